	.target	sm_90a

	.elftype	@"ET_EXEC"


//--------------------- .note.nv.tkinfo           --------------------------
	.section	.note.nv.tkinfo,"",@"SHT_NOTE"
	.sectionflags	@"SHF_NOTE_NV_TKINFO"
	.tkinfo
        /*0018*/ 	.word	0x00000002
        /*0030*/ 	.string	""
        /*0030*/ 	.string	"ptxas"
        /*0030*/ 	.string	"Cuda compilation tools, release 13.0, V13.0.88"
        /*0030*/ 	.string	"Build cuda_13.0.r13.0/compiler.36424714_0"
        /*0030*/ 	.string	"-arch sm_90a -m 64 "



//--------------------- .note.nv.cuinfo           --------------------------
	.section	.note.nv.cuinfo,"",@"SHT_NOTE"
	.sectionflags	@"SHF_NOTE_NV_CUINFO"
        /*0018*/ 	.short	0x0002
        /*001a*/ 	.short	0x005a
        /*001c*/ 	.short	0x0082
	.zero		2


//--------------------- .nv.info                  --------------------------
	.section	.nv.info,"",@"SHT_CUDA_INFO"
	.align	4


	//----- nvinfo : EIATTR_REGCOUNT
	.align		4
        /*0000*/ 	.byte	0x04, 0x2f
        /*0002*/ 	.short	(.L_26 - .L_25)
	.align		4
.L_25:
        /*0004*/ 	.word	index@(_ZN7cutlass13device_kernelIN5flash11enable_sm90INS1_16FlashAttnFwdSm90INS1_25CollectiveMainloopFwdSm90ILi2EN4cute5tupleIJNS5_1CILi1EEES8_S8_EEENS6_IJNS7_ILi128EEESA_NS7_ILi256EEEEEELi256ENS_12float_e4m3_tEfNS_4arch4Sm90ELb1ELb0ELb0ELb1ELb1ELb1ELb0ELb1ELb0ELb1ELb1ELb0EEENS1_21CollectiveEpilogueFwdINS6_IJSA_SB_SA_EEES9_NS_10bfloat16_tESF_Li256ELb1ELb1ELb1ELb1EEENS1_36VarlenDynamicPersistentTileSchedulerILi128ELi128ELi256ELi128ELb1ELb1ELb1ELb1ELb1ELb1EEEEEEEEEvNT_6ParamsE)
        /*0008*/ 	.word	0x000000a8


	//----- nvinfo : EIATTR_FRAME_SIZE
	.align		4
.L_26:
        /*000c*/ 	.byte	0x04, 0x11
        /*000e*/ 	.short	(.L_28 - .L_27)
	.align		4
.L_27:
        /*0010*/ 	.word	index@(_ZN7cutlass13device_kernelIN5flash11enable_sm90INS1_16FlashAttnFwdSm90INS1_25CollectiveMainloopFwdSm90ILi2EN4cute5tupleIJNS5_1CILi1EEES8_S8_EEENS6_IJNS7_ILi128EEESA_NS7_ILi256EEEEEELi256ENS_12float_e4m3_tEfNS_4arch4Sm90ELb1ELb0ELb0ELb1ELb1ELb1ELb0ELb1ELb0ELb1ELb1ELb0EEENS1_21CollectiveEpilogueFwdINS6_IJSA_SB_SA_EEES9_NS_10bfloat16_tESF_Li256ELb1ELb1ELb1ELb1EEENS1_36VarlenDynamicPersistentTileSchedulerILi128ELi128ELi256ELi128ELb1ELb1ELb1ELb1ELb1ELb1EEEEEEEEEvNT_6ParamsE)
        /*0014*/ 	.word	0x000001b8


	//----- nvinfo : EIATTR_REGCOUNT
	.align		4
.L_28:
        /*0018*/ 	.byte	0x04, 0x2f
        /*001a*/ 	.short	(.L_30 - .L_29)
	.align		4
.L_29:
        /*001c*/ 	.word	index@(_ZN7cutlass13device_kernelIN5flash11enable_sm90INS1_16FlashAttnFwdSm90INS1_25CollectiveMainloopFwdSm90ILi2EN4cute5tupleIJNS5_1CILi1EEES8_S8_EEENS6_IJNS7_ILi128EEESA_NS7_ILi256EEEEEELi256ENS_12float_e4m3_tEfNS_4arch4Sm90ELb1ELb0ELb0ELb1ELb1ELb0ELb0ELb1ELb0ELb1ELb1ELb0EEENS1_21CollectiveEpilogueFwdINS6_IJSA_SB_SA_EEES9_NS_10bfloat16_tESF_Li256ELb1ELb1ELb1ELb1EEENS1_36VarlenDynamicPersistentTileSchedulerILi128ELi128ELi256ELi128ELb1ELb1ELb1ELb1ELb1ELb1EEEEEEEEEvNT_6ParamsE)
        /*0020*/ 	.word	0x000000a8


	//----- nvinfo : EIATTR_FRAME_SIZE
	.align		4
.L_30:
        /*0024*/ 	.byte	0x04, 0x11
        /*0026*/ 	.short	(.L_32 - .L_31)
	.align		4
.L_31:
        /*0028*/ 	.word	index@(_ZN7cutlass13device_kernelIN5flash11enable_sm90INS1_16FlashAttnFwdSm90INS1_25CollectiveMainloopFwdSm90ILi2EN4cute5tupleIJNS5_1CILi1EEES8_S8_EEENS6_IJNS7_ILi128EEESA_NS7_ILi256EEEEEELi256ENS_12float_e4m3_tEfNS_4arch4Sm90ELb1ELb0ELb0ELb1ELb1ELb0ELb0ELb1ELb0ELb1ELb1ELb0EEENS1_21CollectiveEpilogueFwdINS6_IJSA_SB_SA_EEES9_NS_10bfloat16_tESF_Li256ELb1ELb1ELb1ELb1EEENS1_36VarlenDynamicPersistentTileSchedulerILi128ELi128ELi256ELi128ELb1ELb1ELb1ELb1ELb1ELb1EEEEEEEEEvNT_6ParamsE)
        /*002c*/ 	.word	0x00000028


	//----- nvinfo : EIATTR_REGCOUNT
	.align		4
.L_32:
        /*0030*/ 	.byte	0x04, 0x2f
        /*0032*/ 	.short	(.L_34 - .L_33)
	.align		4
.L_33:
        /*0034*/ 	.word	index@(_ZN7cutlass13device_kernelIN5flash11enable_sm90INS1_16FlashAttnFwdSm90INS1_25CollectiveMainloopFwdSm90ILi2EN4cute5tupleIJNS5_1CILi1EEES8_S8_EEENS6_IJNS7_ILi128EEESA_NS7_ILi256EEEEEELi256ENS_12float_e4m3_tEfNS_4arch4Sm90ELb1ELb0ELb0ELb0ELb1ELb0ELb0ELb1ELb0ELb1ELb1ELb0EEENS1_21CollectiveEpilogueFwdINS6_IJSA_SB_SA_EEES9_NS_10bfloat16_tESF_Li256ELb0ELb1ELb1ELb1EEENS1_19SingleTileSchedulerILb0ELb1ELb1ELi128EEEEEEEEEvNT_6ParamsE)
        /*0038*/ 	.word	0x000000a8


	//----- nvinfo : EIATTR_FRAME_SIZE
	.align		4
.L_34:
        /*003c*/ 	.byte	0x04, 0x11
        /*003e*/ 	.short	(.L_36 - .L_35)
	.align		4
.L_35:
        /*0040*/ 	.word	index@(_ZN7cutlass13device_kernelIN5flash11enable_sm90INS1_16FlashAttnFwdSm90INS1_25CollectiveMainloopFwdSm90ILi2EN4cute5tupleIJNS5_1CILi1EEES8_S8_EEENS6_IJNS7_ILi128EEESA_NS7_ILi256EEEEEELi256ENS_12float_e4m3_tEfNS_4arch4Sm90ELb1ELb0ELb0ELb0ELb1ELb0ELb0ELb1ELb0ELb1ELb1ELb0EEENS1_21CollectiveEpilogueFwdINS6_IJSA_SB_SA_EEES9_NS_10bfloat16_tESF_Li256ELb0ELb1ELb1ELb1EEENS1_19SingleTileSchedulerILb0ELb1ELb1ELi128EEEEEEEEEvNT_6ParamsE)
        /*0044*/ 	.word	0x00000010


	//----- nvinfo : EIATTR_REGCOUNT
	.align		4
.L_36:
        /*0048*/ 	.byte	0x04, 0x2f
        /*004a*/ 	.short	(.L_38 - .L_37)
	.align		4
.L_37:
        /*004c*/ 	.word	index@(_ZN7cutlass13device_kernelIN5flash11enable_sm90INS1_16FlashAttnFwdSm90INS1_25CollectiveMainloopFwdSm90ILi2EN4cute5tupleIJNS5_1CILi1EEES8_S8_EEENS6_IJNS7_ILi128EEENS7_ILi64EEENS7_ILi256EEEEEELi256ENS_12float_e4m3_tEfNS_4arch4Sm90ELb0ELb1ELb0ELb1ELb1ELb1ELb0ELb1ELb0ELb1ELb1ELb0EEENS1_21CollectiveEpilogueFwdINS6_IJSA_SC_SB_EEES9_NS_10bfloat16_tESG_Li256ELb1ELb1ELb1ELb1EEENS1_36VarlenDynamicPersistentTileSchedulerILi128ELi64ELi256ELi128ELb1ELb1ELb1ELb1ELb0ELb1EEEEEEEEEvNT_6ParamsE)
        /*0050*/ 	.word	0x000000a8


	//----- nvinfo : EIATTR_FRAME_SIZE
	.align		4
.L_38:
        /*0054*/ 	.byte	0x04, 0x11
        /*0056*/ 	.short	(.L_40 - .L_39)
	.align		4
.L_39:
        /*0058*/ 	.word	index@(_ZN7cutlass13device_kernelIN5flash11enable_sm90INS1_16FlashAttnFwdSm90INS1_25CollectiveMainloopFwdSm90ILi2EN4cute5tupleIJNS5_1CILi1EEES8_S8_EEENS6_IJNS7_ILi128EEENS7_ILi64EEENS7_ILi256EEEEEELi256ENS_12float_e4m3_tEfNS_4arch4Sm90ELb0ELb1ELb0ELb1ELb1ELb1ELb0ELb1ELb0ELb1ELb1ELb0EEENS1_21CollectiveEpilogueFwdINS6_IJSA_SC_SB_EEES9_NS_10bfloat16_tESG_Li256ELb1ELb1ELb1ELb1EEENS1_36VarlenDynamicPersistentTileSchedulerILi128ELi64ELi256ELi128ELb1ELb1ELb1ELb1ELb0ELb1EEEEEEEEEvNT_6ParamsE)
        /*005c*/ 	.word	0x000000a0


	//----- nvinfo : EIATTR_REGCOUNT
	.align		4
.L_40:
        /*0060*/ 	.byte	0x04, 0x2f
        /*0062*/ 	.short	(.L_42 - .L_41)
	.align		4
.L_41:
        /*0064*/ 	.word	index@(_ZN7cutlass13device_kernelIN5flash11enable_sm90INS1_16FlashAttnFwdSm90INS1_25CollectiveMainloopFwdSm90ILi2EN4cute5tupleIJNS5_1CILi1EEES8_S8_EEENS6_IJNS7_ILi128EEENS7_ILi64EEENS7_ILi256EEEEEELi256ENS_12float_e4m3_tEfNS_4arch4Sm90ELb0ELb1ELb0ELb1ELb1ELb0ELb0ELb1ELb0ELb1ELb1ELb0EEENS1_21CollectiveEpilogueFwdINS6_IJSA_SC_SB_EEES9_NS_10bfloat16_tESG_Li256ELb1ELb1ELb1ELb1EEENS1_36VarlenDynamicPersistentTileSchedulerILi128ELi64ELi256ELi128ELb1ELb1ELb1ELb1ELb0ELb1EEEEEEEEEvNT_6ParamsE)
        /*0068*/ 	.word	0x000000a8


	//----- nvinfo : EIATTR_FRAME_SIZE
	.align		4
.L_42:
        /*006c*/ 	.byte	0x04, 0x11
        /*006e*/ 	.short	(.L_44 - .L_43)
	.align		4
.L_43:
        /*0070*/ 	.word	index@(_ZN7cutlass13device_kernelIN5flash11enable_sm90INS1_16FlashAttnFwdSm90INS1_25CollectiveMainloopFwdSm90ILi2EN4cute5tupleIJNS5_1CILi1EEES8_S8_EEENS6_IJNS7_ILi128EEENS7_ILi64EEENS7_ILi256EEEEEELi256ENS_12float_e4m3_tEfNS_4arch4Sm90ELb0ELb1ELb0ELb1ELb1ELb0ELb0ELb1ELb0ELb1ELb1ELb0EEENS1_21CollectiveEpilogueFwdINS6_IJSA_SC_SB_EEES9_NS_10bfloat16_tESG_Li256ELb1ELb1ELb1ELb1EEENS1_36VarlenDynamicPersistentTileSchedulerILi128ELi64ELi256ELi128ELb1ELb1ELb1ELb1ELb0ELb1EEEEEEEEEvNT_6ParamsE)
        /*0074*/ 	.word	0x00000018


	//----- nvinfo : EIATTR_REGCOUNT
	.align		4
.L_44:
        /*0078*/ 	.byte	0x04, 0x2f
        /*007a*/ 	.short	(.L_46 - .L_45)
	.align		4
.L_45:
        /*007c*/ 	.word	index@(_ZN7cutlass13device_kernelIN5flash11enable_sm90INS1_16FlashAttnFwdSm90INS1_25CollectiveMainloopFwdSm90ILi2EN4cute5tupleIJNS5_1CILi1EEES8_S8_EEENS6_IJNS7_ILi128EEENS7_ILi64EEENS7_ILi256EEEEEELi256ENS_12float_e4m3_tEfNS_4arch4Sm90ELb0ELb1ELb0ELb0ELb1ELb0ELb0ELb1ELb0ELb1ELb1ELb0EEENS1_21CollectiveEpilogueFwdINS6_IJSA_SC_SB_EEES9_NS_10bfloat16_tESG_Li256ELb0ELb1ELb1ELb1EEENS1_19SingleTileSchedulerILb0ELb1ELb1ELi128EEEEEEEEEvNT_6ParamsE)
        /*0080*/ 	.word	0x000000a8


	//----- nvinfo : EIATTR_FRAME_SIZE
	.align		4
.L_46:
        /*0084*/ 	.byte	0x04, 0x11
        /*0086*/ 	.short	(.L_48 - .L_47)
	.align		4
.L_47:
        /*0088*/ 	.word	index@(_ZN7cutlass13device_kernelIN5flash11enable_sm90INS1_16FlashAttnFwdSm90INS1_25CollectiveMainloopFwdSm90ILi2EN4cute5tupleIJNS5_1CILi1EEES8_S8_EEENS6_IJNS7_ILi128EEENS7_ILi64EEENS7_ILi256EEEEEELi256ENS_12float_e4m3_tEfNS_4arch4Sm90ELb0ELb1ELb0ELb0ELb1ELb0ELb0ELb1ELb0ELb1ELb1ELb0EEENS1_21CollectiveEpilogueFwdINS6_IJSA_SC_SB_EEES9_NS_10bfloat16_tESG_Li256ELb0ELb1ELb1ELb1EEENS1_19SingleTileSchedulerILb0ELb1ELb1ELi128EEEEEEEEEvNT_6ParamsE)
        /*008c*/ 	.word	0x00000008


	//----- nvinfo : EIATTR_REGCOUNT
	.align		4
.L_48:
        /*0090*/ 	.byte	0x04, 0x2f
        /*0092*/ 	.short	(.L_50 - .L_49)
	.align		4
.L_49:
        /*0094*/ 	.word	index@(_ZN7cutlass13device_kernelIN5flash11enable_sm90INS1_16FlashAttnFwdSm90INS1_25CollectiveMainloopFwdSm90ILi2EN4cute5tupleIJNS5_1CILi1EEES8_S8_EEENS6_IJNS7_ILi128EEESA_NS7_ILi256EEEEEELi256ENS_12float_e4m3_tEfNS_4arch4Sm90ELb0ELb0ELb0ELb1ELb1ELb1ELb0ELb1ELb0ELb1ELb1ELb0EEENS1_21CollectiveEpilogueFwdINS6_IJSA_SB_SA_EEES9_NS_10bfloat16_tESF_Li256ELb1ELb1ELb1ELb1EEENS1_36VarlenDynamicPersistentTileSchedulerILi128ELi128ELi256ELi128ELb1ELb1ELb1ELb0ELb1ELb1EEEEEEEEEvNT_6ParamsE)
        /*0098*/ 	.word	0x000000a8


	//----- nvinfo : EIATTR_FRAME_SIZE
	.align		4
.L_50:
        /*009c*/ 	.byte	0x04, 0x11
        /*009e*/ 	.short	(.L_52 - .L_51)
	.align		4
.L_51:
        /*00a0*/ 	.word	index@(_ZN7cutlass13device_kernelIN5flash11enable_sm90INS1_16FlashAttnFwdSm90INS1_25CollectiveMainloopFwdSm90ILi2EN4cute5tupleIJNS5_1CILi1EEES8_S8_EEENS6_IJNS7_ILi128EEESA_NS7_ILi256EEEEEELi256ENS_12float_e4m3_tEfNS_4arch4Sm90ELb0ELb0ELb0ELb1ELb1ELb1ELb0ELb1ELb0ELb1ELb1ELb0EEENS1_21CollectiveEpilogueFwdINS6_IJSA_SB_SA_EEES9_NS_10bfloat16_tESF_Li256ELb1ELb1ELb1ELb1EEENS1_36VarlenDynamicPersistentTileSchedulerILi128ELi128ELi256ELi128ELb1ELb1ELb1ELb0ELb1ELb1EEEEEEEEEvNT_6ParamsE)
        /*00a4*/ 	.word	0x000001a8


	//----- nvinfo : EIATTR_REGCOUNT
	.align		4
.L_52:
        /*00a8*/ 	.byte	0x04, 0x2f
        /*00aa*/ 	.short	(.L_54 - .L_53)
	.align		4
.L_53:
        /*00ac*/ 	.word	index@(_ZN7cutlass13device_kernelIN5flash11enable_sm90INS1_16FlashAttnFwdSm90INS1_25CollectiveMainloopFwdSm90ILi2EN4cute5tupleIJNS5_1CILi1EEES8_S8_EEENS6_IJNS7_ILi128EEESA_NS7_ILi256EEEEEELi256ENS_12float_e4m3_tEfNS_4arch4Sm90ELb0ELb0ELb0ELb1ELb1ELb0ELb0ELb1ELb0ELb1ELb1ELb0EEENS1_21CollectiveEpilogueFwdINS6_IJSA_SB_SA_EEES9_NS_10bfloat16_tESF_Li256ELb1ELb1ELb1ELb1EEENS1_36VarlenDynamicPersistentTileSchedulerILi128ELi128ELi256ELi128ELb1ELb1ELb1ELb0ELb1ELb1EEEEEEEEEvNT_6ParamsE)
        /*00b0*/ 	.word	0x000000a8


	//----- nvinfo : EIATTR_FRAME_SIZE
	.align		4
.L_54:
        /*00b4*/ 	.byte	0x04, 0x11
        /*00b6*/ 	.short	(.L_56 - .L_55)
	.align		4
.L_55:
        /*00b8*/ 	.word	index@(_ZN7cutlass13device_kernelIN5flash11enable_sm90INS1_16FlashAttnFwdSm90INS1_25CollectiveMainloopFwdSm90ILi2EN4cute5tupleIJNS5_1CILi1EEES8_S8_EEENS6_IJNS7_ILi128EEESA_NS7_ILi256EEEEEELi256ENS_12float_e4m3_tEfNS_4arch4Sm90ELb0ELb0ELb0ELb1ELb1ELb0ELb0ELb1ELb0ELb1ELb1ELb0EEENS1_21CollectiveEpilogueFwdINS6_IJSA_SB_SA_EEES9_NS_10bfloat16_tESF_Li256ELb1ELb1ELb1ELb1EEENS1_36VarlenDynamicPersistentTileSchedulerILi128ELi128ELi256ELi128ELb1ELb1ELb1ELb0ELb1ELb1EEEEEEEEEvNT_6ParamsE)
        /*00bc*/ 	.word	0x00000038


	//----- nvinfo : EIATTR_REGCOUNT
	.align		4
.L_56:
        /*00c0*/ 	.byte	0x04, 0x2f
        /*00c2*/ 	.short	(.L_58 - .L_57)
	.align		4
.L_57:
        /*00c4*/ 	.word	index@(_ZN7cutlass13device_kernelIN5flash11enable_sm90INS1_16FlashAttnFwdSm90INS1_25CollectiveMainloopFwdSm90ILi2EN4cute5tupleIJNS5_1CILi1EEES8_S8_EEENS6_IJNS7_ILi128EEESA_NS7_ILi256EEEEEELi256ENS_12float_e4m3_tEfNS_4arch4Sm90ELb0ELb0ELb0ELb0ELb1ELb0ELb0ELb1ELb0ELb1ELb1ELb0EEENS1_21CollectiveEpilogueFwdINS6_IJSA_SB_SA_EEES9_NS_10bfloat16_tESF_Li256ELb0ELb1ELb1ELb1EEENS1_19SingleTileSchedulerILb0ELb1ELb1ELi128EEEEEEEEEvNT_6ParamsE)
        /*00c8*/ 	.word	0x000000a8


	//----- nvinfo : EIATTR_FRAME_SIZE
	.align		4
.L_58:
        /*00cc*/ 	.byte	0x04, 0x11
        /*00ce*/ 	.short	(.L_60 - .L_59)
	.align		4
.L_59:
        /*00d0*/ 	.word	index@(_ZN7cutlass13device_kernelIN5flash11enable_sm90INS1_16FlashAttnFwdSm90INS1_25CollectiveMainloopFwdSm90ILi2EN4cute5tupleIJNS5_1CILi1EEES8_S8_EEENS6_IJNS7_ILi128EEESA_NS7_ILi256EEEEEELi256ENS_12float_e4m3_tEfNS_4arch4Sm90ELb0ELb0ELb0ELb0ELb1ELb0ELb0ELb1ELb0ELb1ELb1ELb0EEENS1_21CollectiveEpilogueFwdINS6_IJSA_SB_SA_EEES9_NS_10bfloat16_tESF_Li256ELb0ELb1ELb1ELb1EEENS1_19SingleTileSchedulerILb0ELb1ELb1ELi128EEEEEEEEEvNT_6ParamsE)
        /*00d4*/ 	.word	0x00000010


	//----- nvinfo : EIATTR_MIN_STACK_SIZE
	.align		4
.L_60:
        /*00d8*/ 	.byte	0x04, 0x12
        /*00da*/ 	.short	(.L_62 - .L_61)
	.align		4
.L_61:
        /*00dc*/ 	.word	index@(_ZN7cutlass13device_kernelIN5flash11enable_sm90INS1_16FlashAttnFwdSm90INS1_25CollectiveMainloopFwdSm90ILi2EN4cute5tupleIJNS5_1CILi1EEES8_S8_EEENS6_IJNS7_ILi128EEESA_NS7_ILi256EEEEEELi256ENS_12float_e4m3_tEfNS_4arch4Sm90ELb0ELb0ELb0ELb0ELb1ELb0ELb0ELb1ELb0ELb1ELb1ELb0EEENS1_21CollectiveEpilogueFwdINS6_IJSA_SB_SA_EEES9_NS_10bfloat16_tESF_Li256ELb0ELb1ELb1ELb1EEENS1_19SingleTileSchedulerILb0ELb1ELb1ELi128EEEEEEEEEvNT_6ParamsE)
        /*00e0*/ 	.word	0x00000010


	//----- nvinfo : EIATTR_MIN_STACK_SIZE
	.align		4
.L_62:
        /*00e4*/ 	.byte	0x04, 0x12
        /*00e6*/ 	.short	(.L_64 - .L_63)
	.align		4
.L_63:
        /*00e8*/ 	.word	index@(_ZN7cutlass13device_kernelIN5flash11enable_sm90INS1_16FlashAttnFwdSm90INS1_25CollectiveMainloopFwdSm90ILi2EN4cute5tupleIJNS5_1CILi1EEES8_S8_EEENS6_IJNS7_ILi128EEESA_NS7_ILi256EEEEEELi256ENS_12float_e4m3_tEfNS_4arch4Sm90ELb0ELb0ELb0ELb1ELb1ELb0ELb0ELb1ELb0ELb1ELb1ELb0EEENS1_21CollectiveEpilogueFwdINS6_IJSA_SB_SA_EEES9_NS_10bfloat16_tESF_Li256ELb1ELb1ELb1ELb1EEENS1_36VarlenDynamicPersistentTileSchedulerILi128ELi128ELi256ELi128ELb1ELb1ELb1ELb0ELb1ELb1EEEEEEEEEvNT_6ParamsE)
        /*00ec*/ 	.word	0x00000038


	//----- nvinfo : EIATTR_MIN_STACK_SIZE
	.align		4
.L_64:
        /*00f0*/ 	.byte	0x04, 0x12
        /*00f2*/ 	.short	(.L_66 - .L_65)
	.align		4
.L_65:
        /*00f4*/ 	.word	index@(_ZN7cutlass13device_kernelIN5flash11enable_sm90INS1_16FlashAttnFwdSm90INS1_25CollectiveMainloopFwdSm90ILi2EN4cute5tupleIJNS5_1CILi1EEES8_S8_EEENS6_IJNS7_ILi128EEESA_NS7_ILi256EEEEEELi256ENS_12float_e4m3_tEfNS_4arch4Sm90ELb0ELb0ELb0ELb1ELb1ELb1ELb0ELb1ELb0ELb1ELb1ELb0EEENS1_21CollectiveEpilogueFwdINS6_IJSA_SB_SA_EEES9_NS_10bfloat16_tESF_Li256ELb1ELb1ELb1ELb1EEENS1_36VarlenDynamicPersistentTileSchedulerILi128ELi128ELi256ELi128ELb1ELb1ELb1ELb0ELb1ELb1EEEEEEEEEvNT_6ParamsE)
        /*00f8*/ 	.word	0x000001a8


	//----- nvinfo : EIATTR_MIN_STACK_SIZE
	.align		4
.L_66:
        /*00fc*/ 	.byte	0x04, 0x12
        /*00fe*/ 	.short	(.L_68 - .L_67)
	.align		4
.L_67:
        /*0100*/ 	.word	index@(_ZN7cutlass13device_kernelIN5flash11enable_sm90INS1_16FlashAttnFwdSm90INS1_25CollectiveMainloopFwdSm90ILi2EN4cute5tupleIJNS5_1CILi1EEES8_S8_EEENS6_IJNS7_ILi128EEENS7_ILi64EEENS7_ILi256EEEEEELi256ENS_12float_e4m3_tEfNS_4arch4Sm90ELb0ELb1ELb0ELb0ELb1ELb0ELb0ELb1ELb0ELb1ELb1ELb0EEENS1_21CollectiveEpilogueFwdINS6_IJSA_SC_SB_EEES9_NS_10bfloat16_tESG_Li256ELb0ELb1ELb1ELb1EEENS1_19SingleTileSchedulerILb0ELb1ELb1ELi128EEEEEEEEEvNT_6ParamsE)
        /*0104*/ 	.word	0x00000008


	//----- nvinfo : EIATTR_MIN_STACK_SIZE
	.align		4
.L_68:
        /*0108*/ 	.byte	0x04, 0x12
        /*010a*/ 	.short	(.L_70 - .L_69)
	.align		4
.L_69:
        /*010c*/ 	.word	index@(_ZN7cutlass13device_kernelIN5flash11enable_sm90INS1_16FlashAttnFwdSm90INS1_25CollectiveMainloopFwdSm90ILi2EN4cute5tupleIJNS5_1CILi1EEES8_S8_EEENS6_IJNS7_ILi128EEENS7_ILi64EEENS7_ILi256EEEEEELi256ENS_12float_e4m3_tEfNS_4arch4Sm90ELb0ELb1ELb0ELb1ELb1ELb0ELb0ELb1ELb0ELb1ELb1ELb0EEENS1_21CollectiveEpilogueFwdINS6_IJSA_SC_SB_EEES9_NS_10bfloat16_tESG_Li256ELb1ELb1ELb1ELb1EEENS1_36VarlenDynamicPersistentTileSchedulerILi128ELi64ELi256ELi128ELb1ELb1ELb1ELb1ELb0ELb1EEEEEEEEEvNT_6ParamsE)
        /*0110*/ 	.word	0x00000018


	//----- nvinfo : EIATTR_MIN_STACK_SIZE
	.align		4
.L_70:
        /*0114*/ 	.byte	0x04, 0x12
        /*0116*/ 	.short	(.L_72 - .L_71)
	.align		4
.L_71:
        /*0118*/ 	.word	index@(_ZN7cutlass13device_kernelIN5flash11enable_sm90INS1_16FlashAttnFwdSm90INS1_25CollectiveMainloopFwdSm90ILi2EN4cute5tupleIJNS5_1CILi1EEES8_S8_EEENS6_IJNS7_ILi128EEENS7_ILi64EEENS7_ILi256EEEEEELi256ENS_12float_e4m3_tEfNS_4arch4Sm90ELb0ELb1ELb0ELb1ELb1ELb1ELb0ELb1ELb0ELb1ELb1ELb0EEENS1_21CollectiveEpilogueFwdINS6_IJSA_SC_SB_EEES9_NS_10bfloat16_tESG_Li256ELb1ELb1ELb1ELb1EEENS1_36VarlenDynamicPersistentTileSchedulerILi128ELi64ELi256ELi128ELb1ELb1ELb1ELb1ELb0ELb1EEEEEEEEEvNT_6ParamsE)
        /*011c*/ 	.word	0x000000a0


	//----- nvinfo : EIATTR_MIN_STACK_SIZE
	.align		4
.L_72:
        /*0120*/ 	.byte	0x04, 0x12
        /*0122*/ 	.short	(.L_74 - .L_73)
	.align		4
.L_73:
        /*0124*/ 	.word	index@(_ZN7cutlass13device_kernelIN5flash11enable_sm90INS1_16FlashAttnFwdSm90INS1_25CollectiveMainloopFwdSm90ILi2EN4cute5tupleIJNS5_1CILi1EEES8_S8_EEENS6_IJNS7_ILi128EEESA_NS7_ILi256EEEEEELi256ENS_12float_e4m3_tEfNS_4arch4Sm90ELb1ELb0ELb0ELb0ELb1ELb0ELb0ELb1ELb0ELb1ELb1ELb0EEENS1_21CollectiveEpilogueFwdINS6_IJSA_SB_SA_EEES9_NS_10bfloat16_tESF_Li256ELb0ELb1ELb1ELb1EEENS1_19SingleTileSchedulerILb0ELb1ELb1ELi128EEEEEEEEEvNT_6ParamsE)
        /*0128*/ 	.word	0x00000010


	//----- nvinfo : EIATTR_MIN_STACK_SIZE
	.align		4
.L_74:
        /*012c*/ 	.byte	0x04, 0x12
        /*012e*/ 	.short	(.L_76 - .L_75)
	.align		4
.L_75:
        /*0130*/ 	.word	index@(_ZN7cutlass13device_kernelIN5flash11enable_sm90INS1_16FlashAttnFwdSm90INS1_25CollectiveMainloopFwdSm90ILi2EN4cute5tupleIJNS5_1CILi1EEES8_S8_EEENS6_IJNS7_ILi128EEESA_NS7_ILi256EEEEEELi256ENS_12float_e4m3_tEfNS_4arch4Sm90ELb1ELb0ELb0ELb1ELb1ELb0ELb0ELb1ELb0ELb1ELb1ELb0EEENS1_21CollectiveEpilogueFwdINS6_IJSA_SB_SA_EEES9_NS_10bfloat16_tESF_Li256ELb1ELb1ELb1ELb1EEENS1_36VarlenDynamicPersistentTileSchedulerILi128ELi128ELi256ELi128ELb1ELb1ELb1ELb1ELb1ELb1EEEEEEEEEvNT_6ParamsE)
        /*0134*/ 	.word	0x00000028


	//----- nvinfo : EIATTR_MIN_STACK_SIZE
	.align		4
.L_76:
        /*0138*/ 	.byte	0x04, 0x12
        /*013a*/ 	.short	(.L_78 - .L_77)
	.align		4
.L_77:
        /*013c*/ 	.word	index@(_ZN7cutlass13device_kernelIN5flash11enable_sm90INS1_16FlashAttnFwdSm90INS1_25CollectiveMainloopFwdSm90ILi2EN4cute5tupleIJNS5_1CILi1EEES8_S8_EEENS6_IJNS7_ILi128EEESA_NS7_ILi256EEEEEELi256ENS_12float_e4m3_tEfNS_4arch4Sm90ELb1ELb0ELb0ELb1ELb1ELb1ELb0ELb1ELb0ELb1ELb1ELb0EEENS1_21CollectiveEpilogueFwdINS6_IJSA_SB_SA_EEES9_NS_10bfloat16_tESF_Li256ELb1ELb1ELb1ELb1EEENS1_36VarlenDynamicPersistentTileSchedulerILi128ELi128ELi256ELi128ELb1ELb1ELb1ELb1ELb1ELb1EEEEEEEEEvNT_6ParamsE)
        /*0140*/ 	.word	0x000001b8
.L_78:


//--------------------- .nv.compat                --------------------------
	.section	.nv.compat,"",@"SHT_CUDA_COMPAT_INFO"
	.align	4
        /*0000*/ 	.byte	0x02, 0x09, 0x01, 0x00, 0x02, 0x02, 0x04, 0x00, 0x02, 0x05, 0x05, 0x00, 0x03, 0x07, 0x01, 0x01
        /*0010*/ 	.byte	0x02, 0x03, 0x01, 0x00, 0x02, 0x06, 0x01, 0x00, 0x04, 0x0b, 0x08, 0x00, 0x00, 0x00, 0x00, 0x00
        /*0020*/ 	.byte	0x00, 0x00, 0x00, 0x00


//--------------------- .nv.info._ZN7cutlass13device_kernelIN5flash11enable_sm90INS1_16FlashAttnFwdSm90INS1_25CollectiveMainloopFwdSm90ILi2EN4cute5tupleIJNS5_1CILi1EEES8_S8_EEENS6_IJNS7_ILi128EEESA_NS7_ILi256EEEEEELi256ENS_12float_e4m3_tEfNS_4arch4Sm90ELb0ELb0ELb0ELb0ELb1ELb0ELb0ELb1ELb0ELb1ELb1ELb0EEENS1_21CollectiveEpilogueFwdINS6_IJSA_SB_SA_EEES9_NS_10bfloat16_tESF_Li256ELb0ELb1ELb1ELb1EEENS1_19SingleTileSchedulerILb0ELb1ELb1ELi128EEEEEEEEEvNT_6ParamsE --------------------------
	.section	.nv.info._ZN7cutlass13device_kernelIN5flash11enable_sm90INS1_16FlashAttnFwdSm90INS1_25CollectiveMainloopFwdSm90ILi2EN4cute5tupleIJNS5_1CILi1EEES8_S8_EEENS6_IJNS7_ILi128EEESA_NS7_ILi256EEEEEELi256ENS_12float_e4m3_tEfNS_4arch4Sm90ELb0ELb0ELb0ELb0ELb1ELb0ELb0ELb1ELb0ELb1ELb1ELb0EEENS1_21CollectiveEpilogueFwdINS6_IJSA_SB_SA_EEES9_NS_10bfloat16_tESF_Li256ELb0ELb1ELb1ELb1EEENS1_19SingleTileSchedulerILb0ELb1ELb1ELi128EEEEEEEEEvNT_6ParamsE,"",@"SHT_CUDA_INFO"
	.sectionflags	@""
	.align	4


	//----- nvinfo : EIATTR_CUDA_API_VERSION
	.align		4
        /*0000*/ 	.byte	0x04, 0x37
        /*0002*/ 	.short	(.L_80 - .L_79)
.L_79:
        /*0004*/ 	.word	0x00000082


	//----- nvinfo : EIATTR_KPARAM_INFO
	.align		4
.L_80:
        /*0008*/ 	.byte	0x04, 0x17
        /*000a*/ 	.short	(.L_82 - .L_81)
.L_81:
        /*000c*/ 	.word	0x00000000
        /*0010*/ 	.short	0x0000
        /*0012*/ 	.short	0x0070
        /*0014*/ 	.byte	0x00, 0xf0, 0x01, 0x28


	//----- nvinfo : EIATTR_SPARSE_MMA_MASK
	.align		4
.L_82:
        /*0018*/ 	.byte	0x03, 0x50
        /*001a*/ 	.short	0x0000


	//----- nvinfo : EIATTR_MAXREG_COUNT
	.align		4
        /*001c*/ 	.byte	0x03, 0x1b
        /*001e*/ 	.short	0x00a8


	//----- nvinfo : EIATTR_NUM_BARRIERS
	.align		4
        /*0020*/ 	.byte	0x02, 0x4c
        /*0022*/ 	.byte	0x10
	.zero		1


	//----- nvinfo : EIATTR_EXTERNS
	.align		4
        /*0024*/ 	.byte	0x04, 0x0f
        /*0026*/ 	.short	(.L_84 - .L_83)


	//   ....[0]....
	.align		4
.L_83:
        /*0028*/ 	.word	index@(__assertfail)


	//----- nvinfo : EIATTR_ANNOTATIONS
	.align		4
.L_84:
        /*002c*/ 	.byte	0x04, 0x55
        /*002e*/ 	.short	(.L_86 - .L_85)


	//   ....[0]....
.L_85:
        /*0030*/ 	.word	0x00000001
        /*0034*/ 	.byte	0x70, 0xb2, 0x00, 0x00, 0x01, 0x00, 0x00, 0x00, 0x50, 0xb3, 0x00, 0x00, 0x01, 0x00, 0x00, 0x00
        /*0044*/ 	.byte	0x50, 0xb4, 0x00, 0x00, 0x01, 0x00, 0x00, 0x00, 0x80, 0xb4, 0x00, 0x00, 0x01, 0x00, 0x00, 0x00
        /*0054*/ 	.byte	0xb0, 0xcf, 0x00, 0x00, 0x01, 0x00, 0x00, 0x00, 0xb0, 0xde, 0x00, 0x00, 0x01, 0x00, 0x00, 0x00
        /*0064*/ 	.byte	0xc0, 0xde, 0x00, 0x00, 0x01, 0x00, 0x00, 0x00, 0xd0, 0xde, 0x00, 0x00, 0x01, 0x00, 0x00, 0x00
        /*0074*/ 	.byte	0x00, 0xe8, 0x00, 0x00, 0x01, 0x00, 0x00, 0x00, 0x10, 0xe8, 0x00, 0x00, 0x01, 0x00, 0x00, 0x00
        /*0084*/ 	.byte	0x90, 0xe8, 0x00, 0x00, 0x01, 0x00, 0x00, 0x00, 0xb0, 0xe8, 0x00, 0x00


	//----- nvinfo : EIATTR_MERCURY_ISA_VERSION
	.align		4
.L_86:
        /*0090*/ 	.byte	0x03, 0x5f
        /*0092*/ 	.short	0x0101


	//----- nvinfo : EIATTR_INT_WARP_WIDE_INSTR_OFFSETS
	.align		4
        /*0094*/ 	.byte	0x04, 0x31
        /*0096*/ 	.short	(.L_88 - .L_87)


	//   ....[0]....
.L_87:
        /*0098*/ 	.word	0x000000c0


	//   ....[1]....
        /*009c*/ 	.word	0x000000d0


	//   ....[2]....
        /*00a0*/ 	.word	0x00000170


	//----- nvinfo : EIATTR_COOP_GROUP_MASK_REGIDS
	.align		4
.L_88:
        /*00a4*/ 	.byte	0x04, 0x29
        /*00a6*/ 	.short	(.L_90 - .L_89)


	//   ....[0]....
.L_89:
        /*00a8*/ 	.word	0xffffffff


	//   ....[1]....
        /*00ac*/ 	.word	0xffffffff


	//   ....[2]....
        /*00b0*/ 	.word	0xffffffff


	//   ....[3]....
        /*00b4*/ 	.word	0xffffffff


	//   ....[4]....
        /*00b8*/ 	.word	0xffffffff


	//   ....[5]....
        /*00bc*/ 	.word	0xffffffff


	//   ....[6]....
        /*00c0*/ 	.word	0xffffffff


	//   ....[7]....
        /*00c4*/ 	.word	0xffffffff


	//   ....[8]....
        /*00c8*/ 	.word	0xffffffff


	//   ....[9]....
        /*00cc*/ 	.word	0xffffffff


	//   ....[10]....
        /*00d0*/ 	.word	0xffffffff


	//   ....[11]....
        /*00d4*/ 	.word	0xffffffff


	//   ....[12]....
        /*00d8*/ 	.word	0xffffffff


	//   ....[13]....
        /*00dc*/ 	.word	0xffffffff


	//   ....[14]....
        /*00e0*/ 	.word	0xffffffff


	//   ....[15]....
        /*00e4*/ 	.word	0xffffffff


	//   ....[16]....
        /*00e8*/ 	.word	0xffffffff


	//   ....[17]....
        /*00ec*/ 	.word	0xffffffff


	//   ....[18]....
        /*00f0*/ 	.word	0xffffffff


	//   ....[19]....
        /*00f4*/ 	.word	0xffffffff


	//   ....[20]....
        /*00f8*/ 	.word	0xffffffff


	//   ....[21]....
        /*00fc*/ 	.word	0xffffffff


	//   ....[22]....
        /*0100*/ 	.word	0xffffffff


	//   ....[23]....
        /*0104*/ 	.word	0xffffffff


	//   ....[24]....
        /*0108*/ 	.word	0xffffffff


	//   ....[25]....
        /*010c*/ 	.word	0xffffffff


	//   ....[26]....
        /*0110*/ 	.word	0xffffffff


	//   ....[27]....
        /*0114*/ 	.word	0xffffffff


	//   ....[28]....
        /*0118*/ 	.word	0xffffffff


	//   ....[29]....
        /*011c*/ 	.word	0xffffffff


	//   ....[30]....
        /*0120*/ 	.word	0xffffffff


	//   ....[31]....
        /*0124*/ 	.word	0xffffffff


	//   ....[32]....
        /*0128*/ 	.word	0xffffffff


	//   ....[33]....
        /*012c*/ 	.word	0xffffffff


	//   ....[34]....
        /*0130*/ 	.word	0xffffffff


	//   ....[35]....
        /*0134*/ 	.word	0xffffffff


	//   ....[36]....
        /*0138*/ 	.word	0xffffffff


	//   ....[37]....
        /*013c*/ 	.word	0xffffffff


	//   ....[38]....
        /*0140*/ 	.word	0xffffffff


	//   ....[39]....
        /*0144*/ 	.word	0xffffffff


	//   ....[40]....
        /*0148*/ 	.word	0xffffffff


	//   ....[41]....
        /*014c*/ 	.word	0xffffffff


	//   ....[42]....
        /*0150*/ 	.word	0xffffffff


	//   ....[43]....
        /*0154*/ 	.word	0xffffffff


	//   ....[44]....
        /*0158*/ 	.word	0xffffffff


	//   ....[45]....
        /*015c*/ 	.word	0xffffffff


	//   ....[46]....
        /*0160*/ 	.word	0xffffffff


	//   ....[47]....
        /*0164*/ 	.word	0xffffffff


	//   ....[48]....
        /*0168*/ 	.word	0xffffffff


	//   ....[49]....
        /*016c*/ 	.word	0xffffffff


	//   ....[50]....
        /*0170*/ 	.word	0xffffffff


	//   ....[51]....
        /*0174*/ 	.word	0xffffffff


	//   ....[52]....
        /*0178*/ 	.word	0xffffffff


	//   ....[53]....
        /*017c*/ 	.word	0xffffffff


	//   ....[54]....
        /*0180*/ 	.word	0xffffffff


	//   ....[55]....
        /*0184*/ 	.word	0xffffffff


	//   ....[56]....
        /*0188*/ 	.word	0xffffffff


	//   ....[57]....
        /*018c*/ 	.word	0xffffffff


	//   ....[58]....
        /*0190*/ 	.word	0xffffffff


	//   ....[59]....
        /*0194*/ 	.word	0xffffffff


	//   ....[60]....
        /*0198*/ 	.word	0xffffffff


	//   ....[61]....
        /*019c*/ 	.word	0xffffffff


	//   ....[62]....
        /*01a0*/ 	.word	0xffffffff


	//   ....[63]....
        /*01a4*/ 	.word	0xffffffff


	//   ....[64]....
        /*01a8*/ 	.word	0xffffffff


	//   ....[65]....
        /*01ac*/ 	.word	0xffffffff


	//   ....[66]....
        /*01b0*/ 	.word	0xffffffff


	//   ....[67]....
        /*01b4*/ 	.word	0xffffffff


	//   ....[68]....
        /*01b8*/ 	.word	0xffffffff


	//   ....[69]....
        /*01bc*/ 	.word	0xffffffff


	//   ....[70]....
        /*01c0*/ 	.word	0xffffffff


	//   ....[71]....
        /*01c4*/ 	.word	0xffffffff


	//   ....[72]....
        /*01c8*/ 	.word	0xffffffff


	//   ....[73]....
        /*01cc*/ 	.word	0xffffffff


	//   ....[74]....
        /*01d0*/ 	.word	0xffffffff


	//   ....[75]....
        /*01d4*/ 	.word	0xffffffff


	//   ....[76]....
        /*01d8*/ 	.word	0xffffffff


	//   ....[77]....
        /*01dc*/ 	.word	0xffffffff


	//   ....[78]....
        /*01e0*/ 	.word	0xffffffff


	//   ....[79]....
        /*01e4*/ 	.word	0xffffffff


	//   ....[80]....
        /*01e8*/ 	.word	0xffffffff


	//   ....[81]....
        /*01ec*/ 	.word	0xffffffff


	//   ....[82]....
        /*01f0*/ 	.word	0xffffffff


	//   ....[83]....
        /*01f4*/ 	.word	0xffffffff


	//   ....[84]....
        /*01f8*/ 	.word	0xffffffff


	//   ....[85]....
        /*01fc*/ 	.word	0xffffffff


	//   ....[86]....
        /*0200*/ 	.word	0xffffffff


	//   ....[87]....
        /*0204*/ 	.word	0xffffffff


	//   ....[88]....
        /*0208*/ 	.word	0xffffffff


	//   ....[89]....
        /*020c*/ 	.word	0xffffffff


	//   ....[90]....
        /*0210*/ 	.word	0xffffffff


	//   ....[91]....
        /*0214*/ 	.word	0xffffffff


	//   ....[92]....
        /*0218*/ 	.word	0xffffffff


	//   ....[93]....
        /*021c*/ 	.word	0xffffffff


	//   ....[94]....
        /*0220*/ 	.word	0xffffffff


	//   ....[95]....
        /*0224*/ 	.word	0xffffffff


	//   ....[96]....
        /*0228*/ 	.word	0xffffffff


	//   ....[97]....
        /*022c*/ 	.word	0xffffffff


	//   ....[98]....
        /*0230*/ 	.word	0xffffffff


	//   ....[99]....
        /*0234*/ 	.word	0xffffffff


	//   ....[100]....
        /*0238*/ 	.word	0xffffffff


	//   ....[101]....
        /*023c*/ 	.word	0xffffffff


	//   ....[102]....
        /*0240*/ 	.word	0xffffffff


	//   ....[103]....
        /*0244*/ 	.word	0xffffffff


	//   ....[104]....
        /*0248*/ 	.word	0xffffffff


	//   ....[105]....
        /*024c*/ 	.word	0xffffffff


	//   ....[106]....
        /*0250*/ 	.word	0xffffffff


	//   ....[107]....
        /*0254*/ 	.word	0xffffffff


	//   ....[108]....
        /*0258*/ 	.word	0xffffffff


	//   ....[109]....
        /*025c*/ 	.word	0xffffffff


	//   ....[110]....
        /*0260*/ 	.word	0xffffffff


	//   ....[111]....
        /*0264*/ 	.word	0xffffffff


	//   ....[112]....
        /*0268*/ 	.word	0xffffffff


	//   ....[113]....
        /*026c*/ 	.word	0xffffffff


	//   ....[114]....
        /*0270*/ 	.word	0xffffffff


	//   ....[115]....
        /*0274*/ 	.word	0xffffffff


	//   ....[116]....
        /*0278*/ 	.word	0xffffffff


	//   ....[117]....
        /*027c*/ 	.word	0xffffffff


	//   ....[118]....
        /*0280*/ 	.word	0xffffffff


	//   ....[119]....
        /*0284*/ 	.word	0xffffffff


	//   ....[120]....
        /*0288*/ 	.word	0xffffffff


	//   ....[121]....
        /*028c*/ 	.word	0xffffffff


	//   ....[122]....
        /*0290*/ 	.word	0xffffffff


	//   ....[123]....
        /*0294*/ 	.word	0xffffffff


	//   ....[124]....
        /*0298*/ 	.word	0xffffffff


	//   ....[125]....
        /*029c*/ 	.word	0xffffffff


	//   ....[126]....
        /*02a0*/ 	.word	0xffffffff


	//   ....[127]....
        /*02a4*/ 	.word	0xffffffff


	//   ....[128]....
        /*02a8*/ 	.word	0xffffffff


	//   ....[129]....
        /*02ac*/ 	.word	0xffffffff


	//   ....[130]....
        /*02b0*/ 	.word	0xffffffff


	//   ....[131]....
        /*02b4*/ 	.word	0xffffffff


	//   ....[132]....
        /*02b8*/ 	.word	0xffffffff


	//   ....[133]....
        /*02bc*/ 	.word	0xffffffff


	//   ....[134]....
        /*02c0*/ 	.word	0xffffffff


	//   ....[135]....
        /*02c4*/ 	.word	0xffffffff


	//   ....[136]....
        /*02c8*/ 	.word	0xffffffff


	//   ....[137]....
        /*02cc*/ 	.word	0xffffffff


	//   ....[138]....
        /*02d0*/ 	.word	0xffffffff


	//   ....[139]....
        /*02d4*/ 	.word	0xffffffff


	//   ....[140]....
        /*02d8*/ 	.word	0xffffffff


	//   ....[141]....
        /*02dc*/ 	.word	0xffffffff


	//   ....[142]....
        /*02e0*/ 	.word	0xffffffff


	//   ....[143]....
        /*02e4*/ 	.word	0xffffffff


	//   ....[144]....
        /*02e8*/ 	.word	0xffffffff


	//   ....[145]....
        /*02ec*/ 	.word	0xffffffff


	//   ....[146]....
        /*02f0*/ 	.word	0xffffffff


	//   ....[147]....
        /*02f4*/ 	.word	0xffffffff


	//   ....[148]....
        /*02f8*/ 	.word	0xffffffff


	//   ....[149]....
        /*02fc*/ 	.word	0xffffffff


	//   ....[150]....
        /*0300*/ 	.word	0xffffffff


	//   ....[151]....
        /*0304*/ 	.word	0xffffffff


	//   ....[152]....
        /*0308*/ 	.word	0xffffffff


	//   ....[153]....
        /*030c*/ 	.word	0xffffffff


	//   ....[154]....
        /*0310*/ 	.word	0xffffffff


	//   ....[155]....
        /*0314*/ 	.word	0xffffffff


	//   ....[156]....
        /*0318*/ 	.word	0xffffffff


	//   ....[157]....
        /*031c*/ 	.word	0xffffffff


	//   ....[158]....
        /*0320*/ 	.word	0xffffffff


	//   ....[159]....
        /*0324*/ 	.word	0xffffffff


	//   ....[160]....
        /*0328*/ 	.word	0xffffffff


	//   ....[161]....
        /*032c*/ 	.word	0xffffffff


	//   ....[162]....
        /*0330*/ 	.word	0xffffffff


	//   ....[163]....
        /*0334*/ 	.word	0xffffffff


	//   ....[164]....
        /*0338*/ 	.word	0xffffffff


	//   ....[165]....
        /*033c*/ 	.word	0xffffffff


	//   ....[166]....
        /*0340*/ 	.word	0xffffffff


	//   ....[167]....
        /*0344*/ 	.word	0xffffffff


	//   ....[168]....
        /*0348*/ 	.word	0xffffffff


	//   ....[169]....
        /*034c*/ 	.word	0xffffffff


	//   ....[170]....
        /*0350*/ 	.word	0xffffffff


	//   ....[171]....
        /*0354*/ 	.word	0xffffffff


	//   ....[172]....
        /*0358*/ 	.word	0xffffffff


	//   ....[173]....
        /*035c*/ 	.word	0xffffffff


	//   ....[174]....
        /*0360*/ 	.word	0xffffffff


	//   ....[175]....
        /*0364*/ 	.word	0xffffffff


	//   ....[176]....
        /*0368*/ 	.word	0xffffffff


	//   ....[177]....
        /*036c*/ 	.word	0xffffffff


	//   ....[178]....
        /*0370*/ 	.word	0xffffffff


	//   ....[179]....
        /*0374*/ 	.word	0xffffffff


	//   ....[180]....
        /*0378*/ 	.word	0xffffffff


	//   ....[181]....
        /*037c*/ 	.word	0xffffffff


	//   ....[182]....
        /*0380*/ 	.word	0xffffffff


	//   ....[183]....
        /*0384*/ 	.word	0xffffffff


	//   ....[184]....
        /*0388*/ 	.word	0xffffffff


	//   ....[185]....
        /*038c*/ 	.word	0xffffffff


	//   ....[186]....
        /*0390*/ 	.word	0xffffffff


	//   ....[187]....
        /*0394*/ 	.word	0xffffffff


	//   ....[188]....
        /*0398*/ 	.word	0xffffffff


	//   ....[189]....
        /*039c*/ 	.word	0xffffffff


	//   ....[190]....
        /*03a0*/ 	.word	0xffffffff


	//   ....[191]....
        /*03a4*/ 	.word	0xffffffff


	//   ....[192]....
        /*03a8*/ 	.word	0xffffffff


	//   ....[193]....
        /*03ac*/ 	.word	0xffffffff


	//   ....[194]....
        /*03b0*/ 	.word	0xffffffff


	//   ....[195]....
        /*03b4*/ 	.word	0xffffffff


	//   ....[196]....
        /*03b8*/ 	.word	0xffffffff


	//   ....[197]....
        /*03bc*/ 	.word	0xffffffff


	//   ....[198]....
        /*03c0*/ 	.word	0xffffffff


	//   ....[199]....
        /*03c4*/ 	.word	0xffffffff


	//   ....[200]....
        /*03c8*/ 	.word	0xffffffff


	//   ....[201]....
        /*03cc*/ 	.word	0xffffffff


	//   ....[202]....
        /*03d0*/ 	.word	0xffffffff


	//   ....[203]....
        /*03d4*/ 	.word	0xffffffff


	//   ....[204]....
        /*03d8*/ 	.word	0xffffffff


	//   ....[205]....
        /*03dc*/ 	.word	0xffffffff


	//   ....[206]....
        /*03e0*/ 	.word	0xffffffff


	//   ....[207]....
        /*03e4*/ 	.word	0xffffffff


	//   ....[208]....
        /*03e8*/ 	.word	0xffffffff


	//   ....[209]....
        /*03ec*/ 	.word	0xffffffff


	//   ....[210]....
        /*03f0*/ 	.word	0xffffffff


	//   ....[211]....
        /*03f4*/ 	.word	0xffffffff


	//   ....[212]....
        /*03f8*/ 	.word	0xffffffff


	//   ....[213]....
        /*03fc*/ 	.word	0xffffffff


	//   ....[214]....
        /*0400*/ 	.word	0xffffffff


	//   ....[215]....
        /*0404*/ 	.word	0xffffffff


	//   ....[216]....
        /*0408*/ 	.word	0xffffffff


	//   ....[217]....
        /*040c*/ 	.word	0xffffffff


	//   ....[218]....
        /*0410*/ 	.word	0xffffffff


	//   ....[219]....
        /*0414*/ 	.word	0xffffffff


	//   ....[220]....
        /*0418*/ 	.word	0xffffffff


	//   ....[221]....
        /*041c*/ 	.word	0xffffffff


	//   ....[222]....
        /*0420*/ 	.word	0xffffffff


	//   ....[223]....
        /*0424*/ 	.word	0xffffffff


	//   ....[224]....
        /*0428*/ 	.word	0xffffffff


	//   ....[225]....
        /*042c*/ 	.word	0xffffffff


	//   ....[226]....
        /*0430*/ 	.word	0xffffffff


	//   ....[227]....
        /*0434*/ 	.word	0xffffffff


	//   ....[228]....
        /*0438*/ 	.word	0xffffffff


	//   ....[229]....
        /*043c*/ 	.word	0xffffffff


	//   ....[230]....
        /*0440*/ 	.word	0xffffffff


	//   ....[231]....
        /*0444*/ 	.word	0xffffffff


	//   ....[232]....
        /*0448*/ 	.word	0xffffffff


	//   ....[233]....
        /*044c*/ 	.word	0xffffffff


	//   ....[234]....
        /*0450*/ 	.word	0xffffffff


	//   ....[235]....
        /*0454*/ 	.word	0xffffffff


	//   ....[236]....
        /*0458*/ 	.word	0xffffffff


	//   ....[237]....
        /*045c*/ 	.word	0x0500000f


	//   ....[238]....
        /*0460*/ 	.word	0x0500000f


	//   ....[239]....
        /*0464*/ 	.word	0x0500000f


	//   ....[240]....
        /*0468*/ 	.word	0x0500000f


	//   ....[241]....
        /*046c*/ 	.word	0x0500000f


	//   ....[242]....
        /*0470*/ 	.word	0x0500000f


	//   ....[243]....
        /*0474*/ 	.word	0x0500000f


	//   ....[244]....
        /*0478*/ 	.word	0x0500000f


	//   ....[245]....
        /*047c*/ 	.word	0x0500000f


	//   ....[246]....
        /*0480*/ 	.word	0x0500000f


	//   ....[247]....
        /*0484*/ 	.word	0x0500000f


	//   ....[248]....
        /*0488*/ 	.word	0x0500000f


	//   ....[249]....
        /*048c*/ 	.word	0x0500000f


	//   ....[250]....
        /*0490*/ 	.word	0x0500000f


	//   ....[251]....
        /*0494*/ 	.word	0x0500000f


	//   ....[252]....
        /*0498*/ 	.word	0x0500000f


	//   ....[253]....
        /*049c*/ 	.word	0x0500000f


	//   ....[254]....
        /*04a0*/ 	.word	0x0500000f


	//   ....[255]....
        /*04a4*/ 	.word	0x0500000f


	//   ....[0]....
        /*04a8*/ 	.word	0x0500000f


	//   ....[1]....
        /*04ac*/ 	.word	0x0500000f


	//   ....[2]....
        /*04b0*/ 	.word	0x0500000f


	//   ....[3]....
        /*04b4*/ 	.word	0x0500000f


	//   ....[4]....
        /*04b8*/ 	.word	0x0500000f


	//   ....[5]....
        /*04bc*/ 	.word	0x0500000f


	//   ....[6]....
        /*04c0*/ 	.word	0x0500000f


	//   ....[7]....
        /*04c4*/ 	.word	0x0500000f


	//   ....[8]....
        /*04c8*/ 	.word	0x0500000f


	//   ....[9]....
        /*04cc*/ 	.word	0x0500000f


	//   ....[10]....
        /*04d0*/ 	.word	0x0500000f


	//   ....[11]....
        /*04d4*/ 	.word	0x0500000f


	//   ....[12]....
        /*04d8*/ 	.word	0x0500000f


	//   ....[13]....
        /*04dc*/ 	.word	0x0500000f


	//   ....[14]....
        /*04e0*/ 	.word	0x0500000f


	//   ....[15]....
        /*04e4*/ 	.word	0x0500000f


	//   ....[16]....
        /*04e8*/ 	.word	0x0500000f


	//   ....[17]....
        /*04ec*/ 	.word	0x0500000f


	//   ....[18]....
        /*04f0*/ 	.word	0x0500000f


	//   ....[19]....
        /*04f4*/ 	.word	0x0500000f


	//   ....[20]....
        /*04f8*/ 	.word	0x0500000f


	//   ....[21]....
        /*04fc*/ 	.word	0x0500000f


	//   ....[22]....
        /*0500*/ 	.word	0x0500000f


	//   ....[23]....
        /*0504*/ 	.word	0x0500000f


	//   ....[24]....
        /*0508*/ 	.word	0x0500000f


	//   ....[25]....
        /*050c*/ 	.word	0x0500000f


	//   ....[26]....
        /*0510*/ 	.word	0x0500000f


	//   ....[27]....
        /*0514*/ 	.word	0x0500000f


	//   ....[28]....
        /*0518*/ 	.word	0x0500000f


	//   ....[29]....
        /*051c*/ 	.word	0x0500000f


	//   ....[30]....
        /*0520*/ 	.word	0x0500000f


	//   ....[31]....
        /*0524*/ 	.word	0x0500000f


	//   ....[32]....
        /*0528*/ 	.word	0x0500000f


	//   ....[33]....
        /*052c*/ 	.word	0x0500000f


	//   ....[34]....
        /*0530*/ 	.word	0x0500000f


	//   ....[35]....
        /*0534*/ 	.word	0x0500000f


	//   ....[36]....
        /*0538*/ 	.word	0x0500000f


	//   ....[37]....
        /*053c*/ 	.word	0x0500000f


	//   ....[38]....
        /*0540*/ 	.word	0x0500000f


	//   ....[39]....
        /*0544*/ 	.word	0x0500000f


	//   ....[40]....
        /*0548*/ 	.word	0x0500000f


	//   ....[41]....
        /*054c*/ 	.word	0x0500000f


	//   ....[42]....
        /*0550*/ 	.word	0x0500000f


	//   ....[43]....
        /*0554*/ 	.word	0x0500000f


	//   ....[44]....
        /*0558*/ 	.word	0x0500000f


	//   ....[45]....
        /*055c*/ 	.word	0x0500000f


	//   ....[46]....
        /*0560*/ 	.word	0x0500000f


	//   ....[47]....
        /*0564*/ 	.word	0x0500000f


	//   ....[48]....
        /*0568*/ 	.word	0x0500000f


	//   ....[49]....
        /*056c*/ 	.word	0x0500000f


	//   ....[50]....
        /*0570*/ 	.word	0x0500000f


	//   ....[51]....
        /*0574*/ 	.word	0x0500000f


	//   ....[52]....
        /*0578*/ 	.word	0x0500000f


	//   ....[53]....
        /*057c*/ 	.word	0x0500000f


	//   ....[54]....
        /*0580*/ 	.word	0x0500000f


	//   ....[55]....
        /*0584*/ 	.word	0x0500000f


	//   ....[56]....
        /*0588*/ 	.word	0x0500000f


	//   ....[57]....
        /*058c*/ 	.word	0x0500000f


	//   ....[58]....
        /*0590*/ 	.word	0x0500000f


	//   ....[59]....
        /*0594*/ 	.word	0x0500000f


	//   ....[60]....
        /*0598*/ 	.word	0x0500000f


	//   ....[61]....
        /*059c*/ 	.word	0x0500000f


	//----- nvinfo : EIATTR_COOP_GROUP_INSTR_OFFSETS
	.align		4
.L_90:
        /*05a0*/ 	.byte	0x04, 0x28
        /*05a2*/ 	.short	(.L_92 - .L_91)


	//   ....[0]....
.L_91:
        /*05a4*/ 	.word	0x00000080


	//   ....[1]....
        /*05a8*/ 	.word	0x00000090


	//   ....[2]....
        /*05ac*/ 	.word	0x000002d0


	//   ....[3]....
        /*05b0*/ 	.word	0x00000430


	//   ....[4]....
        /*05b4*/ 	.word	0x00000550


	//   ....[5]....
        /*05b8*/ 	.word	0x000006b0


	//   ....[6]....
        /*05bc*/ 	.word	0x00001560


	//   ....[7]....
        /*05c0*/ 	.word	0x000024c0


	//   ....[8]....
        /*05c4*/ 	.word	0x000025c0


	//   ....[9]....
        /*05c8*/ 	.word	0x00002b30


	//   ....[10]....
        /*05cc*/ 	.word	0x00002bb0


	//   ....[11]....
        /*05d0*/ 	.word	0x00004030


	//   ....[12]....
        /*05d4*/ 	.word	0x00004050


	//   ....[13]....
        /*05d8*/ 	.word	0x000047f0


	//   ....[14]....
        /*05dc*/ 	.word	0x000049c0


	//   ....[15]....
        /*05e0*/ 	.word	0x00005d80


	//   ....[16]....
        /*05e4*/ 	.word	0x00005d90


	//   ....[17]....
        /*05e8*/ 	.word	0x00005df0


	//   ....[18]....
        /*05ec*/ 	.word	0x00005e00


	//   ....[19]....
        /*05f0*/ 	.word	0x00007380


	//   ....[20]....
        /*05f4*/ 	.word	0x000073b0


	//   ....[21]....
        /*05f8*/ 	.word	0x000073d0


	//   ....[22]....
        /*05fc*/ 	.word	0x000073e0


	//   ....[23]....
        /*0600*/ 	.word	0x000073f0


	//   ....[24]....
        /*0604*/ 	.word	0x00007400


	//   ....[25]....
        /*0608*/ 	.word	0x00007410


	//   ....[26]....
        /*060c*/ 	.word	0x00007420


	//   ....[27]....
        /*0610*/ 	.word	0x00007440


	//   ....[28]....
        /*0614*/ 	.word	0x00007450


	//   ....[29]....
        /*0618*/ 	.word	0x00007460


	//   ....[30]....
        /*061c*/ 	.word	0x00007470


	//   ....[31]....
        /*0620*/ 	.word	0x00007480


	//   ....[32]....
        /*0624*/ 	.word	0x00007490


	//   ....[33]....
        /*0628*/ 	.word	0x000074a0


	//   ....[34]....
        /*062c*/ 	.word	0x000074b0


	//   ....[35]....
        /*0630*/ 	.word	0x000074c0


	//   ....[36]....
        /*0634*/ 	.word	0x000074d0


	//   ....[37]....
        /*0638*/ 	.word	0x000074e0


	//   ....[38]....
        /*063c*/ 	.word	0x000074f0


	//   ....[39]....
        /*0640*/ 	.word	0x00007500


	//   ....[40]....
        /*0644*/ 	.word	0x00007510


	//   ....[41]....
        /*0648*/ 	.word	0x00007520


	//   ....[42]....
        /*064c*/ 	.word	0x00007530


	//   ....[43]....
        /*0650*/ 	.word	0x00007540


	//   ....[44]....
        /*0654*/ 	.word	0x00007550


	//   ....[45]....
        /*0658*/ 	.word	0x00007560


	//   ....[46]....
        /*065c*/ 	.word	0x00007570


	//   ....[47]....
        /*0660*/ 	.word	0x00007580


	//   ....[48]....
        /*0664*/ 	.word	0x00007590


	//   ....[49]....
        /*0668*/ 	.word	0x000075a0


	//   ....[50]....
        /*066c*/ 	.word	0x000075b0


	//   ....[51]....
        /*0670*/ 	.word	0x000075c0


	//   ....[52]....
        /*0674*/ 	.word	0x000075d0


	//   ....[53]....
        /*0678*/ 	.word	0x000075e0


	//   ....[54]....
        /*067c*/ 	.word	0x000075f0


	//   ....[55]....
        /*0680*/ 	.word	0x00007600


	//   ....[56]....
        /*0684*/ 	.word	0x00007610


	//   ....[57]....
        /*0688*/ 	.word	0x00007620


	//   ....[58]....
        /*068c*/ 	.word	0x00007630


	//   ....[59]....
        /*0690*/ 	.word	0x00007640


	//   ....[60]....
        /*0694*/ 	.word	0x00007650


	//   ....[61]....
        /*0698*/ 	.word	0x00007660


	//   ....[62]....
        /*069c*/ 	.word	0x00007670


	//   ....[63]....
        /*06a0*/ 	.word	0x00007680


	//   ....[64]....
        /*06a4*/ 	.word	0x00007690


	//   ....[65]....
        /*06a8*/ 	.word	0x000076a0


	//   ....[66]....
        /*06ac*/ 	.word	0x000076b0


	//   ....[67]....
        /*06b0*/ 	.word	0x000076c0


	//   ....[68]....
        /*06b4*/ 	.word	0x000076d0


	//   ....[69]....
        /*06b8*/ 	.word	0x000076e0


	//   ....[70]....
        /*06bc*/ 	.word	0x000076f0


	//   ....[71]....
        /*06c0*/ 	.word	0x00007700


	//   ....[72]....
        /*06c4*/ 	.word	0x00007710


	//   ....[73]....
        /*06c8*/ 	.word	0x00007720


	//   ....[74]....
        /*06cc*/ 	.word	0x00007730


	//   ....[75]....
        /*06d0*/ 	.word	0x00007740


	//   ....[76]....
        /*06d4*/ 	.word	0x00007750


	//   ....[77]....
        /*06d8*/ 	.word	0x00007760


	//   ....[78]....
        /*06dc*/ 	.word	0x00007770


	//   ....[79]....
        /*06e0*/ 	.word	0x00007780


	//   ....[80]....
        /*06e4*/ 	.word	0x00007790


	//   ....[81]....
        /*06e8*/ 	.word	0x000077a0


	//   ....[82]....
        /*06ec*/ 	.word	0x000077b0


	//   ....[83]....
        /*06f0*/ 	.word	0x000077c0


	//   ....[84]....
        /*06f4*/ 	.word	0x000077d0


	//   ....[85]....
        /*06f8*/ 	.word	0x000077e0


	//   ....[86]....
        /*06fc*/ 	.word	0x000077f0


	//   ....[87]....
        /*0700*/ 	.word	0x00007800


	//   ....[88]....
        /*0704*/ 	.word	0x00007810


	//   ....[89]....
        /*0708*/ 	.word	0x00007820


	//   ....[90]....
        /*070c*/ 	.word	0x00007830


	//   ....[91]....
        /*0710*/ 	.word	0x00007840


	//   ....[92]....
        /*0714*/ 	.word	0x00007850


	//   ....[93]....
        /*0718*/ 	.word	0x00007860


	//   ....[94]....
        /*071c*/ 	.word	0x00007870


	//   ....[95]....
        /*0720*/ 	.word	0x00007880


	//   ....[96]....
        /*0724*/ 	.word	0x000078a0


	//   ....[97]....
        /*0728*/ 	.word	0x000078b0


	//   ....[98]....
        /*072c*/ 	.word	0x000078c0


	//   ....[99]....
        /*0730*/ 	.word	0x000078d0


	//   ....[100]....
        /*0734*/ 	.word	0x000078e0


	//   ....[101]....
        /*0738*/ 	.word	0x000078f0


	//   ....[102]....
        /*073c*/ 	.word	0x00007910


	//   ....[103]....
        /*0740*/ 	.word	0x00007920


	//   ....[104]....
        /*0744*/ 	.word	0x00007930


	//   ....[105]....
        /*0748*/ 	.word	0x00007940


	//   ....[106]....
        /*074c*/ 	.word	0x00007970


	//   ....[107]....
        /*0750*/ 	.word	0x00007990


	//   ....[108]....
        /*0754*/ 	.word	0x000079a0


	//   ....[109]....
        /*0758*/ 	.word	0x000079b0


	//   ....[110]....
        /*075c*/ 	.word	0x000079d0


	//   ....[111]....
        /*0760*/ 	.word	0x000079e0


	//   ....[112]....
        /*0764*/ 	.word	0x00007a00


	//   ....[113]....
        /*0768*/ 	.word	0x00007a20


	//   ....[114]....
        /*076c*/ 	.word	0x00007a40


	//   ....[115]....
        /*0770*/ 	.word	0x00007a70


	//   ....[116]....
        /*0774*/ 	.word	0x00007aa0


	//   ....[117]....
        /*0778*/ 	.word	0x00007ad0


	//   ....[118]....
        /*077c*/ 	.word	0x00007b00


	//   ....[119]....
        /*0780*/ 	.word	0x00007b30


	//   ....[120]....
        /*0784*/ 	.word	0x00007b60


	//   ....[121]....
        /*0788*/ 	.word	0x00007b90


	//   ....[122]....
        /*078c*/ 	.word	0x00007bc0


	//   ....[123]....
        /*0790*/ 	.word	0x00007c00


	//   ....[124]....
        /*0794*/ 	.word	0x00007c30


	//   ....[125]....
        /*0798*/ 	.word	0x00007c60


	//   ....[126]....
        /*079c*/ 	.word	0x00007c90


	//   ....[127]....
        /*07a0*/ 	.word	0x00007cc0


	//   ....[128]....
        /*07a4*/ 	.word	0x00007d00


	//   ....[129]....
        /*07a8*/ 	.word	0x00007d30


	//   ....[130]....
        /*07ac*/ 	.word	0x00007d70


	//   ....[131]....
        /*07b0*/ 	.word	0x00007da0


	//   ....[132]....
        /*07b4*/ 	.word	0x00007dd0


	//   ....[133]....
        /*07b8*/ 	.word	0x00007e10


	//   ....[134]....
        /*07bc*/ 	.word	0x00007e50


	//   ....[135]....
        /*07c0*/ 	.word	0x00007ed0


	//   ....[136]....
        /*07c4*/ 	.word	0x00007f30


	//   ....[137]....
        /*07c8*/ 	.word	0x00007f80


	//   ....[138]....
        /*07cc*/ 	.word	0x00007fc0


	//   ....[139]....
        /*07d0*/ 	.word	0x00008000


	//   ....[140]....
        /*07d4*/ 	.word	0x00008040


	//   ....[141]....
        /*07d8*/ 	.word	0x000080e0


	//   ....[142]....
        /*07dc*/ 	.word	0x00008110


	//   ....[143]....
        /*07e0*/ 	.word	0x00008150


	//   ....[144]....
        /*07e4*/ 	.word	0x00008180


	//   ....[145]....
        /*07e8*/ 	.word	0x000081d0


	//   ....[146]....
        /*07ec*/ 	.word	0x00008250


	//   ....[147]....
        /*07f0*/ 	.word	0x00008500


	//   ....[148]....
        /*07f4*/ 	.word	0x00008550


	//   ....[149]....
        /*07f8*/ 	.word	0x00008590


	//   ....[150]....
        /*07fc*/ 	.word	0x000085d0


	//   ....[151]....
        /*0800*/ 	.word	0x00008600


	//   ....[152]....
        /*0804*/ 	.word	0x00008630


	//   ....[153]....
        /*0808*/ 	.word	0x000093b0


	//   ....[154]....
        /*080c*/ 	.word	0x000093e0


	//   ....[155]....
        /*0810*/ 	.word	0x0000a530


	//   ....[156]....
        /*0814*/ 	.word	0x0000b790


	//   ....[157]....
        /*0818*/ 	.word	0x0000b7d0


	//   ....[158]....
        /*081c*/ 	.word	0x0000b800


	//   ....[159]....
        /*0820*/ 	.word	0x0000b880


	//   ....[160]....
        /*0824*/ 	.word	0x0000b8f0


	//   ....[161]....
        /*0828*/ 	.word	0x0000b910


	//   ....[162]....
        /*082c*/ 	.word	0x0000b970


	//   ....[163]....
        /*0830*/ 	.word	0x0000b990


	//   ....[164]....
        /*0834*/ 	.word	0x0000b9f0


	//   ....[165]....
        /*0838*/ 	.word	0x0000ba10


	//   ....[166]....
        /*083c*/ 	.word	0x0000ba70


	//   ....[167]....
        /*0840*/ 	.word	0x0000ba90


	//   ....[168]....
        /*0844*/ 	.word	0x0000baf0


	//   ....[169]....
        /*0848*/ 	.word	0x0000bb10


	//   ....[170]....
        /*084c*/ 	.word	0x0000bb70


	//   ....[171]....
        /*0850*/ 	.word	0x0000bb90


	//   ....[172]....
        /*0854*/ 	.word	0x0000bf30


	//   ....[173]....
        /*0858*/ 	.word	0x0000bf60


	//   ....[174]....
        /*085c*/ 	.word	0x0000bff0


	//   ....[175]....
        /*0860*/ 	.word	0x0000c030


	//   ....[176]....
        /*0864*/ 	.word	0x0000c060


	//   ....[177]....
        /*0868*/ 	.word	0x0000c090


	//   ....[178]....
        /*086c*/ 	.word	0x0000c0f0


	//   ....[179]....
        /*0870*/ 	.word	0x0000c120


	//   ....[180]....
        /*0874*/ 	.word	0x0000c180


	//   ....[181]....
        /*0878*/ 	.word	0x0000c1b0


	//   ....[182]....
        /*087c*/ 	.word	0x0000c210


	//   ....[183]....
        /*0880*/ 	.word	0x0000c230


	//   ....[184]....
        /*0884*/ 	.word	0x0000c270


	//   ....[185]....
        /*0888*/ 	.word	0x0000c290


	//   ....[186]....
        /*088c*/ 	.word	0x0000c320


	//   ....[187]....
        /*0890*/ 	.word	0x0000c350


	//   ....[188]....
        /*0894*/ 	.word	0x0000c8d0


	//   ....[189]....
        /*0898*/ 	.word	0x0000c900


	//   ....[190]....
        /*089c*/ 	.word	0x0000c920


	//   ....[191]....
        /*08a0*/ 	.word	0x0000c980


	//   ....[192]....
        /*08a4*/ 	.word	0x0000ca00


	//   ....[193]....
        /*08a8*/ 	.word	0x0000ca20


	//   ....[194]....
        /*08ac*/ 	.word	0x0000caa0


	//   ....[195]....
        /*08b0*/ 	.word	0x0000cac0


	//   ....[196]....
        /*08b4*/ 	.word	0x0000cb40


	//   ....[197]....
        /*08b8*/ 	.word	0x0000cb60


	//   ....[198]....
        /*08bc*/ 	.word	0x0000cbe0


	//   ....[199]....
        /*08c0*/ 	.word	0x0000cc00


	//   ....[200]....
        /*08c4*/ 	.word	0x0000cc80


	//   ....[201]....
        /*08c8*/ 	.word	0x0000cca0


	//   ....[202]....
        /*08cc*/ 	.word	0x0000cd20


	//   ....[203]....
        /*08d0*/ 	.word	0x0000cd50


	//   ....[204]....
        /*08d4*/ 	.word	0x0000d3c0


	//   ....[205]....
        /*08d8*/ 	.word	0x0000d3e0


	//   ....[206]....
        /*08dc*/ 	.word	0x0000d3f0


	//   ....[207]....
        /*08e0*/ 	.word	0x0000d400


	//   ....[208]....
        /*08e4*/ 	.word	0x0000d410


	//   ....[209]....
        /*08e8*/ 	.word	0x0000d420


	//   ....[210]....
        /*08ec*/ 	.word	0x0000d440


	//   ....[211]....
        /*08f0*/ 	.word	0x0000d490


	//   ....[212]....
        /*08f4*/ 	.word	0x0000d4b0


	//   ....[213]....
        /*08f8*/ 	.word	0x0000d4f0


	//   ....[214]....
        /*08fc*/ 	.word	0x0000d510


	//   ....[215]....
        /*0900*/ 	.word	0x0000d550


	//   ....[216]....
        /*0904*/ 	.word	0x0000d570


	//   ....[217]....
        /*0908*/ 	.word	0x0000d5b0


	//   ....[218]....
        /*090c*/ 	.word	0x0000d5d0


	//   ....[219]....
        /*0910*/ 	.word	0x0000d600


	//   ....[220]....
        /*0914*/ 	.word	0x0000d980


	//   ....[221]....
        /*0918*/ 	.word	0x0000d9a0


	//   ....[222]....
        /*091c*/ 	.word	0x0000d9c0


	//   ....[223]....
        /*0920*/ 	.word	0x0000d9d0


	//   ....[224]....
        /*0924*/ 	.word	0x0000d9e0


	//   ....[225]....
        /*0928*/ 	.word	0x0000da00


	//   ....[226]....
        /*092c*/ 	.word	0x0000da50


	//   ....[227]....
        /*0930*/ 	.word	0x0000da70


	//   ....[228]....
        /*0934*/ 	.word	0x0000dab0


	//   ....[229]....
        /*0938*/ 	.word	0x0000dad0


	//   ....[230]....
        /*093c*/ 	.word	0x0000db10


	//   ....[231]....
        /*0940*/ 	.word	0x0000db30


	//   ....[232]....
        /*0944*/ 	.word	0x0000db70


	//   ....[233]....
        /*0948*/ 	.word	0x0000db90


	//   ....[234]....
        /*094c*/ 	.word	0x0000dbc0


	//   ....[235]....
        /*0950*/ 	.word	0x0000dc20


	//   ....[236]....
        /*0954*/ 	.word	0x0000f120


	//   ....[237]....
        /*0958*/ 	.word	0x0000f640


	//   ....[238]....
        /*095c*/ 	.word	0x0000f730


	//   ....[239]....
        /*0960*/ 	.word	0x0000f820


	//   ....[240]....
        /*0964*/ 	.word	0x0000f8d0


	//   ....[241]....
        /*0968*/ 	.word	0x0000f9a0


	//   ....[242]....
        /*096c*/ 	.word	0x0000fa00


	//   ....[243]....
        /*0970*/ 	.word	0x0000fad0


	//   ....[244]....
        /*0974*/ 	.word	0x0000fb30


	//   ....[245]....
        /*0978*/ 	.word	0x0000fc00


	//   ....[246]....
        /*097c*/ 	.word	0x0000fc60


	//   ....[247]....
        /*0980*/ 	.word	0x0000fd30


	//   ....[248]....
        /*0984*/ 	.word	0x0000fd90


	//   ....[249]....
        /*0988*/ 	.word	0x0000fe60


	//   ....[250]....
        /*098c*/ 	.word	0x0000fec0


	//   ....[251]....
        /*0990*/ 	.word	0x0000ff90


	//   ....[252]....
        /*0994*/ 	.word	0x0000fff0


	//   ....[253]....
        /*0998*/ 	.word	0x000100b0


	//   ....[254]....
        /*099c*/ 	.word	0x00010240


	//   ....[255]....
        /*09a0*/ 	.word	0x000102d0


	//   ....[0]....
        /*09a4*/ 	.word	0x000103c0


	//   ....[1]....
        /*09a8*/ 	.word	0x00010410


	//   ....[2]....
        /*09ac*/ 	.word	0x00010510


	//   ....[3]....
        /*09b0*/ 	.word	0x00010560


	//   ....[4]....
        /*09b4*/ 	.word	0x00010660


	//   ....[5]....
        /*09b8*/ 	.word	0x000106b0


	//   ....[6]....
        /*09bc*/ 	.word	0x00010790


	//   ....[7]....
        /*09c0*/ 	.word	0x00010830


	//   ....[8]....
        /*09c4*/ 	.word	0x000108a0


	//   ....[9]....
        /*09c8*/ 	.word	0x00010960


	//   ....[10]....
        /*09cc*/ 	.word	0x000109c0


	//   ....[11]....
        /*09d0*/ 	.word	0x00010a90


	//   ....[12]....
        /*09d4*/ 	.word	0x00010b00


	//   ....[13]....
        /*09d8*/ 	.word	0x00010bc0


	//   ....[14]....
        /*09dc*/ 	.word	0x00010c40


	//   ....[15]....
        /*09e0*/ 	.word	0x00010c90


	//   ....[16]....
        /*09e4*/ 	.word	0x00010d60


	//   ....[17]....
        /*09e8*/ 	.word	0x00010e20


	//   ....[18]....
        /*09ec*/ 	.word	0x00010e90


	//   ....[19]....
        /*09f0*/ 	.word	0x00010f70


	//   ....[20]....
        /*09f4*/ 	.word	0x00010fe0


	//   ....[21]....
        /*09f8*/ 	.word	0x000110c0


	//   ....[22]....
        /*09fc*/ 	.word	0x00011130


	//   ....[23]....
        /*0a00*/ 	.word	0x00011210


	//   ....[24]....
        /*0a04*/ 	.word	0x00011280


	//   ....[25]....
        /*0a08*/ 	.word	0x00011360


	//   ....[26]....
        /*0a0c*/ 	.word	0x000113d0


	//   ....[27]....
        /*0a10*/ 	.word	0x000114a0


	//   ....[28]....
        /*0a14*/ 	.word	0x00011510


	//   ....[29]....
        /*0a18*/ 	.word	0x000115d0


	//   ....[30]....
        /*0a1c*/ 	.word	0x00011710


	//   ....[31]....
        /*0a20*/ 	.word	0x000117b0


	//   ....[32]....
        /*0a24*/ 	.word	0x00011810


	//   ....[33]....
        /*0a28*/ 	.word	0x000118c0


	//   ....[34]....
        /*0a2c*/ 	.word	0x00011950


	//   ....[35]....
        /*0a30*/ 	.word	0x000119f0


	//   ....[36]....
        /*0a34*/ 	.word	0x00011a70


	//   ....[37]....
        /*0a38*/ 	.word	0x00011b10


	//   ....[38]....
        /*0a3c*/ 	.word	0x00011ba0


	//   ....[39]....
        /*0a40*/ 	.word	0x00011c40


	//   ....[40]....
        /*0a44*/ 	.word	0x00011cd0


	//   ....[41]....
        /*0a48*/ 	.word	0x00011d70


	//   ....[42]....
        /*0a4c*/ 	.word	0x00011df0


	//   ....[43]....
        /*0a50*/ 	.word	0x00011e90


	//   ....[44]....
        /*0a54*/ 	.word	0x00011f20


	//   ....[45]....
        /*0a58*/ 	.word	0x00011fc0


	//   ....[46]....
        /*0a5c*/ 	.word	0x000120a0


	//   ....[47]....
        /*0a60*/ 	.word	0x00012140


	//   ....[48]....
        /*0a64*/ 	.word	0x000121b0


	//   ....[49]....
        /*0a68*/ 	.word	0x00012260


	//   ....[50]....
        /*0a6c*/ 	.word	0x000122c0


	//   ....[51]....
        /*0a70*/ 	.word	0x00012370


	//   ....[52]....
        /*0a74*/ 	.word	0x000123d0


	//   ....[53]....
        /*0a78*/ 	.word	0x00012490


	//   ....[54]....
        /*0a7c*/ 	.word	0x000124f0


	//   ....[55]....
        /*0a80*/ 	.word	0x000125a0


	//   ....[56]....
        /*0a84*/ 	.word	0x00012600


	//   ....[57]....
        /*0a88*/ 	.word	0x000126b0


	//   ....[58]....
        /*0a8c*/ 	.word	0x00012710


	//   ....[59]....
        /*0a90*/ 	.word	0x000127d0


	//   ....[60]....
        /*0a94*/ 	.word	0x00012830


	//   ....[61]....
        /*0a98*/ 	.word	0x000128e0


	//----- nvinfo : EIATTR_REG_RECONFIG
	.align		4
.L_92:
        /*0a9c*/ 	.byte	0x01, 0x54
	.zero		2


	//----- nvinfo : EIATTR_SYSCALL_OFFSETS
	.align		4
        /*0aa0*/ 	.byte	0x04, 0x46
        /*0aa2*/ 	.short	(.L_94 - .L_93)


	//   ....[0]....
.L_93:
        /*0aa4*/ 	.word	0x00001720


	//   ....[1]....
        /*0aa8*/ 	.word	0x0000ac80


	//   ....[2]....
        /*0aac*/ 	.word	0x0000adc0


	//   ....[3]....
        /*0ab0*/ 	.word	0x0000af00


	//   ....[4]....
        /*0ab4*/ 	.word	0x0000b020


	//   ....[5]....
        /*0ab8*/ 	.word	0x0000c650


	//----- nvinfo : EIATTR_MBARRIER_INSTR_OFFSETS
	.align		4
.L_94:
        /*0abc*/ 	.byte	0x04, 0x39
        /*0abe*/ 	.short	(.L_96 - .L_95)


	//   ....[0]....
.L_95:
        /*0ac0*/ 	.word	0x00000180
        /*0ac4*/ 	.word	0x000000ff
        /*0ac8*/ 	.word	0x00038800
        /*0acc*/ 	.short	0x0100
        /*0ace*/ 	.byte	0x08
	.zero		1


	//   ....[1]....
        /*0ad0*/ 	.word	0x00000190
        /*0ad4*/ 	.word	0x000000ff
        /*0ad8*/ 	.word	0x00038820
        /*0adc*/ 	.short	0x0100
        /*0ade*/ 	.byte	0x08
	.zero		1


	//   ....[2]....
        /*0ae0*/ 	.word	0x00000280
        /*0ae4*/ 	.word	0x000000ff
        /*0ae8*/ 	.word	0x00038830
        /*0aec*/ 	.short	0x0100
        /*0aee*/ 	.byte	0x08
	.zero		1


	//   ....[3]....
        /*0af0*/ 	.word	0x00000290
        /*0af4*/ 	.word	0x000000ff
        /*0af8*/ 	.word	0x00038840
        /*0afc*/ 	.short	0x0100
        /*0afe*/ 	.byte	0x08
	.zero		1


	//   ....[4]....
        /*0b00*/ 	.word	0x000002a0
        /*0b04*/ 	.word	0x000000ff
        /*0b08*/ 	.word	0x00038838
        /*0b0c*/ 	.short	0x0100
        /*0b0e*/ 	.byte	0x08
	.zero		1


	//   ....[5]....
        /*0b10*/ 	.word	0x000002b0
        /*0b14*/ 	.word	0x000000ff
        /*0b18*/ 	.word	0x00038848
        /*0b1c*/ 	.short	0x0100
        /*0b1e*/ 	.byte	0x08
	.zero		1


	//   ....[6]....
        /*0b20*/ 	.word	0x000003e0
        /*0b24*/ 	.word	0x000000ff
        /*0b28*/ 	.word	0x00038850
        /*0b2c*/ 	.short	0x0100
        /*0b2e*/ 	.byte	0x08
	.zero		1


	//   ....[7]....
        /*0b30*/ 	.word	0x000003f0
        /*0b34*/ 	.word	0x000000ff
        /*0b38*/ 	.word	0x00038860
        /*0b3c*/ 	.short	0x0100
        /*0b3e*/ 	.byte	0x08
	.zero		1


	//   ....[8]....
        /*0b40*/ 	.word	0x00000400
        /*0b44*/ 	.word	0x000000ff
        /*0b48*/ 	.word	0x00038858
        /*0b4c*/ 	.short	0x0100
        /*0b4e*/ 	.byte	0x08
	.zero		1


	//   ....[9]....
        /*0b50*/ 	.word	0x00000410
        /*0b54*/ 	.word	0x000000ff
        /*0b58*/ 	.word	0x00038868
        /*0b5c*/ 	.short	0x0100
        /*0b5e*/ 	.byte	0x08
	.zero		1


	//   ....[10]....
        /*0b60*/ 	.word	0x00000500
        /*0b64*/ 	.word	0x000000ff
        /*0b68*/ 	.word	0x00038870
        /*0b6c*/ 	.short	0x0100
        /*0b6e*/ 	.byte	0x06
	.zero		1


	//   ....[11]....
        /*0b70*/ 	.word	0x00000510
        /*0b74*/ 	.word	0x000000ff
        /*0b78*/ 	.word	0x00038880
        /*0b7c*/ 	.short	0x0100
        /*0b7e*/ 	.byte	0x06
	.zero		1


	//   ....[12]....
        /*0b80*/ 	.word	0x00000520
        /*0b84*/ 	.word	0x000000ff
        /*0b88*/ 	.word	0x00038878
        /*0b8c*/ 	.short	0x0100
        /*0b8e*/ 	.byte	0x06
	.zero		1


	//   ....[13]....
        /*0b90*/ 	.word	0x00000530
        /*0b94*/ 	.word	0x000000ff
        /*0b98*/ 	.word	0x00038888
        /*0b9c*/ 	.short	0x0100
        /*0b9e*/ 	.byte	0x06
	.zero		1


	//   ....[14]....
        /*0ba0*/ 	.word	0x00000660
        /*0ba4*/ 	.word	0x000000ff
        /*0ba8*/ 	.word	0x00038890
        /*0bac*/ 	.short	0x0100
        /*0bae*/ 	.byte	0x08
	.zero		1


	//   ....[15]....
        /*0bb0*/ 	.word	0x00000670
        /*0bb4*/ 	.word	0x000000ff
        /*0bb8*/ 	.word	0x000388a0
        /*0bbc*/ 	.short	0x0100
        /*0bbe*/ 	.byte	0x08
	.zero		1


	//   ....[16]....
        /*0bc0*/ 	.word	0x00000680
        /*0bc4*/ 	.word	0x000000ff
        /*0bc8*/ 	.word	0x00038898
        /*0bcc*/ 	.short	0x0100
        /*0bce*/ 	.byte	0x08
	.zero		1


	//   ....[17]....
        /*0bd0*/ 	.word	0x00000690
        /*0bd4*/ 	.word	0x000000ff
        /*0bd8*/ 	.word	0x000388a8
        /*0bdc*/ 	.short	0x0100
        /*0bde*/ 	.byte	0x08
	.zero		1


	//   ....[18]....
        /*0be0*/ 	.word	0x000007d0
        /*0be4*/ 	.word	0x000000ff
        /*0be8*/ 	.word	0x000388b0
        /*0bec*/ 	.short	0x0100
        /*0bee*/ 	.byte	0x08
	.zero		1


	//   ....[19]....
        /*0bf0*/ 	.word	0x000007e0
        /*0bf4*/ 	.word	0x000000ff
        /*0bf8*/ 	.word	0x000388c0
        /*0bfc*/ 	.short	0x0100
        /*0bfe*/ 	.byte	0x08
	.zero		1


	//   ....[20]....
        /*0c00*/ 	.word	0x000007f0
        /*0c04*/ 	.word	0x000000ff
        /*0c08*/ 	.word	0x000388b8
        /*0c0c*/ 	.short	0x0100
        /*0c0e*/ 	.byte	0x08
	.zero		1


	//   ....[21]....
        /*0c10*/ 	.word	0x00000800
        /*0c14*/ 	.word	0x000000ff
        /*0c18*/ 	.word	0x000388c8
        /*0c1c*/ 	.short	0x0100
        /*0c1e*/ 	.byte	0x08
	.zero		1


	//   ....[22]....
        /*0c20*/ 	.word	0x00001750
        /*0c24*/ 	.word	0x000000ff
        /*0c28*/ 	.word	0x00038800
        /*0c2c*/ 	.short	0x010a
        /*0c2e*/ 	.byte	0x29
	.zero		1


	//   ....[23]....
        /*0c30*/ 	.word	0x000017e0
        /*0c34*/ 	.word	0x000000ff
        /*0c38*/ 	.word	0x00038830
        /*0c3c*/ 	.short	0x010a
        /*0c3e*/ 	.byte	0x29
	.zero		1


	//   ....[24]....
        /*0c40*/ 	.word	0x00001820
        /*0c44*/ 	.word	0x000000ff
        /*0c48*/ 	.word	0x00038830
        /*0c4c*/ 	.short	0x010a
        /*0c4e*/ 	.byte	0x29
	.zero		1


	//   ....[25]....
        /*0c50*/ 	.word	0x00001d00
        /*0c54*/ 	.word	0x000000ff
        /*0c58*/ 	.word	0x00000000
        /*0c5c*/ 	.short	0x0101
        /*0c5e*/ 	.byte	0x06
	.zero		1


	//   ....[26]....
        /*0c60*/ 	.word	0x000036e0
        /*0c64*/ 	.word	0x000000ff
        /*0c68*/ 	.word	0x00038850
        /*0c6c*/ 	.short	0x010a
        /*0c6e*/ 	.byte	0x29
	.zero		1


	//   ....[27]....
        /*0c70*/ 	.word	0x00003720
        /*0c74*/ 	.word	0x000000ff
        /*0c78*/ 	.word	0x00038850
        /*0c7c*/ 	.short	0x010a
        /*0c7e*/ 	.byte	0x29
	.zero		1


	//   ....[28]....
        /*0c80*/ 	.word	0x00003970
        /*0c84*/ 	.word	0x000000ff
        /*0c88*/ 	.word	0x00000000
        /*0c8c*/ 	.short	0x0101
        /*0c8e*/ 	.byte	0x06
	.zero		1


	//   ....[29]....
        /*0c90*/ 	.word	0x00003ac0
        /*0c94*/ 	.word	0x000000ff
        /*0c98*/ 	.word	0x00038830
        /*0c9c*/ 	.short	0x010a
        /*0c9e*/ 	.byte	0x31
	.zero		1


	//   ....[30]....
        /*0ca0*/ 	.word	0x00003b10
        /*0ca4*/ 	.word	0x000000ff
        /*0ca8*/ 	.word	0x00038830
        /*0cac*/ 	.short	0x010a
        /*0cae*/ 	.byte	0x31
	.zero		1


	//   ....[31]....
        /*0cb0*/ 	.word	0x00003e60
        /*0cb4*/ 	.word	0x000000ff
        /*0cb8*/ 	.word	0x00000000
        /*0cbc*/ 	.short	0x0101
        /*0cbe*/ 	.byte	0x06
	.zero		1


	//   ....[32]....
        /*0cc0*/ 	.word	0x00005970
        /*0cc4*/ 	.word	0x000000ff
        /*0cc8*/ 	.word	0x00038850
        /*0ccc*/ 	.short	0x010a
        /*0cce*/ 	.byte	0x31
	.zero		1


	//   ....[33]....
        /*0cd0*/ 	.word	0x000059c0
        /*0cd4*/ 	.word	0x000000ff
        /*0cd8*/ 	.word	0x00038850
        /*0cdc*/ 	.short	0x010a
        /*0cde*/ 	.byte	0x31
	.zero		1


	//   ....[34]....
        /*0ce0*/ 	.word	0x00005be0
        /*0ce4*/ 	.word	0x000000ff
        /*0ce8*/ 	.word	0x00000000
        /*0cec*/ 	.short	0x0101
        /*0cee*/ 	.byte	0x31
	.zero		1


	//   ....[35]....
        /*0cf0*/ 	.word	0x00008620
        /*0cf4*/ 	.word	0x000000ff
        /*0cf8*/ 	.word	0x00000000
        /*0cfc*/ 	.short	0x0101
        /*0cfe*/ 	.byte	0x04
	.zero		1


	//   ....[36]....
        /*0d00*/ 	.word	0x0000b560
        /*0d04*/ 	.word	0x000000ff
        /*0d08*/ 	.word	0x00038880
        /*0d0c*/ 	.short	0x010a
        /*0d0e*/ 	.byte	0x2a
	.zero		1


	//   ....[37]....
        /*0d10*/ 	.word	0x0000bcd0
        /*0d14*/ 	.word	0x000000ff
        /*0d18*/ 	.word	0x00038870
        /*0d1c*/ 	.short	0x0107
        /*0d1e*/ 	.byte	0x2a
	.zero		1


	//   ....[38]....
        /*0d20*/ 	.word	0x0000bd60
        /*0d24*/ 	.word	0x000000ff
        /*0d28*/ 	.word	0x00038870
        /*0d2c*/ 	.short	0x0101
        /*0d2e*/ 	.byte	0x2a
	.zero		1


	//   ....[39]....
        /*0d30*/ 	.word	0x0000bd90
        /*0d34*/ 	.word	0x000000ff
        /*0d38*/ 	.word	0x00038840
        /*0d3c*/ 	.short	0x010a
        /*0d3e*/ 	.byte	0x2a
	.zero		1


	//   ....[40]....
        /*0d40*/ 	.word	0x0000c3f0
        /*0d44*/ 	.word	0x000000ff
        /*0d48*/ 	.word	0x00038830
        /*0d4c*/ 	.short	0x0107
        /*0d4e*/ 	.byte	0x2a
	.zero		1


	//   ....[41]....
        /*0d50*/ 	.word	0x0000c480
        /*0d54*/ 	.word	0x000000ff
        /*0d58*/ 	.word	0x00038830
        /*0d5c*/ 	.short	0x0101
        /*0d5e*/ 	.byte	0x2a
	.zero		1


	//   ....[42]....
        /*0d60*/ 	.word	0x0000ce40
        /*0d64*/ 	.word	0x000000ff
        /*0d68*/ 	.word	0x00038800
        /*0d6c*/ 	.short	0x0107
        /*0d6e*/ 	.byte	0x2a
	.zero		1


	//   ....[43]....
        /*0d70*/ 	.word	0x0000ce80
        /*0d74*/ 	.word	0x000000ff
        /*0d78*/ 	.word	0x00038800
        /*0d7c*/ 	.short	0x0101
        /*0d7e*/ 	.byte	0x2a
	.zero		1


	//   ....[44]....
        /*0d80*/ 	.word	0x0000ce90
        /*0d84*/ 	.word	0x000000ff
        /*0d88*/ 	.word	0x00038820
        /*0d8c*/ 	.short	0x010a
        /*0d8e*/ 	.byte	0x2a
	.zero		1


	//   ....[45]....
        /*0d90*/ 	.word	0x0000d1d0
        /*0d94*/ 	.word	0x00000004
        /*0d98*/ 	.word	0x00038880
        /*0d9c*/ 	.short	0x010a
        /*0d9e*/ 	.byte	0x3f
	.zero		1


	//   ....[46]....
        /*0da0*/ 	.word	0x0000d710
        /*0da4*/ 	.word	0x00000004
        /*0da8*/ 	.word	0x00038870
        /*0dac*/ 	.short	0x0107
        /*0dae*/ 	.byte	0x3f
	.zero		1


	//   ....[47]....
        /*0db0*/ 	.word	0x0000d7a0
        /*0db4*/ 	.word	0x00000004
        /*0db8*/ 	.word	0x00038870
        /*0dbc*/ 	.short	0x0101
        /*0dbe*/ 	.byte	0x3f
	.zero		1


	//   ....[48]....
        /*0dc0*/ 	.word	0x0000d7d0
        /*0dc4*/ 	.word	0x00000004
        /*0dc8*/ 	.word	0x00038840
        /*0dcc*/ 	.short	0x010a
        /*0dce*/ 	.byte	0x3f
	.zero		1


	//   ....[49]....
        /*0dd0*/ 	.word	0x0000dce0
        /*0dd4*/ 	.word	0x00000004
        /*0dd8*/ 	.word	0x00038830
        /*0ddc*/ 	.short	0x0107
        /*0dde*/ 	.byte	0x3f
	.zero		1


	//   ....[50]....
        /*0de0*/ 	.word	0x0000dd80
        /*0de4*/ 	.word	0x00000004
        /*0de8*/ 	.word	0x00038830
        /*0dec*/ 	.short	0x0101
        /*0dee*/ 	.byte	0x3f
	.zero		1


	//   ....[51]....
        /*0df0*/ 	.word	0x0000de00
        /*0df4*/ 	.word	0x00000005
        /*0df8*/ 	.word	0x00038870
        /*0dfc*/ 	.short	0x010a
        /*0dfe*/ 	.byte	0x3f
	.zero		1


	//   ....[52]....
        /*0e00*/ 	.word	0x0000de90
        /*0e04*/ 	.word	0x00000005
        /*0e08*/ 	.word	0x00038860
        /*0e0c*/ 	.short	0x010a
        /*0e0e*/ 	.byte	0x3f
	.zero		1


	//   ....[53]....
        /*0e10*/ 	.word	0x0000e610
        /*0e14*/ 	.word	0x00000005
        /*0e18*/ 	.word	0x00038850
        /*0e1c*/ 	.short	0x0101
        /*0e1e*/ 	.byte	0x3f
	.zero		1


	//   ....[54]....
        /*0e20*/ 	.word	0x0000e6b0
        /*0e24*/ 	.word	0x00000005
        /*0e28*/ 	.word	0x00000000
        /*0e2c*/ 	.short	0x0101
        /*0e2e*/ 	.byte	0x3f
	.zero		1


	//   ....[55]....
        /*0e30*/ 	.word	0x0000e780
        /*0e34*/ 	.word	0x00000011
        /*0e38*/ 	.word	0x00038870
        /*0e3c*/ 	.short	0x010a
        /*0e3e*/ 	.byte	0x3f
	.zero		1


	//   ....[56]....
        /*0e40*/ 	.word	0x0000e840
        /*0e44*/ 	.word	0x00000011
        /*0e48*/ 	.word	0x00038860
        /*0e4c*/ 	.short	0x010a
        /*0e4e*/ 	.byte	0x3f
	.zero		1


	//   ....[57]....
        /*0e50*/ 	.word	0x0000efb0
        /*0e54*/ 	.word	0x00000011
        /*0e58*/ 	.word	0x00038850
        /*0e5c*/ 	.short	0x0101
        /*0e5e*/ 	.byte	0x3f
	.zero		1


	//   ....[58]....
        /*0e60*/ 	.word	0x0000f080
        /*0e64*/ 	.word	0x00000011
        /*0e68*/ 	.word	0x00000000
        /*0e6c*/ 	.short	0x0101
        /*0e6e*/ 	.byte	0x3f
	.zero		1


	//   ....[59]....
        /*0e70*/ 	.word	0x0000f0d0
        /*0e74*/ 	.word	0x00000005
        /*0e78*/ 	.word	0x00038820
        /*0e7c*/ 	.short	0x010a
        /*0e7e*/ 	.byte	0x3f
	.zero		1


	//   ....[60]....
        /*0e80*/ 	.word	0x0000f1f0
        /*0e84*/ 	.word	0x00000004
        /*0e88*/ 	.word	0x00038840
        /*0e8c*/ 	.short	0x010a
        /*0e8e*/ 	.byte	0x3f
	.zero		1


	//   ....[61]....
        /*0e90*/ 	.word	0x0000f290
        /*0e94*/ 	.word	0x00000005
        /*0e98*/ 	.word	0x00038840
        /*0e9c*/ 	.short	0x010a
        /*0e9e*/ 	.byte	0x3f
	.zero		1


	//   ....[62]....
        /*0ea0*/ 	.word	0x0000f2d0
        /*0ea4*/ 	.word	0x00000004
        /*0ea8*/ 	.word	0x00038860
        /*0eac*/ 	.short	0x010a
        /*0eae*/ 	.byte	0x3f
	.zero		1


	//   ....[63]....
        /*0eb0*/ 	.word	0x0000f310
        /*0eb4*/ 	.word	0x00000005
        /*0eb8*/ 	.word	0x00038860
        /*0ebc*/ 	.short	0x010a
        /*0ebe*/ 	.byte	0x3f
	.zero		1


	//   ....[64]....
        /*0ec0*/ 	.word	0x0000f350
        /*0ec4*/ 	.word	0x00000004
        /*0ec8*/ 	.word	0x00038880
        /*0ecc*/ 	.short	0x010a
        /*0ece*/ 	.byte	0x3f
	.zero		1


	//   ....[65]....
        /*0ed0*/ 	.word	0x0000f390
        /*0ed4*/ 	.word	0x00000005
        /*0ed8*/ 	.word	0x00038880
        /*0edc*/ 	.short	0x010a
        /*0ede*/ 	.byte	0x3f
	.zero		1


	//   ....[66]....
        /*0ee0*/ 	.word	0x0000f400
        /*0ee4*/ 	.word	0x00000003
        /*0ee8*/ 	.word	0x00038800
        /*0eec*/ 	.short	0x010a
        /*0eee*/ 	.byte	0x3f
	.zero		1


	//   ....[67]....
        /*0ef0*/ 	.word	0x0000f460
        /*0ef4*/ 	.word	0x00000003
        /*0ef8*/ 	.word	0x00038830
        /*0efc*/ 	.short	0x010a
        /*0efe*/ 	.byte	0x3f
	.zero		1


	//   ....[68]....
        /*0f00*/ 	.word	0x0000f4c0
        /*0f04*/ 	.word	0x00000007
        /*0f08*/ 	.word	0x00038850
        /*0f0c*/ 	.short	0x010a
        /*0f0e*/ 	.byte	0x3f
	.zero		1


	//   ....[69]....
        /*0f10*/ 	.word	0x0000f530
        /*0f14*/ 	.word	0x00000000
        /*0f18*/ 	.word	0x00038830
        /*0f1c*/ 	.short	0x010a
        /*0f1e*/ 	.byte	0x3f
	.zero		1


	//   ....[70]....
        /*0f20*/ 	.word	0x0000f5a0
        /*0f24*/ 	.word	0x00000006
        /*0f28*/ 	.word	0x00038850
        /*0f2c*/ 	.short	0x010a
        /*0f2e*/ 	.byte	0x3f
	.zero		1


	//   ....[71]....
        /*0f30*/ 	.word	0x0000f680
        /*0f34*/ 	.word	0x00000002
        /*0f38*/ 	.word	0x00038880
        /*0f3c*/ 	.short	0x010a
        /*0f3e*/ 	.byte	0x3f
	.zero		1


	//   ....[72]....
        /*0f40*/ 	.word	0x00010190
        /*0f44*/ 	.word	0x00000002
        /*0f48*/ 	.word	0x00038840
        /*0f4c*/ 	.short	0x010a
        /*0f4e*/ 	.byte	0x3f
	.zero		1


	//   ....[73]....
        /*0f50*/ 	.word	0x00011610
        /*0f54*/ 	.word	0x00000003
        /*0f58*/ 	.word	0x00038820
        /*0f5c*/ 	.short	0x010a
        /*0f5e*/ 	.byte	0x3f
	.zero		1


	//   ....[74]....
        /*0f60*/ 	.word	0x00011660
        /*0f64*/ 	.word	0x00000004
        /*0f68*/ 	.word	0x00038880
        /*0f6c*/ 	.short	0x010a
        /*0f6e*/ 	.byte	0x3f
	.zero		1


	//   ....[75]....
        /*0f70*/ 	.word	0x00011ff0
        /*0f74*/ 	.word	0x00000004
        /*0f78*/ 	.word	0x00038840
        /*0f7c*/ 	.short	0x010a
        /*0f7e*/ 	.byte	0x3f
	.zero		1


	//   ....[76]....
        /*0f80*/ 	.word	0x00012910
        /*0f84*/ 	.word	0x00000005
        /*0f88*/ 	.word	0x00038870
        /*0f8c*/ 	.short	0x010a
        /*0f8e*/ 	.byte	0x3f
	.zero		1


	//   ....[77]....
        /*0f90*/ 	.word	0x00012960
        /*0f94*/ 	.word	0x00000005
        /*0f98*/ 	.word	0x00038860
        /*0f9c*/ 	.short	0x010a
        /*0f9e*/ 	.byte	0x3f
	.zero		1


	//   ....[78]....
        /*0fa0*/ 	.word	0x000129b0
        /*0fa4*/ 	.word	0x00000011
        /*0fa8*/ 	.word	0x00038870
        /*0fac*/ 	.short	0x010a
        /*0fae*/ 	.byte	0x3f
	.zero		1


	//   ....[79]....
        /*0fb0*/ 	.word	0x00012a00
        /*0fb4*/ 	.word	0x00000011
        /*0fb8*/ 	.word	0x00038860
        /*0fbc*/ 	.short	0x010a
        /*0fbe*/ 	.byte	0x3f
	.zero		1


	//   ....[80]....
        /*0fc0*/ 	.word	0x00012a50
        /*0fc4*/ 	.word	0x00000005
        /*0fc8*/ 	.word	0x00038820
        /*0fcc*/ 	.short	0x010a
        /*0fce*/ 	.byte	0x3f
	.zero		1


	//   ....[81]....
        /*0fd0*/ 	.word	0x00012aa0
        /*0fd4*/ 	.word	0x00000004
        /*0fd8*/ 	.word	0x00038840
        /*0fdc*/ 	.short	0x010a
        /*0fde*/ 	.byte	0x3f
	.zero		1


	//   ....[82]....
        /*0fe0*/ 	.word	0x00012af0
        /*0fe4*/ 	.word	0x00000005
        /*0fe8*/ 	.word	0x00038840
        /*0fec*/ 	.short	0x010a
        /*0fee*/ 	.byte	0x3f
	.zero		1


	//   ....[83]....
        /*0ff0*/ 	.word	0x00012b40
        /*0ff4*/ 	.word	0x00000004
        /*0ff8*/ 	.word	0x00038860
        /*0ffc*/ 	.short	0x010a
        /*0ffe*/ 	.byte	0x3f
	.zero		1


	//   ....[84]....
        /*1000*/ 	.word	0x00012b90
        /*1004*/ 	.word	0x00000005
        /*1008*/ 	.word	0x00038860
        /*100c*/ 	.short	0x010a
        /*100e*/ 	.byte	0x3f
	.zero		1


	//   ....[85]....
        /*1010*/ 	.word	0x00012be0
        /*1014*/ 	.word	0x00000004
        /*1018*/ 	.word	0x00038880
        /*101c*/ 	.short	0x010a
        /*101e*/ 	.byte	0x3f
	.zero		1


	//----- nvinfo : EIATTR_NUM_MBARRIERS
	.align		4
.L_96:
        /*1020*/ 	.byte	0x03, 0x38
        /*1022*/ 	.short	0x0016


	//----- nvinfo : EIATTR_EXIT_INSTR_OFFSETS
	.align		4
        /*1024*/ 	.byte	0x04, 0x1c
        /*1026*/ 	.short	(.L_98 - .L_97)


	//   ....[0]....
.L_97:
        /*1028*/ 	.word	0x0000f3e0


	//----- nvinfo : EIATTR_MAX_THREADS
	.align		4
.L_98:
        /*102c*/ 	.byte	0x04, 0x05
        /*102e*/ 	.short	(.L_100 - .L_99)
.L_99:
        /*1030*/ 	.word	0x00000180
        /*1034*/ 	.word	0x00000001
        /*1038*/ 	.word	0x00000001


	//----- nvinfo : EIATTR_CRS_STACK_SIZE
	.align		4
.L_100:
        /*103c*/ 	.byte	0x04, 0x1e
        /*103e*/ 	.short	(.L_102 - .L_101)
.L_101:
        /*1040*/ 	.word	0x00000000


	//----- nvinfo : EIATTR_CBANK_PARAM_SIZE
	.align		4
.L_102:
        /*1044*/ 	.byte	0x03, 0x19
        /*1046*/ 	.short	0x0a70


	//----- nvinfo : EIATTR_PARAM_CBANK
	.align		4
        /*1048*/ 	.byte	0x04, 0x0a
        /*104a*/ 	.short	(.L_104 - .L_103)
	.align		4
.L_103:
        /*104c*/ 	.word	index@(.nv.constant0._ZN7cutlass13device_kernelIN5flash11enable_sm90INS1_16FlashAttnFwdSm90INS1_25CollectiveMainloopFwdSm90ILi2EN4cute5tupleIJNS5_1CILi1EEES8_S8_EEENS6_IJNS7_ILi128EEESA_NS7_ILi256EEEEEELi256ENS_12float_e4m3_tEfNS_4arch4Sm90ELb0ELb0ELb0ELb0ELb1ELb0ELb0ELb1ELb0ELb1ELb1ELb0EEENS1_21CollectiveEpilogueFwdINS6_IJSA_SB_SA_EEES9_NS_10bfloat16_tESF_Li256ELb0ELb1ELb1ELb1EEENS1_19SingleTileSchedulerILb0ELb1ELb1ELi128EEEEEEEEEvNT_6ParamsE)
        /*1050*/ 	.short	0x0210
        /*1052*/ 	.short	0x0a70


	//----- nvinfo : EIATTR_SW_WAR
	.align		4
.L_104:
        /*1054*/ 	.byte	0x04, 0x36
        /*1056*/ 	.short	(.L_106 - .L_105)
.L_105:
        /*1058*/ 	.word	0x00000008
.L_106:


//--------------------- .nv.info._ZN7cutlass13device_kernelIN5flash11enable_sm90INS1_16FlashAttnFwdSm90INS1_25CollectiveMainloopFwdSm90ILi2EN4cute5tupleIJNS5_1CILi1EEES8_S8_EEENS6_IJNS7_ILi128EEESA_NS7_ILi256EEEEEELi256ENS_12float_e4m3_tEfNS_4arch4Sm90ELb0ELb0ELb0ELb1ELb1ELb0ELb0ELb1ELb0ELb1ELb1ELb0EEENS1_21CollectiveEpilogueFwdINS6_IJSA_SB_SA_EEES9_NS_10bfloat16_tESF_Li256ELb1ELb1ELb1ELb1EEENS1_36VarlenDynamicPersistentTileSchedulerILi128ELi128ELi256ELi128ELb1ELb1ELb1ELb0ELb1ELb1EEEEEEEEEvNT_6ParamsE --------------------------
	.section	.nv.info._ZN7cutlass13device_kernelIN5flash11enable_sm90INS1_16FlashAttnFwdSm90INS1_25CollectiveMainloopFwdSm90ILi2EN4cute5tupleIJNS5_1CILi1EEES8_S8_EEENS6_IJNS7_ILi128EEESA_NS7_ILi256EEEEEELi256ENS_12float_e4m3_tEfNS_4arch4Sm90ELb0ELb0ELb0ELb1ELb1ELb0ELb0ELb1ELb0ELb1ELb1ELb0EEENS1_21CollectiveEpilogueFwdINS6_IJSA_SB_SA_EEES9_NS_10bfloat16_tESF_Li256ELb1ELb1ELb1ELb1EEENS1_36VarlenDynamicPersistentTileSchedulerILi128ELi128ELi256ELi128ELb1ELb1ELb1ELb0ELb1ELb1EEEEEEEEEvNT_6ParamsE,"",@"SHT_CUDA_INFO"
	.sectionflags	@""
	.align	4


	//----- nvinfo : EIATTR_CUDA_API_VERSION
	.align		4
        /*0000*/ 	.byte	0x04, 0x37
        /*0002*/ 	.short	(.L_108 - .L_107)
.L_107:
        /*0004*/ 	.word	0x00000082


	//----- nvinfo : EIATTR_KPARAM_INFO
	.align		4
.L_108:
        /*0008*/ 	.byte	0x04, 0x17
        /*000a*/ 	.short	(.L_110 - .L_109)
.L_109:
        /*000c*/ 	.word	0x00000000
        /*0010*/ 	.short	0x0000
        /*0012*/ 	.short	0x0070
        /*0014*/ 	.byte	0x00, 0xf0, 0x01, 0x2a


	//----- nvinfo : EIATTR_SPARSE_MMA_MASK
	.align		4
.L_110:
        /*0018*/ 	.byte	0x03, 0x50
        /*001a*/ 	.short	0x0000


	//----- nvinfo : EIATTR_MAXREG_COUNT
	.align		4
        /*001c*/ 	.byte	0x03, 0x1b
        /*001e*/ 	.short	0x00a8


	//----- nvinfo : EIATTR_NUM_BARRIERS
	.align		4
        /*0020*/ 	.byte	0x02, 0x4c
        /*0022*/ 	.byte	0x10
	.zero		1


	//----- nvinfo : EIATTR_EXTERNS
	.align		4
        /*0024*/ 	.byte	0x04, 0x0f
        /*0026*/ 	.short	(.L_112 - .L_111)


	//   ....[0]....
	.align		4
.L_111:
        /*0028*/ 	.word	index@(__assertfail)


	//----- nvinfo : EIATTR_ANNOTATIONS
	.align		4
.L_112:
        /*002c*/ 	.byte	0x04, 0x55
        /*002e*/ 	.short	(.L_114 - .L_113)


	//   ....[0]....
.L_113:
        /*0030*/ 	.word	0x00000001
        /*0034*/ 	.byte	0xf0, 0x0a, 0x00, 0x00, 0x01, 0x00, 0x00, 0x00, 0xb0, 0x0c, 0x00, 0x00, 0x01, 0x00, 0x00, 0x00
        /* <DEDUP_REMOVED lines=29> */
        /*0214*/ 	.byte	0x30, 0x3f, 0x01, 0x00


	//----- nvinfo : EIATTR_MERCURY_ISA_VERSION
	.align		4
.L_114:
        /*0218*/ 	.byte	0x03, 0x5f
        /*021a*/ 	.short	0x0101


	//----- nvinfo : EIATTR_UNUSED_LOAD_BYTE_OFFSET
	.align		4
        /*021c*/ 	.byte	0x04, 0x44
        /*021e*/ 	.short	(.L_116 - .L_115)


	//   ....[0]....
.L_115:
        /*0220*/ 	.word	0x00000980
        /*0224*/ 	.word	0x0000fff0


	//   ....[1]....
        /*0228*/ 	.word	0x00007120
        /*022c*/ 	.word	0x0000fff0


	//----- nvinfo : EIATTR_INT_WARP_WIDE_INSTR_OFFSETS
	.align		4
.L_116:
        /*0230*/ 	.byte	0x04, 0x31
        /*0232*/ 	.short	(.L_118 - .L_117)


	//   ....[0]....
.L_117:
        /*0234*/ 	.word	0x000000c0


	//   ....[1]....
        /*0238*/ 	.word	0x000000d0


	//   ....[2]....
        /*023c*/ 	.word	0x00000170


	//   ....[3]....
        /*0240*/ 	.word	0x0000ea50


	//   ....[4]....
        /*0244*/ 	.word	0x0000eae0


	//   ....[5]....
        /*0248*/ 	.word	0x00012880


	//   ....[6]....
        /*024c*/ 	.word	0x00012910


	//----- nvinfo : EIATTR_COOP_GROUP_MASK_REGIDS
	.align		4
.L_118:
        /*0250*/ 	.byte	0x04, 0x29
        /*0252*/ 	.short	(.L_120 - .L_119)


	//   ....[0]....
.L_119:
        /*0254*/ 	.word	0xffffffff


	//   ....[1]....
        /*0258*/ 	.word	0xffffffff


	//   ....[2]....
        /*025c*/ 	.word	0xffffffff


	//   ....[3]....
        /*0260*/ 	.word	0xffffffff


	//   ....[4]....
        /*0264*/ 	.word	0xffffffff


	//   ....[5]....
        /*0268*/ 	.word	0xffffffff


	//   ....[6]....
        /*026c*/ 	.word	0xffffffff


	//   ....[7]....
        /*0270*/ 	.word	0xffffffff


	//   ....[8]....
        /*0274*/ 	.word	0xffffffff


	//   ....[9]....
        /*0278*/ 	.word	0xffffffff


	//   ....[10]....
        /*027c*/ 	.word	0xffffffff


	//   ....[11]....
        /*0280*/ 	.word	0xffffffff


	//   ....[12]....
        /*0284*/ 	.word	0xffffffff


	//   ....[13]....
        /*0288*/ 	.word	0xffffffff


	//   ....[14]....
        /*028c*/ 	.word	0xffffffff


	//   ....[15]....
        /*0290*/ 	.word	0xffffffff


	//   ....[16]....
        /*0294*/ 	.word	0xffffffff


	//   ....[17]....
        /*0298*/ 	.word	0xffffffff


	//   ....[18]....
        /*029c*/ 	.word	0xffffffff


	//   ....[19]....
        /*02a0*/ 	.word	0xffffffff


	//   ....[20]....
        /*02a4*/ 	.word	0xffffffff


	//   ....[21]....
        /*02a8*/ 	.word	0xffffffff


	//   ....[22]....
        /*02ac*/ 	.word	0xffffffff


	//   ....[23]....
        /*02b0*/ 	.word	0xffffffff


	//   ....[24]....
        /*02b4*/ 	.word	0xffffffff


	//   ....[25]....
        /*02b8*/ 	.word	0xffffffff


	//   ....[26]....
        /*02bc*/ 	.word	0xffffffff


	//   ....[27]....
        /*02c0*/ 	.word	0xffffffff


	//   ....[28]....
        /*02c4*/ 	.word	0xffffffff


	//   ....[29]....
        /*02c8*/ 	.word	0xffffffff


	//   ....[30]....
        /*02cc*/ 	.word	0xffffffff


	//   ....[31]....
        /*02d0*/ 	.word	0xffffffff


	//   ....[32]....
        /*02d4*/ 	.word	0xffffffff


	//   ....[33]....
        /*02d8*/ 	.word	0xffffffff


	//   ....[34]....
        /*02dc*/ 	.word	0xffffffff


	//   ....[35]....
        /*02e0*/ 	.word	0xffffffff


	//   ....[36]....
        /*02e4*/ 	.word	0xffffffff


	//   ....[37]....
        /*02e8*/ 	.word	0xffffffff


	//   ....[38]....
        /*02ec*/ 	.word	0xffffffff


	//   ....[39]....
        /*02f0*/ 	.word	0xffffffff


	//   ....[40]....
        /*02f4*/ 	.word	0xffffffff


	//   ....[41]....
        /*02f8*/ 	.word	0xffffffff


	//   ....[42]....
        /*02fc*/ 	.word	0xffffffff


	//   ....[43]....
        /*0300*/ 	.word	0xffffffff


	//   ....[44]....
        /*0304*/ 	.word	0xffffffff


	//   ....[45]....
        /*0308*/ 	.word	0xffffffff


	//   ....[46]....
        /*030c*/ 	.word	0xffffffff


	//   ....[47]....
        /*0310*/ 	.word	0xffffffff


	//   ....[48]....
        /*0314*/ 	.word	0xffffffff


	//   ....[49]....
        /*0318*/ 	.word	0xffffffff


	//   ....[50]....
        /*031c*/ 	.word	0xffffffff


	//   ....[51]....
        /*0320*/ 	.word	0xffffffff


	//   ....[52]....
        /*0324*/ 	.word	0xffffffff


	//   ....[53]....
        /*0328*/ 	.word	0xffffffff


	//   ....[54]....
        /*032c*/ 	.word	0xffffffff


	//   ....[55]....
        /*0330*/ 	.word	0xffffffff


	//   ....[56]....
        /*0334*/ 	.word	0xffffffff


	//   ....[57]....
        /*0338*/ 	.word	0xffffffff


	//   ....[58]....
        /*033c*/ 	.word	0xffffffff


	//   ....[59]....
        /*0340*/ 	.word	0xffffffff


	//   ....[60]....
        /*0344*/ 	.word	0xffffffff


	//   ....[61]....
        /*0348*/ 	.word	0xffffffff


	//   ....[62]....
        /*034c*/ 	.word	0xffffffff


	//   ....[63]....
        /*0350*/ 	.word	0xffffffff


	//   ....[64]....
        /*0354*/ 	.word	0xffffffff


	//   ....[65]....
        /*0358*/ 	.word	0xffffffff


	//   ....[66]....
        /*035c*/ 	.word	0xffffffff


	//   ....[67]....
        /*0360*/ 	.word	0xffffffff


	//   ....[68]....
        /*0364*/ 	.word	0xffffffff


	//   ....[69]....
        /*0368*/ 	.word	0xffffffff


	//   ....[70]....
        /*036c*/ 	.word	0xffffffff


	//   ....[71]....
        /*0370*/ 	.word	0xffffffff


	//   ....[72]....
        /*0374*/ 	.word	0xffffffff


	//   ....[73]....
        /*0378*/ 	.word	0xffffffff


	//   ....[74]....
        /*037c*/ 	.word	0xffffffff


	//   ....[75]....
        /*0380*/ 	.word	0xffffffff


	//   ....[76]....
        /*0384*/ 	.word	0xffffffff


	//   ....[77]....
        /*0388*/ 	.word	0xffffffff


	//   ....[78]....
        /*038c*/ 	.word	0xffffffff


	//   ....[79]....
        /*0390*/ 	.word	0xffffffff


	//   ....[80]....
        /*0394*/ 	.word	0xffffffff


	//   ....[81]....
        /*0398*/ 	.word	0xffffffff


	//   ....[82]....
        /*039c*/ 	.word	0xffffffff


	//   ....[83]....
        /*03a0*/ 	.word	0xffffffff


	//   ....[84]....
        /*03a4*/ 	.word	0xffffffff


	//   ....[85]....
        /*03a8*/ 	.word	0xffffffff


	//   ....[86]....
        /*03ac*/ 	.word	0xffffffff


	//   ....[87]....
        /*03b0*/ 	.word	0xffffffff


	//   ....[88]....
        /*03b4*/ 	.word	0xffffffff


	//   ....[89]....
        /*03b8*/ 	.word	0xffffffff


	//   ....[90]....
        /*03bc*/ 	.word	0xffffffff


	//   ....[91]....
        /*03c0*/ 	.word	0xffffffff


	//   ....[92]....
        /*03c4*/ 	.word	0xffffffff


	//   ....[93]....
        /*03c8*/ 	.word	0xffffffff


	//   ....[94]....
        /*03cc*/ 	.word	0xffffffff


	//   ....[95]....
        /*03d0*/ 	.word	0xffffffff


	//   ....[96]....
        /*03d4*/ 	.word	0xffffffff


	//   ....[97]....
        /*03d8*/ 	.word	0xffffffff


	//   ....[98]....
        /*03dc*/ 	.word	0xffffffff


	//   ....[99]....
        /*03e0*/ 	.word	0xffffffff


	//   ....[100]....
        /*03e4*/ 	.word	0xffffffff


	//   ....[101]....
        /*03e8*/ 	.word	0xffffffff


	//   ....[102]....
        /*03ec*/ 	.word	0xffffffff


	//   ....[103]....
        /*03f0*/ 	.word	0xffffffff


	//   ....[104]....
        /*03f4*/ 	.word	0xffffffff


	//   ....[105]....
        /*03f8*/ 	.word	0xffffffff


	//   ....[106]....
        /*03fc*/ 	.word	0xffffffff


	//   ....[107]....
        /*0400*/ 	.word	0xffffffff


	//   ....[108]....
        /*0404*/ 	.word	0xffffffff


	//   ....[109]....
        /*0408*/ 	.word	0xffffffff


	//   ....[110]....
        /*040c*/ 	.word	0xffffffff


	//   ....[111]....
        /*0410*/ 	.word	0xffffffff


	//   ....[112]....
        /*0414*/ 	.word	0xffffffff


	//   ....[113]....
        /*0418*/ 	.word	0xffffffff


	//   ....[114]....
        /*041c*/ 	.word	0xffffffff


	//   ....[115]....
        /*0420*/ 	.word	0xffffffff


	//   ....[116]....
        /*0424*/ 	.word	0xffffffff


	//   ....[117]....
        /*0428*/ 	.word	0xffffffff


	//   ....[118]....
        /*042c*/ 	.word	0xffffffff


	//   ....[119]....
        /*0430*/ 	.word	0xffffffff


	//   ....[120]....
        /*0434*/ 	.word	0xffffffff


	//   ....[121]....
        /*0438*/ 	.word	0xffffffff


	//   ....[122]....
        /*043c*/ 	.word	0xffffffff


	//   ....[123]....
        /*0440*/ 	.word	0xffffffff


	//   ....[124]....
        /*0444*/ 	.word	0xffffffff


	//   ....[125]....
        /*0448*/ 	.word	0xffffffff


	//   ....[126]....
        /*044c*/ 	.word	0xffffffff


	//   ....[127]....
        /*0450*/ 	.word	0xffffffff


	//   ....[128]....
        /*0454*/ 	.word	0xffffffff


	//   ....[129]....
        /*0458*/ 	.word	0xffffffff


	//   ....[130]....
        /*045c*/ 	.word	0xffffffff


	//   ....[131]....
        /*0460*/ 	.word	0xffffffff


	//   ....[132]....
        /*0464*/ 	.word	0xffffffff


	//   ....[133]....
        /*0468*/ 	.word	0xffffffff


	//   ....[134]....
        /*046c*/ 	.word	0xffffffff


	//   ....[135]....
        /*0470*/ 	.word	0xffffffff


	//   ....[136]....
        /*0474*/ 	.word	0xffffffff


	//   ....[137]....
        /*0478*/ 	.word	0xffffffff


	//   ....[138]....
        /*047c*/ 	.word	0xffffffff


	//   ....[139]....
        /*0480*/ 	.word	0xffffffff


	//   ....[140]....
        /*0484*/ 	.word	0xffffffff


	//   ....[141]....
        /*0488*/ 	.word	0xffffffff


	//   ....[142]....
        /*048c*/ 	.word	0xffffffff


	//   ....[143]....
        /*0490*/ 	.word	0xffffffff


	//   ....[144]....
        /*0494*/ 	.word	0xffffffff


	//   ....[145]....
        /*0498*/ 	.word	0xffffffff


	//   ....[146]....
        /*049c*/ 	.word	0xffffffff


	//   ....[147]....
        /*04a0*/ 	.word	0xffffffff


	//   ....[148]....
        /*04a4*/ 	.word	0xffffffff


	//   ....[149]....
        /*04a8*/ 	.word	0xffffffff


	//   ....[150]....
        /*04ac*/ 	.word	0xffffffff


	//   ....[151]....
        /*04b0*/ 	.word	0xffffffff


	//   ....[152]....
        /*04b4*/ 	.word	0xffffffff


	//   ....[153]....
        /*04b8*/ 	.word	0xffffffff


	//   ....[154]....
        /*04bc*/ 	.word	0xffffffff


	//   ....[155]....
        /*04c0*/ 	.word	0xffffffff


	//   ....[156]....
        /*04c4*/ 	.word	0xffffffff


	//   ....[157]....
        /*04c8*/ 	.word	0xffffffff


	//   ....[158]....
        /*04cc*/ 	.word	0xffffffff


	//   ....[159]....
        /*04d0*/ 	.word	0xffffffff


	//   ....[160]....
        /*04d4*/ 	.word	0xffffffff


	//   ....[161]....
        /*04d8*/ 	.word	0xffffffff


	//   ....[162]....
        /*04dc*/ 	.word	0xffffffff


	//   ....[163]....
        /*04e0*/ 	.word	0xffffffff


	//   ....[164]....
        /*04e4*/ 	.word	0xffffffff


	//   ....[165]....
        /*04e8*/ 	.word	0xffffffff


	//   ....[166]....
        /*04ec*/ 	.word	0xffffffff


	//   ....[167]....
        /*04f0*/ 	.word	0xffffffff


	//   ....[168]....
        /*04f4*/ 	.word	0xffffffff


	//   ....[169]....
        /*04f8*/ 	.word	0xffffffff


	//   ....[170]....
        /*04fc*/ 	.word	0xffffffff


	//   ....[171]....
        /*0500*/ 	.word	0xffffffff


	//   ....[172]....
        /*0504*/ 	.word	0xffffffff


	//   ....[173]....
        /*0508*/ 	.word	0xffffffff


	//   ....[174]....
        /*050c*/ 	.word	0xffffffff


	//   ....[175]....
        /*0510*/ 	.word	0xffffffff


	//   ....[176]....
        /*0514*/ 	.word	0xffffffff


	//   ....[177]....
        /*0518*/ 	.word	0xffffffff


	//   ....[178]....
        /*051c*/ 	.word	0xffffffff


	//   ....[179]....
        /*0520*/ 	.word	0xffffffff


	//   ....[180]....
        /*0524*/ 	.word	0xffffffff


	//   ....[181]....
        /*0528*/ 	.word	0xffffffff


	//   ....[182]....
        /*052c*/ 	.word	0xffffffff


	//   ....[183]....
        /*0530*/ 	.word	0xffffffff


	//   ....[184]....
        /*0534*/ 	.word	0xffffffff


	//   ....[185]....
        /*0538*/ 	.word	0xffffffff


	//   ....[186]....
        /*053c*/ 	.word	0xffffffff


	//   ....[187]....
        /*0540*/ 	.word	0xffffffff


	//   ....[188]....
        /*0544*/ 	.word	0xffffffff


	//   ....[189]....
        /*0548*/ 	.word	0xffffffff


	//   ....[190]....
        /*054c*/ 	.word	0xffffffff


	//   ....[191]....
        /*0550*/ 	.word	0xffffffff


	//   ....[192]....
        /*0554*/ 	.word	0xffffffff


	//   ....[193]....
        /*0558*/ 	.word	0xffffffff


	//   ....[194]....
        /*055c*/ 	.word	0xffffffff


	//   ....[195]....
        /*0560*/ 	.word	0xffffffff


	//   ....[196]....
        /*0564*/ 	.word	0xffffffff


	//   ....[197]....
        /*0568*/ 	.word	0xffffffff


	//   ....[198]....
        /*056c*/ 	.word	0xffffffff


	//   ....[199]....
        /*0570*/ 	.word	0xffffffff


	//   ....[200]....
        /*0574*/ 	.word	0xffffffff


	//   ....[201]....
        /*0578*/ 	.word	0xffffffff


	//   ....[202]....
        /*057c*/ 	.word	0xffffffff


	//   ....[203]....
        /*0580*/ 	.word	0xffffffff


	//   ....[204]....
        /*0584*/ 	.word	0xffffffff


	//   ....[205]....
        /*0588*/ 	.word	0xffffffff


	//   ....[206]....
        /*058c*/ 	.word	0xffffffff


	//   ....[207]....
        /*0590*/ 	.word	0xffffffff


	//   ....[208]....
        /*0594*/ 	.word	0xffffffff


	//   ....[209]....
        /*0598*/ 	.word	0xffffffff


	//   ....[210]....
        /*059c*/ 	.word	0xffffffff


	//   ....[211]....
        /*05a0*/ 	.word	0xffffffff


	//   ....[212]....
        /*05a4*/ 	.word	0xffffffff


	//   ....[213]....
        /*05a8*/ 	.word	0xffffffff


	//   ....[214]....
        /*05ac*/ 	.word	0xffffffff


	//   ....[215]....
        /*05b0*/ 	.word	0xffffffff


	//   ....[216]....
        /*05b4*/ 	.word	0xffffffff


	//   ....[217]....
        /*05b8*/ 	.word	0xffffffff


	//   ....[218]....
        /*05bc*/ 	.word	0xffffffff


	//   ....[219]....
        /*05c0*/ 	.word	0xffffffff


	//   ....[220]....
        /*05c4*/ 	.word	0xffffffff


	//   ....[221]....
        /*05c8*/ 	.word	0xffffffff


	//   ....[222]....
        /*05cc*/ 	.word	0xffffffff


	//   ....[223]....
        /*05d0*/ 	.word	0xffffffff


	//   ....[224]....
        /*05d4*/ 	.word	0xffffffff


	//   ....[225]....
        /*05d8*/ 	.word	0xffffffff


	//   ....[226]....
        /*05dc*/ 	.word	0xffffffff


	//   ....[227]....
        /*05e0*/ 	.word	0xffffffff


	//   ....[228]....
        /*05e4*/ 	.word	0xffffffff


	//   ....[229]....
        /*05e8*/ 	.word	0xffffffff


	//   ....[230]....
        /*05ec*/ 	.word	0xffffffff


	//   ....[231]....
        /*05f0*/ 	.word	0xffffffff


	//   ....[232]....
        /*05f4*/ 	.word	0xffffffff


	//   ....[233]....
        /*05f8*/ 	.word	0xffffffff


	//   ....[234]....
        /*05fc*/ 	.word	0xffffffff


	//   ....[235]....
        /*0600*/ 	.word	0xffffffff


	//   ....[236]....
        /*0604*/ 	.word	0xffffffff


	//   ....[237]....
        /*0608*/ 	.word	0xffffffff


	//   ....[238]....
        /*060c*/ 	.word	0xffffffff


	//   ....[239]....
        /*0610*/ 	.word	0xffffffff


	//   ....[240]....
        /*0614*/ 	.word	0xffffffff


	//   ....[241]....
        /*0618*/ 	.word	0xffffffff


	//   ....[242]....
        /*061c*/ 	.word	0xffffffff


	//   ....[243]....
        /*0620*/ 	.word	0xffffffff


	//   ....[244]....
        /*0624*/ 	.word	0xffffffff


	//   ....[245]....
        /*0628*/ 	.word	0xffffffff


	//   ....[246]....
        /*062c*/ 	.word	0xffffffff


	//   ....[247]....
        /*0630*/ 	.word	0xffffffff


	//   ....[248]....
        /*0634*/ 	.word	0xffffffff


	//   ....[249]....
        /*0638*/ 	.word	0xffffffff


	//   ....[250]....
        /*063c*/ 	.word	0xffffffff


	//   ....[251]....
        /*0640*/ 	.word	0xffffffff


	//   ....[252]....
        /*0644*/ 	.word	0xffffffff


	//   ....[253]....
        /*0648*/ 	.word	0xffffffff


	//   ....[254]....
        /*064c*/ 	.word	0xffffffff


	//   ....[255]....
        /*0650*/ 	.word	0xffffffff


	//   ....[0]....
        /*0654*/ 	.word	0xffffffff


	//   ....[1]....
        /*0658*/ 	.word	0xffffffff


	//   ....[2]....
        /*065c*/ 	.word	0xffffffff


	//   ....[3]....
        /*0660*/ 	.word	0xffffffff


	//   ....[4]....
        /*0664*/ 	.word	0xffffffff


	//   ....[5]....
        /*0668*/ 	.word	0xffffffff


	//   ....[6]....
        /*066c*/ 	.word	0xffffffff


	//   ....[7]....
        /*0670*/ 	.word	0xffffffff


	//   ....[8]....
        /*0674*/ 	.word	0xffffffff


	//   ....[9]....
        /*0678*/ 	.word	0xffffffff


	//   ....[10]....
        /*067c*/ 	.word	0xffffffff


	//   ....[11]....
        /*0680*/ 	.word	0xffffffff


	//   ....[12]....
        /*0684*/ 	.word	0xffffffff


	//   ....[13]....
        /*0688*/ 	.word	0xffffffff


	//   ....[14]....
        /*068c*/ 	.word	0xffffffff


	//   ....[15]....
        /*0690*/ 	.word	0xffffffff


	//   ....[16]....
        /*0694*/ 	.word	0xffffffff


	//   ....[17]....
        /*0698*/ 	.word	0xffffffff


	//   ....[18]....
        /*069c*/ 	.word	0xffffffff


	//   ....[19]....
        /*06a0*/ 	.word	0xffffffff


	//   ....[20]....
        /*06a4*/ 	.word	0xffffffff


	//   ....[21]....
        /*06a8*/ 	.word	0xffffffff


	//   ....[22]....
        /*06ac*/ 	.word	0xffffffff


	//   ....[23]....
        /*06b0*/ 	.word	0xffffffff


	//   ....[24]....
        /*06b4*/ 	.word	0xffffffff


	//   ....[25]....
        /*06b8*/ 	.word	0xffffffff


	//   ....[26]....
        /*06bc*/ 	.word	0xffffffff


	//   ....[27]....
        /*06c0*/ 	.word	0xffffffff


	//   ....[28]....
        /*06c4*/ 	.word	0xffffffff


	//   ....[29]....
        /*06c8*/ 	.word	0xffffffff


	//   ....[30]....
        /*06cc*/ 	.word	0xffffffff


	//   ....[31]....
        /*06d0*/ 	.word	0x0500000f


	//   ....[32]....
        /*06d4*/ 	.word	0x0500000f


	//   ....[33]....
        /*06d8*/ 	.word	0x0500000f


	//   ....[34]....
        /*06dc*/ 	.word	0x0500000f


	//   ....[35]....
        /*06e0*/ 	.word	0x0500000f


	//   ....[36]....
        /*06e4*/ 	.word	0x0500000f


	//   ....[37]....
        /*06e8*/ 	.word	0x0500000f


	//   ....[38]....
        /*06ec*/ 	.word	0x0500000f


	//   ....[39]....
        /*06f0*/ 	.word	0x0500000f


	//   ....[40]....
        /*06f4*/ 	.word	0x0500000f


	//   ....[41]....
        /*06f8*/ 	.word	0x0500000f


	//   ....[42]....
        /*06fc*/ 	.word	0x0500000f


	//   ....[43]....
        /*0700*/ 	.word	0x0500000f


	//   ....[44]....
        /*0704*/ 	.word	0x0500000f


	//   ....[45]....
        /*0708*/ 	.word	0x0500000f


	//   ....[46]....
        /*070c*/ 	.word	0x0500000f


	//   ....[47]....
        /*0710*/ 	.word	0x0500000f


	//   ....[48]....
        /*0714*/ 	.word	0x0500000f


	//   ....[49]....
        /*0718*/ 	.word	0x0500000f


	//   ....[50]....
        /*071c*/ 	.word	0x0500000f


	//   ....[51]....
        /*0720*/ 	.word	0x0500000f


	//   ....[52]....
        /*0724*/ 	.word	0x0500000f


	//   ....[53]....
        /*0728*/ 	.word	0x0500000f


	//   ....[54]....
        /*072c*/ 	.word	0x0500000f


	//   ....[55]....
        /*0730*/ 	.word	0x0500000f


	//   ....[56]....
        /*0734*/ 	.word	0x0500000f


	//   ....[57]....
        /*0738*/ 	.word	0x0500000f


	//   ....[58]....
        /*073c*/ 	.word	0x0500000f


	//   ....[59]....
        /*0740*/ 	.word	0x0500000f


	//   ....[60]....
        /*0744*/ 	.word	0x0500000f


	//   ....[61]....
        /*0748*/ 	.word	0x0500000f


	//   ....[62]....
        /*074c*/ 	.word	0x0500000f


	//   ....[63]....
        /*0750*/ 	.word	0x0500000f


	//   ....[64]....
        /*0754*/ 	.word	0x0500000f


	//   ....[65]....
        /*0758*/ 	.word	0x0500000f


	//   ....[66]....
        /*075c*/ 	.word	0x0500000f


	//   ....[67]....
        /*0760*/ 	.word	0x0500000f


	//   ....[68]....
        /*0764*/ 	.word	0x0500000f


	//   ....[69]....
        /*0768*/ 	.word	0x0500000f


	//   ....[70]....
        /*076c*/ 	.word	0x0500000f


	//   ....[71]....
        /*0770*/ 	.word	0x0500000f


	//   ....[72]....
        /*0774*/ 	.word	0x0500000f


	//   ....[73]....
        /*0778*/ 	.word	0x0500000f


	//   ....[74]....
        /*077c*/ 	.word	0x0500000f


	//   ....[75]....
        /*0780*/ 	.word	0x0500000f


	//   ....[76]....
        /*0784*/ 	.word	0x0500000f


	//   ....[77]....
        /*0788*/ 	.word	0x0500000f


	//   ....[78]....
        /*078c*/ 	.word	0x0500000f


	//   ....[79]....
        /*0790*/ 	.word	0x0500000f


	//   ....[80]....
        /*0794*/ 	.word	0x0500000f


	//   ....[81]....
        /*0798*/ 	.word	0x0500000f


	//   ....[82]....
        /*079c*/ 	.word	0x0500000f


	//   ....[83]....
        /*07a0*/ 	.word	0x0500000f


	//   ....[84]....
        /*07a4*/ 	.word	0x0500000f


	//   ....[85]....
        /*07a8*/ 	.word	0x0500000f


	//   ....[86]....
        /*07ac*/ 	.word	0x0500000f


	//   ....[87]....
        /*07b0*/ 	.word	0x0500000f


	//   ....[88]....
        /*07b4*/ 	.word	0x0500000f


	//   ....[89]....
        /*07b8*/ 	.word	0x0500000f


	//   ....[90]....
        /*07bc*/ 	.word	0x0500000f


	//   ....[91]....
        /*07c0*/ 	.word	0x0500000f


	//   ....[92]....
        /*07c4*/ 	.word	0x0500000f


	//   ....[93]....
        /*07c8*/ 	.word	0x0500000f


	//   ....[94]....
        /*07cc*/ 	.word	0x0500000f


	//   ....[95]....
        /*07d0*/ 	.word	0x0500000f


	//   ....[96]....
        /*07d4*/ 	.word	0x0500000f


	//   ....[97]....
        /*07d8*/ 	.word	0x0500000f


	//   ....[98]....
        /*07dc*/ 	.word	0x0500000f


	//   ....[99]....
        /*07e0*/ 	.word	0x0500000f


	//   ....[100]....
        /*07e4*/ 	.word	0x0500000f


	//   ....[101]....
        /*07e8*/ 	.word	0x0500000f


	//   ....[102]....
        /*07ec*/ 	.word	0x0500000f


	//   ....[103]....
        /*07f0*/ 	.word	0x0500000f


	//   ....[104]....
        /*07f4*/ 	.word	0x0500000f


	//   ....[105]....
        /*07f8*/ 	.word	0x0500000f


	//   ....[106]....
        /*07fc*/ 	.word	0x0500000f


	//   ....[107]....
        /*0800*/ 	.word	0x0500000f


	//   ....[108]....
        /*0804*/ 	.word	0x0500000f


	//   ....[109]....
        /*0808*/ 	.word	0x0500000f


	//   ....[110]....
        /*080c*/ 	.word	0x0500000f


	//   ....[111]....
        /*0810*/ 	.word	0x0500000f


	//   ....[112]....
        /*0814*/ 	.word	0x0500000f


	//----- nvinfo : EIATTR_COOP_GROUP_INSTR_OFFSETS
	.align		4
.L_120:
        /*0818*/ 	.byte	0x04, 0x28
        /*081a*/ 	.short	(.L_122 - .L_121)


	//   ....[0]....
.L_121:
        /*081c*/ 	.word	0x00000080


	//   ....[1]....
        /*0820*/ 	.word	0x00000090


	//   ....[2]....
        /*0824*/ 	.word	0x000002d0


	//   ....[3]....
        /*0828*/ 	.word	0x00000430


	//   ....[4]....
        /*082c*/ 	.word	0x00000550


	//   ....[5]....
        /*0830*/ 	.word	0x000006b0


	//   ....[6]....
        /*0834*/ 	.word	0x00001e70


	//   ....[7]....
        /*0838*/ 	.word	0x00002da0


	//   ....[8]....
        /*083c*/ 	.word	0x00002ea0


	//   ....[9]....
        /*0840*/ 	.word	0x000033e0


	//   ....[10]....
        /*0844*/ 	.word	0x00003450


	//   ....[11]....
        /*0848*/ 	.word	0x00004b30


	//   ....[12]....
        /*084c*/ 	.word	0x00004b40


	//   ....[13]....
        /*0850*/ 	.word	0x00004b70


	//   ....[14]....
        /*0854*/ 	.word	0x00004b80


	//   ....[15]....
        /*0858*/ 	.word	0x00006670


	//   ....[16]....
        /*085c*/ 	.word	0x000066a0


	//   ....[17]....
        /*0860*/ 	.word	0x00006710


	//   ....[18]....
        /*0864*/ 	.word	0x00006720


	//   ....[19]....
        /*0868*/ 	.word	0x00007f80


	//   ....[20]....
        /*086c*/ 	.word	0x00007fb0


	//   ....[21]....
        /*0870*/ 	.word	0x00007fe0


	//   ....[22]....
        /*0874*/ 	.word	0x00008010


	//   ....[23]....
        /*0878*/ 	.word	0x00008040


	//   ....[24]....
        /*087c*/ 	.word	0x00008070


	//   ....[25]....
        /*0880*/ 	.word	0x000080b0


	//   ....[26]....
        /*0884*/ 	.word	0x000080d0


	//   ....[27]....
        /*0888*/ 	.word	0x000080f0


	//   ....[28]....
        /*088c*/ 	.word	0x00008100


	//   ....[29]....
        /*0890*/ 	.word	0x00008120


	//   ....[30]....
        /*0894*/ 	.word	0x00008130


	//   ....[31]....
        /*0898*/ 	.word	0x00008140


	//   ....[32]....
        /*089c*/ 	.word	0x00008150


	//   ....[33]....
        /*08a0*/ 	.word	0x00008160


	//   ....[34]....
        /*08a4*/ 	.word	0x00008170


	//   ....[35]....
        /*08a8*/ 	.word	0x00008180


	//   ....[36]....
        /*08ac*/ 	.word	0x00008190


	//   ....[37]....
        /*08b0*/ 	.word	0x000081a0


	//   ....[38]....
        /*08b4*/ 	.word	0x000081b0


	//   ....[39]....
        /*08b8*/ 	.word	0x000081c0


	//   ....[40]....
        /*08bc*/ 	.word	0x000081d0


	//   ....[41]....
        /*08c0*/ 	.word	0x000081e0


	//   ....[42]....
        /*08c4*/ 	.word	0x000081f0


	//   ....[43]....
        /*08c8*/ 	.word	0x00008200


	//   ....[44]....
        /*08cc*/ 	.word	0x00008210


	//   ....[45]....
        /*08d0*/ 	.word	0x00008220


	//   ....[46]....
        /*08d4*/ 	.word	0x00008230


	//   ....[47]....
        /*08d8*/ 	.word	0x00008240


	//   ....[48]....
        /*08dc*/ 	.word	0x00008250


	//   ....[49]....
        /*08e0*/ 	.word	0x00008260


	//   ....[50]....
        /*08e4*/ 	.word	0x00008280


	//   ....[51]....
        /*08e8*/ 	.word	0x00008290


	//   ....[52]....
        /*08ec*/ 	.word	0x000082a0


	//   ....[53]....
        /*08f0*/ 	.word	0x000082b0


	//   ....[54]....
        /*08f4*/ 	.word	0x000082c0


	//   ....[55]....
        /*08f8*/ 	.word	0x000082d0


	//   ....[56]....
        /*08fc*/ 	.word	0x000082e0


	//   ....[57]....
        /*0900*/ 	.word	0x000082f0


	//   ....[58]....
        /*0904*/ 	.word	0x00008300


	//   ....[59]....
        /*0908*/ 	.word	0x00008310


	//   ....[60]....
        /*090c*/ 	.word	0x00008330


	//   ....[61]....
        /*0910*/ 	.word	0x00008350


	//   ....[62]....
        /*0914*/ 	.word	0x00008360


	//   ....[63]....
        /*0918*/ 	.word	0x00008370


	//   ....[64]....
        /*091c*/ 	.word	0x00008380


	//   ....[65]....
        /*0920*/ 	.word	0x00008390


	//   ....[66]....
        /*0924*/ 	.word	0x000083a0


	//   ....[67]....
        /*0928*/ 	.word	0x000083b0


	//   ....[68]....
        /*092c*/ 	.word	0x000083c0


	//   ....[69]....
        /*0930*/ 	.word	0x000083d0


	//   ....[70]....
        /*0934*/ 	.word	0x000083e0


	//   ....[71]....
        /*0938*/ 	.word	0x000083f0


	//   ....[72]....
        /*093c*/ 	.word	0x00008400


	//   ....[73]....
        /*0940*/ 	.word	0x00008410


	//   ....[74]....
        /*0944*/ 	.word	0x00008420


	//   ....[75]....
        /*0948*/ 	.word	0x00008430


	//   ....[76]....
        /*094c*/ 	.word	0x00008440


	//   ....[77]....
        /*0950*/ 	.word	0x00008450


	//   ....[78]....
        /*0954*/ 	.word	0x00008460


	//   ....[79]....
        /*0958*/ 	.word	0x00008470


	//   ....[80]....
        /*095c*/ 	.word	0x00008480


	//   ....[81]....
        /*0960*/ 	.word	0x00008490


	//   ....[82]....
        /*0964*/ 	.word	0x000084a0


	//   ....[83]....
        /*0968*/ 	.word	0x000084b0


	//   ....[84]....
        /*096c*/ 	.word	0x000084c0


	//   ....[85]....
        /*0970*/ 	.word	0x000084d0


	//   ....[86]....
        /*0974*/ 	.word	0x000084e0


	//   ....[87]....
        /*0978*/ 	.word	0x000084f0


	//   ....[88]....
        /*097c*/ 	.word	0x00008500


	//   ....[89]....
        /*0980*/ 	.word	0x00008510


	//   ....[90]....
        /*0984*/ 	.word	0x00008520


	//   ....[91]....
        /*0988*/ 	.word	0x00008530


	//   ....[92]....
        /*098c*/ 	.word	0x00008540


	//   ....[93]....
        /*0990*/ 	.word	0x00008550


	//   ....[94]....
        /*0994*/ 	.word	0x00008560


	//   ....[95]....
        /*0998*/ 	.word	0x00008570


	//   ....[96]....
        /*099c*/ 	.word	0x00008580


	//   ....[97]....
        /*09a0*/ 	.word	0x00008590


	//   ....[98]....
        /*09a4*/ 	.word	0x000085a0


	//   ....[99]....
        /*09a8*/ 	.word	0x000085b0


	//   ....[100]....
        /*09ac*/ 	.word	0x000085c0


	//   ....[101]....
        /*09b0*/ 	.word	0x000085d0


	//   ....[102]....
        /*09b4*/ 	.word	0x000085e0


	//   ....[103]....
        /*09b8*/ 	.word	0x000085f0


	//   ....[104]....
        /*09bc*/ 	.word	0x00008600


	//   ....[105]....
        /*09c0*/ 	.word	0x00008610


	//   ....[106]....
        /*09c4*/ 	.word	0x00008620


	//   ....[107]....
        /*09c8*/ 	.word	0x00008630


	//   ....[108]....
        /*09cc*/ 	.word	0x00008640


	//   ....[109]....
        /*09d0*/ 	.word	0x00008650


	//   ....[110]....
        /*09d4*/ 	.word	0x00008660


	//   ....[111]....
        /*09d8*/ 	.word	0x00008670


	//   ....[112]....
        /*09dc*/ 	.word	0x00008680


	//   ....[113]....
        /*09e0*/ 	.word	0x00008690


	//   ....[114]....
        /*09e4*/ 	.word	0x000086a0


	//   ....[115]....
        /*09e8*/ 	.word	0x000086b0


	//   ....[116]....
        /*09ec*/ 	.word	0x000086c0


	//   ....[117]....
        /*09f0*/ 	.word	0x000086d0


	//   ....[118]....
        /*09f4*/ 	.word	0x000086e0


	//   ....[119]....
        /*09f8*/ 	.word	0x000086f0


	//   ....[120]....
        /*09fc*/ 	.word	0x00008700


	//   ....[121]....
        /*0a00*/ 	.word	0x00008710


	//   ....[122]....
        /*0a04*/ 	.word	0x00008720


	//   ....[123]....
        /*0a08*/ 	.word	0x00008730


	//   ....[124]....
        /*0a0c*/ 	.word	0x00008740


	//   ....[125]....
        /*0a10*/ 	.word	0x00008750


	//   ....[126]....
        /*0a14*/ 	.word	0x00008760


	//   ....[127]....
        /*0a18*/ 	.word	0x00008770


	//   ....[128]....
        /*0a1c*/ 	.word	0x00008780


	//   ....[129]....
        /*0a20*/ 	.word	0x00008790


	//   ....[130]....
        /*0a24*/ 	.word	0x000087a0


	//   ....[131]....
        /*0a28*/ 	.word	0x000087b0


	//   ....[132]....
        /*0a2c*/ 	.word	0x000087c0


	//   ....[133]....
        /*0a30*/ 	.word	0x000087d0


	//   ....[134]....
        /*0a34*/ 	.word	0x000087f0


	//   ....[135]....
        /*0a38*/ 	.word	0x00008820


	//   ....[136]....
        /*0a3c*/ 	.word	0x00008870


	//   ....[137]....
        /*0a40*/ 	.word	0x000088a0


	//   ....[138]....
        /*0a44*/ 	.word	0x000088d0


	//   ....[139]....
        /*0a48*/ 	.word	0x00008900


	//   ....[140]....
        /*0a4c*/ 	.word	0x00008930


	//   ....[141]....
        /*0a50*/ 	.word	0x00008960


	//   ....[142]....
        /*0a54*/ 	.word	0x00008990


	//   ....[143]....
        /*0a58*/ 	.word	0x000089c0


	//   ....[144]....
        /*0a5c*/ 	.word	0x000089f0


	//   ....[145]....
        /*0a60*/ 	.word	0x00008a20


	//   ....[146]....
        /*0a64*/ 	.word	0x00008a50


	//   ....[147]....
        /*0a68*/ 	.word	0x00009b00


	//   ....[148]....
        /*0a6c*/ 	.word	0x00009b10


	//   ....[149]....
        /*0a70*/ 	.word	0x00009b20


	//   ....[150]....
        /*0a74*/ 	.word	0x00009b30


	//   ....[151]....
        /*0a78*/ 	.word	0x0000a600


	//   ....[152]....
        /*0a7c*/ 	.word	0x0000a620


	//   ....[153]....
        /*0a80*/ 	.word	0x0000a7d0


	//   ....[154]....
        /*0a84*/ 	.word	0x0000a7f0


	//   ....[155]....
        /*0a88*/ 	.word	0x0000a930


	//   ....[156]....
        /*0a8c*/ 	.word	0x0000a950


	//   ....[157]....
        /*0a90*/ 	.word	0x0000aaa0


	//   ....[158]....
        /*0a94*/ 	.word	0x0000aac0


	//   ....[159]....
        /*0a98*/ 	.word	0x0000b070


	//   ....[160]....
        /*0a9c*/ 	.word	0x0000b0b0


	//   ....[161]....
        /*0aa0*/ 	.word	0x0000ba60


	//   ....[162]....
        /*0aa4*/ 	.word	0x0000ba70


	//   ....[163]....
        /*0aa8*/ 	.word	0x0000ccb0


	//   ....[164]....
        /*0aac*/ 	.word	0x0000cce0


	//   ....[165]....
        /*0ab0*/ 	.word	0x0000ce50


	//   ....[166]....
        /*0ab4*/ 	.word	0x0000ce70


	//   ....[167]....
        /*0ab8*/ 	.word	0x0000cfb0


	//   ....[168]....
        /*0abc*/ 	.word	0x0000cfd0


	//   ....[169]....
        /*0ac0*/ 	.word	0x0000d120


	//   ....[170]....
        /*0ac4*/ 	.word	0x0000d140


	//   ....[171]....
        /*0ac8*/ 	.word	0x0000d310


	//   ....[172]....
        /*0acc*/ 	.word	0x0000d530


	//   ....[173]....
        /*0ad0*/ 	.word	0x0000d560


	//   ....[174]....
        /*0ad4*/ 	.word	0x0000d590


	//   ....[175]....
        /*0ad8*/ 	.word	0x0000d5c0


	//   ....[176]....
        /*0adc*/ 	.word	0x0000d5f0


	//   ....[177]....
        /*0ae0*/ 	.word	0x0000d630


	//   ....[178]....
        /*0ae4*/ 	.word	0x0000d7b0


	//   ....[179]....
        /*0ae8*/ 	.word	0x0000d7e0


	//   ....[180]....
        /*0aec*/ 	.word	0x0000d810


	//   ....[181]....
        /*0af0*/ 	.word	0x0000d840


	//   ....[182]....
        /*0af4*/ 	.word	0x0000d870


	//   ....[183]....
        /*0af8*/ 	.word	0x0000d8a0


	//   ....[184]....
        /*0afc*/ 	.word	0x0000d930


	//   ....[185]....
        /*0b00*/ 	.word	0x0000d980


	//   ....[186]....
        /*0b04*/ 	.word	0x0000d990


	//   ....[187]....
        /*0b08*/ 	.word	0x0000da30


	//   ....[188]....
        /*0b0c*/ 	.word	0x0000f660


	//   ....[189]....
        /*0b10*/ 	.word	0x0000f6a0


	//   ....[190]....
        /*0b14*/ 	.word	0x0000f7b0


	//   ....[191]....
        /*0b18*/ 	.word	0x0000f7c0


	//   ....[192]....
        /*0b1c*/ 	.word	0x0000f830


	//   ....[193]....
        /*0b20*/ 	.word	0x0000f840


	//   ....[194]....
        /*0b24*/ 	.word	0x0000f8b0


	//   ....[195]....
        /*0b28*/ 	.word	0x0000f8c0


	//   ....[196]....
        /*0b2c*/ 	.word	0x0000f930


	//   ....[197]....
        /*0b30*/ 	.word	0x0000f940


	//   ....[198]....
        /*0b34*/ 	.word	0x0000f9b0


	//   ....[199]....
        /*0b38*/ 	.word	0x0000f9c0


	//   ....[200]....
        /*0b3c*/ 	.word	0x0000fa30


	//   ....[201]....
        /*0b40*/ 	.word	0x0000fa40


	//   ....[202]....
        /*0b44*/ 	.word	0x0000fa50


	//   ....[203]....
        /*0b48*/ 	.word	0x0000fad0


	//   ....[204]....
        /*0b4c*/ 	.word	0x0000fe40


	//   ....[205]....
        /*0b50*/ 	.word	0x0000fe70


	//   ....[206]....
        /*0b54*/ 	.word	0x0000fef0


	//   ....[207]....
        /*0b58*/ 	.word	0x0000ff80


	//   ....[208]....
        /*0b5c*/ 	.word	0x0000ff90


	//   ....[209]....
        /*0b60*/ 	.word	0x0000ffe0


	//   ....[210]....
        /*0b64*/ 	.word	0x00010020


	//   ....[211]....
        /*0b68*/ 	.word	0x00010070


	//   ....[212]....
        /*0b6c*/ 	.word	0x000100b0


	//   ....[213]....
        /*0b70*/ 	.word	0x00010100


	//   ....[214]....
        /*0b74*/ 	.word	0x00010130


	//   ....[215]....
        /*0b78*/ 	.word	0x00010180


	//   ....[216]....
        /*0b7c*/ 	.word	0x000101b0


	//   ....[217]....
        /*0b80*/ 	.word	0x00010200


	//   ....[218]....
        /*0b84*/ 	.word	0x00010230


	//   ....[219]....
        /*0b88*/ 	.word	0x00010240


	//   ....[220]....
        /*0b8c*/ 	.word	0x00010980


	//   ....[221]....
        /*0b90*/ 	.word	0x000109b0


	//   ....[222]....
        /*0b94*/ 	.word	0x00010a10


	//   ....[223]....
        /*0b98*/ 	.word	0x00010a50


	//   ....[224]....
        /*0b9c*/ 	.word	0x00010aa0


	//   ....[225]....
        /*0ba0*/ 	.word	0x00010af0


	//   ....[226]....
        /*0ba4*/ 	.word	0x00010b40


	//   ....[227]....
        /*0ba8*/ 	.word	0x00010b90


	//   ....[228]....
        /*0bac*/ 	.word	0x00010be0


	//   ....[229]....
        /*0bb0*/ 	.word	0x00010c30


	//   ....[230]....
        /*0bb4*/ 	.word	0x00010c80


	//   ....[231]....
        /*0bb8*/ 	.word	0x00010cd0


	//   ....[232]....
        /*0bbc*/ 	.word	0x00010d20


	//   ....[233]....
        /*0bc0*/ 	.word	0x00010d70


	//   ....[234]....
        /*0bc4*/ 	.word	0x00010d90


	//   ....[235]....
        /*0bc8*/ 	.word	0x00010dd0


	//   ....[236]....
        /*0bcc*/ 	.word	0x000114e0


	//   ....[237]....
        /*0bd0*/ 	.word	0x00011500


	//   ....[238]....
        /*0bd4*/ 	.word	0x00011560


	//   ....[239]....
        /*0bd8*/ 	.word	0x00011570


	//   ....[240]....
        /*0bdc*/ 	.word	0x000115c0


	//   ....[241]....
        /*0be0*/ 	.word	0x000115d0


	//   ....[242]....
        /*0be4*/ 	.word	0x00011620


	//   ....[243]....
        /*0be8*/ 	.word	0x00011630


	//   ....[244]....
        /*0bec*/ 	.word	0x00011680


	//   ....[245]....
        /*0bf0*/ 	.word	0x00011690


	//   ....[246]....
        /*0bf4*/ 	.word	0x000116e0


	//   ....[247]....
        /*0bf8*/ 	.word	0x000116f0


	//   ....[248]....
        /*0bfc*/ 	.word	0x00011740


	//   ....[249]....
        /*0c00*/ 	.word	0x00011750


	//   ....[250]....
        /*0c04*/ 	.word	0x00011760


	//   ....[251]....
        /*0c08*/ 	.word	0x000117b0


	//   ....[252]....
        /*0c0c*/ 	.word	0x00011ad0


	//   ....[253]....
        /*0c10*/ 	.word	0x00011ae0


	//   ....[254]....
        /*0c14*/ 	.word	0x00011b00


	//   ....[255]....
        /*0c18*/ 	.word	0x00011b40


	//   ....[0]....
        /*0c1c*/ 	.word	0x00011b60


	//   ....[1]....
        /*0c20*/ 	.word	0x00011ba0


	//   ....[2]....
        /*0c24*/ 	.word	0x00011bc0


	//   ....[3]....
        /*0c28*/ 	.word	0x00011c00


	//   ....[4]....
        /*0c2c*/ 	.word	0x00011c20


	//   ....[5]....
        /*0c30*/ 	.word	0x00011c60


	//   ....[6]....
        /*0c34*/ 	.word	0x00011c80


	//   ....[7]....
        /*0c38*/ 	.word	0x00011cc0


	//   ....[8]....
        /*0c3c*/ 	.word	0x00011ce0


	//   ....[9]....
        /*0c40*/ 	.word	0x00011d20


	//   ....[10]....
        /*0c44*/ 	.word	0x00011d40


	//   ....[11]....
        /*0c48*/ 	.word	0x00011d50


	//   ....[12]....
        /*0c4c*/ 	.word	0x000134a0


	//   ....[13]....
        /*0c50*/ 	.word	0x000134f0


	//   ....[14]....
        /*0c54*/ 	.word	0x00013520


	//   ....[15]....
        /*0c58*/ 	.word	0x00013550


	//   ....[16]....
        /*0c5c*/ 	.word	0x00013580


	//   ....[17]....
        /*0c60*/ 	.word	0x00013590


	//   ....[18]....
        /*0c64*/ 	.word	0x000135c0


	//   ....[19]....
        /*0c68*/ 	.word	0x00013610


	//   ....[20]....
        /*0c6c*/ 	.word	0x00013770


	//   ....[21]....
        /*0c70*/ 	.word	0x000137a0


	//   ....[22]....
        /*0c74*/ 	.word	0x000137d0


	//   ....[23]....
        /*0c78*/ 	.word	0x00013800


	//   ....[24]....
        /*0c7c*/ 	.word	0x00013830


	//   ....[25]....
        /*0c80*/ 	.word	0x00013870


	//   ....[26]....
        /*0c84*/ 	.word	0x000138f0


	//   ....[27]....
        /*0c88*/ 	.word	0x00013940


	//   ....[28]....
        /*0c8c*/ 	.word	0x00013950


	//   ....[29]....
        /*0c90*/ 	.word	0x000139e0


	//   ....[30]....
        /*0c94*/ 	.word	0x00014050


	//   ....[31]....
        /*0c98*/ 	.word	0x000145d0


	//   ....[32]....
        /*0c9c*/ 	.word	0x000146b0


	//   ....[33]....
        /*0ca0*/ 	.word	0x000147a0


	//   ....[34]....
        /*0ca4*/ 	.word	0x00014860


	//   ....[35]....
        /*0ca8*/ 	.word	0x00014940


	//   ....[36]....
        /*0cac*/ 	.word	0x000149a0


	//   ....[37]....
        /*0cb0*/ 	.word	0x00014a80


	//   ....[38]....
        /*0cb4*/ 	.word	0x00014ae0


	//   ....[39]....
        /*0cb8*/ 	.word	0x00014bc0


	//   ....[40]....
        /*0cbc*/ 	.word	0x00014c20


	//   ....[41]....
        /*0cc0*/ 	.word	0x00014d00


	//   ....[42]....
        /*0cc4*/ 	.word	0x00014d60


	//   ....[43]....
        /*0cc8*/ 	.word	0x00014e40


	//   ....[44]....
        /*0ccc*/ 	.word	0x00014ea0


	//   ....[45]....
        /*0cd0*/ 	.word	0x00014f80


	//   ....[46]....
        /*0cd4*/ 	.word	0x00014fe0


	//   ....[47]....
        /*0cd8*/ 	.word	0x000150b0


	//   ....[48]....
        /*0cdc*/ 	.word	0x00015240


	//   ....[49]....
        /*0ce0*/ 	.word	0x000152d0


	//   ....[50]....
        /*0ce4*/ 	.word	0x000153c0


	//   ....[51]....
        /*0ce8*/ 	.word	0x00015410


	//   ....[52]....
        /*0cec*/ 	.word	0x00015510


	//   ....[53]....
        /*0cf0*/ 	.word	0x00015560


	//   ....[54]....
        /*0cf4*/ 	.word	0x00015660


	//   ....[55]....
        /*0cf8*/ 	.word	0x000156b0


	//   ....[56]....
        /*0cfc*/ 	.word	0x00015790


	//   ....[57]....
        /*0d00*/ 	.word	0x00015830


	//   ....[58]....
        /*0d04*/ 	.word	0x00015890


	//   ....[59]....
        /*0d08*/ 	.word	0x00015960


	//   ....[60]....
        /*0d0c*/ 	.word	0x000159c0


	//   ....[61]....
        /*0d10*/ 	.word	0x00015a90


	//   ....[62]....
        /*0d14*/ 	.word	0x00015af0


	//   ....[63]....
        /*0d18*/ 	.word	0x00015bc0


	//   ....[64]....
        /*0d1c*/ 	.word	0x00015c60


	//   ....[65]....
        /*0d20*/ 	.word	0x00015cd0


	//   ....[66]....
        /*0d24*/ 	.word	0x00015d50


	//   ....[67]....
        /*0d28*/ 	.word	0x00015e00


	//   ....[68]....
        /*0d2c*/ 	.word	0x00015e80


	//   ....[69]....
        /*0d30*/ 	.word	0x00015f50


	//   ....[70]....
        /*0d34*/ 	.word	0x00015fd0


	//   ....[71]....
        /*0d38*/ 	.word	0x000160a0


	//   ....[72]....
        /*0d3c*/ 	.word	0x00016120


	//   ....[73]....
        /*0d40*/ 	.word	0x000161f0


	//   ....[74]....
        /*0d44*/ 	.word	0x00016270


	//   ....[75]....
        /*0d48*/ 	.word	0x00016340


	//   ....[76]....
        /*0d4c*/ 	.word	0x000163c0


	//   ....[77]....
        /*0d50*/ 	.word	0x00016490


	//   ....[78]....
        /*0d54*/ 	.word	0x00016510


	//   ....[79]....
        /*0d58*/ 	.word	0x000165c0


	//   ....[80]....
        /*0d5c*/ 	.word	0x000166f0


	//   ....[81]....
        /*0d60*/ 	.word	0x00016790


	//   ....[82]....
        /*0d64*/ 	.word	0x000167f0


	//   ....[83]....
        /*0d68*/ 	.word	0x000168b0


	//   ....[84]....
        /*0d6c*/ 	.word	0x00016910


	//   ....[85]....
        /*0d70*/ 	.word	0x000169d0


	//   ....[86]....
        /*0d74*/ 	.word	0x00016a30


	//   ....[87]....
        /*0d78*/ 	.word	0x00016af0


	//   ....[88]....
        /*0d7c*/ 	.word	0x00016b50


	//   ....[89]....
        /*0d80*/ 	.word	0x00016c10


	//   ....[90]....
        /*0d84*/ 	.word	0x00016c70


	//   ....[91]....
        /*0d88*/ 	.word	0x00016d30


	//   ....[92]....
        /*0d8c*/ 	.word	0x00016d90


	//   ....[93]....
        /*0d90*/ 	.word	0x00016e50


	//   ....[94]....
        /*0d94*/ 	.word	0x00016eb0


	//   ....[95]....
        /*0d98*/ 	.word	0x00016f70


	//   ....[96]....
        /*0d9c*/ 	.word	0x00017060


	//   ....[97]....
        /*0da0*/ 	.word	0x000170f0


	//   ....[98]....
        /*0da4*/ 	.word	0x00017150


	//   ....[99]....
        /*0da8*/ 	.word	0x00017200


	//   ....[100]....
        /*0dac*/ 	.word	0x00017260


	//   ....[101]....
        /*0db0*/ 	.word	0x00017310


	//   ....[102]....
        /*0db4*/ 	.word	0x00017370


	//   ....[103]....
        /*0db8*/ 	.word	0x00017420


	//   ....[104]....
        /*0dbc*/ 	.word	0x00017480


	//   ....[105]....
        /*0dc0*/ 	.word	0x00017530


	//   ....[106]....
        /*0dc4*/ 	.word	0x00017590


	//   ....[107]....
        /*0dc8*/ 	.word	0x00017640


	//   ....[108]....
        /*0dcc*/ 	.word	0x000176a0


	//   ....[109]....
        /*0dd0*/ 	.word	0x00017750


	//   ....[110]....
        /*0dd4*/ 	.word	0x000177b0


	//   ....[111]....
        /*0dd8*/ 	.word	0x00017860


	//   ....[112]....
        /*0ddc*/ 	.word	0x00017ab0


	//----- nvinfo : EIATTR_REG_RECONFIG
	.align		4
.L_122:
        /*0de0*/ 	.byte	0x01, 0x54
	.zero		2


	//----- nvinfo : EIATTR_SYSCALL_OFFSETS
	.align		4
        /*0de4*/ 	.byte	0x04, 0x46
        /*0de6*/ 	.short	(.L_124 - .L_123)


	//   ....[0]....
.L_123:
        /*0de8*/ 	.word	0x00001ff0


	//   ....[1]....
        /*0dec*/ 	.word	0x0000ec50


	//   ....[2]....
        /*0df0*/ 	.word	0x0000edc0


	//   ....[3]....
        /*0df4*/ 	.word	0x0000ef10


	//   ....[4]....
        /*0df8*/ 	.word	0x0000f050


	//   ....[5]....
        /*0dfc*/ 	.word	0x000105f0


	//----- nvinfo : EIATTR_MBARRIER_INSTR_OFFSETS
	.align		4
.L_124:
        /*0e00*/ 	.byte	0x04, 0x39
        /*0e02*/ 	.short	(.L_126 - .L_125)


	//   ....[0]....
.L_125:
        /*0e04*/ 	.word	0x00000180
        /*0e08*/ 	.word	0x000000ff
        /*0e0c*/ 	.word	0x00038800
        /*0e10*/ 	.short	0x0100
        /*0e12*/ 	.byte	0x08
	.zero		1


	//   ....[1]....
        /*0e14*/ 	.word	0x00000190
        /*0e18*/ 	.word	0x000000ff
        /*0e1c*/ 	.word	0x00038820
        /*0e20*/ 	.short	0x0100
        /*0e22*/ 	.byte	0x08
	.zero		1


	//   ....[2]....
        /*0e24*/ 	.word	0x00000280
        /*0e28*/ 	.word	0x000000ff
        /*0e2c*/ 	.word	0x00038830
        /*0e30*/ 	.short	0x0100
        /*0e32*/ 	.byte	0x08
	.zero		1


	//   ....[3]....
        /*0e34*/ 	.word	0x00000290
        /*0e38*/ 	.word	0x000000ff
        /*0e3c*/ 	.word	0x00038840
        /*0e40*/ 	.short	0x0100
        /*0e42*/ 	.byte	0x08
	.zero		1


	//   ....[4]....
        /*0e44*/ 	.word	0x000002a0
        /*0e48*/ 	.word	0x000000ff
        /*0e4c*/ 	.word	0x00038838
        /*0e50*/ 	.short	0x0100
        /*0e52*/ 	.byte	0x08
	.zero		1


	//   ....[5]....
        /*0e54*/ 	.word	0x000002b0
        /*0e58*/ 	.word	0x000000ff
        /*0e5c*/ 	.word	0x00038848
        /*0e60*/ 	.short	0x0100
        /*0e62*/ 	.byte	0x08
	.zero		1


	//   ....[6]....
        /*0e64*/ 	.word	0x000003e0
        /*0e68*/ 	.word	0x000000ff
        /*0e6c*/ 	.word	0x00038850
        /*0e70*/ 	.short	0x0100
        /*0e72*/ 	.byte	0x08
	.zero		1


	//   ....[7]....
        /*0e74*/ 	.word	0x000003f0
        /*0e78*/ 	.word	0x000000ff
        /*0e7c*/ 	.word	0x00038860
        /*0e80*/ 	.short	0x0100
        /*0e82*/ 	.byte	0x08
	.zero		1


	//   ....[8]....
        /*0e84*/ 	.word	0x00000400
        /*0e88*/ 	.word	0x000000ff
        /*0e8c*/ 	.word	0x00038858
        /*0e90*/ 	.short	0x0100
        /*0e92*/ 	.byte	0x08
	.zero		1


	//   ....[9]....
        /*0e94*/ 	.word	0x00000410
        /*0e98*/ 	.word	0x000000ff
        /*0e9c*/ 	.word	0x00038868
        /*0ea0*/ 	.short	0x0100
        /*0ea2*/ 	.byte	0x08
	.zero		1


	//   ....[10]....
        /*0ea4*/ 	.word	0x00000500
        /*0ea8*/ 	.word	0x000000ff
        /*0eac*/ 	.word	0x00038870
        /*0eb0*/ 	.short	0x0100
        /*0eb2*/ 	.byte	0x06
	.zero		1


	//   ....[11]....
        /*0eb4*/ 	.word	0x00000510
        /*0eb8*/ 	.word	0x000000ff
        /*0ebc*/ 	.word	0x00038880
        /*0ec0*/ 	.short	0x0100
        /*0ec2*/ 	.byte	0x06
	.zero		1


	//   ....[12]....
        /*0ec4*/ 	.word	0x00000520
        /*0ec8*/ 	.word	0x000000ff
        /*0ecc*/ 	.word	0x00038878
        /*0ed0*/ 	.short	0x0100
        /*0ed2*/ 	.byte	0x06
	.zero		1


	//   ....[13]....
        /*0ed4*/ 	.word	0x00000530
        /*0ed8*/ 	.word	0x000000ff
        /*0edc*/ 	.word	0x00038888
        /*0ee0*/ 	.short	0x0100
        /*0ee2*/ 	.byte	0x06
	.zero		1


	//   ....[14]....
        /*0ee4*/ 	.word	0x00000660
        /*0ee8*/ 	.word	0x000000ff
        /*0eec*/ 	.word	0x00038890
        /*0ef0*/ 	.short	0x0100
        /*0ef2*/ 	.byte	0x08
	.zero		1


	//   ....[15]....
        /*0ef4*/ 	.word	0x00000670
        /*0ef8*/ 	.word	0x000000ff
        /*0efc*/ 	.word	0x000388a0
        /*0f00*/ 	.short	0x0100
        /*0f02*/ 	.byte	0x08
	.zero		1


	//   ....[16]....
        /*0f04*/ 	.word	0x00000680
        /*0f08*/ 	.word	0x000000ff
        /*0f0c*/ 	.word	0x00038898
        /*0f10*/ 	.short	0x0100
        /*0f12*/ 	.byte	0x08
	.zero		1


	//   ....[17]....
        /*0f14*/ 	.word	0x00000690
        /*0f18*/ 	.word	0x000000ff
        /*0f1c*/ 	.word	0x000388a8
        /*0f20*/ 	.short	0x0100
        /*0f22*/ 	.byte	0x08
	.zero		1


	//   ....[18]....
        /*0f24*/ 	.word	0x000007e0
        /*0f28*/ 	.word	0x000000ff
        /*0f2c*/ 	.word	0x000388b0
        /*0f30*/ 	.short	0x0100
        /*0f32*/ 	.byte	0x08
	.zero		1


	//   ....[19]....
        /*0f34*/ 	.word	0x000007f0
        /*0f38*/ 	.word	0x000000ff
        /*0f3c*/ 	.word	0x000388c0
        /*0f40*/ 	.short	0x0100
        /*0f42*/ 	.byte	0x08
	.zero		1


	//   ....[20]....
        /*0f44*/ 	.word	0x00000800
        /*0f48*/ 	.word	0x000000ff
        /*0f4c*/ 	.word	0x000388b8
        /*0f50*/ 	.short	0x0100
        /*0f52*/ 	.byte	0x08
	.zero		1


	//   ....[21]....
        /*0f54*/ 	.word	0x00000810
        /*0f58*/ 	.word	0x000000ff
        /*0f5c*/ 	.word	0x000388c8
        /*0f60*/ 	.short	0x0100
        /*0f62*/ 	.byte	0x08
	.zero		1


	//   ....[22]....
        /*0f64*/ 	.word	0x00002070
        /*0f68*/ 	.word	0x000000ff
        /*0f6c*/ 	.word	0x00038800
        /*0f70*/ 	.short	0x010a
        /*0f72*/ 	.byte	0x36
	.zero		1


	//   ....[23]....
        /*0f74*/ 	.word	0x00002120
        /*0f78*/ 	.word	0x000000ff
        /*0f7c*/ 	.word	0x00038830
        /*0f80*/ 	.short	0x010a
        /*0f82*/ 	.byte	0x38
	.zero		1


	//   ....[24]....
        /*0f84*/ 	.word	0x00002160
        /*0f88*/ 	.word	0x000000ff
        /*0f8c*/ 	.word	0x00038830
        /*0f90*/ 	.short	0x010a
        /*0f92*/ 	.byte	0x38
	.zero		1


	//   ....[25]....
        /*0f94*/ 	.word	0x00002610
        /*0f98*/ 	.word	0x000000ff
        /*0f9c*/ 	.word	0x00000000
        /*0fa0*/ 	.short	0x0101
        /*0fa2*/ 	.byte	0x06
	.zero		1


	//   ....[26]....
        /*0fa4*/ 	.word	0x00003fb0
        /*0fa8*/ 	.word	0x000000ff
        /*0fac*/ 	.word	0x00038850
        /*0fb0*/ 	.short	0x010a
        /*0fb2*/ 	.byte	0x38
	.zero		1


	//   ....[27]....
        /*0fb4*/ 	.word	0x00003ff0
        /*0fb8*/ 	.word	0x000000ff
        /*0fbc*/ 	.word	0x00038850
        /*0fc0*/ 	.short	0x010a
        /*0fc2*/ 	.byte	0x38
	.zero		1


	//   ....[28]....
        /*0fc4*/ 	.word	0x00004250
        /*0fc8*/ 	.word	0x000000ff
        /*0fcc*/ 	.word	0x00000000
        /*0fd0*/ 	.short	0x0101
        /*0fd2*/ 	.byte	0x38
	.zero		1


	//   ....[29]....
        /*0fd4*/ 	.word	0x000043b0
        /*0fd8*/ 	.word	0x000000ff
        /*0fdc*/ 	.word	0x00038830
        /*0fe0*/ 	.short	0x010a
        /*0fe2*/ 	.byte	0x32
	.zero		1


	//   ....[30]....
        /*0fe4*/ 	.word	0x00004400
        /*0fe8*/ 	.word	0x000000ff
        /*0fec*/ 	.word	0x00038830
        /*0ff0*/ 	.short	0x010a
        /*0ff2*/ 	.byte	0x32
	.zero		1


	//   ....[31]....
        /*0ff4*/ 	.word	0x000047a0
        /*0ff8*/ 	.word	0x000000ff
        /*0ffc*/ 	.word	0x00000000
        /*1000*/ 	.short	0x0101
        /*1002*/ 	.byte	0x06
	.zero		1


	//   ....[32]....
        /*1004*/ 	.word	0x00006280
        /*1008*/ 	.word	0x000000ff
        /*100c*/ 	.word	0x00038850
        /*1010*/ 	.short	0x010a
        /*1012*/ 	.byte	0x32
	.zero		1


	//   ....[33]....
        /*1014*/ 	.word	0x000062e0
        /*1018*/ 	.word	0x000000ff
        /*101c*/ 	.word	0x00038850
        /*1020*/ 	.short	0x010a
        /*1022*/ 	.byte	0x32
	.zero		1


	//   ....[34]....
        /*1024*/ 	.word	0x00006500
        /*1028*/ 	.word	0x000000ff
        /*102c*/ 	.word	0x00000000
        /*1030*/ 	.short	0x0101
        /*1032*/ 	.byte	0x32
	.zero		1


	//   ....[35]....
        /*1034*/ 	.word	0x0000a630
        /*1038*/ 	.word	0x000000ff
        /*103c*/ 	.word	0x00000000
        /*1040*/ 	.short	0x0101
        /*1042*/ 	.byte	0x08
	.zero		1


	//   ....[36]....
        /*1044*/ 	.word	0x0000af50
        /*1048*/ 	.word	0x000000ff
        /*104c*/ 	.word	0x00000000
        /*1050*/ 	.short	0x0101
        /*1052*/ 	.byte	0x08
	.zero		1


	//   ....[37]....
        /*1054*/ 	.word	0x0000f470
        /*1058*/ 	.word	0x00000006
        /*105c*/ 	.word	0x00038880
        /*1060*/ 	.short	0x010a
        /*1062*/ 	.byte	0x3f
	.zero		1


	//   ....[38]....
        /*1064*/ 	.word	0x0000fbc0
        /*1068*/ 	.word	0x00000006
        /*106c*/ 	.word	0x00038870
        /*1070*/ 	.short	0x0107
        /*1072*/ 	.byte	0x3f
	.zero		1


	//   ....[39]....
        /*1074*/ 	.word	0x0000fc80
        /*1078*/ 	.word	0x00000006
        /*107c*/ 	.word	0x00038870
        /*1080*/ 	.short	0x0101
        /*1082*/ 	.byte	0x3f
	.zero		1


	//   ....[40]....
        /*1084*/ 	.word	0x0000fcb0
        /*1088*/ 	.word	0x00000006
        /*108c*/ 	.word	0x00038840
        /*1090*/ 	.short	0x010a
        /*1092*/ 	.byte	0x3f
	.zero		1


	//   ....[41]....
        /*1094*/ 	.word	0x00010340
        /*1098*/ 	.word	0x00000006
        /*109c*/ 	.word	0x00038830
        /*10a0*/ 	.short	0x0107
        /*10a2*/ 	.byte	0x3f
	.zero		1


	//   ....[42]....
        /*10a4*/ 	.word	0x00010400
        /*10a8*/ 	.word	0x00000006
        /*10ac*/ 	.word	0x00038830
        /*10b0*/ 	.short	0x0101
        /*10b2*/ 	.byte	0x3f
	.zero		1


	//   ....[43]....
        /*10b4*/ 	.word	0x00010ec0
        /*10b8*/ 	.word	0x00000010
        /*10bc*/ 	.word	0x00038800
        /*10c0*/ 	.short	0x0107
        /*10c2*/ 	.byte	0x3f
	.zero		1


	//   ....[44]....
        /*10c4*/ 	.word	0x00010fc0
        /*10c8*/ 	.word	0x00000010
        /*10cc*/ 	.word	0x00038800
        /*10d0*/ 	.short	0x0101
        /*10d2*/ 	.byte	0x3f
	.zero		1


	//   ....[45]....
        /*10d4*/ 	.word	0x00011000
        /*10d8*/ 	.word	0x00000010
        /*10dc*/ 	.word	0x00038820
        /*10e0*/ 	.short	0x010a
        /*10e2*/ 	.byte	0x3f
	.zero		1


	//   ....[46]....
        /*10e4*/ 	.word	0x00011330
        /*10e8*/ 	.word	0x00000000
        /*10ec*/ 	.word	0x00038880
        /*10f0*/ 	.short	0x010a
        /*10f2*/ 	.byte	0x3f
	.zero		1


	//   ....[47]....
        /*10f4*/ 	.word	0x00011840
        /*10f8*/ 	.word	0x00000000
        /*10fc*/ 	.word	0x00038870
        /*1100*/ 	.short	0x0107
        /*1102*/ 	.byte	0x3f
	.zero		1


	//   ....[48]....
        /*1104*/ 	.word	0x00011900
        /*1108*/ 	.word	0x00000000
        /*110c*/ 	.word	0x00038870
        /*1110*/ 	.short	0x0101
        /*1112*/ 	.byte	0x3f
	.zero		1


	//   ....[49]....
        /*1114*/ 	.word	0x00011930
        /*1118*/ 	.word	0x00000000
        /*111c*/ 	.word	0x00038840
        /*1120*/ 	.short	0x010a
        /*1122*/ 	.byte	0x3f
	.zero		1


	//   ....[50]....
        /*1124*/ 	.word	0x00011e10
        /*1128*/ 	.word	0x00000000
        /*112c*/ 	.word	0x00038830
        /*1130*/ 	.short	0x0107
        /*1132*/ 	.byte	0x3f
	.zero		1


	//   ....[51]....
        /*1134*/ 	.word	0x00011ed0
        /*1138*/ 	.word	0x00000000
        /*113c*/ 	.word	0x00038830
        /*1140*/ 	.short	0x0101
        /*1142*/ 	.byte	0x3f
	.zero		1


	//   ....[52]....
        /*1144*/ 	.word	0x00011f60
        /*1148*/ 	.word	0x00000000
        /*114c*/ 	.word	0x00038870
        /*1150*/ 	.short	0x010a
        /*1152*/ 	.byte	0x3f
	.zero		1


	//   ....[53]....
        /*1154*/ 	.word	0x00011ff0
        /*1158*/ 	.word	0x00000000
        /*115c*/ 	.word	0x00038860
        /*1160*/ 	.short	0x010a
        /*1162*/ 	.byte	0x3f
	.zero		1


	//   ....[54]....
        /*1164*/ 	.word	0x00012750
        /*1168*/ 	.word	0x00000000
        /*116c*/ 	.word	0x00038850
        /*1170*/ 	.short	0x0101
        /*1172*/ 	.byte	0x3f
	.zero		1


	//   ....[55]....
        /*1174*/ 	.word	0x000127e0
        /*1178*/ 	.word	0x00000000
        /*117c*/ 	.word	0x00000000
        /*1180*/ 	.short	0x0101
        /*1182*/ 	.byte	0x3f
	.zero		1


	//   ....[56]....
        /*1184*/ 	.word	0x000129b0
        /*1188*/ 	.word	0x00000012
        /*118c*/ 	.word	0x00038870
        /*1190*/ 	.short	0x010a
        /*1192*/ 	.byte	0x3f
	.zero		1


	//   ....[57]....
        /*1194*/ 	.word	0x00012a30
        /*1198*/ 	.word	0x00000012
        /*119c*/ 	.word	0x00038860
        /*11a0*/ 	.short	0x010a
        /*11a2*/ 	.byte	0x3f
	.zero		1


	//   ....[58]....
        /*11a4*/ 	.word	0x000131a0
        /*11a8*/ 	.word	0x00000012
        /*11ac*/ 	.word	0x00038850
        /*11b0*/ 	.short	0x0101
        /*11b2*/ 	.byte	0x3f
	.zero		1


	//   ....[59]....
        /*11b4*/ 	.word	0x00013250
        /*11b8*/ 	.word	0x00000012
        /*11bc*/ 	.word	0x00000000
        /*11c0*/ 	.short	0x0101
        /*11c2*/ 	.byte	0x3f
	.zero		1


	//   ....[60]....
        /*11c4*/ 	.word	0x00013fd0
        /*11c8*/ 	.word	0x00000005
        /*11cc*/ 	.word	0x00038820
        /*11d0*/ 	.short	0x010a
        /*11d2*/ 	.byte	0x3f
	.zero		1


	//   ....[61]....
        /*11d4*/ 	.word	0x00014150
        /*11d8*/ 	.word	0x00000003
        /*11dc*/ 	.word	0x00038840
        /*11e0*/ 	.short	0x010a
        /*11e2*/ 	.byte	0x3f
	.zero		1


	//   ....[62]....
        /*11e4*/ 	.word	0x000141f0
        /*11e8*/ 	.word	0x0000001d
        /*11ec*/ 	.word	0x00038840
        /*11f0*/ 	.short	0x010a
        /*11f2*/ 	.byte	0x3f
	.zero		1


	//   ....[63]....
        /*11f4*/ 	.word	0x00014230
        /*11f8*/ 	.word	0x00000003
        /*11fc*/ 	.word	0x00038860
        /*1200*/ 	.short	0x010a
        /*1202*/ 	.byte	0x3f
	.zero		1


	//   ....[64]....
        /*1204*/ 	.word	0x00014270
        /*1208*/ 	.word	0x0000001d
        /*120c*/ 	.word	0x00038860
        /*1210*/ 	.short	0x010a
        /*1212*/ 	.byte	0x3f
	.zero		1


	//   ....[65]....
        /*1214*/ 	.word	0x000142b0
        /*1218*/ 	.word	0x00000003
        /*121c*/ 	.word	0x00038880
        /*1220*/ 	.short	0x010a
        /*1222*/ 	.byte	0x3f
	.zero		1


	//   ....[66]....
        /*1224*/ 	.word	0x000142f0
        /*1228*/ 	.word	0x0000001d
        /*122c*/ 	.word	0x00038880
        /*1230*/ 	.short	0x010a
        /*1232*/ 	.byte	0x3f
	.zero		1


	//   ....[67]....
        /*1234*/ 	.word	0x00014360
        /*1238*/ 	.word	0x00000003
        /*123c*/ 	.word	0x00038800
        /*1240*/ 	.short	0x010a
        /*1242*/ 	.byte	0x3f
	.zero		1


	//   ....[68]....
        /*1244*/ 	.word	0x000143c0
        /*1248*/ 	.word	0x00000000
        /*124c*/ 	.word	0x00038830
        /*1250*/ 	.short	0x010a
        /*1252*/ 	.byte	0x3f
	.zero		1


	//   ....[69]....
        /*1254*/ 	.word	0x00014420
        /*1258*/ 	.word	0x00000008
        /*125c*/ 	.word	0x00038850
        /*1260*/ 	.short	0x010a
        /*1262*/ 	.byte	0x3f
	.zero		1


	//   ....[70]....
        /*1264*/ 	.word	0x00014490
        /*1268*/ 	.word	0x00000000
        /*126c*/ 	.word	0x00038830
        /*1270*/ 	.short	0x010a
        /*1272*/ 	.byte	0x3f
	.zero		1


	//   ....[71]....
        /*1274*/ 	.word	0x00014500
        /*1278*/ 	.word	0x00000007
        /*127c*/ 	.word	0x00038850
        /*1280*/ 	.short	0x010a
        /*1282*/ 	.byte	0x3f
	.zero		1


	//   ....[72]....
        /*1284*/ 	.word	0x00014600
        /*1288*/ 	.word	0x00000006
        /*128c*/ 	.word	0x00038880
        /*1290*/ 	.short	0x010a
        /*1292*/ 	.byte	0x3f
	.zero		1


	//   ....[73]....
        /*1294*/ 	.word	0x00015190
        /*1298*/ 	.word	0x00000006
        /*129c*/ 	.word	0x00038840
        /*12a0*/ 	.short	0x010a
        /*12a2*/ 	.byte	0x3f
	.zero		1


	//   ....[74]....
        /*12a4*/ 	.word	0x000165f0
        /*12a8*/ 	.word	0x00000010
        /*12ac*/ 	.word	0x00038820
        /*12b0*/ 	.short	0x010a
        /*12b2*/ 	.byte	0x3f
	.zero		1


	//   ....[75]....
        /*12b4*/ 	.word	0x00016640
        /*12b8*/ 	.word	0x00000000
        /*12bc*/ 	.word	0x00038880
        /*12c0*/ 	.short	0x010a
        /*12c2*/ 	.byte	0x3f
	.zero		1


	//   ....[76]....
        /*12c4*/ 	.word	0x00016fb0
        /*12c8*/ 	.word	0x00000000
        /*12cc*/ 	.word	0x00038840
        /*12d0*/ 	.short	0x010a
        /*12d2*/ 	.byte	0x3f
	.zero		1


	//   ....[77]....
        /*12d4*/ 	.word	0x00017890
        /*12d8*/ 	.word	0x00000000
        /*12dc*/ 	.word	0x00038870
        /*12e0*/ 	.short	0x010a
        /*12e2*/ 	.byte	0x3f
	.zero		1


	//   ....[78]....
        /*12e4*/ 	.word	0x000178e0
        /*12e8*/ 	.word	0x00000000
        /*12ec*/ 	.word	0x00038860
        /*12f0*/ 	.short	0x010a
        /*12f2*/ 	.byte	0x3f
	.zero		1


	//   ....[79]....
        /*12f4*/ 	.word	0x00017930
        /*12f8*/ 	.word	0x00000012
        /*12fc*/ 	.word	0x00038870
        /*1300*/ 	.short	0x010a
        /*1302*/ 	.byte	0x3f
	.zero		1


	//   ....[80]....
        /*1304*/ 	.word	0x00017980
        /*1308*/ 	.word	0x00000012
        /*130c*/ 	.word	0x00038860
        /*1310*/ 	.short	0x010a
        /*1312*/ 	.byte	0x3f
	.zero		1


	//   ....[81]....
        /*1314*/ 	.word	0x000179d0
        /*1318*/ 	.word	0x00000005
        /*131c*/ 	.word	0x00038820
        /*1320*/ 	.short	0x010a
        /*1322*/ 	.byte	0x3f
	.zero		1


	//   ....[82]....
        /*1324*/ 	.word	0x00017b70
        /*1328*/ 	.word	0x00000003
        /*132c*/ 	.word	0x00038840
        /*1330*/ 	.short	0x010a
        /*1332*/ 	.byte	0x3f
	.zero		1


	//   ....[83]....
        /*1334*/ 	.word	0x00017bc0
        /*1338*/ 	.word	0x0000001d
        /*133c*/ 	.word	0x00038840
        /*1340*/ 	.short	0x010a
        /*1342*/ 	.byte	0x3f
	.zero		1


	//   ....[84]....
        /*1344*/ 	.word	0x00017c10
        /*1348*/ 	.word	0x00000003
        /*134c*/ 	.word	0x00038860
        /*1350*/ 	.short	0x010a
        /*1352*/ 	.byte	0x3f
	.zero		1


	//   ....[85]....
        /*1354*/ 	.word	0x00017c60
        /*1358*/ 	.word	0x0000001d
        /*135c*/ 	.word	0x00038860
        /*1360*/ 	.short	0x010a
        /*1362*/ 	.byte	0x3f
	.zero		1


	//   ....[86]....
        /*1364*/ 	.word	0x00017cb0
        /*1368*/ 	.word	0x00000003
        /*136c*/ 	.word	0x00038880
        /*1370*/ 	.short	0x010a
        /*1372*/ 	.byte	0x3f
	.zero		1


	//----- nvinfo : EIATTR_NUM_MBARRIERS
	.align		4
.L_126:
        /*1374*/ 	.byte	0x03, 0x38
        /*1376*/ 	.short	0x0016


	//----- nvinfo : EIATTR_EXIT_INSTR_OFFSETS
	.align		4
        /*1378*/ 	.byte	0x04, 0x1c
        /*137a*/ 	.short	(.L_128 - .L_127)


	//   ....[0]....
.L_127:
        /*137c*/ 	.word	0x000009c0


	//   ....[1]....
        /*1380*/ 	.word	0x0000d2c0


	//   ....[2]....
        /*1384*/ 	.word	0x00014340


	//----- nvinfo : EIATTR_MAX_THREADS
	.align		4
.L_128:
        /*1388*/ 	.byte	0x04, 0x05
        /*138a*/ 	.short	(.L_130 - .L_129)
.L_129:
        /*138c*/ 	.word	0x00000180
        /*1390*/ 	.word	0x00000001
        /*1394*/ 	.word	0x00000001


	//----- nvinfo : EIATTR_CRS_STACK_SIZE
	.align		4
.L_130:
        /*1398*/ 	.byte	0x04, 0x1e
        /*139a*/ 	.short	(.L_132 - .L_131)
.L_131:
        /*139c*/ 	.word	0x00000000


	//----- nvinfo : EIATTR_CBANK_PARAM_SIZE
	.align		4
.L_132:
        /*13a0*/ 	.byte	0x03, 0x19
        /*13a2*/ 	.short	0x0af0


	//----- nvinfo : EIATTR_PARAM_CBANK
	.align		4
        /*13a4*/ 	.byte	0x04, 0x0a
        /*13a6*/ 	.short	(.L_134 - .L_133)
	.align		4
.L_133:
        /*13a8*/ 	.word	index@(.nv.constant0._ZN7cutlass13device_kernelIN5flash11enable_sm90INS1_16FlashAttnFwdSm90INS1_25CollectiveMainloopFwdSm90ILi2EN4cute5tupleIJNS5_1CILi1EEES8_S8_EEENS6_IJNS7_ILi128EEESA_NS7_ILi256EEEEEELi256ENS_12float_e4m3_tEfNS_4arch4Sm90ELb0ELb0ELb0ELb1ELb1ELb0ELb0ELb1ELb0ELb1ELb1ELb0EEENS1_21CollectiveEpilogueFwdINS6_IJSA_SB_SA_EEES9_NS_10bfloat16_tESF_Li256ELb1ELb1ELb1ELb1EEENS1_36VarlenDynamicPersistentTileSchedulerILi128ELi128ELi256ELi128ELb1ELb1ELb1ELb0ELb1ELb1EEEEEEEEEvNT_6ParamsE)
        /*13ac*/ 	.short	0x0210
        /*13ae*/ 	.short	0x0af0


	//----- nvinfo : EIATTR_SW_WAR
	.align		4
.L_134:
        /*13b0*/ 	.byte	0x04, 0x36
        /*13b2*/ 	.short	(.L_136 - .L_135)
.L_135:
        /*13b4*/ 	.word	0x00000008
.L_136:


//--------------------- .nv.info._ZN7cutlass13device_kernelIN5flash11enable_sm90INS1_16FlashAttnFwdSm90INS1_25CollectiveMainloopFwdSm90ILi2EN4cute5tupleIJNS5_1CILi1EEES8_S8_EEENS6_IJNS7_ILi128EEESA_NS7_ILi256EEEEEELi256ENS_12float_e4m3_tEfNS_4arch4Sm90ELb0ELb0ELb0ELb1ELb1ELb1ELb0ELb1ELb0ELb1ELb1ELb0EEENS1_21CollectiveEpilogueFwdINS6_IJSA_SB_SA_EEES9_NS_10bfloat16_tESF_Li256ELb1ELb1ELb1ELb1EEENS1_36VarlenDynamicPersistentTileSchedulerILi128ELi128ELi256ELi128ELb1ELb1ELb1ELb0ELb1ELb1EEEEEEEEEvNT_6ParamsE --------------------------
	.section	.nv.info._ZN7cutlass13device_kernelIN5flash11enable_sm90INS1_16FlashAttnFwdSm90INS1_25CollectiveMainloopFwdSm90ILi2EN4cute5tupleIJNS5_1CILi1EEES8_S8_EEENS6_IJNS7_ILi128EEESA_NS7_ILi256EEEEEELi256ENS_12float_e4m3_tEfNS_4arch4Sm90ELb0ELb0ELb0ELb1ELb1ELb1ELb0ELb1ELb0ELb1ELb1ELb0EEENS1_21CollectiveEpilogueFwdINS6_IJSA_SB_SA_EEES9_NS_10bfloat16_tESF_Li256ELb1ELb1ELb1ELb1EEENS1_36VarlenDynamicPersistentTileSchedulerILi128ELi128ELi256ELi128ELb1ELb1ELb1ELb0ELb1ELb1EEEEEEEEEvNT_6ParamsE,"",@"SHT_CUDA_INFO"
	.sectionflags	@""
	.align	4


	//----- nvinfo : EIATTR_CUDA_API_VERSION
	.align		4
        /*0000*/ 	.byte	0x04, 0x37
        /*0002*/ 	.short	(.L_138 - .L_137)
.L_137:
        /*0004*/ 	.word	0x00000082


	//----- nvinfo : EIATTR_KPARAM_INFO
	.align		4
.L_138:
        /*0008*/ 	.byte	0x04, 0x17
        /*000a*/ 	.short	(.L_140 - .L_139)
.L_139:
        /*000c*/ 	.word	0x00000000
        /*0010*/ 	.short	0x0000
        /*0012*/ 	.short	0x0070
        /*0014*/ 	.byte	0x00, 0xf0, 0x01, 0x2a


	//----- nvinfo : EIATTR_SPARSE_MMA_MASK
	.align		4
.L_140:
        /*0018*/ 	.byte	0x03, 0x50
        /*001a*/ 	.short	0x0000


	//----- nvinfo : EIATTR_MAXREG_COUNT
	.align		4
        /*001c*/ 	.byte	0x03, 0x1b
        /*001e*/ 	.short	0x00a8


	//----- nvinfo : EIATTR_NUM_BARRIERS
	.align		4
        /*0020*/ 	.byte	0x02, 0x4c
        /*0022*/ 	.byte	0x10
	.zero		1


	//----- nvinfo : EIATTR_EXTERNS
	.align		4
        /*0024*/ 	.byte	0x04, 0x0f
        /*0026*/ 	.short	(.L_142 - .L_141)


	//   ....[0]....
	.align		4
.L_141:
        /*0028*/ 	.word	index@(__assertfail)


	//----- nvinfo : EIATTR_ANNOTATIONS
	.align		4
.L_142:
        /*002c*/ 	.byte	0x04, 0x55
        /*002e*/ 	.short	(.L_144 - .L_143)


	//   ....[0]....
.L_143:
        /* <DEDUP_REMOVED lines=205> */
        /*0cf4*/ 	.byte	0x80, 0xf9, 0x02, 0x00, 0x01, 0x00, 0x00, 0x00, 0xd0, 0x02, 0x03, 0x00


	//----- nvinfo : EIATTR_MERCURY_ISA_VERSION
	.align		4
.L_144:
        /*0d00*/ 	.byte	0x03, 0x5f
        /*0d02*/ 	.short	0x0101


	//----- nvinfo : EIATTR_UNUSED_LOAD_BYTE_OFFSET
	.align		4
        /*0d04*/ 	.byte	0x04, 0x44
        /*0d06*/ 	.short	(.L_146 - .L_145)


	//   ....[0]....
.L_145:
        /*0d08*/ 	.word	0x00000ab0
        /*0d0c*/ 	.word	0x0000fff0


	//   ....[1]....
        /*0d10*/ 	.word	0x0001a1e0
        /*0d14*/ 	.word	0x0000fff0


	//----- nvinfo : EIATTR_INT_WARP_WIDE_INSTR_OFFSETS
	.align		4
.L_146:
        /*0d18*/ 	.byte	0x04, 0x31
        /*0d1a*/ 	.short	(.L_148 - .L_147)


	//   ....[0]....
.L_147:
        /*0d1c*/ 	.word	0x00000130


	//   ....[1]....
        /*0d20*/ 	.word	0x00000170


	//   ....[2]....
        /*0d24*/ 	.word	0x000001e0


	//   ....[3]....
        /*0d28*/ 	.word	0x00023e40


	//   ....[4]....
        /*0d2c*/ 	.word	0x00023ed0


	//   ....[5]....
        /*0d30*/ 	.word	0x00027d80


	//   ....[6]....
        /*0d34*/ 	.word	0x00027e10


	//----- nvinfo : EIATTR_COOP_GROUP_MASK_REGIDS
	.align		4
.L_148:
        /*0d38*/ 	.byte	0x04, 0x29
        /*0d3a*/ 	.short	(.L_150 - .L_149)


	//   ....[0]....
.L_149:
        /*0d3c*/ 	.word	0xffffffff


	//   ....[1]....
        /*0d40*/ 	.word	0xffffffff


	//   ....[2]....
        /*0d44*/ 	.word	0xffffffff


	//   ....[3]....
        /*0d48*/ 	.word	0xffffffff


	//   ....[4]....
        /*0d4c*/ 	.word	0xffffffff


	//   ....[5]....
        /*0d50*/ 	.word	0xffffffff


	//   ....[6]....
        /*0d54*/ 	.word	0xffffffff


	//   ....[7]....
        /*0d58*/ 	.word	0xffffffff


	//   ....[8]....
        /*0d5c*/ 	.word	0xffffffff


	//   ....[9]....
        /*0d60*/ 	.word	0xffffffff


	//   ....[10]....
        /*0d64*/ 	.word	0xffffffff


	//   ....[11]....
        /*0d68*/ 	.word	0xffffffff


	//   ....[12]....
        /*0d6c*/ 	.word	0xffffffff


	//   ....[13]....
        /*0d70*/ 	.word	0xffffffff


	//   ....[14]....
        /*0d74*/ 	.word	0xffffffff


	//   ....[15]....
        /*0d78*/ 	.word	0xffffffff


	//   ....[16]....
        /*0d7c*/ 	.word	0xffffffff


	//   ....[17]....
        /*0d80*/ 	.word	0xffffffff


	//   ....[18]....
        /*0d84*/ 	.word	0xffffffff


	//   ....[19]....
        /*0d88*/ 	.word	0xffffffff


	//   ....[20]....
        /*0d8c*/ 	.word	0xffffffff


	//   ....[21]....
        /*0d90*/ 	.word	0xffffffff


	//   ....[22]....
        /*0d94*/ 	.word	0xffffffff


	//   ....[23]....
        /*0d98*/ 	.word	0xffffffff


	//   ....[24]....
        /*0d9c*/ 	.word	0xffffffff


	//   ....[25]....
        /*0da0*/ 	.word	0xffffffff


	//   ....[26]....
        /*0da4*/ 	.word	0xffffffff


	//   ....[27]....
        /*0da8*/ 	.word	0xffffffff


	//   ....[28]....
        /*0dac*/ 	.word	0xffffffff


	//   ....[29]....
        /*0db0*/ 	.word	0xffffffff


	//   ....[30]....
        /*0db4*/ 	.word	0xffffffff


	//   ....[31]....
        /*0db8*/ 	.word	0xffffffff


	//   ....[32]....
        /*0dbc*/ 	.word	0xffffffff


	//   ....[33]....
        /*0dc0*/ 	.word	0xffffffff


	//   ....[34]....
        /*0dc4*/ 	.word	0xffffffff


	//   ....[35]....
        /*0dc8*/ 	.word	0xffffffff


	//   ....[36]....
        /*0dcc*/ 	.word	0xffffffff


	//   ....[37]....
        /*0dd0*/ 	.word	0xffffffff


	//   ....[38]....
        /*0dd4*/ 	.word	0xffffffff


	//   ....[39]....
        /*0dd8*/ 	.word	0xffffffff


	//   ....[40]....
        /*0ddc*/ 	.word	0xffffffff


	//   ....[41]....
        /*0de0*/ 	.word	0xffffffff


	//   ....[42]....
        /*0de4*/ 	.word	0xffffffff


	//   ....[43]....
        /*0de8*/ 	.word	0xffffffff


	//   ....[44]....
        /*0dec*/ 	.word	0xffffffff


	//   ....[45]....
        /*0df0*/ 	.word	0xffffffff


	//   ....[46]....
        /*0df4*/ 	.word	0xffffffff


	//   ....[47]....
        /*0df8*/ 	.word	0xffffffff


	//   ....[48]....
        /*0dfc*/ 	.word	0xffffffff


	//   ....[49]....
        /*0e00*/ 	.word	0xffffffff


	//   ....[50]....
        /*0e04*/ 	.word	0xffffffff


	//   ....[51]....
        /*0e08*/ 	.word	0xffffffff


	//   ....[52]....
        /*0e0c*/ 	.word	0xffffffff


	//   ....[53]....
        /*0e10*/ 	.word	0xffffffff


	//   ....[54]....
        /*0e14*/ 	.word	0xffffffff


	//   ....[55]....
        /*0e18*/ 	.word	0xffffffff


	//   ....[56]....
        /*0e1c*/ 	.word	0xffffffff


	//   ....[57]....
        /*0e20*/ 	.word	0xffffffff


	//   ....[58]....
        /*0e24*/ 	.word	0xffffffff


	//   ....[59]....
        /*0e28*/ 	.word	0xffffffff


	//   ....[60]....
        /*0e2c*/ 	.word	0xffffffff


	//   ....[61]....
        /*0e30*/ 	.word	0xffffffff


	//   ....[62]....
        /*0e34*/ 	.word	0xffffffff


	//   ....[63]....
        /*0e38*/ 	.word	0xffffffff


	//   ....[64]....
        /*0e3c*/ 	.word	0xffffffff


	//   ....[65]....
        /*0e40*/ 	.word	0xffffffff


	//   ....[66]....
        /*0e44*/ 	.word	0xffffffff


	//   ....[67]....
        /*0e48*/ 	.word	0xffffffff


	//   ....[68]....
        /*0e4c*/ 	.word	0xffffffff


	//   ....[69]....
        /*0e50*/ 	.word	0xffffffff


	//   ....[70]....
        /*0e54*/ 	.word	0xffffffff


	//   ....[71]....
        /*0e58*/ 	.word	0xffffffff


	//   ....[72]....
        /*0e5c*/ 	.word	0xffffffff


	//   ....[73]....
        /*0e60*/ 	.word	0xffffffff


	//   ....[74]....
        /*0e64*/ 	.word	0xffffffff


	//   ....[75]....
        /*0e68*/ 	.word	0xffffffff


	//   ....[76]....
        /*0e6c*/ 	.word	0xffffffff


	//   ....[77]....
        /*0e70*/ 	.word	0xffffffff


	//   ....[78]....
        /*0e74*/ 	.word	0xffffffff


	//   ....[79]....
        /*0e78*/ 	.word	0xffffffff


	//   ....[80]....
        /*0e7c*/ 	.word	0xffffffff


	//   ....[81]....
        /*0e80*/ 	.word	0xffffffff


	//   ....[82]....
        /*0e84*/ 	.word	0xffffffff


	//   ....[83]....
        /*0e88*/ 	.word	0xffffffff


	//   ....[84]....
        /*0e8c*/ 	.word	0xffffffff


	//   ....[85]....
        /*0e90*/ 	.word	0xffffffff


	//   ....[86]....
        /*0e94*/ 	.word	0xffffffff


	//   ....[87]....
        /*0e98*/ 	.word	0xffffffff


	//   ....[88]....
        /*0e9c*/ 	.word	0xffffffff


	//   ....[89]....
        /*0ea0*/ 	.word	0xffffffff


	//   ....[90]....
        /*0ea4*/ 	.word	0xffffffff


	//   ....[91]....
        /*0ea8*/ 	.word	0xffffffff


	//   ....[92]....
        /*0eac*/ 	.word	0xffffffff


	//   ....[93]....
        /*0eb0*/ 	.word	0xffffffff


	//   ....[94]....
        /*0eb4*/ 	.word	0xffffffff


	//   ....[95]....
        /*0eb8*/ 	.word	0xffffffff


	//   ....[96]....
        /*0ebc*/ 	.word	0xffffffff


	//   ....[97]....
        /*0ec0*/ 	.word	0xffffffff


	//   ....[98]....
        /*0ec4*/ 	.word	0xffffffff


	//   ....[99]....
        /*0ec8*/ 	.word	0xffffffff


	//   ....[100]....
        /*0ecc*/ 	.word	0xffffffff


	//   ....[101]....
        /*0ed0*/ 	.word	0xffffffff


	//   ....[102]....
        /*0ed4*/ 	.word	0xffffffff


	//   ....[103]....
        /*0ed8*/ 	.word	0xffffffff


	//   ....[104]....
        /*0edc*/ 	.word	0xffffffff


	//   ....[105]....
        /*0ee0*/ 	.word	0xffffffff


	//   ....[106]....
        /*0ee4*/ 	.word	0xffffffff


	//   ....[107]....
        /*0ee8*/ 	.word	0xffffffff


	//   ....[108]....
        /*0eec*/ 	.word	0xffffffff


	//   ....[109]....
        /*0ef0*/ 	.word	0xffffffff


	//   ....[110]....
        /*0ef4*/ 	.word	0xffffffff


	//   ....[111]....
        /*0ef8*/ 	.word	0xffffffff


	//   ....[112]....
        /*0efc*/ 	.word	0xffffffff


	//   ....[113]....
        /*0f00*/ 	.word	0xffffffff


	//   ....[114]....
        /*0f04*/ 	.word	0xffffffff


	//   ....[115]....
        /*0f08*/ 	.word	0xffffffff


	//   ....[116]....
        /*0f0c*/ 	.word	0xffffffff


	//   ....[117]....
        /*0f10*/ 	.word	0xffffffff


	//   ....[118]....
        /*0f14*/ 	.word	0xffffffff


	//   ....[119]....
        /*0f18*/ 	.word	0xffffffff


	//   ....[120]....
        /*0f1c*/ 	.word	0xffffffff


	//   ....[121]....
        /*0f20*/ 	.word	0xffffffff


	//   ....[122]....
        /*0f24*/ 	.word	0xffffffff


	//   ....[123]....
        /*0f28*/ 	.word	0xffffffff


	//   ....[124]....
        /*0f2c*/ 	.word	0xffffffff


	//   ....[125]....
        /*0f30*/ 	.word	0xffffffff


	//   ....[126]....
        /*0f34*/ 	.word	0xffffffff


	//   ....[127]....
        /*0f38*/ 	.word	0xffffffff


	//   ....[128]....
        /*0f3c*/ 	.word	0xffffffff


	//   ....[129]....
        /*0f40*/ 	.word	0xffffffff


	//   ....[130]....
        /*0f44*/ 	.word	0xffffffff


	//   ....[131]....
        /*0f48*/ 	.word	0xffffffff


	//   ....[132]....
        /*0f4c*/ 	.word	0xffffffff


	//   ....[133]....
        /*0f50*/ 	.word	0xffffffff


	//   ....[134]....
        /*0f54*/ 	.word	0xffffffff


	//   ....[135]....
        /*0f58*/ 	.word	0xffffffff


	//   ....[136]....
        /*0f5c*/ 	.word	0xffffffff


	//   ....[137]....
        /*0f60*/ 	.word	0xffffffff


	//   ....[138]....
        /*0f64*/ 	.word	0xffffffff


	//   ....[139]....
        /*0f68*/ 	.word	0xffffffff


	//   ....[140]....
        /*0f6c*/ 	.word	0xffffffff


	//   ....[141]....
        /*0f70*/ 	.word	0xffffffff


	//   ....[142]....
        /*0f74*/ 	.word	0xffffffff


	//   ....[143]....
        /*0f78*/ 	.word	0xffffffff


	//   ....[144]....
        /*0f7c*/ 	.word	0xffffffff


	//   ....[145]....
        /*0f80*/ 	.word	0xffffffff


	//   ....[146]....
        /*0f84*/ 	.word	0xffffffff


	//   ....[147]....
        /*0f88*/ 	.word	0xffffffff


	//   ....[148]....
        /*0f8c*/ 	.word	0xffffffff


	//   ....[149]....
        /*0f90*/ 	.word	0xffffffff


	//   ....[150]....
        /*0f94*/ 	.word	0xffffffff


	//   ....[151]....
        /*0f98*/ 	.word	0xffffffff


	//   ....[152]....
        /*0f9c*/ 	.word	0xffffffff


	//   ....[153]....
        /*0fa0*/ 	.word	0xffffffff


	//   ....[154]....
        /*0fa4*/ 	.word	0xffffffff


	//   ....[155]....
        /*0fa8*/ 	.word	0xffffffff


	//   ....[156]....
        /*0fac*/ 	.word	0xffffffff


	//   ....[157]....
        /*0fb0*/ 	.word	0xffffffff


	//   ....[158]....
        /*0fb4*/ 	.word	0xffffffff


	//   ....[159]....
        /*0fb8*/ 	.word	0xffffffff


	//   ....[160]....
        /*0fbc*/ 	.word	0xffffffff


	//   ....[161]....
        /*0fc0*/ 	.word	0xffffffff


	//   ....[162]....
        /*0fc4*/ 	.word	0xffffffff


	//   ....[163]....
        /*0fc8*/ 	.word	0xffffffff


	//   ....[164]....
        /*0fcc*/ 	.word	0xffffffff


	//   ....[165]....
        /*0fd0*/ 	.word	0xffffffff


	//   ....[166]....
        /*0fd4*/ 	.word	0xffffffff


	//   ....[167]....
        /*0fd8*/ 	.word	0xffffffff


	//   ....[168]....
        /*0fdc*/ 	.word	0xffffffff


	//   ....[169]....
        /*0fe0*/ 	.word	0xffffffff


	//   ....[170]....
        /*0fe4*/ 	.word	0xffffffff


	//   ....[171]....
        /*0fe8*/ 	.word	0xffffffff


	//   ....[172]....
        /*0fec*/ 	.word	0xffffffff


	//   ....[173]....
        /*0ff0*/ 	.word	0xffffffff


	//   ....[174]....
        /*0ff4*/ 	.word	0xffffffff


	//   ....[175]....
        /*0ff8*/ 	.word	0xffffffff


	//   ....[176]....
        /*0ffc*/ 	.word	0xffffffff


	//   ....[177]....
        /*1000*/ 	.word	0xffffffff


	//   ....[178]....
        /*1004*/ 	.word	0xffffffff


	//   ....[179]....
        /*1008*/ 	.word	0xffffffff


	//   ....[180]....
        /*100c*/ 	.word	0xffffffff


	//   ....[181]....
        /*1010*/ 	.word	0xffffffff


	//   ....[182]....
        /*1014*/ 	.word	0xffffffff


	//   ....[183]....
        /*1018*/ 	.word	0xffffffff


	//   ....[184]....
        /*101c*/ 	.word	0xffffffff


	//   ....[185]....
        /*1020*/ 	.word	0xffffffff


	//   ....[186]....
        /*1024*/ 	.word	0xffffffff


	//   ....[187]....
        /*1028*/ 	.word	0xffffffff


	//   ....[188]....
        /*102c*/ 	.word	0xffffffff


	//   ....[189]....
        /*1030*/ 	.word	0xffffffff


	//   ....[190]....
        /*1034*/ 	.word	0xffffffff


	//   ....[191]....
        /*1038*/ 	.word	0xffffffff


	//   ....[192]....
        /*103c*/ 	.word	0xffffffff


	//   ....[193]....
        /*1040*/ 	.word	0xffffffff


	//   ....[194]....
        /*1044*/ 	.word	0xffffffff


	//   ....[195]....
        /*1048*/ 	.word	0xffffffff


	//   ....[196]....
        /*104c*/ 	.word	0xffffffff


	//   ....[197]....
        /*1050*/ 	.word	0xffffffff


	//   ....[198]....
        /*1054*/ 	.word	0xffffffff


	//   ....[199]....
        /*1058*/ 	.word	0xffffffff


	//   ....[200]....
        /*105c*/ 	.word	0xffffffff


	//   ....[201]....
        /*1060*/ 	.word	0xffffffff


	//   ....[202]....
        /*1064*/ 	.word	0xffffffff


	//   ....[203]....
        /*1068*/ 	.word	0xffffffff


	//   ....[204]....
        /*106c*/ 	.word	0xffffffff


	//   ....[205]....
        /*1070*/ 	.word	0xffffffff


	//   ....[206]....
        /*1074*/ 	.word	0xffffffff


	//   ....[207]....
        /*1078*/ 	.word	0xffffffff


	//   ....[208]....
        /*107c*/ 	.word	0xffffffff


	//   ....[209]....
        /*1080*/ 	.word	0xffffffff


	//   ....[210]....
        /*1084*/ 	.word	0xffffffff


	//   ....[211]....
        /*1088*/ 	.word	0xffffffff


	//   ....[212]....
        /*108c*/ 	.word	0xffffffff


	//   ....[213]....
        /*1090*/ 	.word	0xffffffff


	//   ....[214]....
        /*1094*/ 	.word	0xffffffff


	//   ....[215]....
        /*1098*/ 	.word	0xffffffff


	//   ....[216]....
        /*109c*/ 	.word	0xffffffff


	//   ....[217]....
        /*10a0*/ 	.word	0xffffffff


	//   ....[218]....
        /*10a4*/ 	.word	0xffffffff


	//   ....[219]....
        /*10a8*/ 	.word	0xffffffff


	//   ....[220]....
        /*10ac*/ 	.word	0xffffffff


	//   ....[221]....
        /*10b0*/ 	.word	0xffffffff


	//   ....[222]....
        /*10b4*/ 	.word	0xffffffff


	//   ....[223]....
        /*10b8*/ 	.word	0xffffffff


	//   ....[224]....
        /*10bc*/ 	.word	0xffffffff


	//   ....[225]....
        /*10c0*/ 	.word	0xffffffff


	//   ....[226]....
        /*10c4*/ 	.word	0xffffffff


	//   ....[227]....
        /*10c8*/ 	.word	0xffffffff


	//   ....[228]....
        /*10cc*/ 	.word	0xffffffff


	//   ....[229]....
        /*10d0*/ 	.word	0xffffffff


	//   ....[230]....
        /*10d4*/ 	.word	0xffffffff


	//   ....[231]....
        /*10d8*/ 	.word	0xffffffff


	//   ....[232]....
        /*10dc*/ 	.word	0xffffffff


	//   ....[233]....
        /*10e0*/ 	.word	0xffffffff


	//   ....[234]....
        /*10e4*/ 	.word	0xffffffff


	//   ....[235]....
        /*10e8*/ 	.word	0xffffffff


	//   ....[236]....
        /*10ec*/ 	.word	0xffffffff


	//   ....[237]....
        /*10f0*/ 	.word	0xffffffff


	//   ....[238]....
        /*10f4*/ 	.word	0xffffffff


	//   ....[239]....
        /*10f8*/ 	.word	0xffffffff


	//   ....[240]....
        /*10fc*/ 	.word	0xffffffff


	//   ....[241]....
        /*1100*/ 	.word	0xffffffff


	//   ....[242]....
        /*1104*/ 	.word	0xffffffff


	//   ....[243]....
        /*1108*/ 	.word	0xffffffff


	//   ....[244]....
        /*110c*/ 	.word	0xffffffff


	//   ....[245]....
        /*1110*/ 	.word	0xffffffff


	//   ....[246]....
        /*1114*/ 	.word	0xffffffff


	//   ....[247]....
        /*1118*/ 	.word	0xffffffff


	//   ....[248]....
        /*111c*/ 	.word	0xffffffff


	//   ....[249]....
        /*1120*/ 	.word	0xffffffff


	//   ....[250]....
        /*1124*/ 	.word	0xffffffff


	//   ....[251]....
        /*1128*/ 	.word	0xffffffff


	//   ....[252]....
        /*112c*/ 	.word	0xffffffff


	//   ....[253]....
        /*1130*/ 	.word	0xffffffff


	//   ....[254]....
        /*1134*/ 	.word	0xffffffff


	//   ....[255]....
        /*1138*/ 	.word	0xffffffff


	//   ....[0]....
        /*113c*/ 	.word	0xffffffff


	//   ....[1]....
        /*1140*/ 	.word	0xffffffff


	//   ....[2]....
        /*1144*/ 	.word	0xffffffff


	//   ....[3]....
        /*1148*/ 	.word	0xffffffff


	//   ....[4]....
        /*114c*/ 	.word	0xffffffff


	//   ....[5]....
        /*1150*/ 	.word	0xffffffff


	//   ....[6]....
        /*1154*/ 	.word	0xffffffff


	//   ....[7]....
        /*1158*/ 	.word	0xffffffff


	//   ....[8]....
        /*115c*/ 	.word	0xffffffff


	//   ....[9]....
        /*1160*/ 	.word	0xffffffff


	//   ....[10]....
        /*1164*/ 	.word	0xffffffff


	//   ....[11]....
        /*1168*/ 	.word	0xffffffff


	//   ....[12]....
        /*116c*/ 	.word	0xffffffff


	//   ....[13]....
        /*1170*/ 	.word	0xffffffff


	//   ....[14]....
        /*1174*/ 	.word	0xffffffff


	//   ....[15]....
        /*1178*/ 	.word	0xffffffff


	//   ....[16]....
        /*117c*/ 	.word	0xffffffff


	//   ....[17]....
        /*1180*/ 	.word	0xffffffff


	//   ....[18]....
        /*1184*/ 	.word	0xffffffff


	//   ....[19]....
        /*1188*/ 	.word	0xffffffff


	//   ....[20]....
        /*118c*/ 	.word	0xffffffff


	//   ....[21]....
        /*1190*/ 	.word	0xffffffff


	//   ....[22]....
        /*1194*/ 	.word	0xffffffff


	//   ....[23]....
        /*1198*/ 	.word	0xffffffff


	//   ....[24]....
        /*119c*/ 	.word	0xffffffff


	//   ....[25]....
        /*11a0*/ 	.word	0xffffffff


	//   ....[26]....
        /*11a4*/ 	.word	0xffffffff


	//   ....[27]....
        /*11a8*/ 	.word	0xffffffff


	//   ....[28]....
        /*11ac*/ 	.word	0xffffffff


	//   ....[29]....
        /*11b0*/ 	.word	0xffffffff


	//   ....[30]....
        /*11b4*/ 	.word	0xffffffff


	//   ....[31]....
        /*11b8*/ 	.word	0xffffffff


	//   ....[32]....
        /*11bc*/ 	.word	0xffffffff


	//   ....[33]....
        /*11c0*/ 	.word	0xffffffff


	//   ....[34]....
        /*11c4*/ 	.word	0xffffffff


	//   ....[35]....
        /*11c8*/ 	.word	0xffffffff


	//   ....[36]....
        /*11cc*/ 	.word	0xffffffff


	//   ....[37]....
        /*11d0*/ 	.word	0xffffffff


	//   ....[38]....
        /*11d4*/ 	.word	0xffffffff


	//   ....[39]....
        /*11d8*/ 	.word	0xffffffff


	//   ....[40]....
        /*11dc*/ 	.word	0xffffffff


	//   ....[41]....
        /*11e0*/ 	.word	0xffffffff


	//   ....[42]....
        /*11e4*/ 	.word	0xffffffff


	//   ....[43]....
        /*11e8*/ 	.word	0xffffffff


	//   ....[44]....
        /*11ec*/ 	.word	0xffffffff


	//   ....[45]....
        /*11f0*/ 	.word	0xffffffff


	//   ....[46]....
        /*11f4*/ 	.word	0xffffffff


	//   ....[47]....
        /*11f8*/ 	.word	0xffffffff


	//   ....[48]....
        /*11fc*/ 	.word	0xffffffff


	//   ....[49]....
        /*1200*/ 	.word	0xffffffff


	//   ....[50]....
        /*1204*/ 	.word	0xffffffff


	//   ....[51]....
        /*1208*/ 	.word	0xffffffff


	//   ....[52]....
        /*120c*/ 	.word	0xffffffff


	//   ....[53]....
        /*1210*/ 	.word	0xffffffff


	//   ....[54]....
        /*1214*/ 	.word	0xffffffff


	//   ....[55]....
        /*1218*/ 	.word	0xffffffff


	//   ....[56]....
        /*121c*/ 	.word	0xffffffff


	//   ....[57]....
        /*1220*/ 	.word	0xffffffff


	//   ....[58]....
        /*1224*/ 	.word	0xffffffff


	//   ....[59]....
        /*1228*/ 	.word	0xffffffff


	//   ....[60]....
        /*122c*/ 	.word	0xffffffff


	//   ....[61]....
        /*1230*/ 	.word	0xffffffff


	//   ....[62]....
        /*1234*/ 	.word	0xffffffff


	//   ....[63]....
        /*1238*/ 	.word	0xffffffff


	//   ....[64]....
        /*123c*/ 	.word	0xffffffff


	//   ....[65]....
        /*1240*/ 	.word	0xffffffff


	//   ....[66]....
        /*1244*/ 	.word	0xffffffff


	//   ....[67]....
        /*1248*/ 	.word	0xffffffff


	//   ....[68]....
        /*124c*/ 	.word	0xffffffff


	//   ....[69]....
        /*1250*/ 	.word	0xffffffff


	//   ....[70]....
        /*1254*/ 	.word	0xffffffff


	//   ....[71]....
        /*1258*/ 	.word	0xffffffff


	//   ....[72]....
        /*125c*/ 	.word	0xffffffff


	//   ....[73]....
        /*1260*/ 	.word	0x0500000f


	//   ....[74]....
        /*1264*/ 	.word	0x0500000f


	//   ....[75]....
        /*1268*/ 	.word	0x0500000f


	//   ....[76]....
        /*126c*/ 	.word	0x0500000f


	//   ....[77]....
        /*1270*/ 	.word	0x0500000f


	//   ....[78]....
        /*1274*/ 	.word	0x0500000f


	//   ....[79]....
        /*1278*/ 	.word	0x0500000f


	//   ....[80]....
        /*127c*/ 	.word	0x0500000f


	//   ....[81]....
        /*1280*/ 	.word	0x0500000f


	//   ....[82]....
        /*1284*/ 	.word	0x0500000f


	//   ....[83]....
        /*1288*/ 	.word	0x0500000f


	//   ....[84]....
        /*128c*/ 	.word	0x0500000f


	//   ....[85]....
        /*1290*/ 	.word	0x0500000f


	//   ....[86]....
        /*1294*/ 	.word	0x0500000f


	//   ....[87]....
        /*1298*/ 	.word	0x0500000f


	//   ....[88]....
        /*129c*/ 	.word	0x0500000f


	//   ....[89]....
        /*12a0*/ 	.word	0x0500000f


	//   ....[90]....
        /*12a4*/ 	.word	0x0500000f


	//   ....[91]....
        /*12a8*/ 	.word	0x0500000f


	//   ....[92]....
        /*12ac*/ 	.word	0x0500000f


	//   ....[93]....
        /*12b0*/ 	.word	0x0500000f


	//   ....[94]....
        /*12b4*/ 	.word	0x0500000f


	//   ....[95]....
        /*12b8*/ 	.word	0x0500000f


	//   ....[96]....
        /*12bc*/ 	.word	0x0500000f


	//   ....[97]....
        /*12c0*/ 	.word	0x0500000f


	//   ....[98]....
        /*12c4*/ 	.word	0x0500000f


	//   ....[99]....
        /*12c8*/ 	.word	0x0500000f


	//   ....[100]....
        /*12cc*/ 	.word	0x0500000f


	//   ....[101]....
        /*12d0*/ 	.word	0x0500000f


	//   ....[102]....
        /*12d4*/ 	.word	0x0500000f


	//   ....[103]....
        /*12d8*/ 	.word	0x0500000f


	//   ....[104]....
        /*12dc*/ 	.word	0x0500000f


	//   ....[105]....
        /*12e0*/ 	.word	0x0500000f


	//   ....[106]....
        /*12e4*/ 	.word	0x0500000f


	//   ....[107]....
        /*12e8*/ 	.word	0x0500000f


	//   ....[108]....
        /*12ec*/ 	.word	0x0500000f


	//   ....[109]....
        /*12f0*/ 	.word	0x0500000f


	//   ....[110]....
        /*12f4*/ 	.word	0x0500000f


	//   ....[111]....
        /*12f8*/ 	.word	0x0500000f


	//   ....[112]....
        /*12fc*/ 	.word	0x0500000f


	//   ....[113]....
        /*1300*/ 	.word	0x0500000f


	//   ....[114]....
        /*1304*/ 	.word	0x0500000f


	//   ....[115]....
        /*1308*/ 	.word	0x0500000f


	//   ....[116]....
        /*130c*/ 	.word	0x0500000f


	//   ....[117]....
        /*1310*/ 	.word	0x0500000f


	//   ....[118]....
        /*1314*/ 	.word	0x0500000f


	//   ....[119]....
        /*1318*/ 	.word	0x0500000f


	//   ....[120]....
        /*131c*/ 	.word	0x0500000f


	//   ....[121]....
        /*1320*/ 	.word	0x0500000f


	//   ....[122]....
        /*1324*/ 	.word	0x0500000f


	//   ....[123]....
        /*1328*/ 	.word	0x0500000f


	//   ....[124]....
        /*132c*/ 	.word	0x0500000f


	//   ....[125]....
        /*1330*/ 	.word	0x0500000f


	//   ....[126]....
        /*1334*/ 	.word	0x0500000f


	//   ....[127]....
        /*1338*/ 	.word	0x0500000f


	//   ....[128]....
        /*133c*/ 	.word	0x0500000f


	//   ....[129]....
        /*1340*/ 	.word	0x0500000f


	//   ....[130]....
        /*1344*/ 	.word	0x0500000f


	//   ....[131]....
        /*1348*/ 	.word	0x0500000f


	//   ....[132]....
        /*134c*/ 	.word	0x0500000f


	//   ....[133]....
        /*1350*/ 	.word	0x0500000f


	//   ....[134]....
        /*1354*/ 	.word	0x0500000f


	//   ....[135]....
        /*1358*/ 	.word	0x0500000f


	//   ....[136]....
        /*135c*/ 	.word	0x0500000f


	//   ....[137]....
        /*1360*/ 	.word	0x0500000f


	//   ....[138]....
        /*1364*/ 	.word	0x0500000f


	//   ....[139]....
        /*1368*/ 	.word	0x0500000f


	//   ....[140]....
        /*136c*/ 	.word	0x0500000f


	//   ....[141]....
        /*1370*/ 	.word	0x0500000f


	//   ....[142]....
        /*1374*/ 	.word	0x0500000f


	//   ....[143]....
        /*1378*/ 	.word	0x0500000f


	//   ....[144]....
        /*137c*/ 	.word	0x0500000f


	//   ....[145]....
        /*1380*/ 	.word	0x0500000f


	//   ....[146]....
        /*1384*/ 	.word	0x0500000f


	//   ....[147]....
        /*1388*/ 	.word	0x0500000f


	//   ....[148]....
        /*138c*/ 	.word	0x0500000f


	//   ....[149]....
        /*1390*/ 	.word	0x0500000f


	//   ....[150]....
        /*1394*/ 	.word	0x0500000f


	//   ....[151]....
        /*1398*/ 	.word	0x0500000f


	//   ....[152]....
        /*139c*/ 	.word	0x0500000f


	//   ....[153]....
        /*13a0*/ 	.word	0x0500000f


	//   ....[154]....
        /*13a4*/ 	.word	0x0500000f


	//   ....[155]....
        /*13a8*/ 	.word	0x0500000f


	//   ....[156]....
        /*13ac*/ 	.word	0x0500000f


	//   ....[157]....
        /*13b0*/ 	.word	0x0500000f


	//   ....[158]....
        /*13b4*/ 	.word	0x0500000f


	//   ....[159]....
        /*13b8*/ 	.word	0x0500000f


	//   ....[160]....
        /*13bc*/ 	.word	0x0500000f


	//   ....[161]....
        /*13c0*/ 	.word	0x0500000f


	//   ....[162]....
        /*13c4*/ 	.word	0x0500000f


	//   ....[163]....
        /*13c8*/ 	.word	0x0500000f


	//   ....[164]....
        /*13cc*/ 	.word	0x0500000f


	//   ....[165]....
        /*13d0*/ 	.word	0x0500000f


	//   ....[166]....
        /*13d4*/ 	.word	0x0500000f


	//   ....[167]....
        /*13d8*/ 	.word	0x0500000f


	//   ....[168]....
        /*13dc*/ 	.word	0x0500000f


	//   ....[169]....
        /*13e0*/ 	.word	0x0500000f


	//   ....[170]....
        /*13e4*/ 	.word	0x0500000f


	//   ....[171]....
        /*13e8*/ 	.word	0x0500000f


	//   ....[172]....
        /*13ec*/ 	.word	0x0500000f


	//   ....[173]....
        /*13f0*/ 	.word	0x0500000f


	//   ....[174]....
        /*13f4*/ 	.word	0x0500000f


	//   ....[175]....
        /*13f8*/ 	.word	0x0500000f


	//   ....[176]....
        /*13fc*/ 	.word	0x0500000f


	//   ....[177]....
        /*1400*/ 	.word	0x0500000f


	//   ....[178]....
        /*1404*/ 	.word	0x0500000f


	//   ....[179]....
        /*1408*/ 	.word	0x0500000f


	//   ....[180]....
        /*140c*/ 	.word	0x0500000f


	//   ....[181]....
        /*1410*/ 	.word	0x0500000f


	//   ....[182]....
        /*1414*/ 	.word	0x0500000f


	//   ....[183]....
        /*1418*/ 	.word	0x0500000f


	//   ....[184]....
        /*141c*/ 	.word	0x0500000f


	//   ....[185]....
        /*1420*/ 	.word	0x0500000f


	//   ....[186]....
        /*1424*/ 	.word	0x0500000f


	//   ....[187]....
        /*1428*/ 	.word	0x0500000f


	//   ....[188]....
        /*142c*/ 	.word	0x0500000f


	//   ....[189]....
        /*1430*/ 	.word	0x0500000f


	//   ....[190]....
        /*1434*/ 	.word	0x0500000f


	//   ....[191]....
        /*1438*/ 	.word	0x0500000f


	//   ....[192]....
        /*143c*/ 	.word	0x0500000f


	//   ....[193]....
        /*1440*/ 	.word	0x0500000f


	//   ....[194]....
        /*1444*/ 	.word	0x0500000f


	//   ....[195]....
        /*1448*/ 	.word	0x0500000f


	//   ....[196]....
        /*144c*/ 	.word	0x0500000f


	//   ....[197]....
        /*1450*/ 	.word	0x0500000f


	//   ....[198]....
        /*1454*/ 	.word	0x0500000f


	//   ....[199]....
        /*1458*/ 	.word	0x0500000f


	//   ....[200]....
        /*145c*/ 	.word	0x0500000f


	//   ....[201]....
        /*1460*/ 	.word	0x0500000f


	//   ....[202]....
        /*1464*/ 	.word	0x0500000f


	//   ....[203]....
        /*1468*/ 	.word	0x0500000f


	//   ....[204]....
        /*146c*/ 	.word	0x0500000f


	//   ....[205]....
        /*1470*/ 	.word	0x0500000f


	//   ....[206]....
        /*1474*/ 	.word	0x0500000f


	//   ....[207]....
        /*1478*/ 	.word	0x0500000f


	//   ....[208]....
        /*147c*/ 	.word	0x0500000f


	//   ....[209]....
        /*1480*/ 	.word	0x0500000f


	//   ....[210]....
        /*1484*/ 	.word	0x0500000f


	//   ....[211]....
        /*1488*/ 	.word	0x0500000f


	//   ....[212]....
        /*148c*/ 	.word	0x0500000f


	//   ....[213]....
        /*1490*/ 	.word	0x0500000f


	//   ....[214]....
        /*1494*/ 	.word	0x0500000f


	//   ....[215]....
        /*1498*/ 	.word	0x0500000f


	//   ....[216]....
        /*149c*/ 	.word	0x0500000f


	//   ....[217]....
        /*14a0*/ 	.word	0x0500000f


	//   ....[218]....
        /*14a4*/ 	.word	0x0500000f


	//   ....[219]....
        /*14a8*/ 	.word	0x0500000f


	//   ....[220]....
        /*14ac*/ 	.word	0x0500000f


	//   ....[221]....
        /*14b0*/ 	.word	0x0500000f


	//   ....[222]....
        /*14b4*/ 	.word	0x0500000f


	//   ....[223]....
        /*14b8*/ 	.word	0x0500000f


	//   ....[224]....
        /*14bc*/ 	.word	0x0500000f


	//   ....[225]....
        /*14c0*/ 	.word	0x0500000f


	//   ....[226]....
        /*14c4*/ 	.word	0x0500000f


	//   ....[227]....
        /*14c8*/ 	.word	0x0500000f


	//   ....[228]....
        /*14cc*/ 	.word	0x0500000f


	//   ....[229]....
        /*14d0*/ 	.word	0x0500000f


	//   ....[230]....
        /*14d4*/ 	.word	0x0500000f


	//   ....[231]....
        /*14d8*/ 	.word	0x0500000f


	//   ....[232]....
        /*14dc*/ 	.word	0x0500000f


	//   ....[233]....
        /*14e0*/ 	.word	0x0500000f


	//   ....[234]....
        /*14e4*/ 	.word	0x0500000f


	//   ....[235]....
        /*14e8*/ 	.word	0x0500000f


	//   ....[236]....
        /*14ec*/ 	.word	0x0500000f


	//   ....[237]....
        /*14f0*/ 	.word	0x0500000f


	//   ....[238]....
        /*14f4*/ 	.word	0x0500000f


	//   ....[239]....
        /*14f8*/ 	.word	0x0500000f


	//   ....[240]....
        /*14fc*/ 	.word	0x0500000f


	//   ....[241]....
        /*1500*/ 	.word	0x0500000f


	//   ....[242]....
        /*1504*/ 	.word	0x0500000f


	//   ....[243]....
        /*1508*/ 	.word	0x0500000f


	//   ....[244]....
        /*150c*/ 	.word	0x0500000f


	//   ....[245]....
        /*1510*/ 	.word	0x0500000f


	//   ....[246]....
        /*1514*/ 	.word	0x0500000f


	//   ....[247]....
        /*1518*/ 	.word	0x0500000f


	//   ....[248]....
        /*151c*/ 	.word	0x0500000f


	//   ....[249]....
        /*1520*/ 	.word	0x0500000f


	//   ....[250]....
        /*1524*/ 	.word	0x0500000f


	//   ....[251]....
        /*1528*/ 	.word	0x0500000f


	//   ....[252]....
        /*152c*/ 	.word	0x0500000f


	//   ....[253]....
        /*1530*/ 	.word	0x0500000f


	//   ....[254]....
        /*1534*/ 	.word	0x0500000f


	//   ....[255]....
        /*1538*/ 	.word	0x0500000f


	//   ....[0]....
        /*153c*/ 	.word	0x0500000f


	//   ....[1]....
        /*1540*/ 	.word	0x0500000f


	//   ....[2]....
        /*1544*/ 	.word	0x0500000f


	//   ....[3]....
        /*1548*/ 	.word	0x0500000f


	//   ....[4]....
        /*154c*/ 	.word	0x0500000f


	//   ....[5]....
        /*1550*/ 	.word	0x0500000f


	//   ....[6]....
        /*1554*/ 	.word	0x0500000f


	//   ....[7]....
        /*1558*/ 	.word	0x0500000f


	//   ....[8]....
        /*155c*/ 	.word	0x0500000f


	//   ....[9]....
        /*1560*/ 	.word	0x0500000f


	//   ....[10]....
        /*1564*/ 	.word	0x0500000f


	//   ....[11]....
        /*1568*/ 	.word	0x0500000f


	//   ....[12]....
        /*156c*/ 	.word	0x0500000f


	//   ....[13]....
        /*1570*/ 	.word	0x0500000f


	//   ....[14]....
        /*1574*/ 	.word	0x0500000f


	//   ....[15]....
        /*1578*/ 	.word	0x0500000f


	//   ....[16]....
        /*157c*/ 	.word	0x0500000f


	//   ....[17]....
        /*1580*/ 	.word	0x0500000f


	//   ....[18]....
        /*1584*/ 	.word	0x0500000f


	//   ....[19]....
        /*1588*/ 	.word	0x0500000f


	//   ....[20]....
        /*158c*/ 	.word	0x0500000f


	//   ....[21]....
        /*1590*/ 	.word	0x0500000f


	//   ....[22]....
        /*1594*/ 	.word	0x0500000f


	//   ....[23]....
        /*1598*/ 	.word	0x0500000f


	//   ....[24]....
        /*159c*/ 	.word	0x0500000f


	//   ....[25]....
        /*15a0*/ 	.word	0x0500000f


	//   ....[26]....
        /*15a4*/ 	.word	0x0500000f


	//   ....[27]....
        /*15a8*/ 	.word	0x0500000f


	//   ....[28]....
        /*15ac*/ 	.word	0x0500000f


	//   ....[29]....
        /*15b0*/ 	.word	0x0500000f


	//   ....[30]....
        /*15b4*/ 	.word	0x0500000f


	//   ....[31]....
        /*15b8*/ 	.word	0x0500000f


	//   ....[32]....
        /*15bc*/ 	.word	0x0500000f


	//   ....[33]....
        /*15c0*/ 	.word	0x0500000f


	//   ....[34]....
        /*15c4*/ 	.word	0x0500000f


	//   ....[35]....
        /*15c8*/ 	.word	0x0500000f


	//   ....[36]....
        /*15cc*/ 	.word	0x0500000f


	//   ....[37]....
        /*15d0*/ 	.word	0x0500000f


	//   ....[38]....
        /*15d4*/ 	.word	0x0500000f


	//   ....[39]....
        /*15d8*/ 	.word	0x0500000f


	//   ....[40]....
        /*15dc*/ 	.word	0x0500000f


	//   ....[41]....
        /*15e0*/ 	.word	0x0500000f


	//   ....[42]....
        /*15e4*/ 	.word	0x0500000f


	//   ....[43]....
        /*15e8*/ 	.word	0x0500000f


	//   ....[44]....
        /*15ec*/ 	.word	0x0500000f


	//   ....[45]....
        /*15f0*/ 	.word	0x0500000f


	//   ....[46]....
        /*15f4*/ 	.word	0x0500000f


	//   ....[47]....
        /*15f8*/ 	.word	0x0500000f


	//   ....[48]....
        /*15fc*/ 	.word	0x0500000f


	//   ....[49]....
        /*1600*/ 	.word	0x0500000f


	//   ....[50]....
        /*1604*/ 	.word	0x0500000f


	//   ....[51]....
        /*1608*/ 	.word	0x0500000f


	//   ....[52]....
        /*160c*/ 	.word	0x0500000f


	//   ....[53]....
        /*1610*/ 	.word	0x0500000f


	//   ....[54]....
        /*1614*/ 	.word	0x0500000f


	//   ....[55]....
        /*1618*/ 	.word	0x0500000f


	//   ....[56]....
        /*161c*/ 	.word	0x0500000f


	//   ....[57]....
        /*1620*/ 	.word	0x0500000f


	//   ....[58]....
        /*1624*/ 	.word	0x0500000f


	//   ....[59]....
        /*1628*/ 	.word	0x0500000f


	//   ....[60]....
        /*162c*/ 	.word	0x0500000f


	//   ....[61]....
        /*1630*/ 	.word	0x0500000f


	//   ....[62]....
        /*1634*/ 	.word	0x0500000f


	//   ....[63]....
        /*1638*/ 	.word	0x0500000f


	//   ....[64]....
        /*163c*/ 	.word	0x0500000f


	//   ....[65]....
        /*1640*/ 	.word	0x0500000f


	//   ....[66]....
        /*1644*/ 	.word	0x0500000f


	//   ....[67]....
        /*1648*/ 	.word	0x0500000f


	//   ....[68]....
        /*164c*/ 	.word	0x0500000f


	//   ....[69]....
        /*1650*/ 	.word	0x0500000f


	//   ....[70]....
        /*1654*/ 	.word	0x0500000f


	//   ....[71]....
        /*1658*/ 	.word	0x0500000f


	//   ....[72]....
        /*165c*/ 	.word	0x0500000f


	//   ....[73]....
        /*1660*/ 	.word	0x0500000f


	//   ....[74]....
        /*1664*/ 	.word	0x0500000f


	//   ....[75]....
        /*1668*/ 	.word	0x0500000f


	//   ....[76]....
        /*166c*/ 	.word	0x0500000f


	//   ....[77]....
        /*1670*/ 	.word	0x0500000f


	//   ....[78]....
        /*1674*/ 	.word	0x0500000f


	//   ....[79]....
        /*1678*/ 	.word	0x0500000f


	//   ....[80]....
        /*167c*/ 	.word	0x0500000f


	//   ....[81]....
        /*1680*/ 	.word	0x0500000f


	//   ....[82]....
        /*1684*/ 	.word	0x0500000f


	//   ....[83]....
        /*1688*/ 	.word	0x0500000f


	//   ....[84]....
        /*168c*/ 	.word	0x0500000f


	//   ....[85]....
        /*1690*/ 	.word	0x0500000f


	//   ....[86]....
        /*1694*/ 	.word	0x0500000f


	//   ....[87]....
        /*1698*/ 	.word	0x0500000f


	//   ....[88]....
        /*169c*/ 	.word	0x0500000f


	//   ....[89]....
        /*16a0*/ 	.word	0x0500000f


	//   ....[90]....
        /*16a4*/ 	.word	0x0500000f


	//   ....[91]....
        /*16a8*/ 	.word	0x0500000f


	//   ....[92]....
        /*16ac*/ 	.word	0x0500000f


	//   ....[93]....
        /*16b0*/ 	.word	0x0500000f


	//   ....[94]....
        /*16b4*/ 	.word	0x0500000f


	//   ....[95]....
        /*16b8*/ 	.word	0x0500000f


	//   ....[96]....
        /*16bc*/ 	.word	0x0500000f


	//   ....[97]....
        /*16c0*/ 	.word	0x0500000f


	//   ....[98]....
        /*16c4*/ 	.word	0x0500000f


	//----- nvinfo : EIATTR_COOP_GROUP_INSTR_OFFSETS
	.align		4
.L_150:
        /*16c8*/ 	.byte	0x04, 0x28
        /*16ca*/ 	.short	(.L_152 - .L_151)


	//   ....[0]....
.L_151:
        /*16cc*/ 	.word	0x00000070


	//   ....[1]....
        /*16d0*/ 	.word	0x00000140


	//   ....[2]....
        /*16d4*/ 	.word	0x00000190


	//   ....[3]....
        /*16d8*/ 	.word	0x000003c0


	//   ....[4]....
        /*16dc*/ 	.word	0x00000520


	//   ....[5]....
        /*16e0*/ 	.word	0x00000640


	//   ....[6]....
        /*16e4*/ 	.word	0x000007a0


	//   ....[7]....
        /*16e8*/ 	.word	0x00003c70


	//   ....[8]....
        /*16ec*/ 	.word	0x00003c80


	//   ....[9]....
        /*16f0*/ 	.word	0x00004b70


	//   ....[10]....
        /*16f4*/ 	.word	0x00004b80


	//   ....[11]....
        /*16f8*/ 	.word	0x00005a50


	//   ....[12]....
        /*16fc*/ 	.word	0x00005a60


	//   ....[13]....
        /*1700*/ 	.word	0x00006940


	//   ....[14]....
        /*1704*/ 	.word	0x00006950


	//   ....[15]....
        /*1708*/ 	.word	0x00007eb0


	//   ....[16]....
        /*170c*/ 	.word	0x00007ec0


	//   ....[17]....
        /*1710*/ 	.word	0x00008ec0


	//   ....[18]....
        /*1714*/ 	.word	0x00008ed0


	//   ....[19]....
        /*1718*/ 	.word	0x00009ee0


	//   ....[20]....
        /*171c*/ 	.word	0x00009ef0


	//   ....[21]....
        /*1720*/ 	.word	0x0000aed0


	//   ....[22]....
        /*1724*/ 	.word	0x0000aee0


	//   ....[23]....
        /*1728*/ 	.word	0x0000c0c0


	//   ....[24]....
        /*172c*/ 	.word	0x0000c0d0


	//   ....[25]....
        /*1730*/ 	.word	0x0000c1e0


	//   ....[26]....
        /*1734*/ 	.word	0x0000c1f0


	//   ....[27]....
        /*1738*/ 	.word	0x0000c310


	//   ....[28]....
        /*173c*/ 	.word	0x0000c320


	//   ....[29]....
        /*1740*/ 	.word	0x0000c440


	//   ....[30]....
        /*1744*/ 	.word	0x0000c450


	//   ....[31]....
        /*1748*/ 	.word	0x0000c7c0


	//   ....[32]....
        /*174c*/ 	.word	0x0000c7e0


	//   ....[33]....
        /*1750*/ 	.word	0x0000c8c0


	//   ....[34]....
        /*1754*/ 	.word	0x0000c8e0


	//   ....[35]....
        /*1758*/ 	.word	0x0000c9c0


	//   ....[36]....
        /*175c*/ 	.word	0x0000c9e0


	//   ....[37]....
        /*1760*/ 	.word	0x0000cac0


	//   ....[38]....
        /*1764*/ 	.word	0x0000cae0


	//   ....[39]....
        /*1768*/ 	.word	0x0000d6f0


	//   ....[40]....
        /*176c*/ 	.word	0x0000dc50


	//   ....[41]....
        /*1770*/ 	.word	0x0000dc60


	//   ....[42]....
        /*1774*/ 	.word	0x0000dc70


	//   ....[43]....
        /*1778*/ 	.word	0x0000dc80


	//   ....[44]....
        /*177c*/ 	.word	0x000112c0


	//   ....[45]....
        /*1780*/ 	.word	0x000112d0


	//   ....[46]....
        /*1784*/ 	.word	0x000112e0


	//   ....[47]....
        /*1788*/ 	.word	0x000112f0


	//   ....[48]....
        /*178c*/ 	.word	0x00015b60


	//   ....[49]....
        /*1790*/ 	.word	0x00015c00


	//   ....[50]....
        /*1794*/ 	.word	0x00016110


	//   ....[51]....
        /*1798*/ 	.word	0x00016170


	//   ....[52]....
        /*179c*/ 	.word	0x00017b00


	//   ....[53]....
        /*17a0*/ 	.word	0x00017b10


	//   ....[54]....
        /*17a4*/ 	.word	0x00017b40


	//   ....[55]....
        /*17a8*/ 	.word	0x00017b50


	//   ....[56]....
        /*17ac*/ 	.word	0x000195e0


	//   ....[57]....
        /*17b0*/ 	.word	0x00019650


	//   ....[58]....
        /*17b4*/ 	.word	0x00019710


	//   ....[59]....
        /*17b8*/ 	.word	0x00019730


	//   ....[60]....
        /*17bc*/ 	.word	0x0001aa10


	//   ....[61]....
        /*17c0*/ 	.word	0x0001aa40


	//   ....[62]....
        /*17c4*/ 	.word	0x0001aa70


	//   ....[63]....
        /*17c8*/ 	.word	0x0001aaa0


	//   ....[64]....
        /*17cc*/ 	.word	0x0001aad0


	//   ....[65]....
        /*17d0*/ 	.word	0x0001ab10


	//   ....[66]....
        /*17d4*/ 	.word	0x0001ab40


	//   ....[67]....
        /*17d8*/ 	.word	0x0001ab70


	//   ....[68]....
        /*17dc*/ 	.word	0x0001aba0


	//   ....[69]....
        /*17e0*/ 	.word	0x0001abd0


	//   ....[70]....
        /*17e4*/ 	.word	0x0001ac00


	//   ....[71]....
        /*17e8*/ 	.word	0x0001ac30


	//   ....[72]....
        /*17ec*/ 	.word	0x0001ac60


	//   ....[73]....
        /*17f0*/ 	.word	0x0001ac90


	//   ....[74]....
        /*17f4*/ 	.word	0x0001ad00


	//   ....[75]....
        /*17f8*/ 	.word	0x0001ad30


	//   ....[76]....
        /*17fc*/ 	.word	0x0001ad60


	//   ....[77]....
        /*1800*/ 	.word	0x0001ad90


	//   ....[78]....
        /*1804*/ 	.word	0x0001adc0


	//   ....[79]....
        /*1808*/ 	.word	0x0001adf0


	//   ....[80]....
        /*180c*/ 	.word	0x0001ae20


	//   ....[81]....
        /*1810*/ 	.word	0x0001ae50


	//   ....[82]....
        /*1814*/ 	.word	0x0001ae80


	//   ....[83]....
        /*1818*/ 	.word	0x0001aeb0


	//   ....[84]....
        /*181c*/ 	.word	0x0001aee0


	//   ....[85]....
        /*1820*/ 	.word	0x0001af10


	//   ....[86]....
        /*1824*/ 	.word	0x0001af40


	//   ....[87]....
        /*1828*/ 	.word	0x0001af70


	//   ....[88]....
        /*182c*/ 	.word	0x0001afa0


	//   ....[89]....
        /*1830*/ 	.word	0x0001afd0


	//   ....[90]....
        /*1834*/ 	.word	0x0001b000


	//   ....[91]....
        /*1838*/ 	.word	0x0001b030


	//   ....[92]....
        /*183c*/ 	.word	0x0001b060


	//   ....[93]....
        /*1840*/ 	.word	0x0001b090


	//   ....[94]....
        /*1844*/ 	.word	0x0001b0c0


	//   ....[95]....
        /*1848*/ 	.word	0x0001b0f0


	//   ....[96]....
        /*184c*/ 	.word	0x0001b120


	//   ....[97]....
        /*1850*/ 	.word	0x0001b150


	//   ....[98]....
        /*1854*/ 	.word	0x0001b180


	//   ....[99]....
        /*1858*/ 	.word	0x0001b1b0


	//   ....[100]....
        /*185c*/ 	.word	0x0001b1e0


	//   ....[101]....
        /*1860*/ 	.word	0x0001b210


	//   ....[102]....
        /*1864*/ 	.word	0x0001b240


	//   ....[103]....
        /*1868*/ 	.word	0x0001b270


	//   ....[104]....
        /*186c*/ 	.word	0x0001b2a0


	//   ....[105]....
        /*1870*/ 	.word	0x0001b2d0


	//   ....[106]....
        /*1874*/ 	.word	0x0001b300


	//   ....[107]....
        /*1878*/ 	.word	0x0001b330


	//   ....[108]....
        /*187c*/ 	.word	0x0001b360


	//   ....[109]....
        /*1880*/ 	.word	0x0001b390


	//   ....[110]....
        /*1884*/ 	.word	0x0001b3c0


	//   ....[111]....
        /*1888*/ 	.word	0x0001b3f0


	//   ....[112]....
        /*188c*/ 	.word	0x0001b420


	//   ....[113]....
        /*1890*/ 	.word	0x0001b450


	//   ....[114]....
        /*1894*/ 	.word	0x0001b480


	//   ....[115]....
        /*1898*/ 	.word	0x0001b4b0


	//   ....[116]....
        /*189c*/ 	.word	0x0001b4e0


	//   ....[117]....
        /*18a0*/ 	.word	0x0001b510


	//   ....[118]....
        /*18a4*/ 	.word	0x0001b540


	//   ....[119]....
        /*18a8*/ 	.word	0x0001b570


	//   ....[120]....
        /*18ac*/ 	.word	0x0001b5a0


	//   ....[121]....
        /*18b0*/ 	.word	0x0001b5d0


	//   ....[122]....
        /*18b4*/ 	.word	0x0001b600


	//   ....[123]....
        /*18b8*/ 	.word	0x0001b630


	//   ....[124]....
        /*18bc*/ 	.word	0x0001b660


	//   ....[125]....
        /*18c0*/ 	.word	0x0001b690


	//   ....[126]....
        /*18c4*/ 	.word	0x0001b6c0


	//   ....[127]....
        /*18c8*/ 	.word	0x0001b6f0


	//   ....[128]....
        /*18cc*/ 	.word	0x0001b720


	//   ....[129]....
        /*18d0*/ 	.word	0x0001b750


	//   ....[130]....
        /*18d4*/ 	.word	0x0001b780


	//   ....[131]....
        /*18d8*/ 	.word	0x0001b7b0


	//   ....[132]....
        /*18dc*/ 	.word	0x0001b7e0


	//   ....[133]....
        /*18e0*/ 	.word	0x0001b810


	//   ....[134]....
        /*18e4*/ 	.word	0x0001b840


	//   ....[135]....
        /*18e8*/ 	.word	0x0001b870


	//   ....[136]....
        /*18ec*/ 	.word	0x0001b8a0


	//   ....[137]....
        /*18f0*/ 	.word	0x0001b8d0


	//   ....[138]....
        /*18f4*/ 	.word	0x0001b900


	//   ....[139]....
        /*18f8*/ 	.word	0x0001b930


	//   ....[140]....
        /*18fc*/ 	.word	0x0001b960


	//   ....[141]....
        /*1900*/ 	.word	0x0001b990


	//   ....[142]....
        /*1904*/ 	.word	0x0001b9c0


	//   ....[143]....
        /*1908*/ 	.word	0x0001b9f0


	//   ....[144]....
        /*190c*/ 	.word	0x0001ba20


	//   ....[145]....
        /*1910*/ 	.word	0x0001ba50


	//   ....[146]....
        /*1914*/ 	.word	0x0001ba80


	//   ....[147]....
        /*1918*/ 	.word	0x0001bab0


	//   ....[148]....
        /*191c*/ 	.word	0x0001bae0


	//   ....[149]....
        /*1920*/ 	.word	0x0001bb10


	//   ....[150]....
        /*1924*/ 	.word	0x0001bb40


	//   ....[151]....
        /*1928*/ 	.word	0x0001bb70


	//   ....[152]....
        /*192c*/ 	.word	0x0001bba0


	//   ....[153]....
        /*1930*/ 	.word	0x0001bbd0


	//   ....[154]....
        /*1934*/ 	.word	0x0001bc00


	//   ....[155]....
        /*1938*/ 	.word	0x0001bc30


	//   ....[156]....
        /*193c*/ 	.word	0x0001bc60


	//   ....[157]....
        /*1940*/ 	.word	0x0001bc90


	//   ....[158]....
        /*1944*/ 	.word	0x0001bcc0


	//   ....[159]....
        /*1948*/ 	.word	0x0001bcf0


	//   ....[160]....
        /*194c*/ 	.word	0x0001bd20


	//   ....[161]....
        /*1950*/ 	.word	0x0001bd50


	//   ....[162]....
        /*1954*/ 	.word	0x0001bd80


	//   ....[163]....
        /*1958*/ 	.word	0x0001bdb0


	//   ....[164]....
        /*195c*/ 	.word	0x0001bde0


	//   ....[165]....
        /*1960*/ 	.word	0x0001be10


	//   ....[166]....
        /*1964*/ 	.word	0x0001be30


	//   ....[167]....
        /*1968*/ 	.word	0x0001be60


	//   ....[168]....
        /*196c*/ 	.word	0x0001be90


	//   ....[169]....
        /*1970*/ 	.word	0x0001bea0


	//   ....[170]....
        /*1974*/ 	.word	0x0001bed0


	//   ....[171]....
        /*1978*/ 	.word	0x0001bee0


	//   ....[172]....
        /*197c*/ 	.word	0x0001bf10


	//   ....[173]....
        /*1980*/ 	.word	0x0001bf20


	//   ....[174]....
        /*1984*/ 	.word	0x0001bf50


	//   ....[175]....
        /*1988*/ 	.word	0x0001bf60


	//   ....[176]....
        /*198c*/ 	.word	0x0001bf90


	//   ....[177]....
        /*1990*/ 	.word	0x0001bfa0


	//   ....[178]....
        /*1994*/ 	.word	0x0001bfd0


	//   ....[179]....
        /*1998*/ 	.word	0x0001c000


	//   ....[180]....
        /*199c*/ 	.word	0x0001c010


	//   ....[181]....
        /*19a0*/ 	.word	0x0001c040


	//   ....[182]....
        /*19a4*/ 	.word	0x0001c070


	//   ....[183]....
        /*19a8*/ 	.word	0x0001c0a0


	//   ....[184]....
        /*19ac*/ 	.word	0x0001c0d0


	//   ....[185]....
        /*19b0*/ 	.word	0x0001c100


	//   ....[186]....
        /*19b4*/ 	.word	0x0001c130


	//   ....[187]....
        /*19b8*/ 	.word	0x0001c150


	//   ....[188]....
        /*19bc*/ 	.word	0x0001cc80


	//   ....[189]....
        /*19c0*/ 	.word	0x0001cca0


	//   ....[190]....
        /*19c4*/ 	.word	0x0001ccb0


	//   ....[191]....
        /*19c8*/ 	.word	0x0001ccc0


	//   ....[192]....
        /*19cc*/ 	.word	0x0001d6e0


	//   ....[193]....
        /*19d0*/ 	.word	0x0001d6f0


	//   ....[194]....
        /*19d4*/ 	.word	0x0001d8c0


	//   ....[195]....
        /*19d8*/ 	.word	0x0001d8d0


	//   ....[196]....
        /*19dc*/ 	.word	0x0001dab0


	//   ....[197]....
        /*19e0*/ 	.word	0x0001dac0


	//   ....[198]....
        /*19e4*/ 	.word	0x0001dca0


	//   ....[199]....
        /*19e8*/ 	.word	0x0001dcb0


	//   ....[200]....
        /*19ec*/ 	.word	0x0001e130


	//   ....[201]....
        /*19f0*/ 	.word	0x0001e140


	//   ....[202]....
        /*19f4*/ 	.word	0x0001f1b0


	//   ....[203]....
        /*19f8*/ 	.word	0x0001f1c0


	//   ....[204]....
        /*19fc*/ 	.word	0x00020bf0


	//   ....[205]....
        /*1a00*/ 	.word	0x00020c00


	//   ....[206]....
        /*1a04*/ 	.word	0x00020de0


	//   ....[207]....
        /*1a08*/ 	.word	0x00020df0


	//   ....[208]....
        /*1a0c*/ 	.word	0x00020fd0


	//   ....[209]....
        /*1a10*/ 	.word	0x00020fe0


	//   ....[210]....
        /*1a14*/ 	.word	0x000211c0


	//   ....[211]....
        /*1a18*/ 	.word	0x000211d0


	//   ....[212]....
        /*1a1c*/ 	.word	0x00021400


	//   ....[213]....
        /*1a20*/ 	.word	0x00021610


	//   ....[214]....
        /*1a24*/ 	.word	0x00021640


	//   ....[215]....
        /*1a28*/ 	.word	0x00021670


	//   ....[216]....
        /*1a2c*/ 	.word	0x000216a0


	//   ....[217]....
        /*1a30*/ 	.word	0x000216d0


	//   ....[218]....
        /*1a34*/ 	.word	0x00021700


	//   ....[219]....
        /*1a38*/ 	.word	0x00021890


	//   ....[220]....
        /*1a3c*/ 	.word	0x000218c0


	//   ....[221]....
        /*1a40*/ 	.word	0x000218f0


	//   ....[222]....
        /*1a44*/ 	.word	0x00021920


	//   ....[223]....
        /*1a48*/ 	.word	0x00021950


	//   ....[224]....
        /*1a4c*/ 	.word	0x00021980


	//   ....[225]....
        /*1a50*/ 	.word	0x00021a10


	//   ....[226]....
        /*1a54*/ 	.word	0x00021a40


	//   ....[227]....
        /*1a58*/ 	.word	0x00021a50


	//   ....[228]....
        /*1a5c*/ 	.word	0x00021ae0


	//   ....[229]....
        /*1a60*/ 	.word	0x00022bb0


	//   ....[230]....
        /*1a64*/ 	.word	0x00024a70


	//   ....[231]....
        /*1a68*/ 	.word	0x00024a90


	//   ....[232]....
        /*1a6c*/ 	.word	0x00024b90


	//   ....[233]....
        /*1a70*/ 	.word	0x00024ba0


	//   ....[234]....
        /*1a74*/ 	.word	0x00024c10


	//   ....[235]....
        /*1a78*/ 	.word	0x00024c20


	//   ....[236]....
        /*1a7c*/ 	.word	0x00024c90


	//   ....[237]....
        /*1a80*/ 	.word	0x00024ca0


	//   ....[238]....
        /*1a84*/ 	.word	0x00024d10


	//   ....[239]....
        /*1a88*/ 	.word	0x00024d20


	//   ....[240]....
        /*1a8c*/ 	.word	0x00024dd0


	//   ....[241]....
        /*1a90*/ 	.word	0x00024de0


	//   ....[242]....
        /*1a94*/ 	.word	0x00024e50


	//   ....[243]....
        /*1a98*/ 	.word	0x00024e60


	//   ....[244]....
        /*1a9c*/ 	.word	0x00024e70


	//   ....[245]....
        /*1aa0*/ 	.word	0x00024ef0


	//   ....[246]....
        /*1aa4*/ 	.word	0x00025280


	//   ....[247]....
        /*1aa8*/ 	.word	0x000252b0


	//   ....[248]....
        /*1aac*/ 	.word	0x000253e0


	//   ....[249]....
        /*1ab0*/ 	.word	0x000253f0


	//   ....[250]....
        /*1ab4*/ 	.word	0x00025480


	//   ....[251]....
        /*1ab8*/ 	.word	0x00025490


	//   ....[252]....
        /*1abc*/ 	.word	0x00025520


	//   ....[253]....
        /*1ac0*/ 	.word	0x00025530


	//   ....[254]....
        /*1ac4*/ 	.word	0x000255b0


	//   ....[255]....
        /*1ac8*/ 	.word	0x000255c0


	//   ....[0]....
        /*1acc*/ 	.word	0x00025640


	//   ....[1]....
        /*1ad0*/ 	.word	0x00025650


	//   ....[2]....
        /*1ad4*/ 	.word	0x000256d0


	//   ....[3]....
        /*1ad8*/ 	.word	0x000256e0


	//   ....[4]....
        /*1adc*/ 	.word	0x000256f0


	//   ....[5]....
        /*1ae0*/ 	.word	0x00025700


	//   ....[6]....
        /*1ae4*/ 	.word	0x00025e90


	//   ....[7]....
        /*1ae8*/ 	.word	0x00025ec0


	//   ....[8]....
        /*1aec*/ 	.word	0x00025ee0


	//   ....[9]....
        /*1af0*/ 	.word	0x00025f60


	//   ....[10]....
        /*1af4*/ 	.word	0x00025f80


	//   ....[11]....
        /*1af8*/ 	.word	0x00026000


	//   ....[12]....
        /*1afc*/ 	.word	0x00026020


	//   ....[13]....
        /*1b00*/ 	.word	0x000260a0


	//   ....[14]....
        /*1b04*/ 	.word	0x000260c0


	//   ....[15]....
        /*1b08*/ 	.word	0x00026140


	//   ....[16]....
        /*1b0c*/ 	.word	0x00026160


	//   ....[17]....
        /*1b10*/ 	.word	0x000261e0


	//   ....[18]....
        /*1b14*/ 	.word	0x00026200


	//   ....[19]....
        /*1b18*/ 	.word	0x00026280


	//   ....[20]....
        /*1b1c*/ 	.word	0x00026290


	//   ....[21]....
        /*1b20*/ 	.word	0x000262a0


	//   ....[22]....
        /*1b24*/ 	.word	0x000269c0


	//   ....[23]....
        /*1b28*/ 	.word	0x000269e0


	//   ....[24]....
        /*1b2c*/ 	.word	0x00026a40


	//   ....[25]....
        /*1b30*/ 	.word	0x00026a50


	//   ....[26]....
        /*1b34*/ 	.word	0x00026aa0


	//   ....[27]....
        /*1b38*/ 	.word	0x00026ab0


	//   ....[28]....
        /*1b3c*/ 	.word	0x00026b00


	//   ....[29]....
        /*1b40*/ 	.word	0x00026b10


	//   ....[30]....
        /*1b44*/ 	.word	0x00026b60


	//   ....[31]....
        /*1b48*/ 	.word	0x00026b70


	//   ....[32]....
        /*1b4c*/ 	.word	0x00026bc0


	//   ....[33]....
        /*1b50*/ 	.word	0x00026bd0


	//   ....[34]....
        /*1b54*/ 	.word	0x00026c20


	//   ....[35]....
        /*1b58*/ 	.word	0x00026c30


	//   ....[36]....
        /*1b5c*/ 	.word	0x00026c40


	//   ....[37]....
        /*1b60*/ 	.word	0x00026c90


	//   ....[38]....
        /*1b64*/ 	.word	0x00026fb0


	//   ....[39]....
        /*1b68*/ 	.word	0x00026fc0


	//   ....[40]....
        /*1b6c*/ 	.word	0x00027020


	//   ....[41]....
        /*1b70*/ 	.word	0x00027030


	//   ....[42]....
        /*1b74*/ 	.word	0x00027080


	//   ....[43]....
        /*1b78*/ 	.word	0x00027090


	//   ....[44]....
        /*1b7c*/ 	.word	0x000270e0


	//   ....[45]....
        /*1b80*/ 	.word	0x000270f0


	//   ....[46]....
        /*1b84*/ 	.word	0x00027140


	//   ....[47]....
        /*1b88*/ 	.word	0x00027150


	//   ....[48]....
        /*1b8c*/ 	.word	0x000271a0


	//   ....[49]....
        /*1b90*/ 	.word	0x000271b0


	//   ....[50]....
        /*1b94*/ 	.word	0x00027200


	//   ....[51]....
        /*1b98*/ 	.word	0x00027210


	//   ....[52]....
        /*1b9c*/ 	.word	0x00027220


	//   ....[53]....
        /*1ba0*/ 	.word	0x00027270


	//   ....[54]....
        /*1ba4*/ 	.word	0x00028950


	//   ....[55]....
        /*1ba8*/ 	.word	0x00028980


	//   ....[56]....
        /*1bac*/ 	.word	0x000289f0


	//   ....[57]....
        /*1bb0*/ 	.word	0x00028a20


	//   ....[58]....
        /*1bb4*/ 	.word	0x00028a50


	//   ....[59]....
        /*1bb8*/ 	.word	0x00028a80


	//   ....[60]....
        /*1bbc*/ 	.word	0x00028ab0


	//   ....[61]....
        /*1bc0*/ 	.word	0x00028ae0


	//   ....[62]....
        /*1bc4*/ 	.word	0x00028c80


	//   ....[63]....
        /*1bc8*/ 	.word	0x00028cb0


	//   ....[64]....
        /*1bcc*/ 	.word	0x00028ce0


	//   ....[65]....
        /*1bd0*/ 	.word	0x00028d10


	//   ....[66]....
        /*1bd4*/ 	.word	0x00028d40


	//   ....[67]....
        /*1bd8*/ 	.word	0x00028d70


	//   ....[68]....
        /*1bdc*/ 	.word	0x00028e30


	//   ....[69]....
        /*1be0*/ 	.word	0x00028e50


	//   ....[70]....
        /*1be4*/ 	.word	0x00028e60


	//   ....[71]....
        /*1be8*/ 	.word	0x00028ec0


	//   ....[72]....
        /*1bec*/ 	.word	0x00029500


	//   ....[73]....
        /*1bf0*/ 	.word	0x000298c0


	//   ....[74]....
        /*1bf4*/ 	.word	0x00029950


	//   ....[75]....
        /*1bf8*/ 	.word	0x000299f0


	//   ....[76]....
        /*1bfc*/ 	.word	0x00029a80


	//   ....[77]....
        /*1c00*/ 	.word	0x00029b20


	//   ....[78]....
        /*1c04*/ 	.word	0x00029bb0


	//   ....[79]....
        /*1c08*/ 	.word	0x00029c50


	//   ....[80]....
        /*1c0c*/ 	.word	0x00029ce0


	//   ....[81]....
        /*1c10*/ 	.word	0x00029dd0


	//   ....[82]....
        /*1c14*/ 	.word	0x00029e60


	//   ....[83]....
        /*1c18*/ 	.word	0x00029f00


	//   ....[84]....
        /*1c1c*/ 	.word	0x00029f90


	//   ....[85]....
        /*1c20*/ 	.word	0x0002a030


	//   ....[86]....
        /*1c24*/ 	.word	0x0002a0c0


	//   ....[87]....
        /*1c28*/ 	.word	0x0002a160


	//   ....[88]....
        /*1c2c*/ 	.word	0x0002a1f0


	//   ....[89]....
        /*1c30*/ 	.word	0x0002a2e0


	//   ....[90]....
        /*1c34*/ 	.word	0x0002a370


	//   ....[91]....
        /*1c38*/ 	.word	0x0002a400


	//   ....[92]....
        /*1c3c*/ 	.word	0x0002a490


	//   ....[93]....
        /*1c40*/ 	.word	0x0002a520


	//   ....[94]....
        /*1c44*/ 	.word	0x0002a5b0


	//   ....[95]....
        /*1c48*/ 	.word	0x0002a640


	//   ....[96]....
        /*1c4c*/ 	.word	0x0002a6d0


	//   ....[97]....
        /*1c50*/ 	.word	0x0002a7a0


	//   ....[98]....
        /*1c54*/ 	.word	0x0002a840


	//   ....[99]....
        /*1c58*/ 	.word	0x0002a8d0


	//   ....[100]....
        /*1c5c*/ 	.word	0x0002a920


	//   ....[101]....
        /*1c60*/ 	.word	0x0002a970


	//   ....[102]....
        /*1c64*/ 	.word	0x0002aa60


	//   ....[103]....
        /*1c68*/ 	.word	0x0002aaf0


	//   ....[104]....
        /*1c6c*/ 	.word	0x0002ab40


	//   ....[105]....
        /*1c70*/ 	.word	0x0002ab90


	//   ....[106]....
        /*1c74*/ 	.word	0x0002ae00


	//   ....[107]....
        /*1c78*/ 	.word	0x0002af20


	//   ....[108]....
        /*1c7c*/ 	.word	0x0002b040


	//   ....[109]....
        /*1c80*/ 	.word	0x0002b160


	//   ....[110]....
        /*1c84*/ 	.word	0x0002b280


	//   ....[111]....
        /*1c88*/ 	.word	0x0002b3a0


	//   ....[112]....
        /*1c8c*/ 	.word	0x0002b4c0


	//   ....[113]....
        /*1c90*/ 	.word	0x0002b5e0


	//   ....[114]....
        /*1c94*/ 	.word	0x0002b700


	//   ....[115]....
        /*1c98*/ 	.word	0x0002b820


	//   ....[116]....
        /*1c9c*/ 	.word	0x0002b940


	//   ....[117]....
        /*1ca0*/ 	.word	0x0002b9b0


	//   ....[118]....
        /*1ca4*/ 	.word	0x0002ba30


	//   ....[119]....
        /*1ca8*/ 	.word	0x0002baa0


	//   ....[120]....
        /*1cac*/ 	.word	0x0002bb00


	//   ....[121]....
        /*1cb0*/ 	.word	0x0002bb50


	//   ....[122]....
        /*1cb4*/ 	.word	0x0002bbd0


	//   ....[123]....
        /*1cb8*/ 	.word	0x0002bc40


	//   ....[124]....
        /*1cbc*/ 	.word	0x0002bca0


	//   ....[125]....
        /*1cc0*/ 	.word	0x0002bcf0


	//   ....[126]....
        /*1cc4*/ 	.word	0x0002bd70


	//   ....[127]....
        /*1cc8*/ 	.word	0x0002bde0


	//   ....[128]....
        /*1ccc*/ 	.word	0x0002be40


	//   ....[129]....
        /*1cd0*/ 	.word	0x0002be90


	//   ....[130]....
        /*1cd4*/ 	.word	0x0002bf10


	//   ....[131]....
        /*1cd8*/ 	.word	0x0002bf80


	//   ....[132]....
        /*1cdc*/ 	.word	0x0002bfe0


	//   ....[133]....
        /*1ce0*/ 	.word	0x0002c030


	//   ....[134]....
        /*1ce4*/ 	.word	0x0002c0b0


	//   ....[135]....
        /*1ce8*/ 	.word	0x0002c120


	//   ....[136]....
        /*1cec*/ 	.word	0x0002c180


	//   ....[137]....
        /*1cf0*/ 	.word	0x0002c1d0


	//   ....[138]....
        /*1cf4*/ 	.word	0x0002c250


	//   ....[139]....
        /*1cf8*/ 	.word	0x0002c2c0


	//   ....[140]....
        /*1cfc*/ 	.word	0x0002c320


	//   ....[141]....
        /*1d00*/ 	.word	0x0002c370


	//   ....[142]....
        /*1d04*/ 	.word	0x0002c3f0


	//   ....[143]....
        /*1d08*/ 	.word	0x0002c460


	//   ....[144]....
        /*1d0c*/ 	.word	0x0002c4c0


	//   ....[145]....
        /*1d10*/ 	.word	0x0002c510


	//   ....[146]....
        /*1d14*/ 	.word	0x0002c590


	//   ....[147]....
        /*1d18*/ 	.word	0x0002c600


	//   ....[148]....
        /*1d1c*/ 	.word	0x0002c660


	//   ....[149]....
        /*1d20*/ 	.word	0x0002c6b0


	//   ....[150]....
        /*1d24*/ 	.word	0x0002c730


	//   ....[151]....
        /*1d28*/ 	.word	0x0002c7a0


	//   ....[152]....
        /*1d2c*/ 	.word	0x0002c800


	//   ....[153]....
        /*1d30*/ 	.word	0x0002c850


	//   ....[154]....
        /*1d34*/ 	.word	0x0002c8d0


	//   ....[155]....
        /*1d38*/ 	.word	0x0002c940


	//   ....[156]....
        /*1d3c*/ 	.word	0x0002c9a0


	//   ....[157]....
        /*1d40*/ 	.word	0x0002c9f0


	//   ....[158]....
        /*1d44*/ 	.word	0x0002ca70


	//   ....[159]....
        /*1d48*/ 	.word	0x0002cae0


	//   ....[160]....
        /*1d4c*/ 	.word	0x0002cb40


	//   ....[161]....
        /*1d50*/ 	.word	0x0002cb90


	//   ....[162]....
        /*1d54*/ 	.word	0x0002cc10


	//   ....[163]....
        /*1d58*/ 	.word	0x0002cc80


	//   ....[164]....
        /*1d5c*/ 	.word	0x0002cce0


	//   ....[165]....
        /*1d60*/ 	.word	0x0002cd30


	//   ....[166]....
        /*1d64*/ 	.word	0x0002cdb0


	//   ....[167]....
        /*1d68*/ 	.word	0x0002ce20


	//   ....[168]....
        /*1d6c*/ 	.word	0x0002ce80


	//   ....[169]....
        /*1d70*/ 	.word	0x0002ced0


	//   ....[170]....
        /*1d74*/ 	.word	0x0002cf50


	//   ....[171]....
        /*1d78*/ 	.word	0x0002cfc0


	//   ....[172]....
        /*1d7c*/ 	.word	0x0002d020


	//   ....[173]....
        /*1d80*/ 	.word	0x0002d070


	//   ....[174]....
        /*1d84*/ 	.word	0x0002d0f0


	//   ....[175]....
        /*1d88*/ 	.word	0x0002d160


	//   ....[176]....
        /*1d8c*/ 	.word	0x0002d1c0


	//   ....[177]....
        /*1d90*/ 	.word	0x0002d210


	//   ....[178]....
        /*1d94*/ 	.word	0x0002d290


	//   ....[179]....
        /*1d98*/ 	.word	0x0002d300


	//   ....[180]....
        /*1d9c*/ 	.word	0x0002d360


	//   ....[181]....
        /*1da0*/ 	.word	0x0002d3b0


	//   ....[182]....
        /*1da4*/ 	.word	0x0002d430


	//   ....[183]....
        /*1da8*/ 	.word	0x0002d4a0


	//   ....[184]....
        /*1dac*/ 	.word	0x0002d500


	//   ....[185]....
        /*1db0*/ 	.word	0x0002d550


	//   ....[186]....
        /*1db4*/ 	.word	0x0002d5d0


	//   ....[187]....
        /*1db8*/ 	.word	0x0002d640


	//   ....[188]....
        /*1dbc*/ 	.word	0x0002d6a0


	//   ....[189]....
        /*1dc0*/ 	.word	0x0002d6f0


	//   ....[190]....
        /*1dc4*/ 	.word	0x0002d770


	//   ....[191]....
        /*1dc8*/ 	.word	0x0002d7e0


	//   ....[192]....
        /*1dcc*/ 	.word	0x0002d840


	//   ....[193]....
        /*1dd0*/ 	.word	0x0002d890


	//   ....[194]....
        /*1dd4*/ 	.word	0x0002d910


	//   ....[195]....
        /*1dd8*/ 	.word	0x0002d980


	//   ....[196]....
        /*1ddc*/ 	.word	0x0002d9e0


	//   ....[197]....
        /*1de0*/ 	.word	0x0002da30


	//   ....[198]....
        /*1de4*/ 	.word	0x0002dab0


	//   ....[199]....
        /*1de8*/ 	.word	0x0002db20


	//   ....[200]....
        /*1dec*/ 	.word	0x0002db80


	//   ....[201]....
        /*1df0*/ 	.word	0x0002dbd0


	//   ....[202]....
        /*1df4*/ 	.word	0x0002dc50


	//   ....[203]....
        /*1df8*/ 	.word	0x0002dcc0


	//   ....[204]....
        /*1dfc*/ 	.word	0x0002dd20


	//   ....[205]....
        /*1e00*/ 	.word	0x0002dd70


	//   ....[206]....
        /*1e04*/ 	.word	0x0002ddf0


	//   ....[207]....
        /*1e08*/ 	.word	0x0002de60


	//   ....[208]....
        /*1e0c*/ 	.word	0x0002dec0


	//   ....[209]....
        /*1e10*/ 	.word	0x0002df10


	//   ....[210]....
        /*1e14*/ 	.word	0x0002df90


	//   ....[211]....
        /*1e18*/ 	.word	0x0002e000


	//   ....[212]....
        /*1e1c*/ 	.word	0x0002e060


	//   ....[213]....
        /*1e20*/ 	.word	0x0002e0b0


	//   ....[214]....
        /*1e24*/ 	.word	0x0002e130


	//   ....[215]....
        /*1e28*/ 	.word	0x0002e1a0


	//   ....[216]....
        /*1e2c*/ 	.word	0x0002e200


	//   ....[217]....
        /*1e30*/ 	.word	0x0002e250


	//   ....[218]....
        /*1e34*/ 	.word	0x0002e2d0


	//   ....[219]....
        /*1e38*/ 	.word	0x0002e340


	//   ....[220]....
        /*1e3c*/ 	.word	0x0002e3a0


	//   ....[221]....
        /*1e40*/ 	.word	0x0002e3f0


	//   ....[222]....
        /*1e44*/ 	.word	0x0002e470


	//   ....[223]....
        /*1e48*/ 	.word	0x0002e4e0


	//   ....[224]....
        /*1e4c*/ 	.word	0x0002e540


	//   ....[225]....
        /*1e50*/ 	.word	0x0002e590


	//   ....[226]....
        /*1e54*/ 	.word	0x0002e610


	//   ....[227]....
        /*1e58*/ 	.word	0x0002e680


	//   ....[228]....
        /*1e5c*/ 	.word	0x0002e6e0


	//   ....[229]....
        /*1e60*/ 	.word	0x0002e730


	//   ....[230]....
        /*1e64*/ 	.word	0x0002e7b0


	//   ....[231]....
        /*1e68*/ 	.word	0x0002e820


	//   ....[232]....
        /*1e6c*/ 	.word	0x0002e890


	//   ....[233]....
        /*1e70*/ 	.word	0x0002e8e0


	//   ....[234]....
        /*1e74*/ 	.word	0x0002e970


	//   ....[235]....
        /*1e78*/ 	.word	0x0002e9c0


	//   ....[236]....
        /*1e7c*/ 	.word	0x0002ea50


	//   ....[237]....
        /*1e80*/ 	.word	0x0002eae0


	//   ....[238]....
        /*1e84*/ 	.word	0x0002eb70


	//   ....[239]....
        /*1e88*/ 	.word	0x0002ec00


	//   ....[240]....
        /*1e8c*/ 	.word	0x0002ec90


	//   ....[241]....
        /*1e90*/ 	.word	0x0002ed20


	//   ....[242]....
        /*1e94*/ 	.word	0x0002eda0


	//   ....[243]....
        /*1e98*/ 	.word	0x0002edf0


	//   ....[244]....
        /*1e9c*/ 	.word	0x0002ee90


	//   ....[245]....
        /*1ea0*/ 	.word	0x0002ef20


	//   ....[246]....
        /*1ea4*/ 	.word	0x0002efb0


	//   ....[247]....
        /*1ea8*/ 	.word	0x0002f000


	//   ....[248]....
        /*1eac*/ 	.word	0x0002f090


	//   ....[249]....
        /*1eb0*/ 	.word	0x0002f120


	//   ....[250]....
        /*1eb4*/ 	.word	0x0002f1b0


	//   ....[251]....
        /*1eb8*/ 	.word	0x0002f240


	//   ....[252]....
        /*1ebc*/ 	.word	0x0002f2d0


	//   ....[253]....
        /*1ec0*/ 	.word	0x0002f360


	//   ....[254]....
        /*1ec4*/ 	.word	0x0002f420


	//   ....[255]....
        /*1ec8*/ 	.word	0x0002f700


	//   ....[0]....
        /*1ecc*/ 	.word	0x0002f7f0


	//   ....[1]....
        /*1ed0*/ 	.word	0x0002f8a0


	//   ....[2]....
        /*1ed4*/ 	.word	0x0002f930


	//   ....[3]....
        /*1ed8*/ 	.word	0x0002fa50


	//   ....[4]....
        /*1edc*/ 	.word	0x0002fab0


	//   ....[5]....
        /*1ee0*/ 	.word	0x0002fb90


	//   ....[6]....
        /*1ee4*/ 	.word	0x0002fbf0


	//   ....[7]....
        /*1ee8*/ 	.word	0x0002fcd0


	//   ....[8]....
        /*1eec*/ 	.word	0x0002fd30


	//   ....[9]....
        /*1ef0*/ 	.word	0x0002fe10


	//   ....[10]....
        /*1ef4*/ 	.word	0x0002fe70


	//   ....[11]....
        /*1ef8*/ 	.word	0x0002ff90


	//   ....[12]....
        /*1efc*/ 	.word	0x0002fff0


	//   ....[13]....
        /*1f00*/ 	.word	0x000300d0


	//   ....[14]....
        /*1f04*/ 	.word	0x00030130


	//   ....[15]....
        /*1f08*/ 	.word	0x00030200


	//   ....[16]....
        /*1f0c*/ 	.word	0x000303a0


	//   ....[17]....
        /*1f10*/ 	.word	0x00030430


	//   ....[18]....
        /*1f14*/ 	.word	0x00030550


	//   ....[19]....
        /*1f18*/ 	.word	0x000305a0


	//   ....[20]....
        /*1f1c*/ 	.word	0x000306c0


	//   ....[21]....
        /*1f20*/ 	.word	0x00030710


	//   ....[22]....
        /*1f24*/ 	.word	0x00030830


	//   ....[23]....
        /*1f28*/ 	.word	0x00030880


	//   ....[24]....
        /*1f2c*/ 	.word	0x00030980


	//   ....[25]....
        /*1f30*/ 	.word	0x00030a20


	//   ....[26]....
        /*1f34*/ 	.word	0x00030a80


	//   ....[27]....
        /*1f38*/ 	.word	0x00030b70


	//   ....[28]....
        /*1f3c*/ 	.word	0x00030bd0


	//   ....[29]....
        /*1f40*/ 	.word	0x00030cc0


	//   ....[30]....
        /*1f44*/ 	.word	0x00030d20


	//   ....[31]....
        /*1f48*/ 	.word	0x00030dc0


	//   ....[32]....
        /*1f4c*/ 	.word	0x00030ec0


	//   ....[33]....
        /*1f50*/ 	.word	0x00030f20


	//   ....[34]....
        /*1f54*/ 	.word	0x00030f80


	//   ....[35]....
        /*1f58*/ 	.word	0x00031070


	//   ....[36]....
        /*1f5c*/ 	.word	0x000310d0


	//   ....[37]....
        /*1f60*/ 	.word	0x000311c0


	//   ....[38]....
        /*1f64*/ 	.word	0x00031220


	//   ....[39]....
        /*1f68*/ 	.word	0x00031310


	//   ....[40]....
        /*1f6c*/ 	.word	0x00031370


	//   ....[41]....
        /*1f70*/ 	.word	0x00031460


	//   ....[42]....
        /*1f74*/ 	.word	0x000314c0


	//   ....[43]....
        /*1f78*/ 	.word	0x000315b0


	//   ....[44]....
        /*1f7c*/ 	.word	0x00031610


	//   ....[45]....
        /*1f80*/ 	.word	0x00031700


	//   ....[46]....
        /*1f84*/ 	.word	0x00031760


	//   ....[47]....
        /*1f88*/ 	.word	0x00031840


	//   ....[48]....
        /*1f8c*/ 	.word	0x00031970


	//   ....[49]....
        /*1f90*/ 	.word	0x00031a10


	//   ....[50]....
        /*1f94*/ 	.word	0x00031a70


	//   ....[51]....
        /*1f98*/ 	.word	0x00031b30


	//   ....[52]....
        /*1f9c*/ 	.word	0x00031b90


	//   ....[53]....
        /*1fa0*/ 	.word	0x00031c50


	//   ....[54]....
        /*1fa4*/ 	.word	0x00031cb0


	//   ....[55]....
        /*1fa8*/ 	.word	0x00031d70


	//   ....[56]....
        /*1fac*/ 	.word	0x00031dd0


	//   ....[57]....
        /*1fb0*/ 	.word	0x00031e90


	//   ....[58]....
        /*1fb4*/ 	.word	0x00031ef0


	//   ....[59]....
        /*1fb8*/ 	.word	0x00031fb0


	//   ....[60]....
        /*1fbc*/ 	.word	0x00032010


	//   ....[61]....
        /*1fc0*/ 	.word	0x000320d0


	//   ....[62]....
        /*1fc4*/ 	.word	0x00032130


	//   ....[63]....
        /*1fc8*/ 	.word	0x000321f0


	//   ....[64]....
        /*1fcc*/ 	.word	0x000322e0


	//   ....[65]....
        /*1fd0*/ 	.word	0x00032370


	//   ....[66]....
        /*1fd4*/ 	.word	0x000323d0


	//   ....[67]....
        /*1fd8*/ 	.word	0x00032490


	//   ....[68]....
        /*1fdc*/ 	.word	0x000324f0


	//   ....[69]....
        /*1fe0*/ 	.word	0x000325b0


	//   ....[70]....
        /*1fe4*/ 	.word	0x00032610


	//   ....[71]....
        /*1fe8*/ 	.word	0x000326d0


	//   ....[72]....
        /*1fec*/ 	.word	0x00032730


	//   ....[73]....
        /*1ff0*/ 	.word	0x000327f0


	//   ....[74]....
        /*1ff4*/ 	.word	0x00032850


	//   ....[75]....
        /*1ff8*/ 	.word	0x00032910


	//   ....[76]....
        /*1ffc*/ 	.word	0x00032970


	//   ....[77]....
        /*2000*/ 	.word	0x00032a30


	//   ....[78]....
        /*2004*/ 	.word	0x00032a90


	//   ....[79]....
        /*2008*/ 	.word	0x00032b50


	//   ....[80]....
        /*200c*/ 	.word	0x00032d30


	//   ....[81]....
        /*2010*/ 	.word	0x00032dd0


	//   ....[82]....
        /*2014*/ 	.word	0x00032f50


	//   ....[83]....
        /*2018*/ 	.word	0x00032fc0


	//   ....[84]....
        /*201c*/ 	.word	0x00033030


	//   ....[85]....
        /*2020*/ 	.word	0x000330a0


	//   ....[86]....
        /*2024*/ 	.word	0x00033110


	//   ....[87]....
        /*2028*/ 	.word	0x00033190


	//   ....[88]....
        /*202c*/ 	.word	0x00033210


	//   ....[89]....
        /*2030*/ 	.word	0x000332a0


	//   ....[90]....
        /*2034*/ 	.word	0x00033310


	//   ....[91]....
        /*2038*/ 	.word	0x00033380


	//   ....[92]....
        /*203c*/ 	.word	0x000333f0


	//   ....[93]....
        /*2040*/ 	.word	0x00033470


	//   ....[94]....
        /*2044*/ 	.word	0x000334e0


	//   ....[95]....
        /*2048*/ 	.word	0x00033580


	//   ....[96]....
        /*204c*/ 	.word	0x000335d0


	//   ....[97]....
        /*2050*/ 	.word	0x00033660


	//   ....[98]....
        /*2054*/ 	.word	0x00033790


	//----- nvinfo : EIATTR_REG_RECONFIG
	.align		4
.L_152:
        /*2058*/ 	.byte	0x01, 0x54
	.zero		2


	//----- nvinfo : EIATTR_SYSCALL_OFFSETS
	.align		4
        /*205c*/ 	.byte	0x04, 0x46
        /*205e*/ 	.short	(.L_154 - .L_153)


	//   ....[0]....
.L_153:
        /*2060*/ 	.word	0x000025a0


	//   ....[1]....
        /*2064*/ 	.word	0x000026f0


	//   ....[2]....
        /*2068*/ 	.word	0x0000d8b0


	//   ....[3]....
        /*206c*/ 	.word	0x0000dbd0


	//   ....[4]....
        /*2070*/ 	.word	0x00024030


	//   ....[5]....
        /*2074*/ 	.word	0x000241c0


	//   ....[6]....
        /*2078*/ 	.word	0x00024310


	//   ....[7]....
        /*207c*/ 	.word	0x00024460


	//   ....[8]....
        /*2080*/ 	.word	0x00025b30


	//----- nvinfo : EIATTR_MBARRIER_INSTR_OFFSETS
	.align		4
.L_154:
        /*2084*/ 	.byte	0x04, 0x39
        /*2086*/ 	.short	(.L_156 - .L_155)


	//   ....[0]....
.L_155:
        /*2088*/ 	.word	0x00000270
        /*208c*/ 	.word	0x000000ff
        /*2090*/ 	.word	0x00038800
        /*2094*/ 	.short	0x0100
        /*2096*/ 	.byte	0x08
	.zero		1


	//   ....[1]....
        /*2098*/ 	.word	0x00000280
        /*209c*/ 	.word	0x000000ff
        /*20a0*/ 	.word	0x00038820
        /*20a4*/ 	.short	0x0100
        /*20a6*/ 	.byte	0x08
	.zero		1


	//   ....[2]....
        /*20a8*/ 	.word	0x00000370
        /*20ac*/ 	.word	0x000000ff
        /*20b0*/ 	.word	0x00038830
        /*20b4*/ 	.short	0x0100
        /*20b6*/ 	.byte	0x08
	.zero		1


	//   ....[3]....
        /*20b8*/ 	.word	0x00000380
        /*20bc*/ 	.word	0x000000ff
        /*20c0*/ 	.word	0x00038840
        /*20c4*/ 	.short	0x0100
        /*20c6*/ 	.byte	0x08
	.zero		1


	//   ....[4]....
        /*20c8*/ 	.word	0x00000390
        /*20cc*/ 	.word	0x000000ff
        /*20d0*/ 	.word	0x00038838
        /*20d4*/ 	.short	0x0100
        /*20d6*/ 	.byte	0x08
	.zero		1


	//   ....[5]....
        /*20d8*/ 	.word	0x000003a0
        /*20dc*/ 	.word	0x000000ff
        /*20e0*/ 	.word	0x00038848
        /*20e4*/ 	.short	0x0100
        /*20e6*/ 	.byte	0x08
	.zero		1


	//   ....[6]....
        /*20e8*/ 	.word	0x000004d0
        /*20ec*/ 	.word	0x000000ff
        /*20f0*/ 	.word	0x00038850
        /*20f4*/ 	.short	0x0100
        /*20f6*/ 	.byte	0x08
	.zero		1


	//   ....[7]....
        /*20f8*/ 	.word	0x000004e0
        /*20fc*/ 	.word	0x000000ff
        /*2100*/ 	.word	0x00038860
        /*2104*/ 	.short	0x0100
        /*2106*/ 	.byte	0x08
	.zero		1


	//   ....[8]....
        /*2108*/ 	.word	0x000004f0
        /*210c*/ 	.word	0x000000ff
        /*2110*/ 	.word	0x00038858
        /*2114*/ 	.short	0x0100
        /*2116*/ 	.byte	0x08
	.zero		1


	//   ....[9]....
        /*2118*/ 	.word	0x00000500
        /*211c*/ 	.word	0x000000ff
        /*2120*/ 	.word	0x00038868
        /*2124*/ 	.short	0x0100
        /*2126*/ 	.byte	0x08
	.zero		1


	//   ....[10]....
        /*2128*/ 	.word	0x000005f0
        /*212c*/ 	.word	0x000000ff
        /*2130*/ 	.word	0x00038870
        /*2134*/ 	.short	0x0100
        /*2136*/ 	.byte	0x06
	.zero		1


	//   ....[11]....
        /*2138*/ 	.word	0x00000600
        /*213c*/ 	.word	0x000000ff
        /*2140*/ 	.word	0x00038880
        /*2144*/ 	.short	0x0100
        /*2146*/ 	.byte	0x06
	.zero		1


	//   ....[12]....
        /*2148*/ 	.word	0x00000610
        /*214c*/ 	.word	0x000000ff
        /*2150*/ 	.word	0x00038878
        /*2154*/ 	.short	0x0100
        /*2156*/ 	.byte	0x06
	.zero		1


	//   ....[13]....
        /*2158*/ 	.word	0x00000620
        /*215c*/ 	.word	0x000000ff
        /*2160*/ 	.word	0x00038888
        /*2164*/ 	.short	0x0100
        /*2166*/ 	.byte	0x06
	.zero		1


	//   ....[14]....
        /*2168*/ 	.word	0x00000750
        /*216c*/ 	.word	0x000000ff
        /*2170*/ 	.word	0x00038890
        /*2174*/ 	.short	0x0100
        /*2176*/ 	.byte	0x08
	.zero		1


	//   ....[15]....
        /*2178*/ 	.word	0x00000760
        /*217c*/ 	.word	0x000000ff
        /*2180*/ 	.word	0x000388a0
        /*2184*/ 	.short	0x0100
        /*2186*/ 	.byte	0x08
	.zero		1


	//   ....[16]....
        /*2188*/ 	.word	0x00000770
        /*218c*/ 	.word	0x000000ff
        /*2190*/ 	.word	0x00038898
        /*2194*/ 	.short	0x0100
        /*2196*/ 	.byte	0x08
	.zero		1


	//   ....[17]....
        /*2198*/ 	.word	0x00000780
        /*219c*/ 	.word	0x000000ff
        /*21a0*/ 	.word	0x000388a8
        /*21a4*/ 	.short	0x0100
        /*21a6*/ 	.byte	0x08
	.zero		1


	//   ....[18]....
        /*21a8*/ 	.word	0x000008c0
        /*21ac*/ 	.word	0x000000ff
        /*21b0*/ 	.word	0x000388b0
        /*21b4*/ 	.short	0x0100
        /*21b6*/ 	.byte	0x08
	.zero		1


	//   ....[19]....
        /*21b8*/ 	.word	0x000008d0
        /*21bc*/ 	.word	0x000000ff
        /*21c0*/ 	.word	0x000388c0
        /*21c4*/ 	.short	0x0100
        /*21c6*/ 	.byte	0x08
	.zero		1


	//   ....[20]....
        /*21c8*/ 	.word	0x000008e0
        /*21cc*/ 	.word	0x000000ff
        /*21d0*/ 	.word	0x000388b8
        /*21d4*/ 	.short	0x0100
        /*21d6*/ 	.byte	0x08
	.zero		1


	//   ....[21]....
        /*21d8*/ 	.word	0x000008f0
        /*21dc*/ 	.word	0x000000ff
        /*21e0*/ 	.word	0x000388c8
        /*21e4*/ 	.short	0x0100
        /*21e6*/ 	.byte	0x08
	.zero		1


	//   ....[22]....
        /*21e8*/ 	.word	0x00003c20
        /*21ec*/ 	.word	0x00000051
        /*21f0*/ 	.word	0x00038890
        /*21f4*/ 	.short	0x010a
        /*21f6*/ 	.byte	0x3f
	.zero		1


	//   ....[23]....
        /*21f8*/ 	.word	0x00007e50
        /*21fc*/ 	.word	0x00000051
        /*2200*/ 	.word	0x00038890
        /*2204*/ 	.short	0x010a
        /*2206*/ 	.byte	0x3f
	.zero		1


	//   ....[24]....
        /*2208*/ 	.word	0x0000bf20
        /*220c*/ 	.word	0x00000051
        /*2210*/ 	.word	0x00038890
        /*2214*/ 	.short	0x010a
        /*2216*/ 	.byte	0x3f
	.zero		1


	//   ....[25]....
        /*2218*/ 	.word	0x0000c610
        /*221c*/ 	.word	0x0000000b
        /*2220*/ 	.word	0x00000000
        /*2224*/ 	.short	0x0101
        /*2226*/ 	.byte	0x3f
	.zero		1


	//   ....[26]....
        /*2228*/ 	.word	0x0000c650
        /*222c*/ 	.word	0x00000051
        /*2230*/ 	.word	0x000388b0
        /*2234*/ 	.short	0x010a
        /*2236*/ 	.byte	0x3f
	.zero		1


	//   ....[27]....
        /*2238*/ 	.word	0x0000cc60
        /*223c*/ 	.word	0x00000051
        /*2240*/ 	.word	0x00000000
        /*2244*/ 	.short	0x0101
        /*2246*/ 	.byte	0x3f
	.zero		1


	//   ....[28]....
        /*2248*/ 	.word	0x0000d940
        /*224c*/ 	.word	0x00000013
        /*2250*/ 	.word	0x00038800
        /*2254*/ 	.short	0x010a
        /*2256*/ 	.byte	0x3f
	.zero		1


	//   ....[29]....
        /*2258*/ 	.word	0x0000d990
        /*225c*/ 	.word	0x00000013
        /*2260*/ 	.word	0x00038800
        /*2264*/ 	.short	0x010a
        /*2266*/ 	.byte	0x3f
	.zero		1


	//   ....[30]....
        /*2268*/ 	.word	0x0000deb0
        /*226c*/ 	.word	0x00000013
        /*2270*/ 	.word	0x00038800
        /*2274*/ 	.short	0x010a
        /*2276*/ 	.byte	0x3f
	.zero		1


	//   ....[31]....
        /*2278*/ 	.word	0x000114f0
        /*227c*/ 	.word	0x00000013
        /*2280*/ 	.word	0x00038800
        /*2284*/ 	.short	0x010a
        /*2286*/ 	.byte	0x3f
	.zero		1


	//   ....[32]....
        /*2288*/ 	.word	0x00014d40
        /*228c*/ 	.word	0x00000003
        /*2290*/ 	.word	0x00038830
        /*2294*/ 	.short	0x010a
        /*2296*/ 	.byte	0x3f
	.zero		1


	//   ....[33]....
        /*2298*/ 	.word	0x00014d80
        /*229c*/ 	.word	0x00000003
        /*22a0*/ 	.word	0x00038830
        /*22a4*/ 	.short	0x010a
        /*22a6*/ 	.byte	0x3f
	.zero		1


	//   ....[34]....
        /*22a8*/ 	.word	0x00016870
        /*22ac*/ 	.word	0x0000002b
        /*22b0*/ 	.word	0x00000000
        /*22b4*/ 	.short	0x0101
        /*22b6*/ 	.byte	0x3f
	.zero		1


	//   ....[35]....
        /*22b8*/ 	.word	0x00016d50
        /*22bc*/ 	.word	0x00000003
        /*22c0*/ 	.word	0x00038850
        /*22c4*/ 	.short	0x010a
        /*22c6*/ 	.byte	0x3f
	.zero		1


	//   ....[36]....
        /*22c8*/ 	.word	0x00016da0
        /*22cc*/ 	.word	0x00000003
        /*22d0*/ 	.word	0x00038850
        /*22d4*/ 	.short	0x010a
        /*22d6*/ 	.byte	0x3f
	.zero		1


	//   ....[37]....
        /*22d8*/ 	.word	0x00017080
        /*22dc*/ 	.word	0x00000003
        /*22e0*/ 	.word	0x00000000
        /*22e4*/ 	.short	0x0101
        /*22e6*/ 	.byte	0x3f
	.zero		1


	//   ....[38]....
        /*22e8*/ 	.word	0x000171d0
        /*22ec*/ 	.word	0x00000005
        /*22f0*/ 	.word	0x00038830
        /*22f4*/ 	.short	0x010a
        /*22f6*/ 	.byte	0x3f
	.zero		1


	//   ....[39]....
        /*22f8*/ 	.word	0x00017250
        /*22fc*/ 	.word	0x00000005
        /*2300*/ 	.word	0x00038830
        /*2304*/ 	.short	0x010a
        /*2306*/ 	.byte	0x3f
	.zero		1


	//   ....[40]....
        /*2308*/ 	.word	0x000180c0
        /*230c*/ 	.word	0x0000009a
        /*2310*/ 	.word	0x00000000
        /*2314*/ 	.short	0x0101
        /*2316*/ 	.byte	0x3f
	.zero		1


	//   ....[41]....
        /*2318*/ 	.word	0x00019260
        /*231c*/ 	.word	0x00000005
        /*2320*/ 	.word	0x00038850
        /*2324*/ 	.short	0x010a
        /*2326*/ 	.byte	0x3f
	.zero		1


	//   ....[42]....
        /*2328*/ 	.word	0x000192b0
        /*232c*/ 	.word	0x00000005
        /*2330*/ 	.word	0x00038850
        /*2334*/ 	.short	0x010a
        /*2336*/ 	.byte	0x3f
	.zero		1


	//   ....[43]....
        /*2338*/ 	.word	0x00019590
        /*233c*/ 	.word	0x00000005
        /*2340*/ 	.word	0x00000000
        /*2344*/ 	.short	0x0101
        /*2346*/ 	.byte	0x3f
	.zero		1


	//   ....[44]....
        /*2348*/ 	.word	0x0001d5e0
        /*234c*/ 	.word	0x00000000
        /*2350*/ 	.word	0x00000000
        /*2354*/ 	.short	0x0101
        /*2356*/ 	.byte	0x3f
	.zero		1


	//   ....[45]....
        /*2358*/ 	.word	0x0001df90
        /*235c*/ 	.word	0x0000000b
        /*2360*/ 	.word	0x00000000
        /*2364*/ 	.short	0x0101
        /*2366*/ 	.byte	0x3f
	.zero		1


	//   ....[46]....
        /*2368*/ 	.word	0x00022c90
        /*236c*/ 	.word	0x00000010
        /*2370*/ 	.word	0x00038820
        /*2374*/ 	.short	0x010a
        /*2376*/ 	.byte	0x3f
	.zero		1


	//   ....[47]....
        /*2378*/ 	.word	0x00022d20
        /*237c*/ 	.word	0x0000000b
        /*2380*/ 	.word	0x000388a0
        /*2384*/ 	.short	0x010a
        /*2386*/ 	.byte	0x3f
	.zero		1


	//   ....[48]....
        /*2388*/ 	.word	0x00023070
        /*238c*/ 	.word	0x0000000b
        /*2390*/ 	.word	0x000388c0
        /*2394*/ 	.short	0x010a
        /*2396*/ 	.byte	0x3f
	.zero		1


	//   ....[49]....
        /*2398*/ 	.word	0x00023490
        /*239c*/ 	.word	0x0000000a
        /*23a0*/ 	.word	0x000388a0
        /*23a4*/ 	.short	0x010a
        /*23a6*/ 	.byte	0x3f
	.zero		1


	//   ....[50]....
        /*23a8*/ 	.word	0x000237d0
        /*23ac*/ 	.word	0x0000000a
        /*23b0*/ 	.word	0x000388c0
        /*23b4*/ 	.short	0x010a
        /*23b6*/ 	.byte	0x3f
	.zero		1


	//   ....[51]....
        /*23b8*/ 	.word	0x00024860
        /*23bc*/ 	.word	0x00000006
        /*23c0*/ 	.word	0x00038880
        /*23c4*/ 	.short	0x010a
        /*23c6*/ 	.byte	0x3f
	.zero		1


	//   ....[52]....
        /*23c8*/ 	.word	0x00024ff0
        /*23cc*/ 	.word	0x00000006
        /*23d0*/ 	.word	0x00038870
        /*23d4*/ 	.short	0x0107
        /*23d6*/ 	.byte	0x3f
	.zero		1


	//   ....[53]....
        /*23d8*/ 	.word	0x000250b0
        /*23dc*/ 	.word	0x00000006
        /*23e0*/ 	.word	0x00038870
        /*23e4*/ 	.short	0x0101
        /*23e6*/ 	.byte	0x3f
	.zero		1


	//   ....[54]....
        /*23e8*/ 	.word	0x000250e0
        /*23ec*/ 	.word	0x00000006
        /*23f0*/ 	.word	0x00038840
        /*23f4*/ 	.short	0x010a
        /*23f6*/ 	.byte	0x3f
	.zero		1


	//   ....[55]....
        /*23f8*/ 	.word	0x00025830
        /*23fc*/ 	.word	0x00000006
        /*2400*/ 	.word	0x00038830
        /*2404*/ 	.short	0x0107
        /*2406*/ 	.byte	0x3f
	.zero		1


	//   ....[56]....
        /*2408*/ 	.word	0x00025900
        /*240c*/ 	.word	0x00000006
        /*2410*/ 	.word	0x00038830
        /*2414*/ 	.short	0x0101
        /*2416*/ 	.byte	0x3f
	.zero		1


	//   ....[57]....
        /*2418*/ 	.word	0x000263d0
        /*241c*/ 	.word	0x00000010
        /*2420*/ 	.word	0x00038800
        /*2424*/ 	.short	0x0107
        /*2426*/ 	.byte	0x3f
	.zero		1


	//   ....[58]....
        /*2428*/ 	.word	0x000264e0
        /*242c*/ 	.word	0x00000010
        /*2430*/ 	.word	0x00038800
        /*2434*/ 	.short	0x0101
        /*2436*/ 	.byte	0x3f
	.zero		1


	//   ....[59]....
        /*2438*/ 	.word	0x00026500
        /*243c*/ 	.word	0x00000010
        /*2440*/ 	.word	0x00038820
        /*2444*/ 	.short	0x010a
        /*2446*/ 	.byte	0x3f
	.zero		1


	//   ....[60]....
        /*2448*/ 	.word	0x00026810
        /*244c*/ 	.word	0x00000000
        /*2450*/ 	.word	0x00038880
        /*2454*/ 	.short	0x010a
        /*2456*/ 	.byte	0x3f
	.zero		1


	//   ....[61]....
        /*2458*/ 	.word	0x00026d20
        /*245c*/ 	.word	0x00000000
        /*2460*/ 	.word	0x00038870
        /*2464*/ 	.short	0x0107
        /*2466*/ 	.byte	0x3f
	.zero		1


	//   ....[62]....
        /*2468*/ 	.word	0x00026de0
        /*246c*/ 	.word	0x00000000
        /*2470*/ 	.word	0x00038870
        /*2474*/ 	.short	0x0101
        /*2476*/ 	.byte	0x3f
	.zero		1


	//   ....[63]....
        /*2478*/ 	.word	0x00026e10
        /*247c*/ 	.word	0x00000000
        /*2480*/ 	.word	0x00038840
        /*2484*/ 	.short	0x010a
        /*2486*/ 	.byte	0x3f
	.zero		1


	//   ....[64]....
        /*2488*/ 	.word	0x00027300
        /*248c*/ 	.word	0x00000000
        /*2490*/ 	.word	0x00038830
        /*2494*/ 	.short	0x0107
        /*2496*/ 	.byte	0x3f
	.zero		1


	//   ....[65]....
        /*2498*/ 	.word	0x000273c0
        /*249c*/ 	.word	0x00000000
        /*24a0*/ 	.word	0x00038830
        /*24a4*/ 	.short	0x0101
        /*24a6*/ 	.byte	0x3f
	.zero		1


	//   ....[66]....
        /*24a8*/ 	.word	0x00027450
        /*24ac*/ 	.word	0x00000012
        /*24b0*/ 	.word	0x00038870
        /*24b4*/ 	.short	0x010a
        /*24b6*/ 	.byte	0x3f
	.zero		1


	//   ....[67]....
        /*24b8*/ 	.word	0x000274e0
        /*24bc*/ 	.word	0x00000012
        /*24c0*/ 	.word	0x00038860
        /*24c4*/ 	.short	0x010a
        /*24c6*/ 	.byte	0x3f
	.zero		1


	//   ....[68]....
        /*24c8*/ 	.word	0x00027c50
        /*24cc*/ 	.word	0x00000012
        /*24d0*/ 	.word	0x00038850
        /*24d4*/ 	.short	0x0101
        /*24d6*/ 	.byte	0x3f
	.zero		1


	//   ....[69]....
        /*24d8*/ 	.word	0x00027ce0
        /*24dc*/ 	.word	0x00000012
        /*24e0*/ 	.word	0x00000000
        /*24e4*/ 	.short	0x0101
        /*24e6*/ 	.byte	0x3f
	.zero		1


	//   ....[70]....
        /*24e8*/ 	.word	0x00027ea0
        /*24ec*/ 	.word	0x00000012
        /*24f0*/ 	.word	0x00038870
        /*24f4*/ 	.short	0x010a
        /*24f6*/ 	.byte	0x3f
	.zero		1


	//   ....[71]....
        /*24f8*/ 	.word	0x00027f20
        /*24fc*/ 	.word	0x00000012
        /*2500*/ 	.word	0x00038860
        /*2504*/ 	.short	0x010a
        /*2506*/ 	.byte	0x3f
	.zero		1


	//   ....[72]....
        /*2508*/ 	.word	0x000286a0
        /*250c*/ 	.word	0x00000012
        /*2510*/ 	.word	0x00038850
        /*2514*/ 	.short	0x0101
        /*2516*/ 	.byte	0x3f
	.zero		1


	//   ....[73]....
        /*2518*/ 	.word	0x00028750
        /*251c*/ 	.word	0x00000012
        /*2520*/ 	.word	0x00000000
        /*2524*/ 	.short	0x0101
        /*2526*/ 	.byte	0x3f
	.zero		1


	//   ....[74]....
        /*2528*/ 	.word	0x00029480
        /*252c*/ 	.word	0x00000005
        /*2530*/ 	.word	0x00038820
        /*2534*/ 	.short	0x010a
        /*2536*/ 	.byte	0x3f
	.zero		1


	//   ....[75]....
        /*2538*/ 	.word	0x00029610
        /*253c*/ 	.word	0x00000003
        /*2540*/ 	.word	0x00038840
        /*2544*/ 	.short	0x010a
        /*2546*/ 	.byte	0x3f
	.zero		1


	//   ....[76]....
        /*2548*/ 	.word	0x000296b0
        /*254c*/ 	.word	0x00000005
        /*2550*/ 	.word	0x00038840
        /*2554*/ 	.short	0x010a
        /*2556*/ 	.byte	0x3f
	.zero		1


	//   ....[77]....
        /*2558*/ 	.word	0x000296f0
        /*255c*/ 	.word	0x00000003
        /*2560*/ 	.word	0x00038860
        /*2564*/ 	.short	0x010a
        /*2566*/ 	.byte	0x3f
	.zero		1


	//   ....[78]....
        /*2568*/ 	.word	0x00029730
        /*256c*/ 	.word	0x00000005
        /*2570*/ 	.word	0x00038860
        /*2574*/ 	.short	0x010a
        /*2576*/ 	.byte	0x3f
	.zero		1


	//   ....[79]....
        /*2578*/ 	.word	0x00029770
        /*257c*/ 	.word	0x00000003
        /*2580*/ 	.word	0x00038880
        /*2584*/ 	.short	0x010a
        /*2586*/ 	.byte	0x3f
	.zero		1


	//   ....[80]....
        /*2588*/ 	.word	0x000297b0
        /*258c*/ 	.word	0x00000005
        /*2590*/ 	.word	0x00038880
        /*2594*/ 	.short	0x010a
        /*2596*/ 	.byte	0x3f
	.zero		1


	//   ....[81]....
        /*2598*/ 	.word	0x00029810
        /*259c*/ 	.word	0x00000051
        /*25a0*/ 	.word	0x00038890
        /*25a4*/ 	.short	0x010a
        /*25a6*/ 	.byte	0x3f
	.zero		1


	//   ....[82]....
        /*25a8*/ 	.word	0x00029d20
        /*25ac*/ 	.word	0x00000051
        /*25b0*/ 	.word	0x00038890
        /*25b4*/ 	.short	0x010a
        /*25b6*/ 	.byte	0x3f
	.zero		1


	//   ....[83]....
        /*25b8*/ 	.word	0x0002a230
        /*25bc*/ 	.word	0x00000051
        /*25c0*/ 	.word	0x00038890
        /*25c4*/ 	.short	0x010a
        /*25c6*/ 	.byte	0x3f
	.zero		1


	//   ....[84]....
        /*25c8*/ 	.word	0x0002a700
        /*25cc*/ 	.word	0x00000051
        /*25d0*/ 	.word	0x000388b0
        /*25d4*/ 	.short	0x010a
        /*25d6*/ 	.byte	0x3f
	.zero		1


	//   ....[85]....
        /*25d8*/ 	.word	0x0002a9b0
        /*25dc*/ 	.word	0x00000013
        /*25e0*/ 	.word	0x00038800
        /*25e4*/ 	.short	0x010a
        /*25e6*/ 	.byte	0x3f
	.zero		1


	//   ....[86]....
        /*25e8*/ 	.word	0x0002abc0
        /*25ec*/ 	.word	0x00000013
        /*25f0*/ 	.word	0x00038800
        /*25f4*/ 	.short	0x010a
        /*25f6*/ 	.byte	0x3f
	.zero		1


	//   ....[87]....
        /*25f8*/ 	.word	0x0002ac10
        /*25fc*/ 	.word	0x00000003
        /*2600*/ 	.word	0x00038830
        /*2604*/ 	.short	0x010a
        /*2606*/ 	.byte	0x3f
	.zero		1


	//   ....[88]....
        /*2608*/ 	.word	0x0002ac60
        /*260c*/ 	.word	0x00000003
        /*2610*/ 	.word	0x00038850
        /*2614*/ 	.short	0x010a
        /*2616*/ 	.byte	0x3f
	.zero		1


	//   ....[89]....
        /*2618*/ 	.word	0x0002acb0
        /*261c*/ 	.word	0x00000005
        /*2620*/ 	.word	0x00038830
        /*2624*/ 	.short	0x010a
        /*2626*/ 	.byte	0x3f
	.zero		1


	//   ....[90]....
        /*2628*/ 	.word	0x0002ad00
        /*262c*/ 	.word	0x00000005
        /*2630*/ 	.word	0x00038850
        /*2634*/ 	.short	0x010a
        /*2636*/ 	.byte	0x3f
	.zero		1


	//   ....[91]....
        /*2638*/ 	.word	0x0002f4e0
        /*263c*/ 	.word	0x00000010
        /*2640*/ 	.word	0x00038820
        /*2644*/ 	.short	0x010a
        /*2646*/ 	.byte	0x3f
	.zero		1


	//   ....[92]....
        /*2648*/ 	.word	0x0002f530
        /*264c*/ 	.word	0x0000000b
        /*2650*/ 	.word	0x000388a0
        /*2654*/ 	.short	0x010a
        /*2656*/ 	.byte	0x3f
	.zero		1


	//   ....[93]....
        /*2658*/ 	.word	0x0002f580
        /*265c*/ 	.word	0x0000000b
        /*2660*/ 	.word	0x000388c0
        /*2664*/ 	.short	0x010a
        /*2666*/ 	.byte	0x3f
	.zero		1


	//   ....[94]....
        /*2668*/ 	.word	0x0002f5d0
        /*266c*/ 	.word	0x0000000a
        /*2670*/ 	.word	0x000388a0
        /*2674*/ 	.short	0x010a
        /*2676*/ 	.byte	0x3f
	.zero		1


	//   ....[95]....
        /*2678*/ 	.word	0x0002f620
        /*267c*/ 	.word	0x0000000a
        /*2680*/ 	.word	0x000388c0
        /*2684*/ 	.short	0x010a
        /*2686*/ 	.byte	0x3f
	.zero		1


	//   ....[96]....
        /*2688*/ 	.word	0x0002f740
        /*268c*/ 	.word	0x00000006
        /*2690*/ 	.word	0x00038880
        /*2694*/ 	.short	0x010a
        /*2696*/ 	.byte	0x3f
	.zero		1


	//   ....[97]....
        /*2698*/ 	.word	0x000302f0
        /*269c*/ 	.word	0x00000006
        /*26a0*/ 	.word	0x00038840
        /*26a4*/ 	.short	0x010a
        /*26a6*/ 	.byte	0x3f
	.zero		1


	//   ....[98]....
        /*26a8*/ 	.word	0x00031870
        /*26ac*/ 	.word	0x00000010
        /*26b0*/ 	.word	0x00038820
        /*26b4*/ 	.short	0x010a
        /*26b6*/ 	.byte	0x3f
	.zero		1


	//   ....[99]....
        /*26b8*/ 	.word	0x000318c0
        /*26bc*/ 	.word	0x00000000
        /*26c0*/ 	.word	0x00038880
        /*26c4*/ 	.short	0x010a
        /*26c6*/ 	.byte	0x3f
	.zero		1


	//   ....[100]....
        /*26c8*/ 	.word	0x00032230
        /*26cc*/ 	.word	0x00000000
        /*26d0*/ 	.word	0x00038840
        /*26d4*/ 	.short	0x010a
        /*26d6*/ 	.byte	0x3f
	.zero		1


	//   ....[101]....
        /*26d8*/ 	.word	0x00032b90
        /*26dc*/ 	.word	0x00000012
        /*26e0*/ 	.word	0x00038870
        /*26e4*/ 	.short	0x010a
        /*26e6*/ 	.byte	0x3f
	.zero		1


	//   ....[102]....
        /*26e8*/ 	.word	0x00032be0
        /*26ec*/ 	.word	0x00000012
        /*26f0*/ 	.word	0x00038860
        /*26f4*/ 	.short	0x010a
        /*26f6*/ 	.byte	0x3f
	.zero		1


	//   ....[103]....
        /*26f8*/ 	.word	0x00032c30
        /*26fc*/ 	.word	0x00000012
        /*2700*/ 	.word	0x00038870
        /*2704*/ 	.short	0x010a
        /*2706*/ 	.byte	0x3f
	.zero		1


	//   ....[104]....
        /*2708*/ 	.word	0x00032c80
        /*270c*/ 	.word	0x00000012
        /*2710*/ 	.word	0x00038860
        /*2714*/ 	.short	0x010a
        /*2716*/ 	.byte	0x3f
	.zero		1


	//   ....[105]....
        /*2718*/ 	.word	0x000336b0
        /*271c*/ 	.word	0x00000005
        /*2720*/ 	.word	0x00038820
        /*2724*/ 	.short	0x010a
        /*2726*/ 	.byte	0x3f
	.zero		1


	//   ....[106]....
        /*2728*/ 	.word	0x00033850
        /*272c*/ 	.word	0x00000003
        /*2730*/ 	.word	0x00038840
        /*2734*/ 	.short	0x010a
        /*2736*/ 	.byte	0x3f
	.zero		1


	//   ....[107]....
        /*2738*/ 	.word	0x000338a0
        /*273c*/ 	.word	0x00000005
        /*2740*/ 	.word	0x00038840
        /*2744*/ 	.short	0x010a
        /*2746*/ 	.byte	0x3f
	.zero		1


	//   ....[108]....
        /*2748*/ 	.word	0x000338f0
        /*274c*/ 	.word	0x00000003
        /*2750*/ 	.word	0x00038860
        /*2754*/ 	.short	0x010a
        /*2756*/ 	.byte	0x3f
	.zero		1


	//   ....[109]....
        /*2758*/ 	.word	0x00033940
        /*275c*/ 	.word	0x00000005
        /*2760*/ 	.word	0x00038860
        /*2764*/ 	.short	0x010a
        /*2766*/ 	.byte	0x3f
	.zero		1


	//   ....[110]....
        /*2768*/ 	.word	0x00033990
        /*276c*/ 	.word	0x00000003
        /*2770*/ 	.word	0x00038880
        /*2774*/ 	.short	0x010a
        /*2776*/ 	.byte	0x3f
	.zero		1


	//----- nvinfo : EIATTR_NUM_MBARRIERS
	.align		4
.L_156:
        /*2778*/ 	.byte	0x03, 0x38
        /*277a*/ 	.short	0x0016


	//----- nvinfo : EIATTR_EXIT_INSTR_OFFSETS
	.align		4
        /*277c*/ 	.byte	0x04, 0x1c
        /*277e*/ 	.short	(.L_158 - .L_157)


	//   ....[0]....
.L_157:
        /*2780*/ 	.word	0x00029800


	//----- nvinfo : EIATTR_MAX_THREADS
	.align		4
.L_158:
        /*2784*/ 	.byte	0x04, 0x05
        /*2786*/ 	.short	(.L_160 - .L_159)
.L_159:
        /*2788*/ 	.word	0x00000180
        /*278c*/ 	.word	0x00000001
        /*2790*/ 	.word	0x00000001


	//----- nvinfo : EIATTR_CRS_STACK_SIZE
	.align		4
.L_160:
        /*2794*/ 	.byte	0x04, 0x1e
        /*2796*/ 	.short	(.L_162 - .L_161)
.L_161:
        /*2798*/ 	.word	0x00000000


	//----- nvinfo : EIATTR_CBANK_PARAM_SIZE
	.align		4
.L_162:
        /*279c*/ 	.byte	0x03, 0x19
        /*279e*/ 	.short	0x0af0


	//----- nvinfo : EIATTR_PARAM_CBANK
	.align		4
        /*27a0*/ 	.byte	0x04, 0x0a
        /*27a2*/ 	.short	(.L_164 - .L_163)
	.align		4
.L_163:
        /*27a4*/ 	.word	index@(.nv.constant0._ZN7cutlass13device_kernelIN5flash11enable_sm90INS1_16FlashAttnFwdSm90INS1_25CollectiveMainloopFwdSm90ILi2EN4cute5tupleIJNS5_1CILi1EEES8_S8_EEENS6_IJNS7_ILi128EEESA_NS7_ILi256EEEEEELi256ENS_12float_e4m3_tEfNS_4arch4Sm90ELb0ELb0ELb0ELb1ELb1ELb1ELb0ELb1ELb0ELb1ELb1ELb0EEENS1_21CollectiveEpilogueFwdINS6_IJSA_SB_SA_EEES9_NS_10bfloat16_tESF_Li256ELb1ELb1ELb1ELb1EEENS1_36VarlenDynamicPersistentTileSchedulerILi128ELi128ELi256ELi128ELb1ELb1ELb1ELb0ELb1ELb1EEEEEEEEEvNT_6ParamsE)
        /*27a8*/ 	.short	0x0210
        /*27aa*/ 	.short	0x0af0


	//----- nvinfo : EIATTR_SW_WAR
	.align		4
.L_164:
        /*27ac*/ 	.byte	0x04, 0x36
        /*27ae*/ 	.short	(.L_166 - .L_165)
.L_165:
        /*27b0*/ 	.word	0x00000008
.L_166:


//--------------------- .nv.info._ZN7cutlass13device_kernelIN5flash11enable_sm90INS1_16FlashAttnFwdSm90INS1_25CollectiveMainloopFwdSm90ILi2EN4cute5tupleIJNS5_1CILi1EEES8_S8_EEENS6_IJNS7_ILi128EEENS7_ILi64EEENS7_ILi256EEEEEELi256ENS_12float_e4m3_tEfNS_4arch4Sm90ELb0ELb1ELb0ELb0ELb1ELb0ELb0ELb1ELb0ELb1ELb1ELb0EEENS1_21CollectiveEpilogueFwdINS6_IJSA_SC_SB_EEES9_NS_10bfloat16_tESG_Li256ELb0ELb1ELb1ELb1EEENS1_19SingleTileSchedulerILb0ELb1ELb1ELi128EEEEEEEEEvNT_6ParamsE --------------------------
	.section	.nv.info._ZN7cutlass13device_kernelIN5flash11enable_sm90INS1_16FlashAttnFwdSm90INS1_25CollectiveMainloopFwdSm90ILi2EN4cute5tupleIJNS5_1CILi1EEES8_S8_EEENS6_IJNS7_ILi128EEENS7_ILi64EEENS7_ILi256EEEEEELi256ENS_12float_e4m3_tEfNS_4arch4Sm90ELb0ELb1ELb0ELb0ELb1ELb0ELb0ELb1ELb0ELb1ELb1ELb0EEENS1_21CollectiveEpilogueFwdINS6_IJSA_SC_SB_EEES9_NS_10bfloat16_tESG_Li256ELb0ELb1ELb1ELb1EEENS1_19SingleTileSchedulerILb0ELb1ELb1ELi128EEEEEEEEEvNT_6ParamsE,"",@"SHT_CUDA_INFO"
	.sectionflags	@""
	.align	4


	//----- nvinfo : EIATTR_CUDA_API_VERSION
	.align		4
        /*0000*/ 	.byte	0x04, 0x37
        /*0002*/ 	.short	(.L_168 - .L_167)
.L_167:
        /*0004*/ 	.word	0x00000082


	//----- nvinfo : EIATTR_KPARAM_INFO
	.align		4
.L_168:
        /*0008*/ 	.byte	0x04, 0x17
        /*000a*/ 	.short	(.L_170 - .L_169)
.L_169:
        /*000c*/ 	.word	0x00000000
        /*0010*/ 	.short	0x0000
        /*0012*/ 	.short	0x0070
        /*0014*/ 	.byte	0x00, 0xf0, 0x01, 0x28


	//----- nvinfo : EIATTR_SPARSE_MMA_MASK
	.align		4
.L_170:
        /*0018*/ 	.byte	0x03, 0x50
        /*001a*/ 	.short	0x0000


	//----- nvinfo : EIATTR_MAXREG_COUNT
	.align		4
        /*001c*/ 	.byte	0x03, 0x1b
        /*001e*/ 	.short	0x00a8


	//----- nvinfo : EIATTR_NUM_BARRIERS
	.align		4
        /*0020*/ 	.byte	0x02, 0x4c
        /*0022*/ 	.byte	0x10
	.zero		1


	//----- nvinfo : EIATTR_EXTERNS
	.align		4
        /*0024*/ 	.byte	0x04, 0x0f
        /*0026*/ 	.short	(.L_172 - .L_171)


	//   ....[0]....
	.align		4
.L_171:
        /*0028*/ 	.word	index@(__assertfail)


	//----- nvinfo : EIATTR_ANNOTATIONS
	.align		4
.L_172:
        /*002c*/ 	.byte	0x04, 0x55
        /*002e*/ 	.short	(.L_174 - .L_173)


	//   ....[0]....
.L_173:
        /*0030*/ 	.word	0x00000001
        /*0034*/ 	.byte	0xa0, 0xfd, 0x00, 0x00, 0x01, 0x00, 0x00, 0x00, 0xe0, 0xfe, 0x00, 0x00, 0x01, 0x00, 0x00, 0x00
        /*0044*/ 	.byte	0x10, 0x21, 0x01, 0x00, 0x01, 0x00, 0x00, 0x00, 0x20, 0x21, 0x01, 0x00, 0x01, 0x00, 0x00, 0x00
        /*0054*/ 	.byte	0xb0, 0x27, 0x01, 0x00, 0x01, 0x00, 0x00, 0x00, 0x70, 0x28, 0x01, 0x00


	//----- nvinfo : EIATTR_MERCURY_ISA_VERSION
	.align		4
.L_174:
        /*0060*/ 	.byte	0x03, 0x5f
        /*0062*/ 	.short	0x0101


	//----- nvinfo : EIATTR_INT_WARP_WIDE_INSTR_OFFSETS
	.align		4
        /*0064*/ 	.byte	0x04, 0x31
        /*0066*/ 	.short	(.L_176 - .L_175)


	//   ....[0]....
.L_175:
        /*0068*/ 	.word	0x000000c0


	//   ....[1]....
        /*006c*/ 	.word	0x000000d0


	//   ....[2]....
        /*0070*/ 	.word	0x00000170


	//----- nvinfo : EIATTR_COOP_GROUP_MASK_REGIDS
	.align		4
.L_176:
        /*0074*/ 	.byte	0x04, 0x29
        /*0076*/ 	.short	(.L_178 - .L_177)


	//   ....[0]....
.L_177:
        /*0078*/ 	.word	0xffffffff


	//   ....[1]....
        /*007c*/ 	.word	0xffffffff


	//   ....[2]....
        /*0080*/ 	.word	0xffffffff


	//   ....[3]....
        /*0084*/ 	.word	0xffffffff


	//   ....[4]....
        /*0088*/ 	.word	0xffffffff


	//   ....[5]....
        /*008c*/ 	.word	0xffffffff


	//   ....[6]....
        /*0090*/ 	.word	0xffffffff


	//   ....[7]....
        /*0094*/ 	.word	0xffffffff


	//   ....[8]....
        /*0098*/ 	.word	0xffffffff


	//   ....[9]....
        /*009c*/ 	.word	0xffffffff


	//   ....[10]....
        /*00a0*/ 	.word	0xffffffff


	//   ....[11]....
        /*00a4*/ 	.word	0xffffffff


	//   ....[12]....
        /*00a8*/ 	.word	0xffffffff


	//   ....[13]....
        /*00ac*/ 	.word	0xffffffff


	//   ....[14]....
        /*00b0*/ 	.word	0xffffffff


	//   ....[15]....
        /*00b4*/ 	.word	0xffffffff


	//   ....[16]....
        /*00b8*/ 	.word	0xffffffff


	//   ....[17]....
        /*00bc*/ 	.word	0xffffffff


	//   ....[18]....
        /*00c0*/ 	.word	0xffffffff


	//   ....[19]....
        /*00c4*/ 	.word	0xffffffff


	//   ....[20]....
        /*00c8*/ 	.word	0xffffffff


	//   ....[21]....
        /*00cc*/ 	.word	0xffffffff


	//   ....[22]....
        /*00d0*/ 	.word	0xffffffff


	//   ....[23]....
        /*00d4*/ 	.word	0xffffffff


	//   ....[24]....
        /*00d8*/ 	.word	0xffffffff


	//   ....[25]....
        /*00dc*/ 	.word	0xffffffff


	//   ....[26]....
        /*00e0*/ 	.word	0xffffffff


	//   ....[27]....
        /*00e4*/ 	.word	0xffffffff


	//   ....[28]....
        /*00e8*/ 	.word	0xffffffff


	//   ....[29]....
        /*00ec*/ 	.word	0xffffffff


	//   ....[30]....
        /*00f0*/ 	.word	0xffffffff


	//   ....[31]....
        /*00f4*/ 	.word	0xffffffff


	//   ....[32]....
        /*00f8*/ 	.word	0xffffffff


	//   ....[33]....
        /*00fc*/ 	.word	0xffffffff


	//   ....[34]....
        /*0100*/ 	.word	0xffffffff


	//   ....[35]....
        /*0104*/ 	.word	0xffffffff


	//   ....[36]....
        /*0108*/ 	.word	0xffffffff


	//   ....[37]....
        /*010c*/ 	.word	0xffffffff


	//   ....[38]....
        /*0110*/ 	.word	0xffffffff


	//   ....[39]....
        /*0114*/ 	.word	0xffffffff


	//   ....[40]....
        /*0118*/ 	.word	0xffffffff


	//   ....[41]....
        /*011c*/ 	.word	0xffffffff


	//   ....[42]....
        /*0120*/ 	.word	0xffffffff


	//   ....[43]....
        /*0124*/ 	.word	0xffffffff


	//   ....[44]....
        /*0128*/ 	.word	0xffffffff


	//   ....[45]....
        /*012c*/ 	.word	0xffffffff


	//   ....[46]....
        /*0130*/ 	.word	0xffffffff


	//   ....[47]....
        /*0134*/ 	.word	0xffffffff


	//   ....[48]....
        /*0138*/ 	.word	0xffffffff


	//   ....[49]....
        /*013c*/ 	.word	0xffffffff


	//   ....[50]....
        /*0140*/ 	.word	0xffffffff


	//   ....[51]....
        /*0144*/ 	.word	0xffffffff


	//   ....[52]....
        /*0148*/ 	.word	0xffffffff


	//   ....[53]....
        /*014c*/ 	.word	0xffffffff


	//   ....[54]....
        /*0150*/ 	.word	0xffffffff


	//   ....[55]....
        /*0154*/ 	.word	0xffffffff


	//   ....[56]....
        /*0158*/ 	.word	0xffffffff


	//   ....[57]....
        /*015c*/ 	.word	0xffffffff


	//   ....[58]....
        /*0160*/ 	.word	0xffffffff


	//   ....[59]....
        /*0164*/ 	.word	0xffffffff


	//   ....[60]....
        /*0168*/ 	.word	0xffffffff


	//   ....[61]....
        /*016c*/ 	.word	0xffffffff


	//   ....[62]....
        /*0170*/ 	.word	0xffffffff


	//   ....[63]....
        /*0174*/ 	.word	0xffffffff


	//   ....[64]....
        /*0178*/ 	.word	0xffffffff


	//   ....[65]....
        /*017c*/ 	.word	0xffffffff


	//   ....[66]....
        /*0180*/ 	.word	0xffffffff


	//   ....[67]....
        /*0184*/ 	.word	0xffffffff


	//   ....[68]....
        /*0188*/ 	.word	0xffffffff


	//   ....[69]....
        /*018c*/ 	.word	0xffffffff


	//   ....[70]....
        /*0190*/ 	.word	0xffffffff


	//   ....[71]....
        /*0194*/ 	.word	0xffffffff


	//   ....[72]....
        /*0198*/ 	.word	0xffffffff


	//   ....[73]....
        /*019c*/ 	.word	0xffffffff


	//   ....[74]....
        /*01a0*/ 	.word	0xffffffff


	//   ....[75]....
        /*01a4*/ 	.word	0xffffffff


	//   ....[76]....
        /*01a8*/ 	.word	0xffffffff


	//   ....[77]....
        /*01ac*/ 	.word	0xffffffff


	//   ....[78]....
        /*01b0*/ 	.word	0xffffffff


	//   ....[79]....
        /*01b4*/ 	.word	0xffffffff


	//   ....[80]....
        /*01b8*/ 	.word	0xffffffff


	//   ....[81]....
        /*01bc*/ 	.word	0xffffffff


	//   ....[82]....
        /*01c0*/ 	.word	0xffffffff


	//   ....[83]....
        /*01c4*/ 	.word	0xffffffff


	//   ....[84]....
        /*01c8*/ 	.word	0xffffffff


	//   ....[85]....
        /*01cc*/ 	.word	0xffffffff


	//   ....[86]....
        /*01d0*/ 	.word	0xffffffff


	//   ....[87]....
        /*01d4*/ 	.word	0xffffffff


	//   ....[88]....
        /*01d8*/ 	.word	0xffffffff


	//   ....[89]....
        /*01dc*/ 	.word	0xffffffff


	//   ....[90]....
        /*01e0*/ 	.word	0xffffffff


	//   ....[91]....
        /*01e4*/ 	.word	0xffffffff


	//   ....[92]....
        /*01e8*/ 	.word	0xffffffff


	//   ....[93]....
        /*01ec*/ 	.word	0xffffffff


	//   ....[94]....
        /*01f0*/ 	.word	0xffffffff


	//   ....[95]....
        /*01f4*/ 	.word	0xffffffff


	//   ....[96]....
        /*01f8*/ 	.word	0xffffffff


	//   ....[97]....
        /*01fc*/ 	.word	0xffffffff


	//   ....[98]....
        /*0200*/ 	.word	0xffffffff


	//   ....[99]....
        /*0204*/ 	.word	0xffffffff


	//   ....[100]....
        /*0208*/ 	.word	0xffffffff


	//   ....[101]....
        /*020c*/ 	.word	0xffffffff


	//   ....[102]....
        /*0210*/ 	.word	0xffffffff


	//   ....[103]....
        /*0214*/ 	.word	0xffffffff


	//   ....[104]....
        /*0218*/ 	.word	0xffffffff


	//   ....[105]....
        /*021c*/ 	.word	0xffffffff


	//   ....[106]....
        /*0220*/ 	.word	0xffffffff


	//   ....[107]....
        /*0224*/ 	.word	0xffffffff


	//   ....[108]....
        /*0228*/ 	.word	0xffffffff


	//   ....[109]....
        /*022c*/ 	.word	0xffffffff


	//   ....[110]....
        /*0230*/ 	.word	0xffffffff


	//   ....[111]....
        /*0234*/ 	.word	0xffffffff


	//   ....[112]....
        /*0238*/ 	.word	0xffffffff


	//   ....[113]....
        /*023c*/ 	.word	0xffffffff


	//   ....[114]....
        /*0240*/ 	.word	0xffffffff


	//   ....[115]....
        /*0244*/ 	.word	0xffffffff


	//   ....[116]....
        /*0248*/ 	.word	0xffffffff


	//   ....[117]....
        /*024c*/ 	.word	0xffffffff


	//   ....[118]....
        /*0250*/ 	.word	0xffffffff


	//   ....[119]....
        /*0254*/ 	.word	0xffffffff


	//   ....[120]....
        /*0258*/ 	.word	0xffffffff


	//   ....[121]....
        /*025c*/ 	.word	0xffffffff


	//   ....[122]....
        /*0260*/ 	.word	0xffffffff


	//   ....[123]....
        /*0264*/ 	.word	0xffffffff


	//   ....[124]....
        /*0268*/ 	.word	0xffffffff


	//   ....[125]....
        /*026c*/ 	.word	0xffffffff


	//   ....[126]....
        /*0270*/ 	.word	0xffffffff


	//   ....[127]....
        /*0274*/ 	.word	0xffffffff


	//   ....[128]....
        /*0278*/ 	.word	0xffffffff


	//   ....[129]....
        /*027c*/ 	.word	0xffffffff


	//   ....[130]....
        /*0280*/ 	.word	0xffffffff


	//   ....[131]....
        /*0284*/ 	.word	0xffffffff


	//   ....[132]....
        /*0288*/ 	.word	0xffffffff


	//   ....[133]....
        /*028c*/ 	.word	0xffffffff


	//   ....[134]....
        /*0290*/ 	.word	0xffffffff


	//   ....[135]....
        /*0294*/ 	.word	0xffffffff


	//   ....[136]....
        /*0298*/ 	.word	0xffffffff


	//   ....[137]....
        /*029c*/ 	.word	0xffffffff


	//   ....[138]....
        /*02a0*/ 	.word	0xffffffff


	//   ....[139]....
        /*02a4*/ 	.word	0xffffffff


	//   ....[140]....
        /*02a8*/ 	.word	0xffffffff


	//   ....[141]....
        /*02ac*/ 	.word	0xffffffff


	//   ....[142]....
        /*02b0*/ 	.word	0xffffffff


	//   ....[143]....
        /*02b4*/ 	.word	0xffffffff


	//   ....[144]....
        /*02b8*/ 	.word	0xffffffff


	//   ....[145]....
        /*02bc*/ 	.word	0xffffffff


	//   ....[146]....
        /*02c0*/ 	.word	0xffffffff


	//   ....[147]....
        /*02c4*/ 	.word	0xffffffff


	//   ....[148]....
        /*02c8*/ 	.word	0xffffffff


	//   ....[149]....
        /*02cc*/ 	.word	0xffffffff


	//   ....[150]....
        /*02d0*/ 	.word	0xffffffff


	//   ....[151]....
        /*02d4*/ 	.word	0xffffffff


	//   ....[152]....
        /*02d8*/ 	.word	0xffffffff


	//   ....[153]....
        /*02dc*/ 	.word	0xffffffff


	//   ....[154]....
        /*02e0*/ 	.word	0xffffffff


	//   ....[155]....
        /*02e4*/ 	.word	0xffffffff


	//   ....[156]....
        /*02e8*/ 	.word	0xffffffff


	//   ....[157]....
        /*02ec*/ 	.word	0xffffffff


	//   ....[158]....
        /*02f0*/ 	.word	0xffffffff


	//   ....[159]....
        /*02f4*/ 	.word	0xffffffff


	//   ....[160]....
        /*02f8*/ 	.word	0xffffffff


	//   ....[161]....
        /*02fc*/ 	.word	0xffffffff


	//   ....[162]....
        /*0300*/ 	.word	0xffffffff


	//   ....[163]....
        /*0304*/ 	.word	0xffffffff


	//   ....[164]....
        /*0308*/ 	.word	0xffffffff


	//   ....[165]....
        /*030c*/ 	.word	0xffffffff


	//   ....[166]....
        /*0310*/ 	.word	0xffffffff


	//   ....[167]....
        /*0314*/ 	.word	0xffffffff


	//   ....[168]....
        /*0318*/ 	.word	0xffffffff


	//   ....[169]....
        /*031c*/ 	.word	0xffffffff


	//   ....[170]....
        /*0320*/ 	.word	0xffffffff


	//   ....[171]....
        /*0324*/ 	.word	0xffffffff


	//   ....[172]....
        /*0328*/ 	.word	0xffffffff


	//   ....[173]....
        /*032c*/ 	.word	0xffffffff


	//   ....[174]....
        /*0330*/ 	.word	0xffffffff


	//   ....[175]....
        /*0334*/ 	.word	0xffffffff


	//   ....[176]....
        /*0338*/ 	.word	0xffffffff


	//   ....[177]....
        /*033c*/ 	.word	0xffffffff


	//   ....[178]....
        /*0340*/ 	.word	0xffffffff


	//   ....[179]....
        /*0344*/ 	.word	0xffffffff


	//   ....[180]....
        /*0348*/ 	.word	0xffffffff


	//   ....[181]....
        /*034c*/ 	.word	0xffffffff


	//   ....[182]....
        /*0350*/ 	.word	0xffffffff


	//   ....[183]....
        /*0354*/ 	.word	0xffffffff


	//   ....[184]....
        /*0358*/ 	.word	0xffffffff


	//   ....[185]....
        /*035c*/ 	.word	0xffffffff


	//   ....[186]....
        /*0360*/ 	.word	0xffffffff


	//   ....[187]....
        /*0364*/ 	.word	0xffffffff


	//   ....[188]....
        /*0368*/ 	.word	0xffffffff


	//   ....[189]....
        /*036c*/ 	.word	0xffffffff


	//   ....[190]....
        /*0370*/ 	.word	0xffffffff


	//   ....[191]....
        /*0374*/ 	.word	0xffffffff


	//   ....[192]....
        /*0378*/ 	.word	0xffffffff


	//   ....[193]....
        /*037c*/ 	.word	0xffffffff


	//   ....[194]....
        /*0380*/ 	.word	0xffffffff


	//   ....[195]....
        /*0384*/ 	.word	0xffffffff


	//   ....[196]....
        /*0388*/ 	.word	0xffffffff


	//   ....[197]....
        /*038c*/ 	.word	0xffffffff


	//   ....[198]....
        /*0390*/ 	.word	0xffffffff


	//   ....[199]....
        /*0394*/ 	.word	0xffffffff


	//   ....[200]....
        /*0398*/ 	.word	0xffffffff


	//   ....[201]....
        /*039c*/ 	.word	0xffffffff


	//   ....[202]....
        /*03a0*/ 	.word	0xffffffff


	//   ....[203]....
        /*03a4*/ 	.word	0xffffffff


	//   ....[204]....
        /*03a8*/ 	.word	0xffffffff


	//   ....[205]....
        /*03ac*/ 	.word	0xffffffff


	//   ....[206]....
        /*03b0*/ 	.word	0xffffffff


	//   ....[207]....
        /*03b4*/ 	.word	0xffffffff


	//   ....[208]....
        /*03b8*/ 	.word	0xffffffff


	//   ....[209]....
        /*03bc*/ 	.word	0xffffffff


	//   ....[210]....
        /*03c0*/ 	.word	0xffffffff


	//   ....[211]....
        /*03c4*/ 	.word	0xffffffff


	//   ....[212]....
        /*03c8*/ 	.word	0xffffffff


	//   ....[213]....
        /*03cc*/ 	.word	0xffffffff


	//   ....[214]....
        /*03d0*/ 	.word	0xffffffff


	//   ....[215]....
        /*03d4*/ 	.word	0xffffffff


	//   ....[216]....
        /*03d8*/ 	.word	0xffffffff


	//   ....[217]....
        /*03dc*/ 	.word	0xffffffff


	//   ....[218]....
        /*03e0*/ 	.word	0xffffffff


	//   ....[219]....
        /*03e4*/ 	.word	0x0500000f


	//   ....[220]....
        /*03e8*/ 	.word	0x0500000f


	//   ....[221]....
        /*03ec*/ 	.word	0x0500000f


	//   ....[222]....
        /*03f0*/ 	.word	0x0500000f


	//   ....[223]....
        /*03f4*/ 	.word	0x0500000f


	//   ....[224]....
        /*03f8*/ 	.word	0x0500000f


	//   ....[225]....
        /*03fc*/ 	.word	0x0500000f


	//   ....[226]....
        /*0400*/ 	.word	0x0500000f


	//   ....[227]....
        /*0404*/ 	.word	0x0500000f


	//   ....[228]....
        /*0408*/ 	.word	0x0500000f


	//   ....[229]....
        /*040c*/ 	.word	0x0500000f


	//   ....[230]....
        /*0410*/ 	.word	0x0500000f


	//   ....[231]....
        /*0414*/ 	.word	0x0500000f


	//   ....[232]....
        /*0418*/ 	.word	0x0500000f


	//   ....[233]....
        /*041c*/ 	.word	0x0500000f


	//   ....[234]....
        /*0420*/ 	.word	0x0500000f


	//   ....[235]....
        /*0424*/ 	.word	0x0500000f


	//   ....[236]....
        /*0428*/ 	.word	0x0500000f


	//   ....[237]....
        /*042c*/ 	.word	0x0500000f


	//   ....[238]....
        /*0430*/ 	.word	0x0500000f


	//   ....[239]....
        /*0434*/ 	.word	0x0500000f


	//   ....[240]....
        /*0438*/ 	.word	0x0500000f


	//   ....[241]....
        /*043c*/ 	.word	0x0500000f


	//   ....[242]....
        /*0440*/ 	.word	0x0500000f


	//   ....[243]....
        /*0444*/ 	.word	0x0500000f


	//   ....[244]....
        /*0448*/ 	.word	0x0500000f


	//   ....[245]....
        /*044c*/ 	.word	0x0500000f


	//   ....[246]....
        /*0450*/ 	.word	0x0500000f


	//   ....[247]....
        /*0454*/ 	.word	0x0500000f


	//   ....[248]....
        /*0458*/ 	.word	0x0500000f


	//   ....[249]....
        /*045c*/ 	.word	0x0500000f


	//   ....[250]....
        /*0460*/ 	.word	0x0500000f


	//   ....[251]....
        /*0464*/ 	.word	0x0500000f


	//   ....[252]....
        /*0468*/ 	.word	0x0500000f


	//   ....[253]....
        /*046c*/ 	.word	0x0500000f


	//   ....[254]....
        /*0470*/ 	.word	0x0500000f


	//   ....[255]....
        /*0474*/ 	.word	0x0500000f


	//   ....[0]....
        /*0478*/ 	.word	0x0500000f


	//   ....[1]....
        /*047c*/ 	.word	0x0500000f


	//   ....[2]....
        /*0480*/ 	.word	0x0500000f


	//   ....[3]....
        /*0484*/ 	.word	0x0500000f


	//   ....[4]....
        /*0488*/ 	.word	0x0500000f


	//   ....[5]....
        /*048c*/ 	.word	0x0500000f


	//   ....[6]....
        /*0490*/ 	.word	0x0500000f


	//   ....[7]....
        /*0494*/ 	.word	0x0500000f


	//   ....[8]....
        /*0498*/ 	.word	0x0500000f


	//   ....[9]....
        /*049c*/ 	.word	0x0500000f


	//   ....[10]....
        /*04a0*/ 	.word	0x0500000f


	//   ....[11]....
        /*04a4*/ 	.word	0x0500000f


	//----- nvinfo : EIATTR_COOP_GROUP_INSTR_OFFSETS
	.align		4
.L_178:
        /*04a8*/ 	.byte	0x04, 0x28
        /*04aa*/ 	.short	(.L_180 - .L_179)


	//   ....[0]....
.L_179:
        /*04ac*/ 	.word	0x00000080


	//   ....[1]....
        /*04b0*/ 	.word	0x00000090


	//   ....[2]....
        /*04b4*/ 	.word	0x000002d0


	//   ....[3]....
        /*04b8*/ 	.word	0x00000430


	//   ....[4]....
        /*04bc*/ 	.word	0x00000550


	//   ....[5]....
        /*04c0*/ 	.word	0x000006b0


	//   ....[6]....
        /*04c4*/ 	.word	0x00001a10


	//   ....[7]....
        /*04c8*/ 	.word	0x000023f0


	//   ....[8]....
        /*04cc*/ 	.word	0x00002670


	//   ....[9]....
        /*04d0*/ 	.word	0x00002f40


	//   ....[10]....
        /*04d4*/ 	.word	0x00003060


	//   ....[11]....
        /*04d8*/ 	.word	0x000032e0


	//   ....[12]....
        /*04dc*/ 	.word	0x00003410


	//   ....[13]....
        /*04e0*/ 	.word	0x00004430


	//   ....[14]....
        /*04e4*/ 	.word	0x00004650


	//   ....[15]....
        /*04e8*/ 	.word	0x00004d40


	//   ....[16]....
        /*04ec*/ 	.word	0x00004e40


	//   ....[17]....
        /*04f0*/ 	.word	0x00005210


	//   ....[18]....
        /*04f4*/ 	.word	0x00005340


	//   ....[19]....
        /*04f8*/ 	.word	0x00006b00


	//   ....[20]....
        /*04fc*/ 	.word	0x00006b30


	//   ....[21]....
        /*0500*/ 	.word	0x00006d60


	//   ....[22]....
        /*0504*/ 	.word	0x00006f30


	//   ....[23]....
        /*0508*/ 	.word	0x00008320


	//   ....[24]....
        /*050c*/ 	.word	0x00008540


	//   ....[25]....
        /*0510*/ 	.word	0x00008c20


	//   ....[26]....
        /*0514*/ 	.word	0x00008d20


	//   ....[27]....
        /*0518*/ 	.word	0x000090e0


	//   ....[28]....
        /*051c*/ 	.word	0x00009240


	//   ....[29]....
        /*0520*/ 	.word	0x0000a330


	//   ....[30]....
        /*0524*/ 	.word	0x0000a340


	//   ....[31]....
        /*0528*/ 	.word	0x0000a390


	//   ....[32]....
        /*052c*/ 	.word	0x0000a3a0


	//   ....[33]....
        /*0530*/ 	.word	0x0000b930


	//   ....[34]....
        /*0534*/ 	.word	0x0000b960


	//   ....[35]....
        /*0538*/ 	.word	0x0000b970


	//   ....[36]....
        /*053c*/ 	.word	0x0000b990


	//   ....[37]....
        /*0540*/ 	.word	0x0000b9a0


	//   ....[38]....
        /*0544*/ 	.word	0x0000b9b0


	//   ....[39]....
        /*0548*/ 	.word	0x0000b9c0


	//   ....[40]....
        /*054c*/ 	.word	0x0000b9d0


	//   ....[41]....
        /*0550*/ 	.word	0x0000b9e0


	//   ....[42]....
        /*0554*/ 	.word	0x0000b9f0


	//   ....[43]....
        /*0558*/ 	.word	0x0000ba00


	//   ....[44]....
        /*055c*/ 	.word	0x0000ba20


	//   ....[45]....
        /*0560*/ 	.word	0x0000ba30


	//   ....[46]....
        /*0564*/ 	.word	0x0000ba40


	//   ....[47]....
        /*0568*/ 	.word	0x0000ba50


	//   ....[48]....
        /*056c*/ 	.word	0x0000ba60


	//   ....[49]....
        /*0570*/ 	.word	0x0000ba70


	//   ....[50]....
        /*0574*/ 	.word	0x0000ba80


	//   ....[51]....
        /*0578*/ 	.word	0x0000ba90


	//   ....[52]....
        /*057c*/ 	.word	0x0000bab0


	//   ....[53]....
        /*0580*/ 	.word	0x0000bac0


	//   ....[54]....
        /*0584*/ 	.word	0x0000bad0


	//   ....[55]....
        /*0588*/ 	.word	0x0000bae0


	//   ....[56]....
        /*058c*/ 	.word	0x0000baf0


	//   ....[57]....
        /*0590*/ 	.word	0x0000bb00


	//   ....[58]....
        /*0594*/ 	.word	0x0000bb10


	//   ....[59]....
        /*0598*/ 	.word	0x0000bb20


	//   ....[60]....
        /*059c*/ 	.word	0x0000bb30


	//   ....[61]....
        /*05a0*/ 	.word	0x0000bb40


	//   ....[62]....
        /*05a4*/ 	.word	0x0000bb50


	//   ....[63]....
        /*05a8*/ 	.word	0x0000bb60


	//   ....[64]....
        /*05ac*/ 	.word	0x0000bb70


	//   ....[65]....
        /*05b0*/ 	.word	0x0000bb80


	//   ....[66]....
        /*05b4*/ 	.word	0x0000bb90


	//   ....[67]....
        /*05b8*/ 	.word	0x0000bba0


	//   ....[68]....
        /*05bc*/ 	.word	0x0000bbc0


	//   ....[69]....
        /*05c0*/ 	.word	0x0000bbe0


	//   ....[70]....
        /*05c4*/ 	.word	0x0000bbf0


	//   ....[71]....
        /*05c8*/ 	.word	0x0000bc00


	//   ....[72]....
        /*05cc*/ 	.word	0x0000bc10


	//   ....[73]....
        /*05d0*/ 	.word	0x0000bc30


	//   ....[74]....
        /*05d4*/ 	.word	0x0000bc50


	//   ....[75]....
        /*05d8*/ 	.word	0x0000bc70


	//   ....[76]....
        /*05dc*/ 	.word	0x0000bc80


	//   ....[77]....
        /*05e0*/ 	.word	0x0000bc90


	//   ....[78]....
        /*05e4*/ 	.word	0x0000bcb0


	//   ....[79]....
        /*05e8*/ 	.word	0x0000bcc0


	//   ....[80]....
        /*05ec*/ 	.word	0x0000bcd0


	//   ....[81]....
        /*05f0*/ 	.word	0x0000bce0


	//   ....[82]....
        /*05f4*/ 	.word	0x0000bcf0


	//   ....[83]....
        /*05f8*/ 	.word	0x0000bd00


	//   ....[84]....
        /*05fc*/ 	.word	0x0000bd10


	//   ....[85]....
        /*0600*/ 	.word	0x0000bd30


	//   ....[86]....
        /*0604*/ 	.word	0x0000bd40


	//   ....[87]....
        /*0608*/ 	.word	0x0000bd60


	//   ....[88]....
        /*060c*/ 	.word	0x0000bd80


	//   ....[89]....
        /*0610*/ 	.word	0x0000bda0


	//   ....[90]....
        /*0614*/ 	.word	0x0000bdd0


	//   ....[91]....
        /*0618*/ 	.word	0x0000bde0


	//   ....[92]....
        /*061c*/ 	.word	0x0000bdf0


	//   ....[93]....
        /*0620*/ 	.word	0x0000be00


	//   ....[94]....
        /*0624*/ 	.word	0x0000be10


	//   ....[95]....
        /*0628*/ 	.word	0x0000be20


	//   ....[96]....
        /*062c*/ 	.word	0x0000be30


	//   ....[97]....
        /*0630*/ 	.word	0x0000be40


	//   ....[98]....
        /*0634*/ 	.word	0x0000be50


	//   ....[99]....
        /*0638*/ 	.word	0x0000be70


	//   ....[100]....
        /*063c*/ 	.word	0x0000bea0


	//   ....[101]....
        /*0640*/ 	.word	0x0000bed0


	//   ....[102]....
        /*0644*/ 	.word	0x0000bf00


	//   ....[103]....
        /*0648*/ 	.word	0x0000bf30


	//   ....[104]....
        /*064c*/ 	.word	0x0000bf50


	//   ....[105]....
        /*0650*/ 	.word	0x0000bf80


	//   ....[106]....
        /*0654*/ 	.word	0x0000bfa0


	//   ....[107]....
        /*0658*/ 	.word	0x0000bfb0


	//   ....[108]....
        /*065c*/ 	.word	0x0000bfc0


	//   ....[109]....
        /*0660*/ 	.word	0x0000bfd0


	//   ....[110]....
        /*0664*/ 	.word	0x0000bfe0


	//   ....[111]....
        /*0668*/ 	.word	0x0000bff0


	//   ....[112]....
        /*066c*/ 	.word	0x0000c000


	//   ....[113]....
        /*0670*/ 	.word	0x0000c010


	//   ....[114]....
        /*0674*/ 	.word	0x0000c020


	//   ....[115]....
        /*0678*/ 	.word	0x0000c030


	//   ....[116]....
        /*067c*/ 	.word	0x0000c040


	//   ....[117]....
        /*0680*/ 	.word	0x0000c050


	//   ....[118]....
        /*0684*/ 	.word	0x0000c060


	//   ....[119]....
        /*0688*/ 	.word	0x0000c070


	//   ....[120]....
        /*068c*/ 	.word	0x0000c080


	//   ....[121]....
        /*0690*/ 	.word	0x0000c090


	//   ....[122]....
        /*0694*/ 	.word	0x0000c0a0


	//   ....[123]....
        /*0698*/ 	.word	0x0000c0b0


	//   ....[124]....
        /*069c*/ 	.word	0x0000c0c0


	//   ....[125]....
        /*06a0*/ 	.word	0x0000c0d0


	//   ....[126]....
        /*06a4*/ 	.word	0x0000c0e0


	//   ....[127]....
        /*06a8*/ 	.word	0x0000c0f0


	//   ....[128]....
        /*06ac*/ 	.word	0x0000c100


	//   ....[129]....
        /*06b0*/ 	.word	0x0000c110


	//   ....[130]....
        /*06b4*/ 	.word	0x0000c120


	//   ....[131]....
        /*06b8*/ 	.word	0x0000c140


	//   ....[132]....
        /*06bc*/ 	.word	0x0000c150


	//   ....[133]....
        /*06c0*/ 	.word	0x0000c160


	//   ....[134]....
        /*06c4*/ 	.word	0x0000c170


	//   ....[135]....
        /*06c8*/ 	.word	0x0000c1a0


	//   ....[136]....
        /*06cc*/ 	.word	0x0000c1d0


	//   ....[137]....
        /*06d0*/ 	.word	0x0000c200


	//   ....[138]....
        /*06d4*/ 	.word	0x0000c230


	//   ....[139]....
        /*06d8*/ 	.word	0x0000c260


	//   ....[140]....
        /*06dc*/ 	.word	0x0000c290


	//   ....[141]....
        /*06e0*/ 	.word	0x0000c2c0


	//   ....[142]....
        /*06e4*/ 	.word	0x0000c2f0


	//   ....[143]....
        /*06e8*/ 	.word	0x0000c310


	//   ....[144]....
        /*06ec*/ 	.word	0x0000c320


	//   ....[145]....
        /*06f0*/ 	.word	0x0000c350


	//   ....[146]....
        /*06f4*/ 	.word	0x0000c380


	//   ....[147]....
        /*06f8*/ 	.word	0x0000c3b0


	//   ....[148]....
        /*06fc*/ 	.word	0x0000c3e0


	//   ....[149]....
        /*0700*/ 	.word	0x0000c410


	//   ....[150]....
        /*0704*/ 	.word	0x0000c440


	//   ....[151]....
        /*0708*/ 	.word	0x0000c470


	//   ....[152]....
        /*070c*/ 	.word	0x0000c4a0


	//   ....[153]....
        /*0710*/ 	.word	0x0000c4d0


	//   ....[154]....
        /*0714*/ 	.word	0x0000c500


	//   ....[155]....
        /*0718*/ 	.word	0x0000c530


	//   ....[156]....
        /*071c*/ 	.word	0x0000c560


	//   ....[157]....
        /*0720*/ 	.word	0x0000c590


	//   ....[158]....
        /*0724*/ 	.word	0x0000c5d0


	//   ....[159]....
        /*0728*/ 	.word	0x0000c600


	//   ....[160]....
        /*072c*/ 	.word	0x0000c640


	//   ....[161]....
        /*0730*/ 	.word	0x0000cb60


	//   ....[162]....
        /*0734*/ 	.word	0x0000cba0


	//   ....[163]....
        /*0738*/ 	.word	0x0000cbe0


	//   ....[164]....
        /*073c*/ 	.word	0x0000cc20


	//   ....[165]....
        /*0740*/ 	.word	0x0000cc80


	//   ....[166]....
        /*0744*/ 	.word	0x0000ccb0


	//   ....[167]....
        /*0748*/ 	.word	0x0000d960


	//   ....[168]....
        /*074c*/ 	.word	0x0000d990


	//   ....[169]....
        /*0750*/ 	.word	0x0000eae0


	//   ....[170]....
        /*0754*/ 	.word	0x00010200


	//   ....[171]....
        /*0758*/ 	.word	0x00010240


	//   ....[172]....
        /*075c*/ 	.word	0x00010260


	//   ....[173]....
        /*0760*/ 	.word	0x00010290


	//   ....[174]....
        /*0764*/ 	.word	0x00010300


	//   ....[175]....
        /*0768*/ 	.word	0x00010320


	//   ....[176]....
        /*076c*/ 	.word	0x00010380


	//   ....[177]....
        /*0770*/ 	.word	0x000103a0


	//   ....[178]....
        /*0774*/ 	.word	0x00010700


	//   ....[179]....
        /*0778*/ 	.word	0x00010720


	//   ....[180]....
        /*077c*/ 	.word	0x00010730


	//   ....[181]....
        /*0780*/ 	.word	0x00010770


	//   ....[182]....
        /*0784*/ 	.word	0x000107d0


	//   ....[183]....
        /*0788*/ 	.word	0x000107f0


	//   ....[184]....
        /*078c*/ 	.word	0x00010860


	//   ....[185]....
        /*0790*/ 	.word	0x00010890


	//   ....[186]....
        /*0794*/ 	.word	0x00010e10


	//   ....[187]....
        /*0798*/ 	.word	0x00010e40


	//   ....[188]....
        /*079c*/ 	.word	0x00010e70


	//   ....[189]....
        /*07a0*/ 	.word	0x00010ec0


	//   ....[190]....
        /*07a4*/ 	.word	0x00010f40


	//   ....[191]....
        /*07a8*/ 	.word	0x00010f60


	//   ....[192]....
        /*07ac*/ 	.word	0x00010fe0


	//   ....[193]....
        /*07b0*/ 	.word	0x00011000


	//   ....[194]....
        /*07b4*/ 	.word	0x00011080


	//   ....[195]....
        /*07b8*/ 	.word	0x000110a0


	//   ....[196]....
        /*07bc*/ 	.word	0x00011120


	//   ....[197]....
        /*07c0*/ 	.word	0x00011140


	//   ....[198]....
        /*07c4*/ 	.word	0x000111c0


	//   ....[199]....
        /*07c8*/ 	.word	0x000111e0


	//   ....[200]....
        /*07cc*/ 	.word	0x00011260


	//   ....[201]....
        /*07d0*/ 	.word	0x00011290


	//   ....[202]....
        /*07d4*/ 	.word	0x00011920


	//   ....[203]....
        /*07d8*/ 	.word	0x00011940


	//   ....[204]....
        /*07dc*/ 	.word	0x00011950


	//   ....[205]....
        /*07e0*/ 	.word	0x00011960


	//   ....[206]....
        /*07e4*/ 	.word	0x00011970


	//   ....[207]....
        /*07e8*/ 	.word	0x00011980


	//   ....[208]....
        /*07ec*/ 	.word	0x000119a0


	//   ....[209]....
        /*07f0*/ 	.word	0x000119c0


	//   ....[210]....
        /*07f4*/ 	.word	0x00011d60


	//   ....[211]....
        /*07f8*/ 	.word	0x00011d80


	//   ....[212]....
        /*07fc*/ 	.word	0x00011da0


	//   ....[213]....
        /*0800*/ 	.word	0x00011db0


	//   ....[214]....
        /*0804*/ 	.word	0x00011dc0


	//   ....[215]....
        /*0808*/ 	.word	0x00011dd0


	//   ....[216]....
        /*080c*/ 	.word	0x00011df0


	//   ....[217]....
        /*0810*/ 	.word	0x00011e80


	//   ....[218]....
        /*0814*/ 	.word	0x00012e10


	//   ....[219]....
        /*0818*/ 	.word	0x00013490


	//   ....[220]....
        /*081c*/ 	.word	0x00013580


	//   ....[221]....
        /*0820*/ 	.word	0x00013650


	//   ....[222]....
        /*0824*/ 	.word	0x000136d0


	//   ....[223]....
        /*0828*/ 	.word	0x000137a0


	//   ....[224]....
        /*082c*/ 	.word	0x00013800


	//   ....[225]....
        /*0830*/ 	.word	0x000138d0


	//   ....[226]....
        /*0834*/ 	.word	0x00013930


	//   ....[227]....
        /*0838*/ 	.word	0x000139f0


	//   ....[228]....
        /*083c*/ 	.word	0x00013b30


	//   ....[229]....
        /*0840*/ 	.word	0x00013bc0


	//   ....[230]....
        /*0844*/ 	.word	0x00013c90


	//   ....[231]....
        /*0848*/ 	.word	0x00013d30


	//   ....[232]....
        /*084c*/ 	.word	0x00013da0


	//   ....[233]....
        /*0850*/ 	.word	0x00013e60


	//   ....[234]....
        /*0854*/ 	.word	0x00013ed0


	//   ....[235]....
        /*0858*/ 	.word	0x00013f90


	//   ....[236]....
        /*085c*/ 	.word	0x00014020


	//   ....[237]....
        /*0860*/ 	.word	0x00014080


	//   ....[238]....
        /*0864*/ 	.word	0x00014130


	//   ....[239]....
        /*0868*/ 	.word	0x000141f0


	//   ....[240]....
        /*086c*/ 	.word	0x00014260


	//   ....[241]....
        /*0870*/ 	.word	0x00014340


	//   ....[242]....
        /*0874*/ 	.word	0x000143b0


	//   ....[243]....
        /*0878*/ 	.word	0x00014490


	//   ....[244]....
        /*087c*/ 	.word	0x00014500


	//   ....[245]....
        /*0880*/ 	.word	0x000145e0


	//   ....[246]....
        /*0884*/ 	.word	0x00014650


	//   ....[247]....
        /*0888*/ 	.word	0x00014730


	//   ....[248]....
        /*088c*/ 	.word	0x000147a0


	//   ....[249]....
        /*0890*/ 	.word	0x00014870


	//   ....[250]....
        /*0894*/ 	.word	0x000148e0


	//   ....[251]....
        /*0898*/ 	.word	0x000149a0


	//   ....[252]....
        /*089c*/ 	.word	0x00014ae0


	//   ....[253]....
        /*08a0*/ 	.word	0x00014b80


	//   ....[254]....
        /*08a4*/ 	.word	0x00014be0


	//   ....[255]....
        /*08a8*/ 	.word	0x00014c90


	//   ....[0]....
        /*08ac*/ 	.word	0x00014d10


	//   ....[1]....
        /*08b0*/ 	.word	0x00014db0


	//   ....[2]....
        /*08b4*/ 	.word	0x00014e40


	//   ....[3]....
        /*08b8*/ 	.word	0x00014ee0


	//   ....[4]....
        /*08bc*/ 	.word	0x00014fc0


	//   ....[5]....
        /*08c0*/ 	.word	0x00015060


	//   ....[6]....
        /*08c4*/ 	.word	0x000150d0


	//   ....[7]....
        /*08c8*/ 	.word	0x00015180


	//   ....[8]....
        /*08cc*/ 	.word	0x000151e0


	//   ....[9]....
        /*08d0*/ 	.word	0x000152a0


	//   ....[10]....
        /*08d4*/ 	.word	0x00015300


	//   ....[11]....
        /*08d8*/ 	.word	0x000153b0


	//----- nvinfo : EIATTR_REG_RECONFIG
	.align		4
.L_180:
        /*08dc*/ 	.byte	0x01, 0x54
	.zero		2


	//----- nvinfo : EIATTR_SYSCALL_OFFSETS
	.align		4
        /*08e0*/ 	.byte	0x04, 0x46
        /*08e2*/ 	.short	(.L_182 - .L_181)


	//   ....[0]....
.L_181:
        /*08e4*/ 	.word	0x00001bd0


	//   ....[1]....
        /*08e8*/ 	.word	0x0000f6b0


	//   ....[2]....
        /*08ec*/ 	.word	0x0000f7f0


	//   ....[3]....
        /*08f0*/ 	.word	0x0000f930


	//   ....[4]....
        /*08f4*/ 	.word	0x0000fa50


	//   ....[5]....
        /*08f8*/ 	.word	0x00010b80


	//----- nvinfo : EIATTR_MBARRIER_INSTR_OFFSETS
	.align		4
.L_182:
        /*08fc*/ 	.byte	0x04, 0x39
        /*08fe*/ 	.short	(.L_184 - .L_183)


	//   ....[0]....
.L_183:
        /*0900*/ 	.word	0x00000180
        /*0904*/ 	.word	0x000000ff
        /*0908*/ 	.word	0x00020800
        /*090c*/ 	.short	0x0100
        /*090e*/ 	.byte	0x08
	.zero		1


	//   ....[1]....
        /*0910*/ 	.word	0x00000190
        /*0914*/ 	.word	0x000000ff
        /*0918*/ 	.word	0x00020820
        /*091c*/ 	.short	0x0100
        /*091e*/ 	.byte	0x08
	.zero		1


	//   ....[2]....
        /*0920*/ 	.word	0x00000280
        /*0924*/ 	.word	0x000000ff
        /*0928*/ 	.word	0x00020830
        /*092c*/ 	.short	0x0100
        /*092e*/ 	.byte	0x08
	.zero		1


	//   ....[3]....
        /*0930*/ 	.word	0x00000290
        /*0934*/ 	.word	0x000000ff
        /*0938*/ 	.word	0x00020840
        /*093c*/ 	.short	0x0100
        /*093e*/ 	.byte	0x08
	.zero		1


	//   ....[4]....
        /*0940*/ 	.word	0x000002a0
        /*0944*/ 	.word	0x000000ff
        /*0948*/ 	.word	0x00020838
        /*094c*/ 	.short	0x0100
        /*094e*/ 	.byte	0x08
	.zero		1


	//   ....[5]....
        /*0950*/ 	.word	0x000002b0
        /*0954*/ 	.word	0x000000ff
        /*0958*/ 	.word	0x00020848
        /*095c*/ 	.short	0x0100
        /*095e*/ 	.byte	0x08
	.zero		1


	//   ....[6]....
        /*0960*/ 	.word	0x000003e0
        /*0964*/ 	.word	0x000000ff
        /*0968*/ 	.word	0x00020850
        /*096c*/ 	.short	0x0100
        /*096e*/ 	.byte	0x08
	.zero		1


	//   ....[7]....
        /*0970*/ 	.word	0x000003f0
        /*0974*/ 	.word	0x000000ff
        /*0978*/ 	.word	0x00020860
        /*097c*/ 	.short	0x0100
        /*097e*/ 	.byte	0x08
	.zero		1


	//   ....[8]....
        /*0980*/ 	.word	0x00000400
        /*0984*/ 	.word	0x000000ff
        /*0988*/ 	.word	0x00020858
        /*098c*/ 	.short	0x0100
        /*098e*/ 	.byte	0x08
	.zero		1


	//   ....[9]....
        /*0990*/ 	.word	0x00000410
        /*0994*/ 	.word	0x000000ff
        /*0998*/ 	.word	0x00020868
        /*099c*/ 	.short	0x0100
        /*099e*/ 	.byte	0x08
	.zero		1


	//   ....[10]....
        /*09a0*/ 	.word	0x00000500
        /*09a4*/ 	.word	0x000000ff
        /*09a8*/ 	.word	0x00020870
        /*09ac*/ 	.short	0x0100
        /*09ae*/ 	.byte	0x06
	.zero		1


	//   ....[11]....
        /*09b0*/ 	.word	0x00000510
        /*09b4*/ 	.word	0x000000ff
        /*09b8*/ 	.word	0x00020880
        /*09bc*/ 	.short	0x0100
        /*09be*/ 	.byte	0x06
	.zero		1


	//   ....[12]....
        /*09c0*/ 	.word	0x00000520
        /*09c4*/ 	.word	0x000000ff
        /*09c8*/ 	.word	0x00020878
        /*09cc*/ 	.short	0x0100
        /*09ce*/ 	.byte	0x06
	.zero		1


	//   ....[13]....
        /*09d0*/ 	.word	0x00000530
        /*09d4*/ 	.word	0x000000ff
        /*09d8*/ 	.word	0x00020888
        /*09dc*/ 	.short	0x0100
        /*09de*/ 	.byte	0x06
	.zero		1


	//   ....[14]....
        /*09e0*/ 	.word	0x00000660
        /*09e4*/ 	.word	0x000000ff
        /*09e8*/ 	.word	0x00020890
        /*09ec*/ 	.short	0x0100
        /*09ee*/ 	.byte	0x08
	.zero		1


	//   ....[15]....
        /*09f0*/ 	.word	0x00000670
        /*09f4*/ 	.word	0x000000ff
        /*09f8*/ 	.word	0x000208a0
        /*09fc*/ 	.short	0x0100
        /*09fe*/ 	.byte	0x08
	.zero		1


	//   ....[16]....
        /*0a00*/ 	.word	0x00000680
        /*0a04*/ 	.word	0x000000ff
        /*0a08*/ 	.word	0x00020898
        /*0a0c*/ 	.short	0x0100
        /*0a0e*/ 	.byte	0x08
	.zero		1


	//   ....[17]....
        /*0a10*/ 	.word	0x00000690
        /*0a14*/ 	.word	0x000000ff
        /*0a18*/ 	.word	0x000208a8
        /*0a1c*/ 	.short	0x0100
        /*0a1e*/ 	.byte	0x08
	.zero		1


	//   ....[18]....
        /*0a20*/ 	.word	0x000007d0
        /*0a24*/ 	.word	0x000000ff
        /*0a28*/ 	.word	0x000208b0
        /*0a2c*/ 	.short	0x0100
        /*0a2e*/ 	.byte	0x08
	.zero		1


	//   ....[19]....
        /*0a30*/ 	.word	0x000007e0
        /*0a34*/ 	.word	0x000000ff
        /*0a38*/ 	.word	0x000208c0
        /*0a3c*/ 	.short	0x0100
        /*0a3e*/ 	.byte	0x08
	.zero		1


	//   ....[20]....
        /*0a40*/ 	.word	0x000007f0
        /*0a44*/ 	.word	0x000000ff
        /*0a48*/ 	.word	0x000208b8
        /*0a4c*/ 	.short	0x0100
        /*0a4e*/ 	.byte	0x08
	.zero		1


	//   ....[21]....
        /*0a50*/ 	.word	0x00000800
        /*0a54*/ 	.word	0x000000ff
        /*0a58*/ 	.word	0x000208c8
        /*0a5c*/ 	.short	0x0100
        /*0a5e*/ 	.byte	0x08
	.zero		1


	//   ....[22]....
        /*0a60*/ 	.word	0x00001c00
        /*0a64*/ 	.word	0x000000ff
        /*0a68*/ 	.word	0x00020800
        /*0a6c*/ 	.short	0x010a
        /*0a6e*/ 	.byte	0x29
	.zero		1


	//   ....[23]....
        /*0a70*/ 	.word	0x00001ca0
        /*0a74*/ 	.word	0x000000ff
        /*0a78*/ 	.word	0x00020830
        /*0a7c*/ 	.short	0x010a
        /*0a7e*/ 	.byte	0x29
	.zero		1


	//   ....[24]....
        /*0a80*/ 	.word	0x00001ce0
        /*0a84*/ 	.word	0x000000ff
        /*0a88*/ 	.word	0x00020830
        /*0a8c*/ 	.short	0x010a
        /*0a8e*/ 	.byte	0x29
	.zero		1


	//   ....[25]....
        /*0a90*/ 	.word	0x00002440
        /*0a94*/ 	.word	0x000000ff
        /*0a98*/ 	.word	0x00000000
        /*0a9c*/ 	.short	0x0101
        /*0a9e*/ 	.byte	0x06
	.zero		1


	//   ....[26]....
        /*0aa0*/ 	.word	0x00003a90
        /*0aa4*/ 	.word	0x000000ff
        /*0aa8*/ 	.word	0x00020850
        /*0aac*/ 	.short	0x010a
        /*0aae*/ 	.byte	0x29
	.zero		1


	//   ....[27]....
        /*0ab0*/ 	.word	0x00003ad0
        /*0ab4*/ 	.word	0x000000ff
        /*0ab8*/ 	.word	0x00020850
        /*0abc*/ 	.short	0x010a
        /*0abe*/ 	.byte	0x29
	.zero		1


	//   ....[28]....
        /*0ac0*/ 	.word	0x00003cc0
        /*0ac4*/ 	.word	0x000000ff
        /*0ac8*/ 	.word	0x00000000
        /*0acc*/ 	.short	0x0101
        /*0ace*/ 	.byte	0x0a
	.zero		1


	//   ....[29]....
        /*0ad0*/ 	.word	0x00004010
        /*0ad4*/ 	.word	0x000000ff
        /*0ad8*/ 	.word	0x00020830
        /*0adc*/ 	.short	0x010a
        /*0ade*/ 	.byte	0x39
	.zero		1


	//   ....[30]....
        /*0ae0*/ 	.word	0x00004050
        /*0ae4*/ 	.word	0x000000ff
        /*0ae8*/ 	.word	0x00020830
        /*0aec*/ 	.short	0x010a
        /*0aee*/ 	.byte	0x39
	.zero		1


	//   ....[31]....
        /*0af0*/ 	.word	0x00004450
        /*0af4*/ 	.word	0x000000ff
        /*0af8*/ 	.word	0x00000000
        /*0afc*/ 	.short	0x0101
        /*0afe*/ 	.byte	0x06
	.zero		1


	//   ....[32]....
        /*0b00*/ 	.word	0x000060e0
        /*0b04*/ 	.word	0x000000ff
        /*0b08*/ 	.word	0x00020850
        /*0b0c*/ 	.short	0x010a
        /*0b0e*/ 	.byte	0x39
	.zero		1


	//   ....[33]....
        /*0b10*/ 	.word	0x00006120
        /*0b14*/ 	.word	0x000000ff
        /*0b18*/ 	.word	0x00020850
        /*0b1c*/ 	.short	0x010a
        /*0b1e*/ 	.byte	0x39
	.zero		1


	//   ....[34]....
        /*0b20*/ 	.word	0x00006290
        /*0b24*/ 	.word	0x000000ff
        /*0b28*/ 	.word	0x00000000
        /*0b2c*/ 	.short	0x0101
        /*0b2e*/ 	.byte	0x39
	.zero		1


	//   ....[35]....
        /*0b30*/ 	.word	0x00006670
        /*0b34*/ 	.word	0x000000ff
        /*0b38*/ 	.word	0x00020830
        /*0b3c*/ 	.short	0x010a
        /*0b3e*/ 	.byte	0x33
	.zero		1


	//   ....[36]....
        /*0b40*/ 	.word	0x000066b0
        /*0b44*/ 	.word	0x000000ff
        /*0b48*/ 	.word	0x00020830
        /*0b4c*/ 	.short	0x010a
        /*0b4e*/ 	.byte	0x33
	.zero		1


	//   ....[37]....
        /*0b50*/ 	.word	0x00006a20
        /*0b54*/ 	.word	0x000000ff
        /*0b58*/ 	.word	0x00000000
        /*0b5c*/ 	.short	0x0101
        /*0b5e*/ 	.byte	0x06
	.zero		1


	//   ....[38]....
        /*0b60*/ 	.word	0x00007c30
        /*0b64*/ 	.word	0x000000ff
        /*0b68*/ 	.word	0x00020850
        /*0b6c*/ 	.short	0x010a
        /*0b6e*/ 	.byte	0x33
	.zero		1


	//   ....[39]....
        /*0b70*/ 	.word	0x00007c70
        /*0b74*/ 	.word	0x000000ff
        /*0b78*/ 	.word	0x00020850
        /*0b7c*/ 	.short	0x010a
        /*0b7e*/ 	.byte	0x33
	.zero		1


	//   ....[40]....
        /*0b80*/ 	.word	0x00007dc0
        /*0b84*/ 	.word	0x000000ff
        /*0b88*/ 	.word	0x00000000
        /*0b8c*/ 	.short	0x0101
        /*0b8e*/ 	.byte	0x33
	.zero		1


	//   ....[41]....
        /*0b90*/ 	.word	0x00007f20
        /*0b94*/ 	.word	0x000000ff
        /*0b98*/ 	.word	0x00020830
        /*0b9c*/ 	.short	0x010a
        /*0b9e*/ 	.byte	0x39
	.zero		1


	//   ....[42]....
        /*0ba0*/ 	.word	0x00007f60
        /*0ba4*/ 	.word	0x000000ff
        /*0ba8*/ 	.word	0x00020830
        /*0bac*/ 	.short	0x010a
        /*0bae*/ 	.byte	0x39
	.zero		1


	//   ....[43]....
        /*0bb0*/ 	.word	0x00008340
        /*0bb4*/ 	.word	0x000000ff
        /*0bb8*/ 	.word	0x00000000
        /*0bbc*/ 	.short	0x0101
        /*0bbe*/ 	.byte	0x06
	.zero		1


	//   ....[44]....
        /*0bc0*/ 	.word	0x00009fd0
        /*0bc4*/ 	.word	0x000000ff
        /*0bc8*/ 	.word	0x00020850
        /*0bcc*/ 	.short	0x010a
        /*0bce*/ 	.byte	0x39
	.zero		1


	//   ....[45]....
        /*0bd0*/ 	.word	0x0000a010
        /*0bd4*/ 	.word	0x000000ff
        /*0bd8*/ 	.word	0x00020850
        /*0bdc*/ 	.short	0x010a
        /*0bde*/ 	.byte	0x39
	.zero		1


	//   ....[46]....
        /*0be0*/ 	.word	0x0000a180
        /*0be4*/ 	.word	0x000000ff
        /*0be8*/ 	.word	0x00000000
        /*0bec*/ 	.short	0x0101
        /*0bee*/ 	.byte	0x39
	.zero		1


	//   ....[47]....
        /*0bf0*/ 	.word	0x0000cc60
        /*0bf4*/ 	.word	0x000000ff
        /*0bf8*/ 	.word	0x00000000
        /*0bfc*/ 	.short	0x0101
        /*0bfe*/ 	.byte	0x04
	.zero		1


	//   ....[48]....
        /*0c00*/ 	.word	0x0000fff0
        /*0c04*/ 	.word	0x000000ff
        /*0c08*/ 	.word	0x00020880
        /*0c0c*/ 	.short	0x010a
        /*0c0e*/ 	.byte	0x2e
	.zero		1


	//   ....[49]....
        /*0c10*/ 	.word	0x000104a0
        /*0c14*/ 	.word	0x000000ff
        /*0c18*/ 	.word	0x00020870
        /*0c1c*/ 	.short	0x0107
        /*0c1e*/ 	.byte	0x2e
	.zero		1


	//   ....[50]....
        /*0c20*/ 	.word	0x00010530
        /*0c24*/ 	.word	0x000000ff
        /*0c28*/ 	.word	0x00020870
        /*0c2c*/ 	.short	0x0101
        /*0c2e*/ 	.byte	0x2e
	.zero		1


	//   ....[51]....
        /*0c30*/ 	.word	0x00010560
        /*0c34*/ 	.word	0x000000ff
        /*0c38*/ 	.word	0x00020840
        /*0c3c*/ 	.short	0x010a
        /*0c3e*/ 	.byte	0x2e
	.zero		1


	//   ....[52]....
        /*0c40*/ 	.word	0x00010920
        /*0c44*/ 	.word	0x000000ff
        /*0c48*/ 	.word	0x00020830
        /*0c4c*/ 	.short	0x0107
        /*0c4e*/ 	.byte	0x2e
	.zero		1


	//   ....[53]....
        /*0c50*/ 	.word	0x000109b0
        /*0c54*/ 	.word	0x000000ff
        /*0c58*/ 	.word	0x00020830
        /*0c5c*/ 	.short	0x0101
        /*0c5e*/ 	.byte	0x2e
	.zero		1


	//   ....[54]....
        /*0c60*/ 	.word	0x00011380
        /*0c64*/ 	.word	0x000000ff
        /*0c68*/ 	.word	0x00020800
        /*0c6c*/ 	.short	0x0107
        /*0c6e*/ 	.byte	0x2e
	.zero		1


	//   ....[55]....
        /*0c70*/ 	.word	0x000113c0
        /*0c74*/ 	.word	0x000000ff
        /*0c78*/ 	.word	0x00020800
        /*0c7c*/ 	.short	0x0101
        /*0c7e*/ 	.byte	0x2e
	.zero		1


	//   ....[56]....
        /*0c80*/ 	.word	0x000113f0
        /*0c84*/ 	.word	0x000000ff
        /*0c88*/ 	.word	0x00020820
        /*0c8c*/ 	.short	0x010a
        /*0c8e*/ 	.byte	0x2e
	.zero		1


	//   ....[57]....
        /*0c90*/ 	.word	0x00011720
        /*0c94*/ 	.word	0x00000004
        /*0c98*/ 	.word	0x00020880
        /*0c9c*/ 	.short	0x010a
        /*0c9e*/ 	.byte	0x3f
	.zero		1


	//   ....[58]....
        /*0ca0*/ 	.word	0x00011af0
        /*0ca4*/ 	.word	0x00000004
        /*0ca8*/ 	.word	0x00020870
        /*0cac*/ 	.short	0x0107
        /*0cae*/ 	.byte	0x3f
	.zero		1


	//   ....[59]....
        /*0cb0*/ 	.word	0x00011b80
        /*0cb4*/ 	.word	0x00000004
        /*0cb8*/ 	.word	0x00020870
        /*0cbc*/ 	.short	0x0101
        /*0cbe*/ 	.byte	0x3f
	.zero		1


	//   ....[60]....
        /*0cc0*/ 	.word	0x00011bb0
        /*0cc4*/ 	.word	0x00000004
        /*0cc8*/ 	.word	0x00020840
        /*0ccc*/ 	.short	0x010a
        /*0cce*/ 	.byte	0x3f
	.zero		1


	//   ....[61]....
        /*0cd0*/ 	.word	0x00011f40
        /*0cd4*/ 	.word	0x00000004
        /*0cd8*/ 	.word	0x00020830
        /*0cdc*/ 	.short	0x0107
        /*0cde*/ 	.byte	0x3f
	.zero		1


	//   ....[62]....
        /*0ce0*/ 	.word	0x00011fe0
        /*0ce4*/ 	.word	0x00000004
        /*0ce8*/ 	.word	0x00020830
        /*0cec*/ 	.short	0x0101
        /*0cee*/ 	.byte	0x3f
	.zero		1


	//   ....[63]....
        /*0cf0*/ 	.word	0x00012060
        /*0cf4*/ 	.word	0x00000002
        /*0cf8*/ 	.word	0x00020870
        /*0cfc*/ 	.short	0x010a
        /*0cfe*/ 	.byte	0x3f
	.zero		1


	//   ....[64]....
        /*0d00*/ 	.word	0x000120f0
        /*0d04*/ 	.word	0x00000002
        /*0d08*/ 	.word	0x00020860
        /*0d0c*/ 	.short	0x010a
        /*0d0e*/ 	.byte	0x3f
	.zero		1


	//   ....[65]....
        /*0d10*/ 	.word	0x000125c0
        /*0d14*/ 	.word	0x00000002
        /*0d18*/ 	.word	0x00020850
        /*0d1c*/ 	.short	0x0101
        /*0d1e*/ 	.byte	0x3f
	.zero		1


	//   ....[66]....
        /*0d20*/ 	.word	0x00012660
        /*0d24*/ 	.word	0x00000002
        /*0d28*/ 	.word	0x00000000
        /*0d2c*/ 	.short	0x0101
        /*0d2e*/ 	.byte	0x3f
	.zero		1


	//   ....[67]....
        /*0d30*/ 	.word	0x00012730
        /*0d34*/ 	.word	0x00000011
        /*0d38*/ 	.word	0x00020870
        /*0d3c*/ 	.short	0x010a
        /*0d3e*/ 	.byte	0x3f
	.zero		1


	//   ....[68]....
        /*0d40*/ 	.word	0x000127f0
        /*0d44*/ 	.word	0x00000011
        /*0d48*/ 	.word	0x00020860
        /*0d4c*/ 	.short	0x010a
        /*0d4e*/ 	.byte	0x3f
	.zero		1


	//   ....[69]....
        /*0d50*/ 	.word	0x00012ca0
        /*0d54*/ 	.word	0x00000011
        /*0d58*/ 	.word	0x00020850
        /*0d5c*/ 	.short	0x0101
        /*0d5e*/ 	.byte	0x3f
	.zero		1


	//   ....[70]....
        /*0d60*/ 	.word	0x00012d70
        /*0d64*/ 	.word	0x00000011
        /*0d68*/ 	.word	0x00000000
        /*0d6c*/ 	.short	0x0101
        /*0d6e*/ 	.byte	0x3f
	.zero		1


	//   ....[71]....
        /*0d70*/ 	.word	0x00012dc0
        /*0d74*/ 	.word	0x00000005
        /*0d78*/ 	.word	0x00020820
        /*0d7c*/ 	.short	0x010a
        /*0d7e*/ 	.byte	0x3f
	.zero		1


	//   ....[72]....
        /*0d80*/ 	.word	0x00012ee0
        /*0d84*/ 	.word	0x00000004
        /*0d88*/ 	.word	0x00020840
        /*0d8c*/ 	.short	0x010a
        /*0d8e*/ 	.byte	0x3f
	.zero		1


	//   ....[73]....
        /*0d90*/ 	.word	0x00012f80
        /*0d94*/ 	.word	0x00000005
        /*0d98*/ 	.word	0x00020840
        /*0d9c*/ 	.short	0x010a
        /*0d9e*/ 	.byte	0x3f
	.zero		1


	//   ....[74]....
        /*0da0*/ 	.word	0x00012fc0
        /*0da4*/ 	.word	0x00000004
        /*0da8*/ 	.word	0x00020860
        /*0dac*/ 	.short	0x010a
        /*0dae*/ 	.byte	0x3f
	.zero		1


	//   ....[75]....
        /*0db0*/ 	.word	0x00013000
        /*0db4*/ 	.word	0x00000005
        /*0db8*/ 	.word	0x00020860
        /*0dbc*/ 	.short	0x010a
        /*0dbe*/ 	.byte	0x3f
	.zero		1


	//   ....[76]....
        /*0dc0*/ 	.word	0x00013040
        /*0dc4*/ 	.word	0x00000004
        /*0dc8*/ 	.word	0x00020880
        /*0dcc*/ 	.short	0x010a
        /*0dce*/ 	.byte	0x3f
	.zero		1


	//   ....[77]....
        /*0dd0*/ 	.word	0x00013080
        /*0dd4*/ 	.word	0x00000005
        /*0dd8*/ 	.word	0x00020880
        /*0ddc*/ 	.short	0x010a
        /*0dde*/ 	.byte	0x3f
	.zero		1


	//   ....[78]....
        /*0de0*/ 	.word	0x000130f0
        /*0de4*/ 	.word	0x00000003
        /*0de8*/ 	.word	0x00020800
        /*0dec*/ 	.short	0x010a
        /*0dee*/ 	.byte	0x3f
	.zero		1


	//   ....[79]....
        /*0df0*/ 	.word	0x00013150
        /*0df4*/ 	.word	0x00000003
        /*0df8*/ 	.word	0x00020830
        /*0dfc*/ 	.short	0x010a
        /*0dfe*/ 	.byte	0x3f
	.zero		1


	//   ....[80]....
        /*0e00*/ 	.word	0x000131b0
        /*0e04*/ 	.word	0x0000000b
        /*0e08*/ 	.word	0x00020850
        /*0e0c*/ 	.short	0x010a
        /*0e0e*/ 	.byte	0x3f
	.zero		1


	//   ....[81]....
        /*0e10*/ 	.word	0x00013210
        /*0e14*/ 	.word	0x00000008
        /*0e18*/ 	.word	0x00020830
        /*0e1c*/ 	.short	0x010a
        /*0e1e*/ 	.byte	0x3f
	.zero		1


	//   ....[82]....
        /*0e20*/ 	.word	0x00013270
        /*0e24*/ 	.word	0x0000000c
        /*0e28*/ 	.word	0x00020850
        /*0e2c*/ 	.short	0x010a
        /*0e2e*/ 	.byte	0x3f
	.zero		1


	//   ....[83]....
        /*0e30*/ 	.word	0x000132d0
        /*0e34*/ 	.word	0x00000008
        /*0e38*/ 	.word	0x00020830
        /*0e3c*/ 	.short	0x010a
        /*0e3e*/ 	.byte	0x3f
	.zero		1


	//   ....[84]....
        /*0e40*/ 	.word	0x00013330
        /*0e44*/ 	.word	0x0000000c
        /*0e48*/ 	.word	0x00020850
        /*0e4c*/ 	.short	0x010a
        /*0e4e*/ 	.byte	0x3f
	.zero		1


	//   ....[85]....
        /*0e50*/ 	.word	0x00013390
        /*0e54*/ 	.word	0x00000008
        /*0e58*/ 	.word	0x00020830
        /*0e5c*/ 	.short	0x010a
        /*0e5e*/ 	.byte	0x3f
	.zero		1


	//   ....[86]....
        /*0e60*/ 	.word	0x000133f0
        /*0e64*/ 	.word	0x0000000c
        /*0e68*/ 	.word	0x00020850
        /*0e6c*/ 	.short	0x010a
        /*0e6e*/ 	.byte	0x3f
	.zero		1


	//   ....[87]....
        /*0e70*/ 	.word	0x000134d0
        /*0e74*/ 	.word	0x00000003
        /*0e78*/ 	.word	0x00020880
        /*0e7c*/ 	.short	0x010a
        /*0e7e*/ 	.byte	0x3f
	.zero		1


	//   ....[88]....
        /*0e80*/ 	.word	0x00013a80
        /*0e84*/ 	.word	0x00000003
        /*0e88*/ 	.word	0x00020840
        /*0e8c*/ 	.short	0x010a
        /*0e8e*/ 	.byte	0x3f
	.zero		1


	//   ....[89]....
        /*0e90*/ 	.word	0x000149e0
        /*0e94*/ 	.word	0x00000003
        /*0e98*/ 	.word	0x00020820
        /*0e9c*/ 	.short	0x010a
        /*0e9e*/ 	.byte	0x3f
	.zero		1


	//   ....[90]....
        /*0ea0*/ 	.word	0x00014a30
        /*0ea4*/ 	.word	0x00000004
        /*0ea8*/ 	.word	0x00020880
        /*0eac*/ 	.short	0x010a
        /*0eae*/ 	.byte	0x3f
	.zero		1


	//   ....[91]....
        /*0eb0*/ 	.word	0x00014f10
        /*0eb4*/ 	.word	0x00000004
        /*0eb8*/ 	.word	0x00020840
        /*0ebc*/ 	.short	0x010a
        /*0ebe*/ 	.byte	0x3f
	.zero		1


	//   ....[92]....
        /*0ec0*/ 	.word	0x000153e0
        /*0ec4*/ 	.word	0x00000002
        /*0ec8*/ 	.word	0x00020870
        /*0ecc*/ 	.short	0x010a
        /*0ece*/ 	.byte	0x3f
	.zero		1


	//   ....[93]....
        /*0ed0*/ 	.word	0x00015430
        /*0ed4*/ 	.word	0x00000002
        /*0ed8*/ 	.word	0x00020860
        /*0edc*/ 	.short	0x010a
        /*0ede*/ 	.byte	0x3f
	.zero		1


	//   ....[94]....
        /*0ee0*/ 	.word	0x00015480
        /*0ee4*/ 	.word	0x00000011
        /*0ee8*/ 	.word	0x00020870
        /*0eec*/ 	.short	0x010a
        /*0eee*/ 	.byte	0x3f
	.zero		1


	//   ....[95]....
        /*0ef0*/ 	.word	0x000154d0
        /*0ef4*/ 	.word	0x00000011
        /*0ef8*/ 	.word	0x00020860
        /*0efc*/ 	.short	0x010a
        /*0efe*/ 	.byte	0x3f
	.zero		1


	//   ....[96]....
        /*0f00*/ 	.word	0x00015520
        /*0f04*/ 	.word	0x00000005
        /*0f08*/ 	.word	0x00020820
        /*0f0c*/ 	.short	0x010a
        /*0f0e*/ 	.byte	0x3f
	.zero		1


	//   ....[97]....
        /*0f10*/ 	.word	0x00015570
        /*0f14*/ 	.word	0x00000004
        /*0f18*/ 	.word	0x00020840
        /*0f1c*/ 	.short	0x010a
        /*0f1e*/ 	.byte	0x3f
	.zero		1


	//   ....[98]....
        /*0f20*/ 	.word	0x000155c0
        /*0f24*/ 	.word	0x00000005
        /*0f28*/ 	.word	0x00020840
        /*0f2c*/ 	.short	0x010a
        /*0f2e*/ 	.byte	0x3f
	.zero		1


	//   ....[99]....
        /*0f30*/ 	.word	0x00015610
        /*0f34*/ 	.word	0x00000004
        /*0f38*/ 	.word	0x00020860
        /*0f3c*/ 	.short	0x010a
        /*0f3e*/ 	.byte	0x3f
	.zero		1


	//   ....[100]....
        /*0f40*/ 	.word	0x00015660
        /*0f44*/ 	.word	0x00000005
        /*0f48*/ 	.word	0x00020860
        /*0f4c*/ 	.short	0x010a
        /*0f4e*/ 	.byte	0x3f
	.zero		1


	//   ....[101]....
        /*0f50*/ 	.word	0x000156b0
        /*0f54*/ 	.word	0x00000004
        /*0f58*/ 	.word	0x00020880
        /*0f5c*/ 	.short	0x010a
        /*0f5e*/ 	.byte	0x3f
	.zero		1


	//----- nvinfo : EIATTR_NUM_MBARRIERS
	.align		4
.L_184:
        /*0f60*/ 	.byte	0x03, 0x38
        /*0f62*/ 	.short	0x0016


	//----- nvinfo : EIATTR_EXIT_INSTR_OFFSETS
	.align		4
        /*0f64*/ 	.byte	0x04, 0x1c
        /*0f66*/ 	.short	(.L_186 - .L_185)


	//   ....[0]....
.L_185:
        /*0f68*/ 	.word	0x000130d0


	//----- nvinfo : EIATTR_MAX_THREADS
	.align		4
.L_186:
        /*0f6c*/ 	.byte	0x04, 0x05
        /*0f6e*/ 	.short	(.L_188 - .L_187)
.L_187:
        /*0f70*/ 	.word	0x00000180
        /*0f74*/ 	.word	0x00000001
        /*0f78*/ 	.word	0x00000001


	//----- nvinfo : EIATTR_CRS_STACK_SIZE
	.align		4
.L_188:
        /*0f7c*/ 	.byte	0x04, 0x1e
        /*0f7e*/ 	.short	(.L_190 - .L_189)
.L_189:
        /*0f80*/ 	.word	0x00000000


	//----- nvinfo : EIATTR_CBANK_PARAM_SIZE
	.align		4
.L_190:
        /*0f84*/ 	.byte	0x03, 0x19
        /*0f86*/ 	.short	0x0a70


	//----- nvinfo : EIATTR_PARAM_CBANK
	.align		4
        /*0f88*/ 	.byte	0x04, 0x0a
        /*0f8a*/ 	.short	(.L_192 - .L_191)
	.align		4
.L_191:
        /*0f8c*/ 	.word	index@(.nv.constant0._ZN7cutlass13device_kernelIN5flash11enable_sm90INS1_16FlashAttnFwdSm90INS1_25CollectiveMainloopFwdSm90ILi2EN4cute5tupleIJNS5_1CILi1EEES8_S8_EEENS6_IJNS7_ILi128EEENS7_ILi64EEENS7_ILi256EEEEEELi256ENS_12float_e4m3_tEfNS_4arch4Sm90ELb0ELb1ELb0ELb0ELb1ELb0ELb0ELb1ELb0ELb1ELb1ELb0EEENS1_21CollectiveEpilogueFwdINS6_IJSA_SC_SB_EEES9_NS_10bfloat16_tESG_Li256ELb0ELb1ELb1ELb1EEENS1_19SingleTileSchedulerILb0ELb1ELb1ELi128EEEEEEEEEvNT_6ParamsE)
        /*0f90*/ 	.short	0x0210
        /*0f92*/ 	.short	0x0a70


	//----- nvinfo : EIATTR_SW_WAR
	.align		4
.L_192:
        /*0f94*/ 	.byte	0x04, 0x36
        /*0f96*/ 	.short	(.L_194 - .L_193)
.L_193:
        /*0f98*/ 	.word	0x00000008
.L_194:


//--------------------- .nv.info._ZN7cutlass13device_kernelIN5flash11enable_sm90INS1_16FlashAttnFwdSm90INS1_25CollectiveMainloopFwdSm90ILi2EN4cute5tupleIJNS5_1CILi1EEES8_S8_EEENS6_IJNS7_ILi128EEENS7_ILi64EEENS7_ILi256EEEEEELi256ENS_12float_e4m3_tEfNS_4arch4Sm90ELb0ELb1ELb0ELb1ELb1ELb0ELb0ELb1ELb0ELb1ELb1ELb0EEENS1_21CollectiveEpilogueFwdINS6_IJSA_SC_SB_EEES9_NS_10bfloat16_tESG_Li256ELb1ELb1ELb1ELb1EEENS1_36VarlenDynamicPersistentTileSchedulerILi128ELi64ELi256ELi128ELb1ELb1ELb1ELb1ELb0ELb1EEEEEEEEEvNT_6ParamsE --------------------------
	.section	.nv.info._ZN7cutlass13device_kernelIN5flash11enable_sm90INS1_16FlashAttnFwdSm90INS1_25CollectiveMainloopFwdSm90ILi2EN4cute5tupleIJNS5_1CILi1EEES8_S8_EEENS6_IJNS7_ILi128EEENS7_ILi64EEENS7_ILi256EEEEEELi256ENS_12float_e4m3_tEfNS_4arch4Sm90ELb0ELb1ELb0ELb1ELb1ELb0ELb0ELb1ELb0ELb1ELb1ELb0EEENS1_21CollectiveEpilogueFwdINS6_IJSA_SC_SB_EEES9_NS_10bfloat16_tESG_Li256ELb1ELb1ELb1ELb1EEENS1_36VarlenDynamicPersistentTileSchedulerILi128ELi64ELi256ELi128ELb1ELb1ELb1ELb1ELb0ELb1EEEEEEEEEvNT_6ParamsE,"",@"SHT_CUDA_INFO"
	.sectionflags	@""
	.align	4


	//----- nvinfo : EIATTR_CUDA_API_VERSION
	.align		4
        /*0000*/ 	.byte	0x04, 0x37
        /*0002*/ 	.short	(.L_196 - .L_195)
.L_195:
        /*0004*/ 	.word	0x00000082


	//----- nvinfo : EIATTR_KPARAM_INFO
	.align		4
.L_196:
        /*0008*/ 	.byte	0x04, 0x17
        /*000a*/ 	.short	(.L_198 - .L_197)
.L_197:
        /*000c*/ 	.word	0x00000000
        /*0010*/ 	.short	0x0000
        /*0012*/ 	.short	0x0070
        /*0014*/ 	.byte	0x00, 0xf0, 0x01, 0x2a


	//----- nvinfo : EIATTR_SPARSE_MMA_MASK
	.align		4
.L_198:
        /*0018*/ 	.byte	0x03, 0x50
        /*001a*/ 	.short	0x0000


	//----- nvinfo : EIATTR_MAXREG_COUNT
	.align		4
        /*001c*/ 	.byte	0x03, 0x1b
        /*001e*/ 	.short	0x00a8


	//----- nvinfo : EIATTR_NUM_BARRIERS
	.align		4
        /*0020*/ 	.byte	0x02, 0x4c
        /*0022*/ 	.byte	0x10
	.zero		1


	//----- nvinfo : EIATTR_EXTERNS
	.align		4
        /*0024*/ 	.byte	0x04, 0x0f
        /*0026*/ 	.short	(.L_200 - .L_199)


	//   ....[0]....
	.align		4
.L_199:
        /*0028*/ 	.word	index@(__assertfail)


	//----- nvinfo : EIATTR_ANNOTATIONS
	.align		4
.L_200:
        /*002c*/ 	.byte	0x04, 0x55
        /*002e*/ 	.short	(.L_202 - .L_201)


	//   ....[0]....
.L_201:
        /* <DEDUP_REMOVED lines=9> */


	//----- nvinfo : EIATTR_MERCURY_ISA_VERSION
	.align		4
.L_202:
        /*00a8*/ 	.byte	0x03, 0x5f
        /*00aa*/ 	.short	0x0101


	//----- nvinfo : EIATTR_UNUSED_LOAD_BYTE_OFFSET
	.align		4
        /*00ac*/ 	.byte	0x04, 0x44
        /*00ae*/ 	.short	(.L_204 - .L_203)


	//   ....[0]....
.L_203:
        /*00b0*/ 	.word	0x000009a0
        /*00b4*/ 	.word	0x0000fff0


	//   ....[1]....
        /*00b8*/ 	.word	0x0000bc30
        /*00bc*/ 	.word	0x0000fff0


	//----- nvinfo : EIATTR_INT_WARP_WIDE_INSTR_OFFSETS
	.align		4
.L_204:
        /*00c0*/ 	.byte	0x04, 0x31
        /*00c2*/ 	.short	(.L_206 - .L_205)


	//   ....[0]....
.L_205:
        /*00c4*/ 	.word	0x000000c0


	//   ....[1]....
        /*00c8*/ 	.word	0x000000d0


	//   ....[2]....
        /*00cc*/ 	.word	0x00000170


	//   ....[3]....
        /*00d0*/ 	.word	0x00013bd0


	//   ....[4]....
        /*00d4*/ 	.word	0x00013c60


	//   ....[5]....
        /*00d8*/ 	.word	0x00016d50


	//   ....[6]....
        /*00dc*/ 	.word	0x00016de0


	//----- nvinfo : EIATTR_COOP_GROUP_MASK_REGIDS
	.align		4
.L_206:
        /*00e0*/ 	.byte	0x04, 0x29
        /*00e2*/ 	.short	(.L_208 - .L_207)


	//   ....[0]....
.L_207:
        /*00e4*/ 	.word	0xffffffff


	//   ....[1]....
        /*00e8*/ 	.word	0xffffffff


	//   ....[2]....
        /*00ec*/ 	.word	0xffffffff


	//   ....[3]....
        /*00f0*/ 	.word	0xffffffff


	//   ....[4]....
        /*00f4*/ 	.word	0xffffffff


	//   ....[5]....
        /*00f8*/ 	.word	0xffffffff


	//   ....[6]....
        /*00fc*/ 	.word	0xffffffff


	//   ....[7]....
        /*0100*/ 	.word	0xffffffff


	//   ....[8]....
        /*0104*/ 	.word	0xffffffff


	//   ....[9]....
        /*0108*/ 	.word	0xffffffff


	//   ....[10]....
        /*010c*/ 	.word	0xffffffff


	//   ....[11]....
        /*0110*/ 	.word	0xffffffff


	//   ....[12]....
        /*0114*/ 	.word	0xffffffff


	//   ....[13]....
        /*0118*/ 	.word	0xffffffff


	//   ....[14]....
        /*011c*/ 	.word	0xffffffff


	//   ....[15]....
        /*0120*/ 	.word	0xffffffff


	//   ....[16]....
        /*0124*/ 	.word	0xffffffff


	//   ....[17]....
        /*0128*/ 	.word	0xffffffff


	//   ....[18]....
        /*012c*/ 	.word	0xffffffff


	//   ....[19]....
        /*0130*/ 	.word	0xffffffff


	//   ....[20]....
        /*0134*/ 	.word	0xffffffff


	//   ....[21]....
        /*0138*/ 	.word	0xffffffff


	//   ....[22]....
        /*013c*/ 	.word	0xffffffff


	//   ....[23]....
        /*0140*/ 	.word	0xffffffff


	//   ....[24]....
        /*0144*/ 	.word	0xffffffff


	//   ....[25]....
        /*0148*/ 	.word	0xffffffff


	//   ....[26]....
        /*014c*/ 	.word	0xffffffff


	//   ....[27]....
        /*0150*/ 	.word	0xffffffff


	//   ....[28]....
        /*0154*/ 	.word	0xffffffff


	//   ....[29]....
        /*0158*/ 	.word	0xffffffff


	//   ....[30]....
        /*015c*/ 	.word	0xffffffff


	//   ....[31]....
        /*0160*/ 	.word	0xffffffff


	//   ....[32]....
        /*0164*/ 	.word	0xffffffff


	//   ....[33]....
        /*0168*/ 	.word	0xffffffff


	//   ....[34]....
        /*016c*/ 	.word	0xffffffff


	//   ....[35]....
        /*0170*/ 	.word	0xffffffff


	//   ....[36]....
        /*0174*/ 	.word	0xffffffff


	//   ....[37]....
        /*0178*/ 	.word	0xffffffff


	//   ....[38]....
        /*017c*/ 	.word	0xffffffff


	//   ....[39]....
        /*0180*/ 	.word	0xffffffff


	//   ....[40]....
        /*0184*/ 	.word	0xffffffff


	//   ....[41]....
        /*0188*/ 	.word	0xffffffff


	//   ....[42]....
        /*018c*/ 	.word	0xffffffff


	//   ....[43]....
        /*0190*/ 	.word	0xffffffff


	//   ....[44]....
        /*0194*/ 	.word	0xffffffff


	//   ....[45]....
        /*0198*/ 	.word	0xffffffff


	//   ....[46]....
        /*019c*/ 	.word	0xffffffff


	//   ....[47]....
        /*01a0*/ 	.word	0xffffffff


	//   ....[48]....
        /*01a4*/ 	.word	0xffffffff


	//   ....[49]....
        /*01a8*/ 	.word	0xffffffff


	//   ....[50]....
        /*01ac*/ 	.word	0xffffffff


	//   ....[51]....
        /*01b0*/ 	.word	0xffffffff


	//   ....[52]....
        /*01b4*/ 	.word	0xffffffff


	//   ....[53]....
        /*01b8*/ 	.word	0xffffffff


	//   ....[54]....
        /*01bc*/ 	.word	0xffffffff


	//   ....[55]....
        /*01c0*/ 	.word	0xffffffff


	//   ....[56]....
        /*01c4*/ 	.word	0xffffffff


	//   ....[57]....
        /*01c8*/ 	.word	0xffffffff


	//   ....[58]....
        /*01cc*/ 	.word	0xffffffff


	//   ....[59]....
        /*01d0*/ 	.word	0xffffffff


	//   ....[60]....
        /*01d4*/ 	.word	0xffffffff


	//   ....[61]....
        /*01d8*/ 	.word	0xffffffff


	//   ....[62]....
        /*01dc*/ 	.word	0xffffffff


	//   ....[63]....
        /*01e0*/ 	.word	0xffffffff


	//   ....[64]....
        /*01e4*/ 	.word	0xffffffff


	//   ....[65]....
        /*01e8*/ 	.word	0xffffffff


	//   ....[66]....
        /*01ec*/ 	.word	0xffffffff


	//   ....[67]....
        /*01f0*/ 	.word	0xffffffff


	//   ....[68]....
        /*01f4*/ 	.word	0xffffffff


	//   ....[69]....
        /*01f8*/ 	.word	0xffffffff


	//   ....[70]....
        /*01fc*/ 	.word	0xffffffff


	//   ....[71]....
        /*0200*/ 	.word	0xffffffff


	//   ....[72]....
        /*0204*/ 	.word	0xffffffff


	//   ....[73]....
        /*0208*/ 	.word	0xffffffff


	//   ....[74]....
        /*020c*/ 	.word	0xffffffff


	//   ....[75]....
        /*0210*/ 	.word	0xffffffff


	//   ....[76]....
        /*0214*/ 	.word	0xffffffff


	//   ....[77]....
        /*0218*/ 	.word	0xffffffff


	//   ....[78]....
        /*021c*/ 	.word	0xffffffff


	//   ....[79]....
        /*0220*/ 	.word	0xffffffff


	//   ....[80]....
        /*0224*/ 	.word	0xffffffff


	//   ....[81]....
        /*0228*/ 	.word	0xffffffff


	//   ....[82]....
        /*022c*/ 	.word	0xffffffff


	//   ....[83]....
        /*0230*/ 	.word	0xffffffff


	//   ....[84]....
        /*0234*/ 	.word	0xffffffff


	//   ....[85]....
        /*0238*/ 	.word	0xffffffff


	//   ....[86]....
        /*023c*/ 	.word	0xffffffff


	//   ....[87]....
        /*0240*/ 	.word	0xffffffff


	//   ....[88]....
        /*0244*/ 	.word	0xffffffff


	//   ....[89]....
        /*0248*/ 	.word	0xffffffff


	//   ....[90]....
        /*024c*/ 	.word	0xffffffff


	//   ....[91]....
        /*0250*/ 	.word	0xffffffff


	//   ....[92]....
        /*0254*/ 	.word	0xffffffff


	//   ....[93]....
        /*0258*/ 	.word	0xffffffff


	//   ....[94]....
        /*025c*/ 	.word	0xffffffff


	//   ....[95]....
        /*0260*/ 	.word	0xffffffff


	//   ....[96]....
        /*0264*/ 	.word	0xffffffff


	//   ....[97]....
        /*0268*/ 	.word	0xffffffff


	//   ....[98]....
        /*026c*/ 	.word	0xffffffff


	//   ....[99]....
        /*0270*/ 	.word	0xffffffff


	//   ....[100]....
        /*0274*/ 	.word	0xffffffff


	//   ....[101]....
        /*0278*/ 	.word	0xffffffff


	//   ....[102]....
        /*027c*/ 	.word	0xffffffff


	//   ....[103]....
        /*0280*/ 	.word	0xffffffff


	//   ....[104]....
        /*0284*/ 	.word	0xffffffff


	//   ....[105]....
        /*0288*/ 	.word	0xffffffff


	//   ....[106]....
        /*028c*/ 	.word	0xffffffff


	//   ....[107]....
        /*0290*/ 	.word	0xffffffff


	//   ....[108]....
        /*0294*/ 	.word	0xffffffff


	//   ....[109]....
        /*0298*/ 	.word	0xffffffff


	//   ....[110]....
        /*029c*/ 	.word	0xffffffff


	//   ....[111]....
        /*02a0*/ 	.word	0xffffffff


	//   ....[112]....
        /*02a4*/ 	.word	0xffffffff


	//   ....[113]....
        /*02a8*/ 	.word	0xffffffff


	//   ....[114]....
        /*02ac*/ 	.word	0xffffffff


	//   ....[115]....
        /*02b0*/ 	.word	0xffffffff


	//   ....[116]....
        /*02b4*/ 	.word	0xffffffff


	//   ....[117]....
        /*02b8*/ 	.word	0xffffffff


	//   ....[118]....
        /*02bc*/ 	.word	0xffffffff


	//   ....[119]....
        /*02c0*/ 	.word	0xffffffff


	//   ....[120]....
        /*02c4*/ 	.word	0xffffffff


	//   ....[121]....
        /*02c8*/ 	.word	0xffffffff


	//   ....[122]....
        /*02cc*/ 	.word	0xffffffff


	//   ....[123]....
        /*02d0*/ 	.word	0xffffffff


	//   ....[124]....
        /*02d4*/ 	.word	0xffffffff


	//   ....[125]....
        /*02d8*/ 	.word	0xffffffff


	//   ....[126]....
        /*02dc*/ 	.word	0xffffffff


	//   ....[127]....
        /*02e0*/ 	.word	0xffffffff


	//   ....[128]....
        /*02e4*/ 	.word	0xffffffff


	//   ....[129]....
        /*02e8*/ 	.word	0xffffffff


	//   ....[130]....
        /*02ec*/ 	.word	0xffffffff


	//   ....[131]....
        /*02f0*/ 	.word	0xffffffff


	//   ....[132]....
        /*02f4*/ 	.word	0xffffffff


	//   ....[133]....
        /*02f8*/ 	.word	0xffffffff


	//   ....[134]....
        /*02fc*/ 	.word	0xffffffff


	//   ....[135]....
        /*0300*/ 	.word	0xffffffff


	//   ....[136]....
        /*0304*/ 	.word	0xffffffff


	//   ....[137]....
        /*0308*/ 	.word	0xffffffff


	//   ....[138]....
        /*030c*/ 	.word	0xffffffff


	//   ....[139]....
        /*0310*/ 	.word	0xffffffff


	//   ....[140]....
        /*0314*/ 	.word	0xffffffff


	//   ....[141]....
        /*0318*/ 	.word	0xffffffff


	//   ....[142]....
        /*031c*/ 	.word	0xffffffff


	//   ....[143]....
        /*0320*/ 	.word	0xffffffff


	//   ....[144]....
        /*0324*/ 	.word	0xffffffff


	//   ....[145]....
        /*0328*/ 	.word	0xffffffff


	//   ....[146]....
        /*032c*/ 	.word	0xffffffff


	//   ....[147]....
        /*0330*/ 	.word	0xffffffff


	//   ....[148]....
        /*0334*/ 	.word	0xffffffff


	//   ....[149]....
        /*0338*/ 	.word	0xffffffff


	//   ....[150]....
        /*033c*/ 	.word	0xffffffff


	//   ....[151]....
        /*0340*/ 	.word	0xffffffff


	//   ....[152]....
        /*0344*/ 	.word	0xffffffff


	//   ....[153]....
        /*0348*/ 	.word	0xffffffff


	//   ....[154]....
        /*034c*/ 	.word	0xffffffff


	//   ....[155]....
        /*0350*/ 	.word	0xffffffff


	//   ....[156]....
        /*0354*/ 	.word	0xffffffff


	//   ....[157]....
        /*0358*/ 	.word	0xffffffff


	//   ....[158]....
        /*035c*/ 	.word	0xffffffff


	//   ....[159]....
        /*0360*/ 	.word	0xffffffff


	//   ....[160]....
        /*0364*/ 	.word	0xffffffff


	//   ....[161]....
        /*0368*/ 	.word	0xffffffff


	//   ....[162]....
        /*036c*/ 	.word	0xffffffff


	//   ....[163]....
        /*0370*/ 	.word	0xffffffff


	//   ....[164]....
        /*0374*/ 	.word	0xffffffff


	//   ....[165]....
        /*0378*/ 	.word	0xffffffff


	//   ....[166]....
        /*037c*/ 	.word	0xffffffff


	//   ....[167]....
        /*0380*/ 	.word	0xffffffff


	//   ....[168]....
        /*0384*/ 	.word	0xffffffff


	//   ....[169]....
        /*0388*/ 	.word	0xffffffff


	//   ....[170]....
        /*038c*/ 	.word	0xffffffff


	//   ....[171]....
        /*0390*/ 	.word	0xffffffff


	//   ....[172]....
        /*0394*/ 	.word	0xffffffff


	//   ....[173]....
        /*0398*/ 	.word	0xffffffff


	//   ....[174]....
        /*039c*/ 	.word	0xffffffff


	//   ....[175]....
        /*03a0*/ 	.word	0xffffffff


	//   ....[176]....
        /*03a4*/ 	.word	0xffffffff


	//   ....[177]....
        /*03a8*/ 	.word	0xffffffff


	//   ....[178]....
        /*03ac*/ 	.word	0xffffffff


	//   ....[179]....
        /*03b0*/ 	.word	0xffffffff


	//   ....[180]....
        /*03b4*/ 	.word	0xffffffff


	//   ....[181]....
        /*03b8*/ 	.word	0xffffffff


	//   ....[182]....
        /*03bc*/ 	.word	0xffffffff


	//   ....[183]....
        /*03c0*/ 	.word	0xffffffff


	//   ....[184]....
        /*03c4*/ 	.word	0xffffffff


	//   ....[185]....
        /*03c8*/ 	.word	0xffffffff


	//   ....[186]....
        /*03cc*/ 	.word	0xffffffff


	//   ....[187]....
        /*03d0*/ 	.word	0xffffffff


	//   ....[188]....
        /*03d4*/ 	.word	0xffffffff


	//   ....[189]....
        /*03d8*/ 	.word	0xffffffff


	//   ....[190]....
        /*03dc*/ 	.word	0xffffffff


	//   ....[191]....
        /*03e0*/ 	.word	0xffffffff


	//   ....[192]....
        /*03e4*/ 	.word	0xffffffff


	//   ....[193]....
        /*03e8*/ 	.word	0xffffffff


	//   ....[194]....
        /*03ec*/ 	.word	0xffffffff


	//   ....[195]....
        /*03f0*/ 	.word	0xffffffff


	//   ....[196]....
        /*03f4*/ 	.word	0xffffffff


	//   ....[197]....
        /*03f8*/ 	.word	0xffffffff


	//   ....[198]....
        /*03fc*/ 	.word	0xffffffff


	//   ....[199]....
        /*0400*/ 	.word	0xffffffff


	//   ....[200]....
        /*0404*/ 	.word	0xffffffff


	//   ....[201]....
        /*0408*/ 	.word	0xffffffff


	//   ....[202]....
        /*040c*/ 	.word	0xffffffff


	//   ....[203]....
        /*0410*/ 	.word	0xffffffff


	//   ....[204]....
        /*0414*/ 	.word	0xffffffff


	//   ....[205]....
        /*0418*/ 	.word	0xffffffff


	//   ....[206]....
        /*041c*/ 	.word	0xffffffff


	//   ....[207]....
        /*0420*/ 	.word	0xffffffff


	//   ....[208]....
        /*0424*/ 	.word	0xffffffff


	//   ....[209]....
        /*0428*/ 	.word	0xffffffff


	//   ....[210]....
        /*042c*/ 	.word	0xffffffff


	//   ....[211]....
        /*0430*/ 	.word	0xffffffff


	//   ....[212]....
        /*0434*/ 	.word	0xffffffff


	//   ....[213]....
        /*0438*/ 	.word	0xffffffff


	//   ....[214]....
        /*043c*/ 	.word	0xffffffff


	//   ....[215]....
        /*0440*/ 	.word	0xffffffff


	//   ....[216]....
        /*0444*/ 	.word	0xffffffff


	//   ....[217]....
        /*0448*/ 	.word	0xffffffff


	//   ....[218]....
        /*044c*/ 	.word	0xffffffff


	//   ....[219]....
        /*0450*/ 	.word	0xffffffff


	//   ....[220]....
        /*0454*/ 	.word	0xffffffff


	//   ....[221]....
        /*0458*/ 	.word	0xffffffff


	//   ....[222]....
        /*045c*/ 	.word	0xffffffff


	//   ....[223]....
        /*0460*/ 	.word	0xffffffff


	//   ....[224]....
        /*0464*/ 	.word	0xffffffff


	//   ....[225]....
        /*0468*/ 	.word	0xffffffff


	//   ....[226]....
        /*046c*/ 	.word	0xffffffff


	//   ....[227]....
        /*0470*/ 	.word	0xffffffff


	//   ....[228]....
        /*0474*/ 	.word	0xffffffff


	//   ....[229]....
        /*0478*/ 	.word	0xffffffff


	//   ....[230]....
        /*047c*/ 	.word	0xffffffff


	//   ....[231]....
        /*0480*/ 	.word	0xffffffff


	//   ....[232]....
        /*0484*/ 	.word	0xffffffff


	//   ....[233]....
        /*0488*/ 	.word	0xffffffff


	//   ....[234]....
        /*048c*/ 	.word	0xffffffff


	//   ....[235]....
        /*0490*/ 	.word	0xffffffff


	//   ....[236]....
        /*0494*/ 	.word	0xffffffff


	//   ....[237]....
        /*0498*/ 	.word	0xffffffff


	//   ....[238]....
        /*049c*/ 	.word	0xffffffff


	//   ....[239]....
        /*04a0*/ 	.word	0xffffffff


	//   ....[240]....
        /*04a4*/ 	.word	0xffffffff


	//   ....[241]....
        /*04a8*/ 	.word	0xffffffff


	//   ....[242]....
        /*04ac*/ 	.word	0xffffffff


	//   ....[243]....
        /*04b0*/ 	.word	0xffffffff


	//   ....[244]....
        /*04b4*/ 	.word	0xffffffff


	//   ....[245]....
        /*04b8*/ 	.word	0xffffffff


	//   ....[246]....
        /*04bc*/ 	.word	0xffffffff


	//   ....[247]....
        /*04c0*/ 	.word	0xffffffff


	//   ....[248]....
        /*04c4*/ 	.word	0xffffffff


	//   ....[249]....
        /*04c8*/ 	.word	0xffffffff


	//   ....[250]....
        /*04cc*/ 	.word	0xffffffff


	//   ....[251]....
        /*04d0*/ 	.word	0xffffffff


	//   ....[252]....
        /*04d4*/ 	.word	0xffffffff


	//   ....[253]....
        /*04d8*/ 	.word	0xffffffff


	//   ....[254]....
        /*04dc*/ 	.word	0xffffffff


	//   ....[255]....
        /*04e0*/ 	.word	0xffffffff


	//   ....[0]....
        /*04e4*/ 	.word	0xffffffff


	//   ....[1]....
        /*04e8*/ 	.word	0xffffffff


	//   ....[2]....
        /*04ec*/ 	.word	0xffffffff


	//   ....[3]....
        /*04f0*/ 	.word	0xffffffff


	//   ....[4]....
        /*04f4*/ 	.word	0xffffffff


	//   ....[5]....
        /*04f8*/ 	.word	0xffffffff


	//   ....[6]....
        /*04fc*/ 	.word	0xffffffff


	//   ....[7]....
        /*0500*/ 	.word	0xffffffff


	//   ....[8]....
        /*0504*/ 	.word	0xffffffff


	//   ....[9]....
        /*0508*/ 	.word	0xffffffff


	//   ....[10]....
        /*050c*/ 	.word	0xffffffff


	//   ....[11]....
        /*0510*/ 	.word	0xffffffff


	//   ....[12]....
        /*0514*/ 	.word	0xffffffff


	//   ....[13]....
        /*0518*/ 	.word	0x0500000f


	//   ....[14]....
        /*051c*/ 	.word	0x0500000f


	//   ....[15]....
        /*0520*/ 	.word	0x0500000f


	//   ....[16]....
        /*0524*/ 	.word	0x0500000f


	//   ....[17]....
        /*0528*/ 	.word	0x0500000f


	//   ....[18]....
        /*052c*/ 	.word	0x0500000f


	//   ....[19]....
        /*0530*/ 	.word	0x0500000f


	//   ....[20]....
        /*0534*/ 	.word	0x0500000f


	//   ....[21]....
        /*0538*/ 	.word	0x0500000f


	//   ....[22]....
        /*053c*/ 	.word	0x0500000f


	//   ....[23]....
        /*0540*/ 	.word	0x0500000f


	//   ....[24]....
        /*0544*/ 	.word	0x0500000f


	//   ....[25]....
        /*0548*/ 	.word	0x0500000f


	//   ....[26]....
        /*054c*/ 	.word	0x0500000f


	//   ....[27]....
        /*0550*/ 	.word	0x0500000f


	//   ....[28]....
        /*0554*/ 	.word	0x0500000f


	//   ....[29]....
        /*0558*/ 	.word	0x0500000f


	//   ....[30]....
        /*055c*/ 	.word	0x0500000f


	//   ....[31]....
        /*0560*/ 	.word	0x0500000f


	//   ....[32]....
        /*0564*/ 	.word	0x0500000f


	//   ....[33]....
        /*0568*/ 	.word	0x0500000f


	//   ....[34]....
        /*056c*/ 	.word	0x0500000f


	//   ....[35]....
        /*0570*/ 	.word	0x0500000f


	//   ....[36]....
        /*0574*/ 	.word	0x0500000f


	//   ....[37]....
        /*0578*/ 	.word	0x0500000f


	//   ....[38]....
        /*057c*/ 	.word	0x0500000f


	//   ....[39]....
        /*0580*/ 	.word	0x0500000f


	//   ....[40]....
        /*0584*/ 	.word	0x0500000f


	//   ....[41]....
        /*0588*/ 	.word	0x0500000f


	//   ....[42]....
        /*058c*/ 	.word	0x0500000f


	//   ....[43]....
        /*0590*/ 	.word	0x0500000f


	//   ....[44]....
        /*0594*/ 	.word	0x0500000f


	//   ....[45]....
        /*0598*/ 	.word	0x0500000f


	//   ....[46]....
        /*059c*/ 	.word	0x0500000f


	//   ....[47]....
        /*05a0*/ 	.word	0x0500000f


	//   ....[48]....
        /*05a4*/ 	.word	0x0500000f


	//   ....[49]....
        /*05a8*/ 	.word	0x0500000f


	//   ....[50]....
        /*05ac*/ 	.word	0x0500000f


	//   ....[51]....
        /*05b0*/ 	.word	0x0500000f


	//   ....[52]....
        /*05b4*/ 	.word	0x0500000f


	//   ....[53]....
        /*05b8*/ 	.word	0x0500000f


	//   ....[54]....
        /*05bc*/ 	.word	0x0500000f


	//   ....[55]....
        /*05c0*/ 	.word	0x0500000f


	//   ....[56]....
        /*05c4*/ 	.word	0x0500000f


	//   ....[57]....
        /*05c8*/ 	.word	0x0500000f


	//   ....[58]....
        /*05cc*/ 	.word	0x0500000f


	//   ....[59]....
        /*05d0*/ 	.word	0x0500000f


	//   ....[60]....
        /*05d4*/ 	.word	0x0500000f


	//   ....[61]....
        /*05d8*/ 	.word	0x0500000f


	//   ....[62]....
        /*05dc*/ 	.word	0x0500000f


	//----- nvinfo : EIATTR_COOP_GROUP_INSTR_OFFSETS
	.align		4
.L_208:
        /*05e0*/ 	.byte	0x04, 0x28
        /*05e2*/ 	.short	(.L_210 - .L_209)


	//   ....[0]....
.L_209:
        /*05e4*/ 	.word	0x00000080


	//   ....[1]....
        /*05e8*/ 	.word	0x00000090


	//   ....[2]....
        /*05ec*/ 	.word	0x000002d0


	//   ....[3]....
        /*05f0*/ 	.word	0x00000430


	//   ....[4]....
        /*05f4*/ 	.word	0x00000550


	//   ....[5]....
        /*05f8*/ 	.word	0x000006b0


	//   ....[6]....
        /*05fc*/ 	.word	0x00002520


	//   ....[7]....
        /*0600*/ 	.word	0x00002db0


	//   ....[8]....
        /*0604*/ 	.word	0x00003450


	//   ....[9]....
        /*0608*/ 	.word	0x00003900


	//   ....[10]....
        /*060c*/ 	.word	0x00003a00


	//   ....[11]....
        /*0610*/ 	.word	0x00003d80


	//   ....[12]....
        /*0614*/ 	.word	0x00003e00


	//   ....[13]....
        /*0618*/ 	.word	0x00004da0


	//   ....[14]....
        /*061c*/ 	.word	0x00004fc0


	//   ....[15]....
        /*0620*/ 	.word	0x00005820


	//   ....[16]....
        /*0624*/ 	.word	0x00005910


	//   ....[17]....
        /*0628*/ 	.word	0x00005f90


	//   ....[18]....
        /*062c*/ 	.word	0x00006160


	//   ....[19]....
        /*0630*/ 	.word	0x000076a0


	//   ....[20]....
        /*0634*/ 	.word	0x000076c0


	//   ....[21]....
        /*0638*/ 	.word	0x00007bf0


	//   ....[22]....
        /*063c*/ 	.word	0x00007dc0


	//   ....[23]....
        /*0640*/ 	.word	0x00008f40


	//   ....[24]....
        /*0644*/ 	.word	0x00009160


	//   ....[25]....
        /*0648*/ 	.word	0x000099c0


	//   ....[26]....
        /*064c*/ 	.word	0x00009ab0


	//   ....[27]....
        /*0650*/ 	.word	0x0000a130


	//   ....[28]....
        /*0654*/ 	.word	0x0000a300


	//   ....[29]....
        /*0658*/ 	.word	0x0000b180


	//   ....[30]....
        /*065c*/ 	.word	0x0000b1b0


	//   ....[31]....
        /*0660*/ 	.word	0x0000b220


	//   ....[32]....
        /*0664*/ 	.word	0x0000b240


	//   ....[33]....
        /*0668*/ 	.word	0x0000c430


	//   ....[34]....
        /*066c*/ 	.word	0x0000c440


	//   ....[35]....
        /*0670*/ 	.word	0x0000c450


	//   ....[36]....
        /*0674*/ 	.word	0x0000c460


	//   ....[37]....
        /*0678*/ 	.word	0x0000c470


	//   ....[38]....
        /*067c*/ 	.word	0x0000c480


	//   ....[39]....
        /*0680*/ 	.word	0x0000c4b0


	//   ....[40]....
        /*0684*/ 	.word	0x0000c4c0


	//   ....[41]....
        /*0688*/ 	.word	0x0000c4e0


	//   ....[42]....
        /*068c*/ 	.word	0x0000c4f0


	//   ....[43]....
        /*0690*/ 	.word	0x0000c500


	//   ....[44]....
        /*0694*/ 	.word	0x0000c510


	//   ....[45]....
        /*0698*/ 	.word	0x0000c520


	//   ....[46]....
        /*069c*/ 	.word	0x0000c530


	//   ....[47]....
        /*06a0*/ 	.word	0x0000c540


	//   ....[48]....
        /*06a4*/ 	.word	0x0000c550


	//   ....[49]....
        /*06a8*/ 	.word	0x0000cda0


	//   ....[50]....
        /*06ac*/ 	.word	0x0000cdd0


	//   ....[51]....
        /*06b0*/ 	.word	0x0000ce00


	//   ....[52]....
        /*06b4*/ 	.word	0x0000ce30


	//   ....[53]....
        /*06b8*/ 	.word	0x0000ce60


	//   ....[54]....
        /*06bc*/ 	.word	0x0000ce90


	//   ....[55]....
        /*06c0*/ 	.word	0x0000ceb0


	//   ....[56]....
        /*06c4*/ 	.word	0x0000ced0


	//   ....[57]....
        /*06c8*/ 	.word	0x0000cef0


	//   ....[58]....
        /*06cc*/ 	.word	0x0000cf00


	//   ....[59]....
        /*06d0*/ 	.word	0x0000cf10


	//   ....[60]....
        /*06d4*/ 	.word	0x0000cf20


	//   ....[61]....
        /*06d8*/ 	.word	0x0000cf30


	//   ....[62]....
        /*06dc*/ 	.word	0x0000cf40


	//   ....[63]....
        /*06e0*/ 	.word	0x0000cf50


	//   ....[64]....
        /*06e4*/ 	.word	0x0000cf60


	//   ....[65]....
        /*06e8*/ 	.word	0x0000cf70


	//   ....[66]....
        /*06ec*/ 	.word	0x0000cf80


	//   ....[67]....
        /*06f0*/ 	.word	0x0000cf90


	//   ....[68]....
        /*06f4*/ 	.word	0x0000cfa0


	//   ....[69]....
        /*06f8*/ 	.word	0x0000cfb0


	//   ....[70]....
        /*06fc*/ 	.word	0x0000cfc0


	//   ....[71]....
        /*0700*/ 	.word	0x0000cfd0


	//   ....[72]....
        /*0704*/ 	.word	0x0000cfe0


	//   ....[73]....
        /*0708*/ 	.word	0x0000cff0


	//   ....[74]....
        /*070c*/ 	.word	0x0000d000


	//   ....[75]....
        /*0710*/ 	.word	0x0000d010


	//   ....[76]....
        /*0714*/ 	.word	0x0000d020


	//   ....[77]....
        /*0718*/ 	.word	0x0000d030


	//   ....[78]....
        /*071c*/ 	.word	0x0000d040


	//   ....[79]....
        /*0720*/ 	.word	0x0000d050


	//   ....[80]....
        /*0724*/ 	.word	0x0000d060


	//   ....[81]....
        /*0728*/ 	.word	0x0000d070


	//   ....[82]....
        /*072c*/ 	.word	0x0000d080


	//   ....[83]....
        /*0730*/ 	.word	0x0000d090


	//   ....[84]....
        /*0734*/ 	.word	0x0000d0a0


	//   ....[85]....
        /*0738*/ 	.word	0x0000d0b0


	//   ....[86]....
        /*073c*/ 	.word	0x0000d0c0


	//   ....[87]....
        /*0740*/ 	.word	0x0000d0d0


	//   ....[88]....
        /*0744*/ 	.word	0x0000d0e0


	//   ....[89]....
        /*0748*/ 	.word	0x0000d0f0


	//   ....[90]....
        /*074c*/ 	.word	0x0000d100


	//   ....[91]....
        /*0750*/ 	.word	0x0000d110


	//   ....[92]....
        /*0754*/ 	.word	0x0000d120


	//   ....[93]....
        /*0758*/ 	.word	0x0000d130


	//   ....[94]....
        /*075c*/ 	.word	0x0000d140


	//   ....[95]....
        /*0760*/ 	.word	0x0000d150


	//   ....[96]....
        /*0764*/ 	.word	0x0000d160


	//   ....[97]....
        /*0768*/ 	.word	0x0000d170


	//   ....[98]....
        /*076c*/ 	.word	0x0000d180


	//   ....[99]....
        /*0770*/ 	.word	0x0000d190


	//   ....[100]....
        /*0774*/ 	.word	0x0000d1a0


	//   ....[101]....
        /*0778*/ 	.word	0x0000d1b0


	//   ....[102]....
        /*077c*/ 	.word	0x0000d1c0


	//   ....[103]....
        /*0780*/ 	.word	0x0000d1d0


	//   ....[104]....
        /*0784*/ 	.word	0x0000d1e0


	//   ....[105]....
        /*0788*/ 	.word	0x0000d1f0


	//   ....[106]....
        /*078c*/ 	.word	0x0000d200


	//   ....[107]....
        /*0790*/ 	.word	0x0000d210


	//   ....[108]....
        /*0794*/ 	.word	0x0000d220


	//   ....[109]....
        /*0798*/ 	.word	0x0000d230


	//   ....[110]....
        /*079c*/ 	.word	0x0000d240


	//   ....[111]....
        /*07a0*/ 	.word	0x0000d250


	//   ....[112]....
        /*07a4*/ 	.word	0x0000d270


	//   ....[113]....
        /*07a8*/ 	.word	0x0000d280


	//   ....[114]....
        /*07ac*/ 	.word	0x0000d290


	//   ....[115]....
        /*07b0*/ 	.word	0x0000d2a0


	//   ....[116]....
        /*07b4*/ 	.word	0x0000d2b0


	//   ....[117]....
        /*07b8*/ 	.word	0x0000d2c0


	//   ....[118]....
        /*07bc*/ 	.word	0x0000d2d0


	//   ....[119]....
        /*07c0*/ 	.word	0x0000d2e0


	//   ....[120]....
        /*07c4*/ 	.word	0x0000d2f0


	//   ....[121]....
        /*07c8*/ 	.word	0x0000d300


	//   ....[122]....
        /*07cc*/ 	.word	0x0000d310


	//   ....[123]....
        /*07d0*/ 	.word	0x0000d320


	//   ....[124]....
        /*07d4*/ 	.word	0x0000d330


	//   ....[125]....
        /*07d8*/ 	.word	0x0000d340


	//   ....[126]....
        /*07dc*/ 	.word	0x0000d350


	//   ....[127]....
        /*07e0*/ 	.word	0x0000d360


	//   ....[128]....
        /*07e4*/ 	.word	0x0000d370


	//   ....[129]....
        /*07e8*/ 	.word	0x0000d380


	//   ....[130]....
        /*07ec*/ 	.word	0x0000d390


	//   ....[131]....
        /*07f0*/ 	.word	0x0000d3a0


	//   ....[132]....
        /*07f4*/ 	.word	0x0000d3b0


	//   ....[133]....
        /*07f8*/ 	.word	0x0000d3c0


	//   ....[134]....
        /*07fc*/ 	.word	0x0000d3d0


	//   ....[135]....
        /*0800*/ 	.word	0x0000d3e0


	//   ....[136]....
        /*0804*/ 	.word	0x0000d3f0


	//   ....[137]....
        /*0808*/ 	.word	0x0000d400


	//   ....[138]....
        /*080c*/ 	.word	0x0000d410


	//   ....[139]....
        /*0810*/ 	.word	0x0000d420


	//   ....[140]....
        /*0814*/ 	.word	0x0000d430


	//   ....[141]....
        /*0818*/ 	.word	0x0000d440


	//   ....[142]....
        /*081c*/ 	.word	0x0000d450


	//   ....[143]....
        /*0820*/ 	.word	0x0000d460


	//   ....[144]....
        /*0824*/ 	.word	0x0000d470


	//   ....[145]....
        /*0828*/ 	.word	0x0000d480


	//   ....[146]....
        /*082c*/ 	.word	0x0000d490


	//   ....[147]....
        /*0830*/ 	.word	0x0000d4a0


	//   ....[148]....
        /*0834*/ 	.word	0x0000d4b0


	//   ....[149]....
        /*0838*/ 	.word	0x0000d4c0


	//   ....[150]....
        /*083c*/ 	.word	0x0000d4d0


	//   ....[151]....
        /*0840*/ 	.word	0x0000d4f0


	//   ....[152]....
        /*0844*/ 	.word	0x0000d510


	//   ....[153]....
        /*0848*/ 	.word	0x0000d530


	//   ....[154]....
        /*084c*/ 	.word	0x0000d550


	//   ....[155]....
        /*0850*/ 	.word	0x0000d580


	//   ....[156]....
        /*0854*/ 	.word	0x0000d5b0


	//   ....[157]....
        /*0858*/ 	.word	0x0000d5e0


	//   ....[158]....
        /*085c*/ 	.word	0x0000d7a0


	//   ....[159]....
        /*0860*/ 	.word	0x0000d820


	//   ....[160]....
        /*0864*/ 	.word	0x0000d890


	//   ....[161]....
        /*0868*/ 	.word	0x0000e610


	//   ....[162]....
        /*086c*/ 	.word	0x0000e630


	//   ....[163]....
        /*0870*/ 	.word	0x0000e640


	//   ....[164]....
        /*0874*/ 	.word	0x0000e650


	//   ....[165]....
        /*0878*/ 	.word	0x0000f100


	//   ....[166]....
        /*087c*/ 	.word	0x0000f120


	//   ....[167]....
        /*0880*/ 	.word	0x0000f2d0


	//   ....[168]....
        /*0884*/ 	.word	0x0000f2f0


	//   ....[169]....
        /*0888*/ 	.word	0x0000f430


	//   ....[170]....
        /*088c*/ 	.word	0x0000f450


	//   ....[171]....
        /*0890*/ 	.word	0x0000f5a0


	//   ....[172]....
        /*0894*/ 	.word	0x0000f5c0


	//   ....[173]....
        /*0898*/ 	.word	0x0000faa0


	//   ....[174]....
        /*089c*/ 	.word	0x0000fab0


	//   ....[175]....
        /*08a0*/ 	.word	0x00010360


	//   ....[176]....
        /*08a4*/ 	.word	0x00010370


	//   ....[177]....
        /*08a8*/ 	.word	0x00011590


	//   ....[178]....
        /*08ac*/ 	.word	0x000115c0


	//   ....[179]....
        /*08b0*/ 	.word	0x00011730


	//   ....[180]....
        /*08b4*/ 	.word	0x00011750


	//   ....[181]....
        /*08b8*/ 	.word	0x00011890


	//   ....[182]....
        /*08bc*/ 	.word	0x000118b0


	//   ....[183]....
        /*08c0*/ 	.word	0x00011a00


	//   ....[184]....
        /*08c4*/ 	.word	0x00011a20


	//   ....[185]....
        /*08c8*/ 	.word	0x00011bf0


	//   ....[186]....
        /*08cc*/ 	.word	0x00011dd0


	//   ....[187]....
        /*08d0*/ 	.word	0x00011e00


	//   ....[188]....
        /*08d4*/ 	.word	0x00011e30


	//   ....[189]....
        /*08d8*/ 	.word	0x00011e60


	//   ....[190]....
        /*08dc*/ 	.word	0x00011e90


	//   ....[191]....
        /*08e0*/ 	.word	0x00011ee0


	//   ....[192]....
        /*08e4*/ 	.word	0x00012060


	//   ....[193]....
        /*08e8*/ 	.word	0x00012090


	//   ....[194]....
        /*08ec*/ 	.word	0x000120c0


	//   ....[195]....
        /*08f0*/ 	.word	0x000120f0


	//   ....[196]....
        /*08f4*/ 	.word	0x00012120


	//   ....[197]....
        /*08f8*/ 	.word	0x00012150


	//   ....[198]....
        /*08fc*/ 	.word	0x00012200


	//   ....[199]....
        /*0900*/ 	.word	0x00012260


	//   ....[200]....
        /*0904*/ 	.word	0x00012270


	//   ....[201]....
        /*0908*/ 	.word	0x000122c0


	//   ....[202]....
        /*090c*/ 	.word	0x000147a0


	//   ....[203]....
        /*0910*/ 	.word	0x000147e0


	//   ....[204]....
        /*0914*/ 	.word	0x00014890


	//   ....[205]....
        /*0918*/ 	.word	0x000148a0


	//   ....[206]....
        /*091c*/ 	.word	0x00014910


	//   ....[207]....
        /*0920*/ 	.word	0x00014920


	//   ....[208]....
        /*0924*/ 	.word	0x00014930


	//   ....[209]....
        /*0928*/ 	.word	0x000149b0


	//   ....[210]....
        /*092c*/ 	.word	0x00014cd0


	//   ....[211]....
        /*0930*/ 	.word	0x00014cf0


	//   ....[212]....
        /*0934*/ 	.word	0x00014d30


	//   ....[213]....
        /*0938*/ 	.word	0x00014d60


	//   ....[214]....
        /*093c*/ 	.word	0x00014db0


	//   ....[215]....
        /*0940*/ 	.word	0x00014de0


	//   ....[216]....
        /*0944*/ 	.word	0x00014e30


	//   ....[217]....
        /*0948*/ 	.word	0x00014e60


	//   ....[218]....
        /*094c*/ 	.word	0x00015500


	//   ....[219]....
        /*0950*/ 	.word	0x00015530


	//   ....[220]....
        /*0954*/ 	.word	0x00015560


	//   ....[221]....
        /*0958*/ 	.word	0x000155a0


	//   ....[222]....
        /*095c*/ 	.word	0x00015610


	//   ....[223]....
        /*0960*/ 	.word	0x00015630


	//   ....[224]....
        /*0964*/ 	.word	0x000156b0


	//   ....[225]....
        /*0968*/ 	.word	0x000156d0


	//   ....[226]....
        /*096c*/ 	.word	0x00015750


	//   ....[227]....
        /*0970*/ 	.word	0x00015770


	//   ....[228]....
        /*0974*/ 	.word	0x000157f0


	//   ....[229]....
        /*0978*/ 	.word	0x00015810


	//   ....[230]....
        /*097c*/ 	.word	0x00015890


	//   ....[231]....
        /*0980*/ 	.word	0x000158b0


	//   ....[232]....
        /*0984*/ 	.word	0x00015900


	//   ....[233]....
        /*0988*/ 	.word	0x00015950


	//   ....[234]....
        /*098c*/ 	.word	0x00016040


	//   ....[235]....
        /*0990*/ 	.word	0x00016060


	//   ....[236]....
        /*0994*/ 	.word	0x000160c0


	//   ....[237]....
        /*0998*/ 	.word	0x000160d0


	//   ....[238]....
        /*099c*/ 	.word	0x00016120


	//   ....[239]....
        /*09a0*/ 	.word	0x00016130


	//   ....[240]....
        /*09a4*/ 	.word	0x00016140


	//   ....[241]....
        /*09a8*/ 	.word	0x00016190


	//   ....[242]....
        /*09ac*/ 	.word	0x000164a0


	//   ....[243]....
        /*09b0*/ 	.word	0x000164b0


	//   ....[244]....
        /*09b4*/ 	.word	0x000164c0


	//   ....[245]....
        /*09b8*/ 	.word	0x000164e0


	//   ....[246]....
        /*09bc*/ 	.word	0x00016530


	//   ....[247]....
        /*09c0*/ 	.word	0x00016540


	//   ....[248]....
        /*09c4*/ 	.word	0x00016560


	//   ....[249]....
        /*09c8*/ 	.word	0x000165a0


	//   ....[250]....
        /*09cc*/ 	.word	0x000175d0


	//   ....[251]....
        /*09d0*/ 	.word	0x00017610


	//   ....[252]....
        /*09d4*/ 	.word	0x00017640


	//   ....[253]....
        /*09d8*/ 	.word	0x00017650


	//   ....[254]....
        /*09dc*/ 	.word	0x00017680


	//   ....[255]....
        /*09e0*/ 	.word	0x00017690


	//   ....[0]....
        /*09e4*/ 	.word	0x000176c0


	//   ....[1]....
        /*09e8*/ 	.word	0x000176f0


	//   ....[2]....
        /*09ec*/ 	.word	0x00017860


	//   ....[3]....
        /*09f0*/ 	.word	0x00017890


	//   ....[4]....
        /*09f4*/ 	.word	0x000178d0


	//   ....[5]....
        /*09f8*/ 	.word	0x00017900


	//   ....[6]....
        /*09fc*/ 	.word	0x00017930


	//   ....[7]....
        /*0a00*/ 	.word	0x00017960


	//   ....[8]....
        /*0a04*/ 	.word	0x000179f0


	//   ....[9]....
        /*0a08*/ 	.word	0x00017a40


	//   ....[10]....
        /*0a0c*/ 	.word	0x00017a50


	//   ....[11]....
        /*0a10*/ 	.word	0x00017a90


	//   ....[12]....
        /*0a14*/ 	.word	0x000184b0


	//   ....[13]....
        /*0a18*/ 	.word	0x00018bb0


	//   ....[14]....
        /*0a1c*/ 	.word	0x00018c90


	//   ....[15]....
        /*0a20*/ 	.word	0x00018d60


	//   ....[16]....
        /*0a24*/ 	.word	0x00018e30


	//   ....[17]....
        /*0a28*/ 	.word	0x00018ee0


	//   ....[18]....
        /*0a2c*/ 	.word	0x00018f40


	//   ....[19]....
        /*0a30*/ 	.word	0x00019020


	//   ....[20]....
        /*0a34*/ 	.word	0x00019080


	//   ....[21]....
        /*0a38*/ 	.word	0x00019150


	//   ....[22]....
        /*0a3c*/ 	.word	0x00019290


	//   ....[23]....
        /*0a40*/ 	.word	0x00019320


	//   ....[24]....
        /*0a44*/ 	.word	0x000193f0


	//   ....[25]....
        /*0a48*/ 	.word	0x00019490


	//   ....[26]....
        /*0a4c*/ 	.word	0x00019510


	//   ....[27]....
        /*0a50*/ 	.word	0x000195c0


	//   ....[28]....
        /*0a54*/ 	.word	0x00019640


	//   ....[29]....
        /*0a58*/ 	.word	0x000196f0


	//   ....[30]....
        /*0a5c*/ 	.word	0x00019790


	//   ....[31]....
        /*0a60*/ 	.word	0x00019800


	//   ....[32]....
        /*0a64*/ 	.word	0x00019880


	//   ....[33]....
        /*0a68*/ 	.word	0x00019930


	//   ....[34]....
        /*0a6c*/ 	.word	0x000199a0


	//   ....[35]....
        /*0a70*/ 	.word	0x00019a80


	//   ....[36]....
        /*0a74*/ 	.word	0x00019af0


	//   ....[37]....
        /*0a78*/ 	.word	0x00019bd0


	//   ....[38]....
        /*0a7c*/ 	.word	0x00019c40


	//   ....[39]....
        /*0a80*/ 	.word	0x00019d20


	//   ....[40]....
        /*0a84*/ 	.word	0x00019d90


	//   ....[41]....
        /*0a88*/ 	.word	0x00019e70


	//   ....[42]....
        /*0a8c*/ 	.word	0x00019ee0


	//   ....[43]....
        /*0a90*/ 	.word	0x00019fc0


	//   ....[44]....
        /*0a94*/ 	.word	0x0001a030


	//   ....[45]....
        /*0a98*/ 	.word	0x0001a0f0


	//   ....[46]....
        /*0a9c*/ 	.word	0x0001a220


	//   ....[47]....
        /*0aa0*/ 	.word	0x0001a2c0


	//   ....[48]....
        /*0aa4*/ 	.word	0x0001a320


	//   ....[49]....
        /*0aa8*/ 	.word	0x0001a3e0


	//   ....[50]....
        /*0aac*/ 	.word	0x0001a440


	//   ....[51]....
        /*0ab0*/ 	.word	0x0001a500


	//   ....[52]....
        /*0ab4*/ 	.word	0x0001a560


	//   ....[53]....
        /*0ab8*/ 	.word	0x0001a620


	//   ....[54]....
        /*0abc*/ 	.word	0x0001a710


	//   ....[55]....
        /*0ac0*/ 	.word	0x0001a7a0


	//   ....[56]....
        /*0ac4*/ 	.word	0x0001a800


	//   ....[57]....
        /*0ac8*/ 	.word	0x0001a8b0


	//   ....[58]....
        /*0acc*/ 	.word	0x0001a910


	//   ....[59]....
        /*0ad0*/ 	.word	0x0001a9c0


	//   ....[60]....
        /*0ad4*/ 	.word	0x0001aa20


	//   ....[61]....
        /*0ad8*/ 	.word	0x0001aad0


	//   ....[62]....
        /*0adc*/ 	.word	0x0001ad20


	//----- nvinfo : EIATTR_REG_RECONFIG
	.align		4
.L_210:
        /*0ae0*/ 	.byte	0x01, 0x54
	.zero		2


	//----- nvinfo : EIATTR_SYSCALL_OFFSETS
	.align		4
        /*0ae4*/ 	.byte	0x04, 0x46
        /*0ae6*/ 	.short	(.L_212 - .L_211)


	//   ....[0]....
.L_211:
        /*0ae8*/ 	.word	0x000026a0


	//   ....[1]....
        /*0aec*/ 	.word	0x00013dc0


	//   ....[2]....
        /*0af0*/ 	.word	0x00013f30


	//   ....[3]....
        /*0af4*/ 	.word	0x00014080


	//   ....[4]....
        /*0af8*/ 	.word	0x000141c0


	//   ....[5]....
        /*0afc*/ 	.word	0x00015170


	//----- nvinfo : EIATTR_MBARRIER_INSTR_OFFSETS
	.align		4
.L_212:
        /*0b00*/ 	.byte	0x04, 0x39
        /*0b02*/ 	.short	(.L_214 - .L_213)


	//   ....[0]....
.L_213:
        /*0b04*/ 	.word	0x00000180
        /*0b08*/ 	.word	0x000000ff
        /*0b0c*/ 	.word	0x00028400
        /*0b10*/ 	.short	0x0100
        /*0b12*/ 	.byte	0x08
	.zero		1


	//   ....[1]....
        /*0b14*/ 	.word	0x00000190
        /*0b18*/ 	.word	0x000000ff
        /*0b1c*/ 	.word	0x00028420
        /*0b20*/ 	.short	0x0100
        /*0b22*/ 	.byte	0x08
	.zero		1


	//   ....[2]....
        /*0b24*/ 	.word	0x00000280
        /*0b28*/ 	.word	0x000000ff
        /*0b2c*/ 	.word	0x00028430
        /*0b30*/ 	.short	0x0100
        /*0b32*/ 	.byte	0x08
	.zero		1


	//   ....[3]....
        /*0b34*/ 	.word	0x00000290
        /*0b38*/ 	.word	0x000000ff
        /*0b3c*/ 	.word	0x00028440
        /*0b40*/ 	.short	0x0100
        /*0b42*/ 	.byte	0x08
	.zero		1


	//   ....[4]....
        /*0b44*/ 	.word	0x000002a0
        /*0b48*/ 	.word	0x000000ff
        /*0b4c*/ 	.word	0x00028438
        /*0b50*/ 	.short	0x0100
        /*0b52*/ 	.byte	0x08
	.zero		1


	//   ....[5]....
        /*0b54*/ 	.word	0x000002b0
        /*0b58*/ 	.word	0x000000ff
        /*0b5c*/ 	.word	0x00028448
        /*0b60*/ 	.short	0x0100
        /*0b62*/ 	.byte	0x08
	.zero		1


	//   ....[6]....
        /*0b64*/ 	.word	0x000003e0
        /*0b68*/ 	.word	0x000000ff
        /*0b6c*/ 	.word	0x00028450
        /*0b70*/ 	.short	0x0100
        /*0b72*/ 	.byte	0x08
	.zero		1


	//   ....[7]....
        /*0b74*/ 	.word	0x000003f0
        /*0b78*/ 	.word	0x000000ff
        /*0b7c*/ 	.word	0x00028460
        /*0b80*/ 	.short	0x0100
        /*0b82*/ 	.byte	0x08
	.zero		1


	//   ....[8]....
        /*0b84*/ 	.word	0x00000400
        /*0b88*/ 	.word	0x000000ff
        /*0b8c*/ 	.word	0x00028458
        /*0b90*/ 	.short	0x0100
        /*0b92*/ 	.byte	0x08
	.zero		1


	//   ....[9]....
        /*0b94*/ 	.word	0x00000410
        /*0b98*/ 	.word	0x000000ff
        /*0b9c*/ 	.word	0x00028468
        /*0ba0*/ 	.short	0x0100
        /*0ba2*/ 	.byte	0x08
	.zero		1


	//   ....[10]....
        /*0ba4*/ 	.word	0x00000500
        /*0ba8*/ 	.word	0x000000ff
        /*0bac*/ 	.word	0x00028470
        /*0bb0*/ 	.short	0x0100
        /*0bb2*/ 	.byte	0x06
	.zero		1


	//   ....[11]....
        /*0bb4*/ 	.word	0x00000510
        /*0bb8*/ 	.word	0x000000ff
        /*0bbc*/ 	.word	0x00028480
        /*0bc0*/ 	.short	0x0100
        /*0bc2*/ 	.byte	0x06
	.zero		1


	//   ....[12]....
        /*0bc4*/ 	.word	0x00000520
        /*0bc8*/ 	.word	0x000000ff
        /*0bcc*/ 	.word	0x00028478
        /*0bd0*/ 	.short	0x0100
        /*0bd2*/ 	.byte	0x06
	.zero		1


	//   ....[13]....
        /*0bd4*/ 	.word	0x00000530
        /*0bd8*/ 	.word	0x000000ff
        /*0bdc*/ 	.word	0x00028488
        /*0be0*/ 	.short	0x0100
        /*0be2*/ 	.byte	0x06
	.zero		1


	//   ....[14]....
        /*0be4*/ 	.word	0x00000660
        /*0be8*/ 	.word	0x000000ff
        /*0bec*/ 	.word	0x00028490
        /*0bf0*/ 	.short	0x0100
        /*0bf2*/ 	.byte	0x08
	.zero		1


	//   ....[15]....
        /*0bf4*/ 	.word	0x00000670
        /*0bf8*/ 	.word	0x000000ff
        /*0bfc*/ 	.word	0x000284a0
        /*0c00*/ 	.short	0x0100
        /*0c02*/ 	.byte	0x08
	.zero		1


	//   ....[16]....
        /*0c04*/ 	.word	0x00000680
        /*0c08*/ 	.word	0x000000ff
        /*0c0c*/ 	.word	0x00028498
        /*0c10*/ 	.short	0x0100
        /*0c12*/ 	.byte	0x08
	.zero		1


	//   ....[17]....
        /*0c14*/ 	.word	0x00000690
        /*0c18*/ 	.word	0x000000ff
        /*0c1c*/ 	.word	0x000284a8
        /*0c20*/ 	.short	0x0100
        /*0c22*/ 	.byte	0x08
	.zero		1


	//   ....[18]....
        /*0c24*/ 	.word	0x000007e0
        /*0c28*/ 	.word	0x000000ff
        /*0c2c*/ 	.word	0x000284b0
        /*0c30*/ 	.short	0x0100
        /*0c32*/ 	.byte	0x08
	.zero		1


	//   ....[19]....
        /*0c34*/ 	.word	0x000007f0
        /*0c38*/ 	.word	0x000000ff
        /*0c3c*/ 	.word	0x000284c0
        /*0c40*/ 	.short	0x0100
        /*0c42*/ 	.byte	0x08
	.zero		1


	//   ....[20]....
        /*0c44*/ 	.word	0x00000800
        /*0c48*/ 	.word	0x000000ff
        /*0c4c*/ 	.word	0x000284b8
        /*0c50*/ 	.short	0x0100
        /*0c52*/ 	.byte	0x08
	.zero		1


	//   ....[21]....
        /*0c54*/ 	.word	0x00000810
        /*0c58*/ 	.word	0x000000ff
        /*0c5c*/ 	.word	0x000284c8
        /*0c60*/ 	.short	0x0100
        /*0c62*/ 	.byte	0x08
	.zero		1


	//   ....[22]....
        /*0c64*/ 	.word	0x00002720
        /*0c68*/ 	.word	0x000000ff
        /*0c6c*/ 	.word	0x00028400
        /*0c70*/ 	.short	0x010a
        /*0c72*/ 	.byte	0x2b
	.zero		1


	//   ....[23]....
        /*0c74*/ 	.word	0x000027f0
        /*0c78*/ 	.word	0x000000ff
        /*0c7c*/ 	.word	0x00028430
        /*0c80*/ 	.short	0x010a
        /*0c82*/ 	.byte	0x2d
	.zero		1


	//   ....[24]....
        /*0c84*/ 	.word	0x00002830
        /*0c88*/ 	.word	0x000000ff
        /*0c8c*/ 	.word	0x00028430
        /*0c90*/ 	.short	0x010a
        /*0c92*/ 	.byte	0x2d
	.zero		1


	//   ....[25]....
        /*0c94*/ 	.word	0x00002dd0
        /*0c98*/ 	.word	0x000000ff
        /*0c9c*/ 	.word	0x00000000
        /*0ca0*/ 	.short	0x0101
        /*0ca2*/ 	.byte	0x06
	.zero		1


	//   ....[26]....
        /*0ca4*/ 	.word	0x00004400
        /*0ca8*/ 	.word	0x000000ff
        /*0cac*/ 	.word	0x00028450
        /*0cb0*/ 	.short	0x010a
        /*0cb2*/ 	.byte	0x2d
	.zero		1


	//   ....[27]....
        /*0cb4*/ 	.word	0x00004440
        /*0cb8*/ 	.word	0x000000ff
        /*0cbc*/ 	.word	0x00028450
        /*0cc0*/ 	.short	0x010a
        /*0cc2*/ 	.byte	0x2d
	.zero		1


	//   ....[28]....
        /*0cc4*/ 	.word	0x00004640
        /*0cc8*/ 	.word	0x000000ff
        /*0ccc*/ 	.word	0x00000000
        /*0cd0*/ 	.short	0x0101
        /*0cd2*/ 	.byte	0x2d
	.zero		1


	//   ....[29]....
        /*0cd4*/ 	.word	0x00004950
        /*0cd8*/ 	.word	0x000000ff
        /*0cdc*/ 	.word	0x00028430
        /*0ce0*/ 	.short	0x010a
        /*0ce2*/ 	.byte	0x2d
	.zero		1


	//   ....[30]....
        /*0ce4*/ 	.word	0x00004990
        /*0ce8*/ 	.word	0x000000ff
        /*0cec*/ 	.word	0x00028430
        /*0cf0*/ 	.short	0x010a
        /*0cf2*/ 	.byte	0x2d
	.zero		1


	//   ....[31]....
        /*0cf4*/ 	.word	0x00004de0
        /*0cf8*/ 	.word	0x000000ff
        /*0cfc*/ 	.word	0x00000000
        /*0d00*/ 	.short	0x0101
        /*0d02*/ 	.byte	0x06
	.zero		1


	//   ....[32]....
        /*0d04*/ 	.word	0x00006c80
        /*0d08*/ 	.word	0x000000ff
        /*0d0c*/ 	.word	0x00028450
        /*0d10*/ 	.short	0x010a
        /*0d12*/ 	.byte	0x2d
	.zero		1


	//   ....[33]....
        /*0d14*/ 	.word	0x00006cd0
        /*0d18*/ 	.word	0x000000ff
        /*0d1c*/ 	.word	0x00028450
        /*0d20*/ 	.short	0x010a
        /*0d22*/ 	.byte	0x2d
	.zero		1


	//   ....[34]....
        /*0d24*/ 	.word	0x00006e40
        /*0d28*/ 	.word	0x000000ff
        /*0d2c*/ 	.word	0x00000000
        /*0d30*/ 	.short	0x0101
        /*0d32*/ 	.byte	0x2d
	.zero		1


	//   ....[35]....
        /*0d34*/ 	.word	0x00007220
        /*0d38*/ 	.word	0x000000ff
        /*0d3c*/ 	.word	0x00028430
        /*0d40*/ 	.short	0x010a
        /*0d42*/ 	.byte	0x2b
	.zero		1


	//   ....[36]....
        /*0d44*/ 	.word	0x00007260
        /*0d48*/ 	.word	0x000000ff
        /*0d4c*/ 	.word	0x00028430
        /*0d50*/ 	.short	0x010a
        /*0d52*/ 	.byte	0x2b
	.zero		1


	//   ....[37]....
        /*0d54*/ 	.word	0x000075d0
        /*0d58*/ 	.word	0x000000ff
        /*0d5c*/ 	.word	0x00000000
        /*0d60*/ 	.short	0x0101
        /*0d62*/ 	.byte	0x06
	.zero		1


	//   ....[38]....
        /*0d64*/ 	.word	0x000087e0
        /*0d68*/ 	.word	0x000000ff
        /*0d6c*/ 	.word	0x00028450
        /*0d70*/ 	.short	0x010a
        /*0d72*/ 	.byte	0x2b
	.zero		1


	//   ....[39]....
        /*0d74*/ 	.word	0x00008830
        /*0d78*/ 	.word	0x000000ff
        /*0d7c*/ 	.word	0x00028450
        /*0d80*/ 	.short	0x010a
        /*0d82*/ 	.byte	0x2b
	.zero		1


	//   ....[40]....
        /*0d84*/ 	.word	0x00008980
        /*0d88*/ 	.word	0x000000ff
        /*0d8c*/ 	.word	0x00000000
        /*0d90*/ 	.short	0x0101
        /*0d92*/ 	.byte	0x2b
	.zero		1


	//   ....[41]....
        /*0d94*/ 	.word	0x00008b00
        /*0d98*/ 	.word	0x000000ff
        /*0d9c*/ 	.word	0x00028430
        /*0da0*/ 	.short	0x010a
        /*0da2*/ 	.byte	0x2c
	.zero		1


	//   ....[42]....
        /*0da4*/ 	.word	0x00008b40
        /*0da8*/ 	.word	0x000000ff
        /*0dac*/ 	.word	0x00028430
        /*0db0*/ 	.short	0x010a
        /*0db2*/ 	.byte	0x2c
	.zero		1


	//   ....[43]....
        /*0db4*/ 	.word	0x00008f80
        /*0db8*/ 	.word	0x000000ff
        /*0dbc*/ 	.word	0x00000000
        /*0dc0*/ 	.short	0x0101
        /*0dc2*/ 	.byte	0x06
	.zero		1


	//   ....[44]....
        /*0dc4*/ 	.word	0x0000ae20
        /*0dc8*/ 	.word	0x000000ff
        /*0dcc*/ 	.word	0x00028450
        /*0dd0*/ 	.short	0x010a
        /*0dd2*/ 	.byte	0x2c
	.zero		1


	//   ....[45]....
        /*0dd4*/ 	.word	0x0000ae70
        /*0dd8*/ 	.word	0x000000ff
        /*0ddc*/ 	.word	0x00028450
        /*0de0*/ 	.short	0x010a
        /*0de2*/ 	.byte	0x2c
	.zero		1


	//   ....[46]....
        /*0de4*/ 	.word	0x0000afe0
        /*0de8*/ 	.word	0x000000ff
        /*0dec*/ 	.word	0x00000000
        /*0df0*/ 	.short	0x0101
        /*0df2*/ 	.byte	0x2c
	.zero		1


	//   ....[47]....
        /*0df4*/ 	.word	0x0000f130
        /*0df8*/ 	.word	0x000000ff
        /*0dfc*/ 	.word	0x00000000
        /*0e00*/ 	.short	0x0101
        /*0e02*/ 	.byte	0x07
	.zero		1


	//   ....[48]....
        /*0e04*/ 	.word	0x0000f980
        /*0e08*/ 	.word	0x000000ff
        /*0e0c*/ 	.word	0x00000000
        /*0e10*/ 	.short	0x0101
        /*0e12*/ 	.byte	0x07
	.zero		1


	//   ....[49]....
        /*0e14*/ 	.word	0x00014600
        /*0e18*/ 	.word	0x00000000
        /*0e1c*/ 	.word	0x00028480
        /*0e20*/ 	.short	0x010a
        /*0e22*/ 	.byte	0x3f
	.zero		1


	//   ....[50]....
        /*0e24*/ 	.word	0x00014a60
        /*0e28*/ 	.word	0x00000000
        /*0e2c*/ 	.word	0x00028470
        /*0e30*/ 	.short	0x0107
        /*0e32*/ 	.byte	0x3f
	.zero		1


	//   ....[51]....
        /*0e34*/ 	.word	0x00014b10
        /*0e38*/ 	.word	0x00000000
        /*0e3c*/ 	.word	0x00028470
        /*0e40*/ 	.short	0x0101
        /*0e42*/ 	.byte	0x3f
	.zero		1


	//   ....[52]....
        /*0e44*/ 	.word	0x00014b40
        /*0e48*/ 	.word	0x00000000
        /*0e4c*/ 	.word	0x00028440
        /*0e50*/ 	.short	0x010a
        /*0e52*/ 	.byte	0x3f
	.zero		1


	//   ....[53]....
        /*0e54*/ 	.word	0x00014f00
        /*0e58*/ 	.word	0x00000000
        /*0e5c*/ 	.word	0x00028430
        /*0e60*/ 	.short	0x0107
        /*0e62*/ 	.byte	0x3f
	.zero		1


	//   ....[54]....
        /*0e64*/ 	.word	0x00014fb0
        /*0e68*/ 	.word	0x00000000
        /*0e6c*/ 	.word	0x00028430
        /*0e70*/ 	.short	0x0101
        /*0e72*/ 	.byte	0x3f
	.zero		1


	//   ....[55]....
        /*0e74*/ 	.word	0x00015a40
        /*0e78*/ 	.word	0x00000011
        /*0e7c*/ 	.word	0x00028400
        /*0e80*/ 	.short	0x0107
        /*0e82*/ 	.byte	0x3f
	.zero		1


	//   ....[56]....
        /*0e84*/ 	.word	0x00015b40
        /*0e88*/ 	.word	0x00000011
        /*0e8c*/ 	.word	0x00028400
        /*0e90*/ 	.short	0x0101
        /*0e92*/ 	.byte	0x3f
	.zero		1


	//   ....[57]....
        /*0e94*/ 	.word	0x00015b70
        /*0e98*/ 	.word	0x00000011
        /*0e9c*/ 	.word	0x00028420
        /*0ea0*/ 	.short	0x010a
        /*0ea2*/ 	.byte	0x3f
	.zero		1


	//   ....[58]....
        /*0ea4*/ 	.word	0x00015e90
        /*0ea8*/ 	.word	0x00000000
        /*0eac*/ 	.word	0x00028480
        /*0eb0*/ 	.short	0x010a
        /*0eb2*/ 	.byte	0x3f
	.zero		1


	//   ....[59]....
        /*0eb4*/ 	.word	0x00016220
        /*0eb8*/ 	.word	0x00000000
        /*0ebc*/ 	.word	0x00028470
        /*0ec0*/ 	.short	0x0107
        /*0ec2*/ 	.byte	0x3f
	.zero		1


	//   ....[60]....
        /*0ec4*/ 	.word	0x000162d0
        /*0ec8*/ 	.word	0x00000000
        /*0ecc*/ 	.word	0x00028470
        /*0ed0*/ 	.short	0x0101
        /*0ed2*/ 	.byte	0x3f
	.zero		1


	//   ....[61]....
        /*0ed4*/ 	.word	0x00016300
        /*0ed8*/ 	.word	0x00000000
        /*0edc*/ 	.word	0x00028440
        /*0ee0*/ 	.short	0x010a
        /*0ee2*/ 	.byte	0x3f
	.zero		1


	//   ....[62]....
        /*0ee4*/ 	.word	0x00016660
        /*0ee8*/ 	.word	0x00000000
        /*0eec*/ 	.word	0x00028430
        /*0ef0*/ 	.short	0x0107
        /*0ef2*/ 	.byte	0x3f
	.zero		1


	//   ....[63]....
        /*0ef4*/ 	.word	0x00016710
        /*0ef8*/ 	.word	0x00000000
        /*0efc*/ 	.word	0x00028430
        /*0f00*/ 	.short	0x0101
        /*0f02*/ 	.byte	0x3f
	.zero		1


	//   ....[64]....
        /*0f04*/ 	.word	0x000167a0
        /*0f08*/ 	.word	0x00000000
        /*0f0c*/ 	.word	0x00028470
        /*0f10*/ 	.short	0x010a
        /*0f12*/ 	.byte	0x3f
	.zero		1


	//   ....[65]....
        /*0f14*/ 	.word	0x00016820
        /*0f18*/ 	.word	0x00000000
        /*0f1c*/ 	.word	0x00028460
        /*0f20*/ 	.short	0x010a
        /*0f22*/ 	.byte	0x3f
	.zero		1


	//   ....[66]....
        /*0f24*/ 	.word	0x00016c30
        /*0f28*/ 	.word	0x00000000
        /*0f2c*/ 	.word	0x00028450
        /*0f30*/ 	.short	0x0101
        /*0f32*/ 	.byte	0x3f
	.zero		1


	//   ....[67]....
        /*0f34*/ 	.word	0x00016cb0
        /*0f38*/ 	.word	0x00000000
        /*0f3c*/ 	.word	0x00000000
        /*0f40*/ 	.short	0x0101
        /*0f42*/ 	.byte	0x3f
	.zero		1


	//   ....[68]....
        /*0f44*/ 	.word	0x00016e70
        /*0f48*/ 	.word	0x00000012
        /*0f4c*/ 	.word	0x00028470
        /*0f50*/ 	.short	0x010a
        /*0f52*/ 	.byte	0x3f
	.zero		1


	//   ....[69]....
        /*0f54*/ 	.word	0x00016ee0
        /*0f58*/ 	.word	0x00000012
        /*0f5c*/ 	.word	0x00028460
        /*0f60*/ 	.short	0x010a
        /*0f62*/ 	.byte	0x3f
	.zero		1


	//   ....[70]....
        /*0f64*/ 	.word	0x00017300
        /*0f68*/ 	.word	0x00000012
        /*0f6c*/ 	.word	0x00028450
        /*0f70*/ 	.short	0x0101
        /*0f72*/ 	.byte	0x3f
	.zero		1


	//   ....[71]....
        /*0f74*/ 	.word	0x00017380
        /*0f78*/ 	.word	0x00000012
        /*0f7c*/ 	.word	0x00000000
        /*0f80*/ 	.short	0x0101
        /*0f82*/ 	.byte	0x3f
	.zero		1


	//   ....[72]....
        /*0f84*/ 	.word	0x00018430
        /*0f88*/ 	.word	0x00000005
        /*0f8c*/ 	.word	0x00028420
        /*0f90*/ 	.short	0x010a
        /*0f92*/ 	.byte	0x3f
	.zero		1


	//   ....[73]....
        /*0f94*/ 	.word	0x000185d0
        /*0f98*/ 	.word	0x00000003
        /*0f9c*/ 	.word	0x00028440
        /*0fa0*/ 	.short	0x010a
        /*0fa2*/ 	.byte	0x3f
	.zero		1


	//   ....[74]....
        /*0fa4*/ 	.word	0x00018670
        /*0fa8*/ 	.word	0x00000005
        /*0fac*/ 	.word	0x00028440
        /*0fb0*/ 	.short	0x010a
        /*0fb2*/ 	.byte	0x3f
	.zero		1


	//   ....[75]....
        /*0fb4*/ 	.word	0x000186b0
        /*0fb8*/ 	.word	0x00000003
        /*0fbc*/ 	.word	0x00028460
        /*0fc0*/ 	.short	0x010a
        /*0fc2*/ 	.byte	0x3f
	.zero		1


	//   ....[76]....
        /*0fc4*/ 	.word	0x000186f0
        /*0fc8*/ 	.word	0x00000005
        /*0fcc*/ 	.word	0x00028460
        /*0fd0*/ 	.short	0x010a
        /*0fd2*/ 	.byte	0x3f
	.zero		1


	//   ....[77]....
        /*0fd4*/ 	.word	0x00018730
        /*0fd8*/ 	.word	0x00000003
        /*0fdc*/ 	.word	0x00028480
        /*0fe0*/ 	.short	0x010a
        /*0fe2*/ 	.byte	0x3f
	.zero		1


	//   ....[78]....
        /*0fe4*/ 	.word	0x00018770
        /*0fe8*/ 	.word	0x00000005
        /*0fec*/ 	.word	0x00028480
        /*0ff0*/ 	.short	0x010a
        /*0ff2*/ 	.byte	0x3f
	.zero		1


	//   ....[79]....
        /*0ff4*/ 	.word	0x000187e0
        /*0ff8*/ 	.word	0x00000003
        /*0ffc*/ 	.word	0x00028400
        /*1000*/ 	.short	0x010a
        /*1002*/ 	.byte	0x3f
	.zero		1


	//   ....[80]....
        /*1004*/ 	.word	0x00018840
        /*1008*/ 	.word	0x00000000
        /*100c*/ 	.word	0x00028430
        /*1010*/ 	.short	0x010a
        /*1012*/ 	.byte	0x3f
	.zero		1


	//   ....[81]....
        /*1014*/ 	.word	0x000188a0
        /*1018*/ 	.word	0x00000008
        /*101c*/ 	.word	0x00028450
        /*1020*/ 	.short	0x010a
        /*1022*/ 	.byte	0x3f
	.zero		1


	//   ....[82]....
        /*1024*/ 	.word	0x00018900
        /*1028*/ 	.word	0x00000005
        /*102c*/ 	.word	0x00028430
        /*1030*/ 	.short	0x010a
        /*1032*/ 	.byte	0x3f
	.zero		1


	//   ....[83]....
        /*1034*/ 	.word	0x00018960
        /*1038*/ 	.word	0x00000007
        /*103c*/ 	.word	0x00028450
        /*1040*/ 	.short	0x010a
        /*1042*/ 	.byte	0x3f
	.zero		1


	//   ....[84]....
        /*1044*/ 	.word	0x000189c0
        /*1048*/ 	.word	0x00000005
        /*104c*/ 	.word	0x00028430
        /*1050*/ 	.short	0x010a
        /*1052*/ 	.byte	0x3f
	.zero		1


	//   ....[85]....
        /*1054*/ 	.word	0x00018a20
        /*1058*/ 	.word	0x0000000b
        /*105c*/ 	.word	0x00028450
        /*1060*/ 	.short	0x010a
        /*1062*/ 	.byte	0x3f
	.zero		1


	//   ....[86]....
        /*1064*/ 	.word	0x00018a80
        /*1068*/ 	.word	0x00000005
        /*106c*/ 	.word	0x00028430
        /*1070*/ 	.short	0x010a
        /*1072*/ 	.byte	0x3f
	.zero		1


	//   ....[87]....
        /*1074*/ 	.word	0x00018ae0
        /*1078*/ 	.word	0x00000007
        /*107c*/ 	.word	0x00028450
        /*1080*/ 	.short	0x010a
        /*1082*/ 	.byte	0x3f
	.zero		1


	//   ....[88]....
        /*1084*/ 	.word	0x00018be0
        /*1088*/ 	.word	0x00000000
        /*108c*/ 	.word	0x00028480
        /*1090*/ 	.short	0x010a
        /*1092*/ 	.byte	0x3f
	.zero		1


	//   ....[89]....
        /*1094*/ 	.word	0x000191e0
        /*1098*/ 	.word	0x00000000
        /*109c*/ 	.word	0x00028440
        /*10a0*/ 	.short	0x010a
        /*10a2*/ 	.byte	0x3f
	.zero		1


	//   ....[90]....
        /*10a4*/ 	.word	0x0001a120
        /*10a8*/ 	.word	0x00000011
        /*10ac*/ 	.word	0x00028420
        /*10b0*/ 	.short	0x010a
        /*10b2*/ 	.byte	0x3f
	.zero		1


	//   ....[91]....
        /*10b4*/ 	.word	0x0001a170
        /*10b8*/ 	.word	0x00000000
        /*10bc*/ 	.word	0x00028480
        /*10c0*/ 	.short	0x010a
        /*10c2*/ 	.byte	0x3f
	.zero		1


	//   ....[92]....
        /*10c4*/ 	.word	0x0001a660
        /*10c8*/ 	.word	0x00000000
        /*10cc*/ 	.word	0x00028440
        /*10d0*/ 	.short	0x010a
        /*10d2*/ 	.byte	0x3f
	.zero		1


	//   ....[93]....
        /*10d4*/ 	.word	0x0001ab00
        /*10d8*/ 	.word	0x00000000
        /*10dc*/ 	.word	0x00028470
        /*10e0*/ 	.short	0x010a
        /*10e2*/ 	.byte	0x3f
	.zero		1


	//   ....[94]....
        /*10e4*/ 	.word	0x0001ab50
        /*10e8*/ 	.word	0x00000000
        /*10ec*/ 	.word	0x00028460
        /*10f0*/ 	.short	0x010a
        /*10f2*/ 	.byte	0x3f
	.zero		1


	//   ....[95]....
        /*10f4*/ 	.word	0x0001aba0
        /*10f8*/ 	.word	0x00000012
        /*10fc*/ 	.word	0x00028470
        /*1100*/ 	.short	0x010a
        /*1102*/ 	.byte	0x3f
	.zero		1


	//   ....[96]....
        /*1104*/ 	.word	0x0001abf0
        /*1108*/ 	.word	0x00000012
        /*110c*/ 	.word	0x00028460
        /*1110*/ 	.short	0x010a
        /*1112*/ 	.byte	0x3f
	.zero		1


	//   ....[97]....
        /*1114*/ 	.word	0x0001ac40
        /*1118*/ 	.word	0x00000005
        /*111c*/ 	.word	0x00028420
        /*1120*/ 	.short	0x010a
        /*1122*/ 	.byte	0x3f
	.zero		1


	//   ....[98]....
        /*1124*/ 	.word	0x0001ade0
        /*1128*/ 	.word	0x00000003
        /*112c*/ 	.word	0x00028440
        /*1130*/ 	.short	0x010a
        /*1132*/ 	.byte	0x3f
	.zero		1


	//   ....[99]....
        /*1134*/ 	.word	0x0001ae30
        /*1138*/ 	.word	0x00000005
        /*113c*/ 	.word	0x00028440
        /*1140*/ 	.short	0x010a
        /*1142*/ 	.byte	0x3f
	.zero		1


	//   ....[100]....
        /*1144*/ 	.word	0x0001ae80
        /*1148*/ 	.word	0x00000003
        /*114c*/ 	.word	0x00028460
        /*1150*/ 	.short	0x010a
        /*1152*/ 	.byte	0x3f
	.zero		1


	//   ....[101]....
        /*1154*/ 	.word	0x0001aed0
        /*1158*/ 	.word	0x00000005
        /*115c*/ 	.word	0x00028460
        /*1160*/ 	.short	0x010a
        /*1162*/ 	.byte	0x3f
	.zero		1


	//   ....[102]....
        /*1164*/ 	.word	0x0001af20
        /*1168*/ 	.word	0x00000003
        /*116c*/ 	.word	0x00028480
        /*1170*/ 	.short	0x010a
        /*1172*/ 	.byte	0x3f
	.zero		1


	//----- nvinfo : EIATTR_NUM_MBARRIERS
	.align		4
.L_214:
        /*1174*/ 	.byte	0x03, 0x38
        /*1176*/ 	.short	0x0016


	//----- nvinfo : EIATTR_EXIT_INSTR_OFFSETS
	.align		4
        /*1178*/ 	.byte	0x04, 0x1c
        /*117a*/ 	.short	(.L_216 - .L_215)


	//   ....[0]....
.L_215:
        /*117c*/ 	.word	0x000009e0


	//   ....[1]....
        /*1180*/ 	.word	0x00011ba0


	//   ....[2]....
        /*1184*/ 	.word	0x000187c0


	//----- nvinfo : EIATTR_MAX_THREADS
	.align		4
.L_216:
        /*1188*/ 	.byte	0x04, 0x05
        /*118a*/ 	.short	(.L_218 - .L_217)
.L_217:
        /*118c*/ 	.word	0x00000180
        /*1190*/ 	.word	0x00000001
        /*1194*/ 	.word	0x00000001


	//----- nvinfo : EIATTR_CRS_STACK_SIZE
	.align		4
.L_218:
        /*1198*/ 	.byte	0x04, 0x1e
        /*119a*/ 	.short	(.L_220 - .L_219)
.L_219:
        /*119c*/ 	.word	0x00000000


	//----- nvinfo : EIATTR_CBANK_PARAM_SIZE
	.align		4
.L_220:
        /*11a0*/ 	.byte	0x03, 0x19
        /*11a2*/ 	.short	0x0af0


	//----- nvinfo : EIATTR_PARAM_CBANK
	.align		4
        /*11a4*/ 	.byte	0x04, 0x0a
        /*11a6*/ 	.short	(.L_222 - .L_221)
	.align		4
.L_221:
        /*11a8*/ 	.word	index@(.nv.constant0._ZN7cutlass13device_kernelIN5flash11enable_sm90INS1_16FlashAttnFwdSm90INS1_25CollectiveMainloopFwdSm90ILi2EN4cute5tupleIJNS5_1CILi1EEES8_S8_EEENS6_IJNS7_ILi128EEENS7_ILi64EEENS7_ILi256EEEEEELi256ENS_12float_e4m3_tEfNS_4arch4Sm90ELb0ELb1ELb0ELb1ELb1ELb0ELb0ELb1ELb0ELb1ELb1ELb0EEENS1_21CollectiveEpilogueFwdINS6_IJSA_SC_SB_EEES9_NS_10bfloat16_tESG_Li256ELb1ELb1ELb1ELb1EEENS1_36VarlenDynamicPersistentTileSchedulerILi128ELi64ELi256ELi128ELb1ELb1ELb1ELb1ELb0ELb1EEEEEEEEEvNT_6ParamsE)
        /*11ac*/ 	.short	0x0210
        /*11ae*/ 	.short	0x0af0


	//----- nvinfo : EIATTR_SW_WAR
	.align		4
.L_222:
        /*11b0*/ 	.byte	0x04, 0x36
        /*11b2*/ 	.short	(.L_224 - .L_223)
.L_223:
        /*11b4*/ 	.word	0x00000008
.L_224:


//--------------------- .nv.info._ZN7cutlass13device_kernelIN5flash11enable_sm90INS1_16FlashAttnFwdSm90INS1_25CollectiveMainloopFwdSm90ILi2EN4cute5tupleIJNS5_1CILi1EEES8_S8_EEENS6_IJNS7_ILi128EEENS7_ILi64EEENS7_ILi256EEEEEELi256ENS_12float_e4m3_tEfNS_4arch4Sm90ELb0ELb1ELb0ELb1ELb1ELb1ELb0ELb1ELb0ELb1ELb1ELb0EEENS1_21CollectiveEpilogueFwdINS6_IJSA_SC_SB_EEES9_NS_10bfloat16_tESG_Li256ELb1ELb1ELb1ELb1EEENS1_36VarlenDynamicPersistentTileSchedulerILi128ELi64ELi256ELi128ELb1ELb1ELb1ELb1ELb0ELb1EEEEEEEEEvNT_6ParamsE --------------------------
	.section	.nv.info._ZN7cutlass13device_kernelIN5flash11enable_sm90INS1_16FlashAttnFwdSm90INS1_25CollectiveMainloopFwdSm90ILi2EN4cute5tupleIJNS5_1CILi1EEES8_S8_EEENS6_IJNS7_ILi128EEENS7_ILi64EEENS7_ILi256EEEEEELi256ENS_12float_e4m3_tEfNS_4arch4Sm90ELb0ELb1ELb0ELb1ELb1ELb1ELb0ELb1ELb0ELb1ELb1ELb0EEENS1_21CollectiveEpilogueFwdINS6_IJSA_SC_SB_EEES9_NS_10bfloat16_tESG_Li256ELb1ELb1ELb1ELb1EEENS1_36VarlenDynamicPersistentTileSchedulerILi128ELi64ELi256ELi128ELb1ELb1ELb1ELb1ELb0ELb1EEEEEEEEEvNT_6ParamsE,"",@"SHT_CUDA_INFO"
	.sectionflags	@""
	.align	4


	//----- nvinfo : EIATTR_CUDA_API_VERSION
	.align		4
        /*0000*/ 	.byte	0x04, 0x37
        /*0002*/ 	.short	(.L_226 - .L_225)
.L_225:
        /*0004*/ 	.word	0x00000082


	//----- nvinfo : EIATTR_KPARAM_INFO
	.align		4
.L_226:
        /*0008*/ 	.byte	0x04, 0x17
        /*000a*/ 	.short	(.L_228 - .L_227)
.L_227:
        /*000c*/ 	.word	0x00000000
        /*0010*/ 	.short	0x0000
        /*0012*/ 	.short	0x0070
        /*0014*/ 	.byte	0x00, 0xf0, 0x01, 0x2a


	//----- nvinfo : EIATTR_SPARSE_MMA_MASK
	.align		4
.L_228:
        /*0018*/ 	.byte	0x03, 0x50
        /*001a*/ 	.short	0x0000


	//----- nvinfo : EIATTR_MAXREG_COUNT
	.align		4
        /*001c*/ 	.byte	0x03, 0x1b
        /*001e*/ 	.short	0x00a8


	//----- nvinfo : EIATTR_NUM_BARRIERS
	.align		4
        /*0020*/ 	.byte	0x02, 0x4c
        /*0022*/ 	.byte	0x10
	.zero		1


	//----- nvinfo : EIATTR_EXTERNS
	.align		4
        /*0024*/ 	.byte	0x04, 0x0f
        /*0026*/ 	.short	(.L_230 - .L_229)


	//   ....[0]....
	.align		4
.L_229:
        /*0028*/ 	.word	index@(__assertfail)


	//----- nvinfo : EIATTR_ANNOTATIONS
	.align		4
.L_230:
        /*002c*/ 	.byte	0x04, 0x55
        /*002e*/ 	.short	(.L_232 - .L_231)


	//   ....[0]....
.L_231:
        /* <DEDUP_REMOVED lines=56> */


	//----- nvinfo : EIATTR_MERCURY_ISA_VERSION
	.align		4
.L_232:
        /*03a0*/ 	.byte	0x03, 0x5f
        /*03a2*/ 	.short	0x0101


	//----- nvinfo : EIATTR_UNUSED_LOAD_BYTE_OFFSET
	.align		4
        /*03a4*/ 	.byte	0x04, 0x44
        /*03a6*/ 	.short	(.L_234 - .L_233)


	//   ....[0]....
.L_233:
        /*03a8*/ 	.word	0x00000aa0
        /*03ac*/ 	.word	0x0000fff0


	//   ....[1]....
        /*03b0*/ 	.word	0x0001ba90
        /*03b4*/ 	.word	0x0000fff0


	//----- nvinfo : EIATTR_INT_WARP_WIDE_INSTR_OFFSETS
	.align		4
.L_234:
        /*03b8*/ 	.byte	0x04, 0x31
        /*03ba*/ 	.short	(.L_236 - .L_235)


	//   ....[0]....
.L_235:
        /*03bc*/ 	.word	0x00000130


	//   ....[1]....
        /*03c0*/ 	.word	0x00000170


	//   ....[2]....
        /*03c4*/ 	.word	0x000001e0


	//   ....[3]....
        /*03c8*/ 	.word	0x00026000


	//   ....[4]....
        /*03cc*/ 	.word	0x00026090


	//   ....[5]....
        /*03d0*/ 	.word	0x00029310


	//   ....[6]....
        /*03d4*/ 	.word	0x000293a0


	//----- nvinfo : EIATTR_COOP_GROUP_MASK_REGIDS
	.align		4
.L_236:
        /*03d8*/ 	.byte	0x04, 0x29
        /*03da*/ 	.short	(.L_238 - .L_237)


	//   ....[0]....
.L_237:
        /*03dc*/ 	.word	0xffffffff


	//   ....[1]....
        /*03e0*/ 	.word	0xffffffff


	//   ....[2]....
        /*03e4*/ 	.word	0xffffffff


	//   ....[3]....
        /*03e8*/ 	.word	0xffffffff


	//   ....[4]....
        /*03ec*/ 	.word	0xffffffff


	//   ....[5]....
        /*03f0*/ 	.word	0xffffffff


	//   ....[6]....
        /*03f4*/ 	.word	0xffffffff


	//   ....[7]....
        /*03f8*/ 	.word	0xffffffff


	//   ....[8]....
        /*03fc*/ 	.word	0xffffffff


	//   ....[9]....
        /*0400*/ 	.word	0xffffffff


	//   ....[10]....
        /*0404*/ 	.word	0xffffffff


	//   ....[11]....
        /*0408*/ 	.word	0xffffffff


	//   ....[12]....
        /*040c*/ 	.word	0xffffffff


	//   ....[13]....
        /*0410*/ 	.word	0xffffffff


	//   ....[14]....
        /*0414*/ 	.word	0xffffffff


	//   ....[15]....
        /*0418*/ 	.word	0xffffffff


	//   ....[16]....
        /*041c*/ 	.word	0xffffffff


	//   ....[17]....
        /*0420*/ 	.word	0xffffffff


	//   ....[18]....
        /*0424*/ 	.word	0xffffffff


	//   ....[19]....
        /*0428*/ 	.word	0xffffffff


	//   ....[20]....
        /*042c*/ 	.word	0xffffffff


	//   ....[21]....
        /*0430*/ 	.word	0xffffffff


	//   ....[22]....
        /*0434*/ 	.word	0xffffffff


	//   ....[23]....
        /*0438*/ 	.word	0xffffffff


	//   ....[24]....
        /*043c*/ 	.word	0xffffffff


	//   ....[25]....
        /*0440*/ 	.word	0xffffffff


	//   ....[26]....
        /*0444*/ 	.word	0xffffffff


	//   ....[27]....
        /*0448*/ 	.word	0xffffffff


	//   ....[28]....
        /*044c*/ 	.word	0xffffffff


	//   ....[29]....
        /*0450*/ 	.word	0xffffffff


	//   ....[30]....
        /*0454*/ 	.word	0xffffffff


	//   ....[31]....
        /*0458*/ 	.word	0xffffffff


	//   ....[32]....
        /*045c*/ 	.word	0xffffffff


	//   ....[33]....
        /*0460*/ 	.word	0xffffffff


	//   ....[34]....
        /*0464*/ 	.word	0xffffffff


	//   ....[35]....
        /*0468*/ 	.word	0xffffffff


	//   ....[36]....
        /*046c*/ 	.word	0xffffffff


	//   ....[37]....
        /*0470*/ 	.word	0xffffffff


	//   ....[38]....
        /*0474*/ 	.word	0xffffffff


	//   ....[39]....
        /*0478*/ 	.word	0xffffffff


	//   ....[40]....
        /*047c*/ 	.word	0xffffffff


	//   ....[41]....
        /*0480*/ 	.word	0xffffffff


	//   ....[42]....
        /*0484*/ 	.word	0xffffffff


	//   ....[43]....
        /*0488*/ 	.word	0xffffffff


	//   ....[44]....
        /*048c*/ 	.word	0xffffffff


	//   ....[45]....
        /*0490*/ 	.word	0xffffffff


	//   ....[46]....
        /*0494*/ 	.word	0xffffffff


	//   ....[47]....
        /*0498*/ 	.word	0xffffffff


	//   ....[48]....
        /*049c*/ 	.word	0xffffffff


	//   ....[49]....
        /*04a0*/ 	.word	0xffffffff


	//   ....[50]....
        /*04a4*/ 	.word	0xffffffff


	//   ....[51]....
        /*04a8*/ 	.word	0xffffffff


	//   ....[52]....
        /*04ac*/ 	.word	0xffffffff


	//   ....[53]....
        /*04b0*/ 	.word	0xffffffff


	//   ....[54]....
        /*04b4*/ 	.word	0xffffffff


	//   ....[55]....
        /*04b8*/ 	.word	0xffffffff


	//   ....[56]....
        /*04bc*/ 	.word	0xffffffff


	//   ....[57]....
        /*04c0*/ 	.word	0xffffffff


	//   ....[58]....
        /*04c4*/ 	.word	0xffffffff


	//   ....[59]....
        /*04c8*/ 	.word	0xffffffff


	//   ....[60]....
        /*04cc*/ 	.word	0xffffffff


	//   ....[61]....
        /*04d0*/ 	.word	0xffffffff


	//   ....[62]....
        /*04d4*/ 	.word	0xffffffff


	//   ....[63]....
        /*04d8*/ 	.word	0xffffffff


	//   ....[64]....
        /*04dc*/ 	.word	0xffffffff


	//   ....[65]....
        /*04e0*/ 	.word	0xffffffff


	//   ....[66]....
        /*04e4*/ 	.word	0xffffffff


	//   ....[67]....
        /*04e8*/ 	.word	0xffffffff


	//   ....[68]....
        /*04ec*/ 	.word	0xffffffff


	//   ....[69]....
        /*04f0*/ 	.word	0xffffffff


	//   ....[70]....
        /*04f4*/ 	.word	0xffffffff


	//   ....[71]....
        /*04f8*/ 	.word	0xffffffff


	//   ....[72]....
        /*04fc*/ 	.word	0xffffffff


	//   ....[73]....
        /*0500*/ 	.word	0xffffffff


	//   ....[74]....
        /*0504*/ 	.word	0xffffffff


	//   ....[75]....
        /*0508*/ 	.word	0xffffffff


	//   ....[76]....
        /*050c*/ 	.word	0xffffffff


	//   ....[77]....
        /*0510*/ 	.word	0xffffffff


	//   ....[78]....
        /*0514*/ 	.word	0xffffffff


	//   ....[79]....
        /*0518*/ 	.word	0xffffffff


	//   ....[80]....
        /*051c*/ 	.word	0xffffffff


	//   ....[81]....
        /*0520*/ 	.word	0xffffffff


	//   ....[82]....
        /*0524*/ 	.word	0xffffffff


	//   ....[83]....
        /*0528*/ 	.word	0xffffffff


	//   ....[84]....
        /*052c*/ 	.word	0xffffffff


	//   ....[85]....
        /*0530*/ 	.word	0xffffffff


	//   ....[86]....
        /*0534*/ 	.word	0xffffffff


	//   ....[87]....
        /*0538*/ 	.word	0xffffffff


	//   ....[88]....
        /*053c*/ 	.word	0xffffffff


	//   ....[89]....
        /*0540*/ 	.word	0xffffffff


	//   ....[90]....
        /*0544*/ 	.word	0xffffffff


	//   ....[91]....
        /*0548*/ 	.word	0xffffffff


	//   ....[92]....
        /*054c*/ 	.word	0xffffffff


	//   ....[93]....
        /*0550*/ 	.word	0xffffffff


	//   ....[94]....
        /*0554*/ 	.word	0xffffffff


	//   ....[95]....
        /*0558*/ 	.word	0xffffffff


	//   ....[96]....
        /*055c*/ 	.word	0xffffffff


	//   ....[97]....
        /*0560*/ 	.word	0xffffffff


	//   ....[98]....
        /*0564*/ 	.word	0xffffffff


	//   ....[99]....
        /*0568*/ 	.word	0xffffffff


	//   ....[100]....
        /*056c*/ 	.word	0xffffffff


	//   ....[101]....
        /*0570*/ 	.word	0xffffffff


	//   ....[102]....
        /*0574*/ 	.word	0xffffffff


	//   ....[103]....
        /*0578*/ 	.word	0xffffffff


	//   ....[104]....
        /*057c*/ 	.word	0xffffffff


	//   ....[105]....
        /*0580*/ 	.word	0xffffffff


	//   ....[106]....
        /*0584*/ 	.word	0xffffffff


	//   ....[107]....
        /*0588*/ 	.word	0xffffffff


	//   ....[108]....
        /*058c*/ 	.word	0xffffffff


	//   ....[109]....
        /*0590*/ 	.word	0xffffffff


	//   ....[110]....
        /*0594*/ 	.word	0xffffffff


	//   ....[111]....
        /*0598*/ 	.word	0xffffffff


	//   ....[112]....
        /*059c*/ 	.word	0xffffffff


	//   ....[113]....
        /*05a0*/ 	.word	0xffffffff


	//   ....[114]....
        /*05a4*/ 	.word	0xffffffff


	//   ....[115]....
        /*05a8*/ 	.word	0xffffffff


	//   ....[116]....
        /*05ac*/ 	.word	0xffffffff


	//   ....[117]....
        /*05b0*/ 	.word	0xffffffff


	//   ....[118]....
        /*05b4*/ 	.word	0xffffffff


	//   ....[119]....
        /*05b8*/ 	.word	0xffffffff


	//   ....[120]....
        /*05bc*/ 	.word	0xffffffff


	//   ....[121]....
        /*05c0*/ 	.word	0xffffffff


	//   ....[122]....
        /*05c4*/ 	.word	0xffffffff


	//   ....[123]....
        /*05c8*/ 	.word	0xffffffff


	//   ....[124]....
        /*05cc*/ 	.word	0xffffffff


	//   ....[125]....
        /*05d0*/ 	.word	0xffffffff


	//   ....[126]....
        /*05d4*/ 	.word	0xffffffff


	//   ....[127]....
        /*05d8*/ 	.word	0xffffffff


	//   ....[128]....
        /*05dc*/ 	.word	0xffffffff


	//   ....[129]....
        /*05e0*/ 	.word	0xffffffff


	//   ....[130]....
        /*05e4*/ 	.word	0xffffffff


	//   ....[131]....
        /*05e8*/ 	.word	0xffffffff


	//   ....[132]....
        /*05ec*/ 	.word	0xffffffff


	//   ....[133]....
        /*05f0*/ 	.word	0xffffffff


	//   ....[134]....
        /*05f4*/ 	.word	0xffffffff


	//   ....[135]....
        /*05f8*/ 	.word	0xffffffff


	//   ....[136]....
        /*05fc*/ 	.word	0xffffffff


	//   ....[137]....
        /*0600*/ 	.word	0xffffffff


	//   ....[138]....
        /*0604*/ 	.word	0xffffffff


	//   ....[139]....
        /*0608*/ 	.word	0xffffffff


	//   ....[140]....
        /*060c*/ 	.word	0xffffffff


	//   ....[141]....
        /*0610*/ 	.word	0xffffffff


	//   ....[142]....
        /*0614*/ 	.word	0xffffffff


	//   ....[143]....
        /*0618*/ 	.word	0xffffffff


	//   ....[144]....
        /*061c*/ 	.word	0xffffffff


	//   ....[145]....
        /*0620*/ 	.word	0xffffffff


	//   ....[146]....
        /*0624*/ 	.word	0xffffffff


	//   ....[147]....
        /*0628*/ 	.word	0xffffffff


	//   ....[148]....
        /*062c*/ 	.word	0xffffffff


	//   ....[149]....
        /*0630*/ 	.word	0xffffffff


	//   ....[150]....
        /*0634*/ 	.word	0xffffffff


	//   ....[151]....
        /*0638*/ 	.word	0xffffffff


	//   ....[152]....
        /*063c*/ 	.word	0xffffffff


	//   ....[153]....
        /*0640*/ 	.word	0xffffffff


	//   ....[154]....
        /*0644*/ 	.word	0xffffffff


	//   ....[155]....
        /*0648*/ 	.word	0xffffffff


	//   ....[156]....
        /*064c*/ 	.word	0xffffffff


	//   ....[157]....
        /*0650*/ 	.word	0xffffffff


	//   ....[158]....
        /*0654*/ 	.word	0xffffffff


	//   ....[159]....
        /*0658*/ 	.word	0xffffffff


	//   ....[160]....
        /*065c*/ 	.word	0xffffffff


	//   ....[161]....
        /*0660*/ 	.word	0xffffffff


	//   ....[162]....
        /*0664*/ 	.word	0xffffffff


	//   ....[163]....
        /*0668*/ 	.word	0xffffffff


	//   ....[164]....
        /*066c*/ 	.word	0xffffffff


	//   ....[165]....
        /*0670*/ 	.word	0xffffffff


	//   ....[166]....
        /*0674*/ 	.word	0xffffffff


	//   ....[167]....
        /*0678*/ 	.word	0xffffffff


	//   ....[168]....
        /*067c*/ 	.word	0xffffffff


	//   ....[169]....
        /*0680*/ 	.word	0xffffffff


	//   ....[170]....
        /*0684*/ 	.word	0xffffffff


	//   ....[171]....
        /*0688*/ 	.word	0xffffffff


	//   ....[172]....
        /*068c*/ 	.word	0xffffffff


	//   ....[173]....
        /*0690*/ 	.word	0xffffffff


	//   ....[174]....
        /*0694*/ 	.word	0xffffffff


	//   ....[175]....
        /*0698*/ 	.word	0xffffffff


	//   ....[176]....
        /*069c*/ 	.word	0xffffffff


	//   ....[177]....
        /*06a0*/ 	.word	0xffffffff


	//   ....[178]....
        /*06a4*/ 	.word	0xffffffff


	//   ....[179]....
        /*06a8*/ 	.word	0xffffffff


	//   ....[180]....
        /*06ac*/ 	.word	0xffffffff


	//   ....[181]....
        /*06b0*/ 	.word	0xffffffff


	//   ....[182]....
        /*06b4*/ 	.word	0xffffffff


	//   ....[183]....
        /*06b8*/ 	.word	0xffffffff


	//   ....[184]....
        /*06bc*/ 	.word	0xffffffff


	//   ....[185]....
        /*06c0*/ 	.word	0xffffffff


	//   ....[186]....
        /*06c4*/ 	.word	0xffffffff


	//   ....[187]....
        /*06c8*/ 	.word	0xffffffff


	//   ....[188]....
        /*06cc*/ 	.word	0xffffffff


	//   ....[189]....
        /*06d0*/ 	.word	0xffffffff


	//   ....[190]....
        /*06d4*/ 	.word	0xffffffff


	//   ....[191]....
        /*06d8*/ 	.word	0xffffffff


	//   ....[192]....
        /*06dc*/ 	.word	0xffffffff


	//   ....[193]....
        /*06e0*/ 	.word	0xffffffff


	//   ....[194]....
        /*06e4*/ 	.word	0xffffffff


	//   ....[195]....
        /*06e8*/ 	.word	0xffffffff


	//   ....[196]....
        /*06ec*/ 	.word	0xffffffff


	//   ....[197]....
        /*06f0*/ 	.word	0xffffffff


	//   ....[198]....
        /*06f4*/ 	.word	0xffffffff


	//   ....[199]....
        /*06f8*/ 	.word	0xffffffff


	//   ....[200]....
        /*06fc*/ 	.word	0xffffffff


	//   ....[201]....
        /*0700*/ 	.word	0xffffffff


	//   ....[202]....
        /*0704*/ 	.word	0xffffffff


	//   ....[203]....
        /*0708*/ 	.word	0xffffffff


	//   ....[204]....
        /*070c*/ 	.word	0xffffffff


	//   ....[205]....
        /*0710*/ 	.word	0xffffffff


	//   ....[206]....
        /*0714*/ 	.word	0xffffffff


	//   ....[207]....
        /*0718*/ 	.word	0xffffffff


	//   ....[208]....
        /*071c*/ 	.word	0xffffffff


	//   ....[209]....
        /*0720*/ 	.word	0xffffffff


	//   ....[210]....
        /*0724*/ 	.word	0xffffffff


	//   ....[211]....
        /*0728*/ 	.word	0xffffffff


	//   ....[212]....
        /*072c*/ 	.word	0xffffffff


	//   ....[213]....
        /*0730*/ 	.word	0xffffffff


	//   ....[214]....
        /*0734*/ 	.word	0xffffffff


	//   ....[215]....
        /*0738*/ 	.word	0xffffffff


	//   ....[216]....
        /*073c*/ 	.word	0xffffffff


	//   ....[217]....
        /*0740*/ 	.word	0xffffffff


	//   ....[218]....
        /*0744*/ 	.word	0xffffffff


	//   ....[219]....
        /*0748*/ 	.word	0xffffffff


	//   ....[220]....
        /*074c*/ 	.word	0xffffffff


	//   ....[221]....
        /*0750*/ 	.word	0xffffffff


	//   ....[222]....
        /*0754*/ 	.word	0xffffffff


	//   ....[223]....
        /*0758*/ 	.word	0xffffffff


	//   ....[224]....
        /*075c*/ 	.word	0xffffffff


	//   ....[225]....
        /*0760*/ 	.word	0xffffffff


	//   ....[226]....
        /*0764*/ 	.word	0xffffffff


	//   ....[227]....
        /*0768*/ 	.word	0xffffffff


	//   ....[228]....
        /*076c*/ 	.word	0xffffffff


	//   ....[229]....
        /*0770*/ 	.word	0xffffffff


	//   ....[230]....
        /*0774*/ 	.word	0xffffffff


	//   ....[231]....
        /*0778*/ 	.word	0xffffffff


	//   ....[232]....
        /*077c*/ 	.word	0xffffffff


	//   ....[233]....
        /*0780*/ 	.word	0xffffffff


	//   ....[234]....
        /*0784*/ 	.word	0xffffffff


	//   ....[235]....
        /*0788*/ 	.word	0xffffffff


	//   ....[236]....
        /*078c*/ 	.word	0xffffffff


	//   ....[237]....
        /*0790*/ 	.word	0xffffffff


	//   ....[238]....
        /*0794*/ 	.word	0xffffffff


	//   ....[239]....
        /*0798*/ 	.word	0xffffffff


	//   ....[240]....
        /*079c*/ 	.word	0xffffffff


	//   ....[241]....
        /*07a0*/ 	.word	0xffffffff


	//   ....[242]....
        /*07a4*/ 	.word	0xffffffff


	//   ....[243]....
        /*07a8*/ 	.word	0xffffffff


	//   ....[244]....
        /*07ac*/ 	.word	0xffffffff


	//   ....[245]....
        /*07b0*/ 	.word	0xffffffff


	//   ....[246]....
        /*07b4*/ 	.word	0xffffffff


	//   ....[247]....
        /*07b8*/ 	.word	0xffffffff


	//   ....[248]....
        /*07bc*/ 	.word	0xffffffff


	//   ....[249]....
        /*07c0*/ 	.word	0xffffffff


	//   ....[250]....
        /*07c4*/ 	.word	0xffffffff


	//   ....[251]....
        /*07c8*/ 	.word	0xffffffff


	//   ....[252]....
        /*07cc*/ 	.word	0xffffffff


	//   ....[253]....
        /*07d0*/ 	.word	0xffffffff


	//   ....[254]....
        /*07d4*/ 	.word	0xffffffff


	//   ....[255]....
        /*07d8*/ 	.word	0xffffffff


	//   ....[0]....
        /*07dc*/ 	.word	0xffffffff


	//   ....[1]....
        /*07e0*/ 	.word	0xffffffff


	//   ....[2]....
        /*07e4*/ 	.word	0xffffffff


	//   ....[3]....
        /*07e8*/ 	.word	0xffffffff


	//   ....[4]....
        /*07ec*/ 	.word	0xffffffff


	//   ....[5]....
        /*07f0*/ 	.word	0xffffffff


	//   ....[6]....
        /*07f4*/ 	.word	0xffffffff


	//   ....[7]....
        /*07f8*/ 	.word	0xffffffff


	//   ....[8]....
        /*07fc*/ 	.word	0xffffffff


	//   ....[9]....
        /*0800*/ 	.word	0xffffffff


	//   ....[10]....
        /*0804*/ 	.word	0xffffffff


	//   ....[11]....
        /*0808*/ 	.word	0xffffffff


	//   ....[12]....
        /*080c*/ 	.word	0xffffffff


	//   ....[13]....
        /*0810*/ 	.word	0xffffffff


	//   ....[14]....
        /*0814*/ 	.word	0xffffffff


	//   ....[15]....
        /*0818*/ 	.word	0xffffffff


	//   ....[16]....
        /*081c*/ 	.word	0xffffffff


	//   ....[17]....
        /*0820*/ 	.word	0xffffffff


	//   ....[18]....
        /*0824*/ 	.word	0xffffffff


	//   ....[19]....
        /*0828*/ 	.word	0xffffffff


	//   ....[20]....
        /*082c*/ 	.word	0xffffffff


	//   ....[21]....
        /*0830*/ 	.word	0xffffffff


	//   ....[22]....
        /*0834*/ 	.word	0xffffffff


	//   ....[23]....
        /*0838*/ 	.word	0xffffffff


	//   ....[24]....
        /*083c*/ 	.word	0xffffffff


	//   ....[25]....
        /*0840*/ 	.word	0xffffffff


	//   ....[26]....
        /*0844*/ 	.word	0xffffffff


	//   ....[27]....
        /*0848*/ 	.word	0xffffffff


	//   ....[28]....
        /*084c*/ 	.word	0xffffffff


	//   ....[29]....
        /*0850*/ 	.word	0xffffffff


	//   ....[30]....
        /*0854*/ 	.word	0xffffffff


	//   ....[31]....
        /*0858*/ 	.word	0xffffffff


	//   ....[32]....
        /*085c*/ 	.word	0xffffffff


	//   ....[33]....
        /*0860*/ 	.word	0xffffffff


	//   ....[34]....
        /*0864*/ 	.word	0xffffffff


	//   ....[35]....
        /*0868*/ 	.word	0xffffffff


	//   ....[36]....
        /*086c*/ 	.word	0xffffffff


	//   ....[37]....
        /*0870*/ 	.word	0xffffffff


	//   ....[38]....
        /*0874*/ 	.word	0xffffffff


	//   ....[39]....
        /*0878*/ 	.word	0xffffffff


	//   ....[40]....
        /*087c*/ 	.word	0xffffffff


	//   ....[41]....
        /*0880*/ 	.word	0xffffffff


	//   ....[42]....
        /*0884*/ 	.word	0xffffffff


	//   ....[43]....
        /*0888*/ 	.word	0xffffffff


	//   ....[44]....
        /*088c*/ 	.word	0xffffffff


	//   ....[45]....
        /*0890*/ 	.word	0xffffffff


	//   ....[46]....
        /*0894*/ 	.word	0xffffffff


	//   ....[47]....
        /*0898*/ 	.word	0xffffffff


	//   ....[48]....
        /*089c*/ 	.word	0xffffffff


	//   ....[49]....
        /*08a0*/ 	.word	0xffffffff


	//   ....[50]....
        /*08a4*/ 	.word	0xffffffff


	//   ....[51]....
        /*08a8*/ 	.word	0xffffffff


	//   ....[52]....
        /*08ac*/ 	.word	0xffffffff


	//   ....[53]....
        /*08b0*/ 	.word	0xffffffff


	//   ....[54]....
        /*08b4*/ 	.word	0xffffffff


	//   ....[55]....
        /*08b8*/ 	.word	0xffffffff


	//   ....[56]....
        /*08bc*/ 	.word	0xffffffff


	//   ....[57]....
        /*08c0*/ 	.word	0xffffffff


	//   ....[58]....
        /*08c4*/ 	.word	0xffffffff


	//   ....[59]....
        /*08c8*/ 	.word	0xffffffff


	//   ....[60]....
        /*08cc*/ 	.word	0xffffffff


	//   ....[61]....
        /*08d0*/ 	.word	0xffffffff


	//   ....[62]....
        /*08d4*/ 	.word	0xffffffff


	//   ....[63]....
        /*08d8*/ 	.word	0x0500000f


	//   ....[64]....
        /*08dc*/ 	.word	0x0500000f


	//   ....[65]....
        /*08e0*/ 	.word	0x0500000f


	//   ....[66]....
        /*08e4*/ 	.word	0x0500000f


	//   ....[67]....
        /*08e8*/ 	.word	0x0500000f


	//   ....[68]....
        /*08ec*/ 	.word	0x0500000f


	//   ....[69]....
        /*08f0*/ 	.word	0x0500000f


	//   ....[70]....
        /*08f4*/ 	.word	0x0500000f


	//   ....[71]....
        /*08f8*/ 	.word	0x0500000f


	//   ....[72]....
        /*08fc*/ 	.word	0x0500000f


	//   ....[73]....
        /*0900*/ 	.word	0x0500000f


	//   ....[74]....
        /*0904*/ 	.word	0x0500000f


	//   ....[75]....
        /*0908*/ 	.word	0x0500000f


	//   ....[76]....
        /*090c*/ 	.word	0x0500000f


	//   ....[77]....
        /*0910*/ 	.word	0x0500000f


	//   ....[78]....
        /*0914*/ 	.word	0x0500000f


	//   ....[79]....
        /*0918*/ 	.word	0x0500000f


	//   ....[80]....
        /*091c*/ 	.word	0x0500000f


	//   ....[81]....
        /*0920*/ 	.word	0x0500000f


	//   ....[82]....
        /*0924*/ 	.word	0x0500000f


	//   ....[83]....
        /*0928*/ 	.word	0x0500000f


	//   ....[84]....
        /*092c*/ 	.word	0x0500000f


	//   ....[85]....
        /*0930*/ 	.word	0x0500000f


	//   ....[86]....
        /*0934*/ 	.word	0x0500000f


	//   ....[87]....
        /*0938*/ 	.word	0x0500000f


	//   ....[88]....
        /*093c*/ 	.word	0x0500000f


	//   ....[89]....
        /*0940*/ 	.word	0x0500000f


	//   ....[90]....
        /*0944*/ 	.word	0x0500000f


	//   ....[91]....
        /*0948*/ 	.word	0x0500000f


	//   ....[92]....
        /*094c*/ 	.word	0x0500000f


	//   ....[93]....
        /*0950*/ 	.word	0x0500000f


	//   ....[94]....
        /*0954*/ 	.word	0x0500000f


	//   ....[95]....
        /*0958*/ 	.word	0x0500000f


	//   ....[96]....
        /*095c*/ 	.word	0x0500000f


	//   ....[97]....
        /*0960*/ 	.word	0x0500000f


	//   ....[98]....
        /*0964*/ 	.word	0x0500000f


	//   ....[99]....
        /*0968*/ 	.word	0x0500000f


	//   ....[100]....
        /*096c*/ 	.word	0x0500000f


	//   ....[101]....
        /*0970*/ 	.word	0x0500000f


	//   ....[102]....
        /*0974*/ 	.word	0x0500000f


	//   ....[103]....
        /*0978*/ 	.word	0x0500000f


	//   ....[104]....
        /*097c*/ 	.word	0x0500000f


	//   ....[105]....
        /*0980*/ 	.word	0x0500000f


	//   ....[106]....
        /*0984*/ 	.word	0x0500000f


	//   ....[107]....
        /*0988*/ 	.word	0x0500000f


	//   ....[108]....
        /*098c*/ 	.word	0x0500000f


	//   ....[109]....
        /*0990*/ 	.word	0x0500000f


	//   ....[110]....
        /*0994*/ 	.word	0x0500000f


	//   ....[111]....
        /*0998*/ 	.word	0x0500000f


	//   ....[112]....
        /*099c*/ 	.word	0x0500000f


	//   ....[113]....
        /*09a0*/ 	.word	0x0500000f


	//   ....[114]....
        /*09a4*/ 	.word	0x0500000f


	//   ....[115]....
        /*09a8*/ 	.word	0x0500000f


	//   ....[116]....
        /*09ac*/ 	.word	0x0500000f


	//   ....[117]....
        /*09b0*/ 	.word	0x0500000f


	//   ....[118]....
        /*09b4*/ 	.word	0x0500000f


	//   ....[119]....
        /*09b8*/ 	.word	0x0500000f


	//   ....[120]....
        /*09bc*/ 	.word	0x0500000f


	//   ....[121]....
        /*09c0*/ 	.word	0x0500000f


	//   ....[122]....
        /*09c4*/ 	.word	0x0500000f


	//   ....[123]....
        /*09c8*/ 	.word	0x0500000f


	//   ....[124]....
        /*09cc*/ 	.word	0x0500000f


	//   ....[125]....
        /*09d0*/ 	.word	0x0500000f


	//   ....[126]....
        /*09d4*/ 	.word	0x0500000f


	//   ....[127]....
        /*09d8*/ 	.word	0x0500000f


	//   ....[128]....
        /*09dc*/ 	.word	0x0500000f


	//   ....[129]....
        /*09e0*/ 	.word	0x0500000f


	//   ....[130]....
        /*09e4*/ 	.word	0x0500000f


	//   ....[131]....
        /*09e8*/ 	.word	0x0500000f


	//   ....[132]....
        /*09ec*/ 	.word	0x0500000f


	//   ....[133]....
        /*09f0*/ 	.word	0x0500000f


	//   ....[134]....
        /*09f4*/ 	.word	0x0500000f


	//   ....[135]....
        /*09f8*/ 	.word	0x0500000f


	//   ....[136]....
        /*09fc*/ 	.word	0x0500000f


	//   ....[137]....
        /*0a00*/ 	.word	0x0500000f


	//   ....[138]....
        /*0a04*/ 	.word	0x0500000f


	//   ....[139]....
        /*0a08*/ 	.word	0x0500000f


	//   ....[140]....
        /*0a0c*/ 	.word	0x0500000f


	//   ....[141]....
        /*0a10*/ 	.word	0x0500000f


	//   ....[142]....
        /*0a14*/ 	.word	0x0500000f


	//   ....[143]....
        /*0a18*/ 	.word	0x0500000f


	//   ....[144]....
        /*0a1c*/ 	.word	0x0500000f


	//   ....[145]....
        /*0a20*/ 	.word	0x0500000f


	//   ....[146]....
        /*0a24*/ 	.word	0x0500000f


	//   ....[147]....
        /*0a28*/ 	.word	0x0500000f


	//   ....[148]....
        /*0a2c*/ 	.word	0x0500000f


	//   ....[149]....
        /*0a30*/ 	.word	0x0500000f


	//   ....[150]....
        /*0a34*/ 	.word	0x0500000f


	//   ....[151]....
        /*0a38*/ 	.word	0x0500000f


	//   ....[152]....
        /*0a3c*/ 	.word	0x0500000f


	//   ....[153]....
        /*0a40*/ 	.word	0x0500000f


	//   ....[154]....
        /*0a44*/ 	.word	0x0500000f


	//   ....[155]....
        /*0a48*/ 	.word	0x0500000f


	//   ....[156]....
        /*0a4c*/ 	.word	0x0500000f


	//   ....[157]....
        /*0a50*/ 	.word	0x0500000f


	//   ....[158]....
        /*0a54*/ 	.word	0x0500000f


	//   ....[159]....
        /*0a58*/ 	.word	0x0500000f


	//   ....[160]....
        /*0a5c*/ 	.word	0x0500000f


	//   ....[161]....
        /*0a60*/ 	.word	0x0500000f


	//   ....[162]....
        /*0a64*/ 	.word	0x0500000f


	//   ....[163]....
        /*0a68*/ 	.word	0x0500000f


	//   ....[164]....
        /*0a6c*/ 	.word	0x0500000f


	//   ....[165]....
        /*0a70*/ 	.word	0x0500000f


	//   ....[166]....
        /*0a74*/ 	.word	0x0500000f


	//   ....[167]....
        /*0a78*/ 	.word	0x0500000f


	//   ....[168]....
        /*0a7c*/ 	.word	0x0500000f


	//   ....[169]....
        /*0a80*/ 	.word	0x0500000f


	//   ....[170]....
        /*0a84*/ 	.word	0x0500000f


	//   ....[171]....
        /*0a88*/ 	.word	0x0500000f


	//   ....[172]....
        /*0a8c*/ 	.word	0x0500000f


	//   ....[173]....
        /*0a90*/ 	.word	0x0500000f


	//   ....[174]....
        /*0a94*/ 	.word	0x0500000f


	//   ....[175]....
        /*0a98*/ 	.word	0x0500000f


	//   ....[176]....
        /*0a9c*/ 	.word	0x0500000f


	//   ....[177]....
        /*0aa0*/ 	.word	0x0500000f


	//   ....[178]....
        /*0aa4*/ 	.word	0x0500000f


	//   ....[179]....
        /*0aa8*/ 	.word	0x0500000f


	//   ....[180]....
        /*0aac*/ 	.word	0x0500000f


	//   ....[181]....
        /*0ab0*/ 	.word	0x0500000f


	//   ....[182]....
        /*0ab4*/ 	.word	0x0500000f


	//   ....[183]....
        /*0ab8*/ 	.word	0x0500000f


	//   ....[184]....
        /*0abc*/ 	.word	0x0500000f


	//   ....[185]....
        /*0ac0*/ 	.word	0x0500000f


	//   ....[186]....
        /*0ac4*/ 	.word	0x0500000f


	//   ....[187]....
        /*0ac8*/ 	.word	0x0500000f


	//   ....[188]....
        /*0acc*/ 	.word	0x0500000f


	//   ....[189]....
        /*0ad0*/ 	.word	0x0500000f


	//   ....[190]....
        /*0ad4*/ 	.word	0x0500000f


	//   ....[191]....
        /*0ad8*/ 	.word	0x0500000f


	//   ....[192]....
        /*0adc*/ 	.word	0x0500000f


	//   ....[193]....
        /*0ae0*/ 	.word	0x0500000f


	//   ....[194]....
        /*0ae4*/ 	.word	0x0500000f


	//   ....[195]....
        /*0ae8*/ 	.word	0x0500000f


	//   ....[196]....
        /*0aec*/ 	.word	0x0500000f


	//   ....[197]....
        /*0af0*/ 	.word	0x0500000f


	//   ....[198]....
        /*0af4*/ 	.word	0x0500000f


	//   ....[199]....
        /*0af8*/ 	.word	0x0500000f


	//   ....[200]....
        /*0afc*/ 	.word	0x0500000f


	//   ....[201]....
        /*0b00*/ 	.word	0x0500000f


	//   ....[202]....
        /*0b04*/ 	.word	0x0500000f


	//   ....[203]....
        /*0b08*/ 	.word	0x0500000f


	//   ....[204]....
        /*0b0c*/ 	.word	0x0500000f


	//   ....[205]....
        /*0b10*/ 	.word	0x0500000f


	//   ....[206]....
        /*0b14*/ 	.word	0x0500000f


	//   ....[207]....
        /*0b18*/ 	.word	0x0500000f


	//   ....[208]....
        /*0b1c*/ 	.word	0x0500000f


	//   ....[209]....
        /*0b20*/ 	.word	0x0500000f


	//   ....[210]....
        /*0b24*/ 	.word	0x0500000f


	//   ....[211]....
        /*0b28*/ 	.word	0x0500000f


	//   ....[212]....
        /*0b2c*/ 	.word	0x0500000f


	//   ....[213]....
        /*0b30*/ 	.word	0x0500000f


	//   ....[214]....
        /*0b34*/ 	.word	0x0500000f


	//   ....[215]....
        /*0b38*/ 	.word	0x0500000f


	//   ....[216]....
        /*0b3c*/ 	.word	0x0500000f


	//   ....[217]....
        /*0b40*/ 	.word	0x0500000f


	//   ....[218]....
        /*0b44*/ 	.word	0x0500000f


	//   ....[219]....
        /*0b48*/ 	.word	0x0500000f


	//   ....[220]....
        /*0b4c*/ 	.word	0x0500000f


	//   ....[221]....
        /*0b50*/ 	.word	0x0500000f


	//   ....[222]....
        /*0b54*/ 	.word	0x0500000f


	//   ....[223]....
        /*0b58*/ 	.word	0x0500000f


	//   ....[224]....
        /*0b5c*/ 	.word	0x0500000f


	//   ....[225]....
        /*0b60*/ 	.word	0x0500000f


	//   ....[226]....
        /*0b64*/ 	.word	0x0500000f


	//   ....[227]....
        /*0b68*/ 	.word	0x0500000f


	//   ....[228]....
        /*0b6c*/ 	.word	0x0500000f


	//   ....[229]....
        /*0b70*/ 	.word	0x0500000f


	//   ....[230]....
        /*0b74*/ 	.word	0x0500000f


	//   ....[231]....
        /*0b78*/ 	.word	0x0500000f


	//   ....[232]....
        /*0b7c*/ 	.word	0x0500000f


	//   ....[233]....
        /*0b80*/ 	.word	0x0500000f


	//   ....[234]....
        /*0b84*/ 	.word	0x0500000f


	//   ....[235]....
        /*0b88*/ 	.word	0x0500000f


	//   ....[236]....
        /*0b8c*/ 	.word	0x0500000f


	//   ....[237]....
        /*0b90*/ 	.word	0x0500000f


	//   ....[238]....
        /*0b94*/ 	.word	0x0500000f


	//   ....[239]....
        /*0b98*/ 	.word	0x0500000f


	//   ....[240]....
        /*0b9c*/ 	.word	0x0500000f


	//   ....[241]....
        /*0ba0*/ 	.word	0x0500000f


	//   ....[242]....
        /*0ba4*/ 	.word	0x0500000f


	//   ....[243]....
        /*0ba8*/ 	.word	0x0500000f


	//   ....[244]....
        /*0bac*/ 	.word	0x0500000f


	//   ....[245]....
        /*0bb0*/ 	.word	0x0500000f


	//   ....[246]....
        /*0bb4*/ 	.word	0x0500000f


	//   ....[247]....
        /*0bb8*/ 	.word	0x0500000f


	//   ....[248]....
        /*0bbc*/ 	.word	0x0500000f


	//   ....[249]....
        /*0bc0*/ 	.word	0x0500000f


	//   ....[250]....
        /*0bc4*/ 	.word	0x0500000f


	//   ....[251]....
        /*0bc8*/ 	.word	0x0500000f


	//   ....[252]....
        /*0bcc*/ 	.word	0x0500000f


	//   ....[253]....
        /*0bd0*/ 	.word	0x0500000f


	//   ....[254]....
        /*0bd4*/ 	.word	0x0500000f


	//   ....[255]....
        /*0bd8*/ 	.word	0x0500000f


	//   ....[0]....
        /*0bdc*/ 	.word	0x0500000f


	//   ....[1]....
        /*0be0*/ 	.word	0x0500000f


	//   ....[2]....
        /*0be4*/ 	.word	0x0500000f


	//   ....[3]....
        /*0be8*/ 	.word	0x0500000f


	//   ....[4]....
        /*0bec*/ 	.word	0x0500000f


	//   ....[5]....
        /*0bf0*/ 	.word	0x0500000f


	//   ....[6]....
        /*0bf4*/ 	.word	0x0500000f


	//   ....[7]....
        /*0bf8*/ 	.word	0x0500000f


	//   ....[8]....
        /*0bfc*/ 	.word	0x0500000f


	//   ....[9]....
        /*0c00*/ 	.word	0x0500000f


	//   ....[10]....
        /*0c04*/ 	.word	0x0500000f


	//   ....[11]....
        /*0c08*/ 	.word	0x0500000f


	//   ....[12]....
        /*0c0c*/ 	.word	0x0500000f


	//   ....[13]....
        /*0c10*/ 	.word	0x0500000f


	//   ....[14]....
        /*0c14*/ 	.word	0x0500000f


	//   ....[15]....
        /*0c18*/ 	.word	0x0500000f


	//   ....[16]....
        /*0c1c*/ 	.word	0x0500000f


	//   ....[17]....
        /*0c20*/ 	.word	0x0500000f


	//   ....[18]....
        /*0c24*/ 	.word	0x0500000f


	//   ....[19]....
        /*0c28*/ 	.word	0x0500000f


	//   ....[20]....
        /*0c2c*/ 	.word	0x0500000f


	//   ....[21]....
        /*0c30*/ 	.word	0x0500000f


	//   ....[22]....
        /*0c34*/ 	.word	0x0500000f


	//   ....[23]....
        /*0c38*/ 	.word	0x0500000f


	//   ....[24]....
        /*0c3c*/ 	.word	0x0500000f


	//   ....[25]....
        /*0c40*/ 	.word	0x0500000f


	//   ....[26]....
        /*0c44*/ 	.word	0x0500000f


	//   ....[27]....
        /*0c48*/ 	.word	0x0500000f


	//   ....[28]....
        /*0c4c*/ 	.word	0x0500000f


	//   ....[29]....
        /*0c50*/ 	.word	0x0500000f


	//   ....[30]....
        /*0c54*/ 	.word	0x0500000f


	//   ....[31]....
        /*0c58*/ 	.word	0x0500000f


	//   ....[32]....
        /*0c5c*/ 	.word	0x0500000f


	//   ....[33]....
        /*0c60*/ 	.word	0x0500000f


	//   ....[34]....
        /*0c64*/ 	.word	0x0500000f


	//   ....[35]....
        /*0c68*/ 	.word	0x0500000f


	//   ....[36]....
        /*0c6c*/ 	.word	0x0500000f


	//   ....[37]....
        /*0c70*/ 	.word	0x0500000f


	//   ....[38]....
        /*0c74*/ 	.word	0x0500000f


	//   ....[39]....
        /*0c78*/ 	.word	0x0500000f


	//   ....[40]....
        /*0c7c*/ 	.word	0x0500000f


	//   ....[41]....
        /*0c80*/ 	.word	0x0500000f


	//   ....[42]....
        /*0c84*/ 	.word	0x0500000f


	//   ....[43]....
        /*0c88*/ 	.word	0x0500000f


	//   ....[44]....
        /*0c8c*/ 	.word	0x0500000f


	//   ....[45]....
        /*0c90*/ 	.word	0x0500000f


	//   ....[46]....
        /*0c94*/ 	.word	0x0500000f


	//   ....[47]....
        /*0c98*/ 	.word	0x0500000f


	//   ....[48]....
        /*0c9c*/ 	.word	0x0500000f


	//   ....[49]....
        /*0ca0*/ 	.word	0x0500000f


	//   ....[50]....
        /*0ca4*/ 	.word	0x0500000f


	//   ....[51]....
        /*0ca8*/ 	.word	0x0500000f


	//   ....[52]....
        /*0cac*/ 	.word	0x0500000f


	//   ....[53]....
        /*0cb0*/ 	.word	0x0500000f


	//   ....[54]....
        /*0cb4*/ 	.word	0x0500000f


	//   ....[55]....
        /*0cb8*/ 	.word	0x0500000f


	//   ....[56]....
        /*0cbc*/ 	.word	0x0500000f


	//   ....[57]....
        /*0cc0*/ 	.word	0x0500000f


	//   ....[58]....
        /*0cc4*/ 	.word	0x0500000f


	//   ....[59]....
        /*0cc8*/ 	.word	0x0500000f


	//   ....[60]....
        /*0ccc*/ 	.word	0x0500000f


	//   ....[61]....
        /*0cd0*/ 	.word	0x0500000f


	//   ....[62]....
        /*0cd4*/ 	.word	0x0500000f


	//   ....[63]....
        /*0cd8*/ 	.word	0x0500000f


	//   ....[64]....
        /*0cdc*/ 	.word	0x0500000f


	//   ....[65]....
        /*0ce0*/ 	.word	0x0500000f


	//   ....[66]....
        /*0ce4*/ 	.word	0x0500000f


	//   ....[67]....
        /*0ce8*/ 	.word	0x0500000f


	//   ....[68]....
        /*0cec*/ 	.word	0x0500000f


	//----- nvinfo : EIATTR_COOP_GROUP_INSTR_OFFSETS
	.align		4
.L_238:
        /*0cf0*/ 	.byte	0x04, 0x28
        /*0cf2*/ 	.short	(.L_240 - .L_239)


	//   ....[0]....
.L_239:
        /*0cf4*/ 	.word	0x00000070


	//   ....[1]....
        /*0cf8*/ 	.word	0x00000140


	//   ....[2]....
        /*0cfc*/ 	.word	0x00000190


	//   ....[3]....
        /*0d00*/ 	.word	0x000003c0


	//   ....[4]....
        /*0d04*/ 	.word	0x00000520


	//   ....[5]....
        /*0d08*/ 	.word	0x00000640


	//   ....[6]....
        /*0d0c*/ 	.word	0x000007a0


	//   ....[7]....
        /*0d10*/ 	.word	0x00003390


	//   ....[8]....
        /*0d14*/ 	.word	0x000033a0


	//   ....[9]....
        /*0d18*/ 	.word	0x00004220


	//   ....[10]....
        /*0d1c*/ 	.word	0x00004230


	//   ....[11]....
        /*0d20*/ 	.word	0x00005410


	//   ....[12]....
        /*0d24*/ 	.word	0x00005420


	//   ....[13]....
        /*0d28*/ 	.word	0x00006340


	//   ....[14]....
        /*0d2c*/ 	.word	0x00006350


	//   ....[15]....
        /*0d30*/ 	.word	0x000074d0


	//   ....[16]....
        /*0d34*/ 	.word	0x000074e0


	//   ....[17]....
        /*0d38*/ 	.word	0x000075f0


	//   ....[18]....
        /*0d3c*/ 	.word	0x00007600


	//   ....[19]....
        /*0d40*/ 	.word	0x00007960


	//   ....[20]....
        /*0d44*/ 	.word	0x00007980


	//   ....[21]....
        /*0d48*/ 	.word	0x00007a70


	//   ....[22]....
        /*0d4c*/ 	.word	0x00007a90


	//   ....[23]....
        /*0d50*/ 	.word	0x00008a90


	//   ....[24]....
        /*0d54*/ 	.word	0x00009190


	//   ....[25]....
        /*0d58*/ 	.word	0x000091a0


	//   ....[26]....
        /*0d5c*/ 	.word	0x000091b0


	//   ....[27]....
        /*0d60*/ 	.word	0x000091c0


	//   ....[28]....
        /*0d64*/ 	.word	0x000093c0


	//   ....[29]....
        /*0d68*/ 	.word	0x000093d0


	//   ....[30]....
        /*0d6c*/ 	.word	0x000093e0


	//   ....[31]....
        /*0d70*/ 	.word	0x000093f0


	//   ....[32]....
        /*0d74*/ 	.word	0x000095d0


	//   ....[33]....
        /*0d78*/ 	.word	0x000095e0


	//   ....[34]....
        /*0d7c*/ 	.word	0x000095f0


	//   ....[35]....
        /*0d80*/ 	.word	0x00009600


	//   ....[36]....
        /*0d84*/ 	.word	0x00009800


	//   ....[37]....
        /*0d88*/ 	.word	0x00009810


	//   ....[38]....
        /*0d8c*/ 	.word	0x00009820


	//   ....[39]....
        /*0d90*/ 	.word	0x00009830


	//   ....[40]....
        /*0d94*/ 	.word	0x0000db00


	//   ....[41]....
        /*0d98*/ 	.word	0x0000db20


	//   ....[42]....
        /*0d9c*/ 	.word	0x0000db30


	//   ....[43]....
        /*0da0*/ 	.word	0x0000db40


	//   ....[44]....
        /*0da4*/ 	.word	0x0000dc00


	//   ....[45]....
        /*0da8*/ 	.word	0x0000dc20


	//   ....[46]....
        /*0dac*/ 	.word	0x0000dc30


	//   ....[47]....
        /*0db0*/ 	.word	0x0000dc40


	//   ....[48]....
        /*0db4*/ 	.word	0x0000de20


	//   ....[49]....
        /*0db8*/ 	.word	0x0000de40


	//   ....[50]....
        /*0dbc*/ 	.word	0x0000de60


	//   ....[51]....
        /*0dc0*/ 	.word	0x0000de70


	//   ....[52]....
        /*0dc4*/ 	.word	0x0000def0


	//   ....[53]....
        /*0dc8*/ 	.word	0x0000df00


	//   ....[54]....
        /*0dcc*/ 	.word	0x0000df10


	//   ....[55]....
        /*0dd0*/ 	.word	0x0000df20


	//   ....[56]....
        /*0dd4*/ 	.word	0x00012b30


	//   ....[57]....
        /*0dd8*/ 	.word	0x00012d50


	//   ....[58]....
        /*0ddc*/ 	.word	0x00013630


	//   ....[59]....
        /*0de0*/ 	.word	0x00013740


	//   ....[60]....
        /*0de4*/ 	.word	0x00013b50


	//   ....[61]....
        /*0de8*/ 	.word	0x00013be0


	//   ....[62]....
        /*0dec*/ 	.word	0x00014d20


	//   ....[63]....
        /*0df0*/ 	.word	0x00014ef0


	//   ....[64]....
        /*0df4*/ 	.word	0x000155a0


	//   ....[65]....
        /*0df8*/ 	.word	0x000155c0


	//   ....[66]....
        /*0dfc*/ 	.word	0x00015cc0


	//   ....[67]....
        /*0e00*/ 	.word	0x00015e90


	//   ....[68]....
        /*0e04*/ 	.word	0x000175a0


	//   ....[69]....
        /*0e08*/ 	.word	0x000175c0


	//   ....[70]....
        /*0e0c*/ 	.word	0x00017a20


	//   ....[71]....
        /*0e10*/ 	.word	0x00017bf0


	//   ....[72]....
        /*0e14*/ 	.word	0x00018fc0


	//   ....[73]....
        /*0e18*/ 	.word	0x000191e0


	//   ....[74]....
        /*0e1c*/ 	.word	0x00019880


	//   ....[75]....
        /*0e20*/ 	.word	0x000198f0


	//   ....[76]....
        /*0e24*/ 	.word	0x00019f10


	//   ....[77]....
        /*0e28*/ 	.word	0x0001a0e0


	//   ....[78]....
        /*0e2c*/ 	.word	0x0001ae80


	//   ....[79]....
        /*0e30*/ 	.word	0x0001aec0


	//   ....[80]....
        /*0e34*/ 	.word	0x0001b0c0


	//   ....[81]....
        /*0e38*/ 	.word	0x0001b0f0


	//   ....[82]....
        /*0e3c*/ 	.word	0x0001c2f0


	//   ....[83]....
        /*0e40*/ 	.word	0x0001c320


	//   ....[84]....
        /*0e44*/ 	.word	0x0001c350


	//   ....[85]....
        /*0e48*/ 	.word	0x0001c380


	//   ....[86]....
        /*0e4c*/ 	.word	0x0001c3b0


	//   ....[87]....
        /*0e50*/ 	.word	0x0001c3e0


	//   ....[88]....
        /*0e54*/ 	.word	0x0001c410


	//   ....[89]....
        /*0e58*/ 	.word	0x0001c440


	//   ....[90]....
        /*0e5c*/ 	.word	0x0001c470


	//   ....[91]....
        /*0e60*/ 	.word	0x0001c4d0


	//   ....[92]....
        /*0e64*/ 	.word	0x0001c500


	//   ....[93]....
        /*0e68*/ 	.word	0x0001c530


	//   ....[94]....
        /*0e6c*/ 	.word	0x0001c560


	//   ....[95]....
        /*0e70*/ 	.word	0x0001c590


	//   ....[96]....
        /*0e74*/ 	.word	0x0001c5c0


	//   ....[97]....
        /*0e78*/ 	.word	0x0001c5f0


	//   ....[98]....
        /*0e7c*/ 	.word	0x0001c620


	//   ....[99]....
        /*0e80*/ 	.word	0x0001c650


	//   ....[100]....
        /*0e84*/ 	.word	0x0001c680


	//   ....[101]....
        /*0e88*/ 	.word	0x0001c6b0


	//   ....[102]....
        /*0e8c*/ 	.word	0x0001c6e0


	//   ....[103]....
        /*0e90*/ 	.word	0x0001c710


	//   ....[104]....
        /*0e94*/ 	.word	0x0001c740


	//   ....[105]....
        /*0e98*/ 	.word	0x0001c770


	//   ....[106]....
        /*0e9c*/ 	.word	0x0001c7a0


	//   ....[107]....
        /*0ea0*/ 	.word	0x0001c7d0


	//   ....[108]....
        /*0ea4*/ 	.word	0x0001c800


	//   ....[109]....
        /*0ea8*/ 	.word	0x0001c830


	//   ....[110]....
        /*0eac*/ 	.word	0x0001c860


	//   ....[111]....
        /*0eb0*/ 	.word	0x0001c890


	//   ....[112]....
        /*0eb4*/ 	.word	0x0001c8c0


	//   ....[113]....
        /*0eb8*/ 	.word	0x0001c8f0


	//   ....[114]....
        /*0ebc*/ 	.word	0x0001c920


	//   ....[115]....
        /*0ec0*/ 	.word	0x0001c980


	//   ....[116]....
        /*0ec4*/ 	.word	0x0001c9b0


	//   ....[117]....
        /*0ec8*/ 	.word	0x0001c9e0


	//   ....[118]....
        /*0ecc*/ 	.word	0x0001ca40


	//   ....[119]....
        /*0ed0*/ 	.word	0x0001ca70


	//   ....[120]....
        /*0ed4*/ 	.word	0x0001caa0


	//   ....[121]....
        /*0ed8*/ 	.word	0x0001cad0


	//   ....[122]....
        /*0edc*/ 	.word	0x0001cb00


	//   ....[123]....
        /*0ee0*/ 	.word	0x0001cb30


	//   ....[124]....
        /*0ee4*/ 	.word	0x0001cb90


	//   ....[125]....
        /*0ee8*/ 	.word	0x0001cbc0


	//   ....[126]....
        /*0eec*/ 	.word	0x0001cbf0


	//   ....[127]....
        /*0ef0*/ 	.word	0x0001cc20


	//   ....[128]....
        /*0ef4*/ 	.word	0x0001cc50


	//   ....[129]....
        /*0ef8*/ 	.word	0x0001cc80


	//   ....[130]....
        /*0efc*/ 	.word	0x0001ccb0


	//   ....[131]....
        /*0f00*/ 	.word	0x0001cce0


	//   ....[132]....
        /*0f04*/ 	.word	0x0001cd10


	//   ....[133]....
        /*0f08*/ 	.word	0x0001cd40


	//   ....[134]....
        /*0f0c*/ 	.word	0x0001cd70


	//   ....[135]....
        /*0f10*/ 	.word	0x0001cda0


	//   ....[136]....
        /*0f14*/ 	.word	0x0001cdd0


	//   ....[137]....
        /*0f18*/ 	.word	0x0001ce00


	//   ....[138]....
        /*0f1c*/ 	.word	0x0001ce30


	//   ....[139]....
        /*0f20*/ 	.word	0x0001ce60


	//   ....[140]....
        /*0f24*/ 	.word	0x0001ce90


	//   ....[141]....
        /*0f28*/ 	.word	0x0001cec0


	//   ....[142]....
        /*0f2c*/ 	.word	0x0001cef0


	//   ....[143]....
        /*0f30*/ 	.word	0x0001cf20


	//   ....[144]....
        /*0f34*/ 	.word	0x0001cf50


	//   ....[145]....
        /*0f38*/ 	.word	0x0001cf80


	//   ....[146]....
        /*0f3c*/ 	.word	0x0001cfb0


	//   ....[147]....
        /*0f40*/ 	.word	0x0001cfe0


	//   ....[148]....
        /*0f44*/ 	.word	0x0001d010


	//   ....[149]....
        /*0f48*/ 	.word	0x0001d040


	//   ....[150]....
        /*0f4c*/ 	.word	0x0001d070


	//   ....[151]....
        /*0f50*/ 	.word	0x0001d0a0


	//   ....[152]....
        /*0f54*/ 	.word	0x0001d0d0


	//   ....[153]....
        /*0f58*/ 	.word	0x0001d100


	//   ....[154]....
        /*0f5c*/ 	.word	0x0001d130


	//   ....[155]....
        /*0f60*/ 	.word	0x0001d160


	//   ....[156]....
        /*0f64*/ 	.word	0x0001d190


	//   ....[157]....
        /*0f68*/ 	.word	0x0001d1c0


	//   ....[158]....
        /*0f6c*/ 	.word	0x0001d1f0


	//   ....[159]....
        /*0f70*/ 	.word	0x0001d220


	//   ....[160]....
        /*0f74*/ 	.word	0x0001d250


	//   ....[161]....
        /*0f78*/ 	.word	0x0001d280


	//   ....[162]....
        /*0f7c*/ 	.word	0x0001d2b0


	//   ....[163]....
        /*0f80*/ 	.word	0x0001d2e0


	//   ....[164]....
        /*0f84*/ 	.word	0x0001d310


	//   ....[165]....
        /*0f88*/ 	.word	0x0001d340


	//   ....[166]....
        /*0f8c*/ 	.word	0x0001d370


	//   ....[167]....
        /*0f90*/ 	.word	0x0001d3a0


	//   ....[168]....
        /*0f94*/ 	.word	0x0001d3d0


	//   ....[169]....
        /*0f98*/ 	.word	0x0001d400


	//   ....[170]....
        /*0f9c*/ 	.word	0x0001d430


	//   ....[171]....
        /*0fa0*/ 	.word	0x0001d450


	//   ....[172]....
        /*0fa4*/ 	.word	0x0001d480


	//   ....[173]....
        /*0fa8*/ 	.word	0x0001d490


	//   ....[174]....
        /*0fac*/ 	.word	0x0001d4c0


	//   ....[175]....
        /*0fb0*/ 	.word	0x0001d4d0


	//   ....[176]....
        /*0fb4*/ 	.word	0x0001d500


	//   ....[177]....
        /*0fb8*/ 	.word	0x0001d510


	//   ....[178]....
        /*0fbc*/ 	.word	0x0001d540


	//   ....[179]....
        /*0fc0*/ 	.word	0x0001d550


	//   ....[180]....
        /*0fc4*/ 	.word	0x0001d580


	//   ....[181]....
        /*0fc8*/ 	.word	0x0001d590


	//   ....[182]....
        /*0fcc*/ 	.word	0x0001d5c0


	//   ....[183]....
        /*0fd0*/ 	.word	0x0001d5d0


	//   ....[184]....
        /*0fd4*/ 	.word	0x0001d600


	//   ....[185]....
        /*0fd8*/ 	.word	0x0001d610


	//   ....[186]....
        /*0fdc*/ 	.word	0x0001d640


	//   ....[187]....
        /*0fe0*/ 	.word	0x0001d650


	//   ....[188]....
        /*0fe4*/ 	.word	0x0001d660


	//   ....[189]....
        /*0fe8*/ 	.word	0x0001d670


	//   ....[190]....
        /*0fec*/ 	.word	0x0001d6a0


	//   ....[191]....
        /*0ff0*/ 	.word	0x0001d6b0


	//   ....[192]....
        /*0ff4*/ 	.word	0x0001d6e0


	//   ....[193]....
        /*0ff8*/ 	.word	0x0001d6f0


	//   ....[194]....
        /*0ffc*/ 	.word	0x0001d720


	//   ....[195]....
        /*1000*/ 	.word	0x0001d730


	//   ....[196]....
        /*1004*/ 	.word	0x0001d760


	//   ....[197]....
        /*1008*/ 	.word	0x0001d790


	//   ....[198]....
        /*100c*/ 	.word	0x0001d7a0


	//   ....[199]....
        /*1010*/ 	.word	0x0001d7d0


	//   ....[200]....
        /*1014*/ 	.word	0x0001d7e0


	//   ....[201]....
        /*1018*/ 	.word	0x0001d810


	//   ....[202]....
        /*101c*/ 	.word	0x0001d840


	//   ....[203]....
        /*1020*/ 	.word	0x0001d850


	//   ....[204]....
        /*1024*/ 	.word	0x0001d860


	//   ....[205]....
        /*1028*/ 	.word	0x0001d890


	//   ....[206]....
        /*102c*/ 	.word	0x0001d910


	//   ....[207]....
        /*1030*/ 	.word	0x0001d970


	//   ....[208]....
        /*1034*/ 	.word	0x0001d9a0


	//   ....[209]....
        /*1038*/ 	.word	0x0001d9d0


	//   ....[210]....
        /*103c*/ 	.word	0x0001e6c0


	//   ....[211]....
        /*1040*/ 	.word	0x0001e6e0


	//   ....[212]....
        /*1044*/ 	.word	0x0001e700


	//   ....[213]....
        /*1048*/ 	.word	0x0001e710


	//   ....[214]....
        /*104c*/ 	.word	0x0001f130


	//   ....[215]....
        /*1050*/ 	.word	0x0001f140


	//   ....[216]....
        /*1054*/ 	.word	0x0001f2c0


	//   ....[217]....
        /*1058*/ 	.word	0x0001f2d0


	//   ....[218]....
        /*105c*/ 	.word	0x0001f460


	//   ....[219]....
        /*1060*/ 	.word	0x0001f470


	//   ....[220]....
        /*1064*/ 	.word	0x0001f600


	//   ....[221]....
        /*1068*/ 	.word	0x0001f610


	//   ....[222]....
        /*106c*/ 	.word	0x0001fa40


	//   ....[223]....
        /*1070*/ 	.word	0x0001fa50


	//   ....[224]....
        /*1074*/ 	.word	0x00020bd0


	//   ....[225]....
        /*1078*/ 	.word	0x00020be0


	//   ....[226]....
        /*107c*/ 	.word	0x00022340


	//   ....[227]....
        /*1080*/ 	.word	0x00022350


	//   ....[228]....
        /*1084*/ 	.word	0x000224e0


	//   ....[229]....
        /*1088*/ 	.word	0x000224f0


	//   ....[230]....
        /*108c*/ 	.word	0x00022680


	//   ....[231]....
        /*1090*/ 	.word	0x00022690


	//   ....[232]....
        /*1094*/ 	.word	0x00022820


	//   ....[233]....
        /*1098*/ 	.word	0x00022830


	//   ....[234]....
        /*109c*/ 	.word	0x00022a10


	//   ....[235]....
        /*10a0*/ 	.word	0x00022bf0


	//   ....[236]....
        /*10a4*/ 	.word	0x00022c20


	//   ....[237]....
        /*10a8*/ 	.word	0x00022c50


	//   ....[238]....
        /*10ac*/ 	.word	0x00022c80


	//   ....[239]....
        /*10b0*/ 	.word	0x00022cb0


	//   ....[240]....
        /*10b4*/ 	.word	0x00022ce0


	//   ....[241]....
        /*10b8*/ 	.word	0x00022e60


	//   ....[242]....
        /*10bc*/ 	.word	0x00022e90


	//   ....[243]....
        /*10c0*/ 	.word	0x00022ec0


	//   ....[244]....
        /*10c4*/ 	.word	0x00022ef0


	//   ....[245]....
        /*10c8*/ 	.word	0x00022f20


	//   ....[246]....
        /*10cc*/ 	.word	0x00022f50


	//   ....[247]....
        /*10d0*/ 	.word	0x00022fe0


	//   ....[248]....
        /*10d4*/ 	.word	0x00023010


	//   ....[249]....
        /*10d8*/ 	.word	0x00023020


	//   ....[250]....
        /*10dc*/ 	.word	0x00023060


	//   ....[251]....
        /*10e0*/ 	.word	0x00024940


	//   ....[252]....
        /*10e4*/ 	.word	0x00026bd0


	//   ....[253]....
        /*10e8*/ 	.word	0x00026c00


	//   ....[254]....
        /*10ec*/ 	.word	0x00026cc0


	//   ....[255]....
        /*10f0*/ 	.word	0x00026cd0


	//   ....[0]....
        /*10f4*/ 	.word	0x00026d40


	//   ....[1]....
        /*10f8*/ 	.word	0x00026d50


	//   ....[2]....
        /*10fc*/ 	.word	0x00026d60


	//   ....[3]....
        /*1100*/ 	.word	0x00026de0


	//   ....[4]....
        /*1104*/ 	.word	0x00027100


	//   ....[5]....
        /*1108*/ 	.word	0x00027120


	//   ....[6]....
        /*110c*/ 	.word	0x000271b0


	//   ....[7]....
        /*1110*/ 	.word	0x000271c0


	//   ....[8]....
        /*1114*/ 	.word	0x00027240


	//   ....[9]....
        /*1118*/ 	.word	0x00027250


	//   ....[10]....
        /*111c*/ 	.word	0x00027260


	//   ....[11]....
        /*1120*/ 	.word	0x00027270


	//   ....[12]....
        /*1124*/ 	.word	0x000279d0


	//   ....[13]....
        /*1128*/ 	.word	0x00027a00


	//   ....[14]....
        /*112c*/ 	.word	0x00027a30


	//   ....[15]....
        /*1130*/ 	.word	0x00027aa0


	//   ....[16]....
        /*1134*/ 	.word	0x00027ac0


	//   ....[17]....
        /*1138*/ 	.word	0x00027b40


	//   ....[18]....
        /*113c*/ 	.word	0x00027b60


	//   ....[19]....
        /*1140*/ 	.word	0x00027be0


	//   ....[20]....
        /*1144*/ 	.word	0x00027c00


	//   ....[21]....
        /*1148*/ 	.word	0x00027c80


	//   ....[22]....
        /*114c*/ 	.word	0x00027ca0


	//   ....[23]....
        /*1150*/ 	.word	0x00027d20


	//   ....[24]....
        /*1154*/ 	.word	0x00027d40


	//   ....[25]....
        /*1158*/ 	.word	0x00027dc0


	//   ....[26]....
        /*115c*/ 	.word	0x00027de0


	//   ....[27]....
        /*1160*/ 	.word	0x00027df0


	//   ....[28]....
        /*1164*/ 	.word	0x00028540


	//   ....[29]....
        /*1168*/ 	.word	0x00028560


	//   ....[30]....
        /*116c*/ 	.word	0x000285c0


	//   ....[31]....
        /*1170*/ 	.word	0x000285d0


	//   ....[32]....
        /*1174*/ 	.word	0x00028620


	//   ....[33]....
        /*1178*/ 	.word	0x00028630


	//   ....[34]....
        /*117c*/ 	.word	0x00028640


	//   ....[35]....
        /*1180*/ 	.word	0x00028690


	//   ....[36]....
        /*1184*/ 	.word	0x000289a0


	//   ....[37]....
        /*1188*/ 	.word	0x000289b0


	//   ....[38]....
        /*118c*/ 	.word	0x00028a10


	//   ....[39]....
        /*1190*/ 	.word	0x00028a20


	//   ....[40]....
        /*1194*/ 	.word	0x00028a70


	//   ....[41]....
        /*1198*/ 	.word	0x00028a80


	//   ....[42]....
        /*119c*/ 	.word	0x00028a90


	//   ....[43]....
        /*11a0*/ 	.word	0x00028ae0


	//   ....[44]....
        /*11a4*/ 	.word	0x00029c00


	//   ....[45]....
        /*11a8*/ 	.word	0x00029c30


	//   ....[46]....
        /*11ac*/ 	.word	0x00029c90


	//   ....[47]....
        /*11b0*/ 	.word	0x00029cc0


	//   ....[48]....
        /*11b4*/ 	.word	0x00029cf0


	//   ....[49]....
        /*11b8*/ 	.word	0x00029d20


	//   ....[50]....
        /*11bc*/ 	.word	0x00029d50


	//   ....[51]....
        /*11c0*/ 	.word	0x00029d80


	//   ....[52]....
        /*11c4*/ 	.word	0x00029f20


	//   ....[53]....
        /*11c8*/ 	.word	0x00029f50


	//   ....[54]....
        /*11cc*/ 	.word	0x00029f80


	//   ....[55]....
        /*11d0*/ 	.word	0x00029fb0


	//   ....[56]....
        /*11d4*/ 	.word	0x00029fe0


	//   ....[57]....
        /*11d8*/ 	.word	0x0002a010


	//   ....[58]....
        /*11dc*/ 	.word	0x0002a0d0


	//   ....[59]....
        /*11e0*/ 	.word	0x0002a0f0


	//   ....[60]....
        /*11e4*/ 	.word	0x0002a110


	//   ....[61]....
        /*11e8*/ 	.word	0x0002a170


	//   ....[62]....
        /*11ec*/ 	.word	0x0002ab90


	//   ....[63]....
        /*11f0*/ 	.word	0x0002af50


	//   ....[64]....
        /*11f4*/ 	.word	0x0002afe0


	//   ....[65]....
        /*11f8*/ 	.word	0x0002b070


	//   ....[66]....
        /*11fc*/ 	.word	0x0002b100


	//   ....[67]....
        /*1200*/ 	.word	0x0002b1e0


	//   ....[68]....
        /*1204*/ 	.word	0x0002b270


	//   ....[69]....
        /*1208*/ 	.word	0x0002b310


	//   ....[70]....
        /*120c*/ 	.word	0x0002b3a0


	//   ....[71]....
        /*1210*/ 	.word	0x0002b480


	//   ....[72]....
        /*1214*/ 	.word	0x0002b510


	//   ....[73]....
        /*1218*/ 	.word	0x0002b5a0


	//   ....[74]....
        /*121c*/ 	.word	0x0002b630


	//   ....[75]....
        /*1220*/ 	.word	0x0002b700


	//   ....[76]....
        /*1224*/ 	.word	0x0002b7a0


	//   ....[77]....
        /*1228*/ 	.word	0x0002b830


	//   ....[78]....
        /*122c*/ 	.word	0x0002b880


	//   ....[79]....
        /*1230*/ 	.word	0x0002b8d0


	//   ....[80]....
        /*1234*/ 	.word	0x0002b960


	//   ....[81]....
        /*1238*/ 	.word	0x0002b9f0


	//   ....[82]....
        /*123c*/ 	.word	0x0002ba40


	//   ....[83]....
        /*1240*/ 	.word	0x0002ba90


	//   ....[84]....
        /*1244*/ 	.word	0x0002bb20


	//   ....[85]....
        /*1248*/ 	.word	0x0002bbb0


	//   ....[86]....
        /*124c*/ 	.word	0x0002bc00


	//   ....[87]....
        /*1250*/ 	.word	0x0002bc50


	//   ....[88]....
        /*1254*/ 	.word	0x0002bce0


	//   ....[89]....
        /*1258*/ 	.word	0x0002bd70


	//   ....[90]....
        /*125c*/ 	.word	0x0002bdc0


	//   ....[91]....
        /*1260*/ 	.word	0x0002be10


	//   ....[92]....
        /*1264*/ 	.word	0x0002bf10


	//   ....[93]....
        /*1268*/ 	.word	0x0002bfc0


	//   ....[94]....
        /*126c*/ 	.word	0x0002c020


	//   ....[95]....
        /*1270*/ 	.word	0x0002c0a0


	//   ....[96]....
        /*1274*/ 	.word	0x0002c120


	//   ....[97]....
        /*1278*/ 	.word	0x0002c170


	//   ....[98]....
        /*127c*/ 	.word	0x0002c1c0


	//   ....[99]....
        /*1280*/ 	.word	0x0002c210


	//   ....[100]....
        /*1284*/ 	.word	0x0002c370


	//   ....[101]....
        /*1288*/ 	.word	0x0002c410


	//   ....[102]....
        /*128c*/ 	.word	0x0002c470


	//   ....[103]....
        /*1290*/ 	.word	0x0002c4e0


	//   ....[104]....
        /*1294*/ 	.word	0x0002c580


	//   ....[105]....
        /*1298*/ 	.word	0x0002c5d0


	//   ....[106]....
        /*129c*/ 	.word	0x0002c620


	//   ....[107]....
        /*12a0*/ 	.word	0x0002c670


	//   ....[108]....
        /*12a4*/ 	.word	0x0002cad0


	//   ....[109]....
        /*12a8*/ 	.word	0x0002cbf0


	//   ....[110]....
        /*12ac*/ 	.word	0x0002cd10


	//   ....[111]....
        /*12b0*/ 	.word	0x0002ce30


	//   ....[112]....
        /*12b4*/ 	.word	0x0002cf60


	//   ....[113]....
        /*12b8*/ 	.word	0x0002d080


	//   ....[114]....
        /*12bc*/ 	.word	0x0002d1b0


	//   ....[115]....
        /*12c0*/ 	.word	0x0002d2d0


	//   ....[116]....
        /*12c4*/ 	.word	0x0002d3f0


	//   ....[117]....
        /*12c8*/ 	.word	0x0002d510


	//   ....[118]....
        /*12cc*/ 	.word	0x0002d5d0


	//   ....[119]....
        /*12d0*/ 	.word	0x0002d620


	//   ....[120]....
        /*12d4*/ 	.word	0x0002d680


	//   ....[121]....
        /*12d8*/ 	.word	0x0002d6d0


	//   ....[122]....
        /*12dc*/ 	.word	0x0002d730


	//   ....[123]....
        /*12e0*/ 	.word	0x0002d780


	//   ....[124]....
        /*12e4*/ 	.word	0x0002d800


	//   ....[125]....
        /*12e8*/ 	.word	0x0002d870


	//   ....[126]....
        /*12ec*/ 	.word	0x0002d8d0


	//   ....[127]....
        /*12f0*/ 	.word	0x0002d920


	//   ....[128]....
        /*12f4*/ 	.word	0x0002d9a0


	//   ....[129]....
        /*12f8*/ 	.word	0x0002da10


	//   ....[130]....
        /*12fc*/ 	.word	0x0002da70


	//   ....[131]....
        /*1300*/ 	.word	0x0002dac0


	//   ....[132]....
        /*1304*/ 	.word	0x0002db40


	//   ....[133]....
        /*1308*/ 	.word	0x0002dbb0


	//   ....[134]....
        /*130c*/ 	.word	0x0002dc10


	//   ....[135]....
        /*1310*/ 	.word	0x0002dc60


	//   ....[136]....
        /*1314*/ 	.word	0x0002dce0


	//   ....[137]....
        /*1318*/ 	.word	0x0002dd50


	//   ....[138]....
        /*131c*/ 	.word	0x0002ddb0


	//   ....[139]....
        /*1320*/ 	.word	0x0002de00


	//   ....[140]....
        /*1324*/ 	.word	0x0002de80


	//   ....[141]....
        /*1328*/ 	.word	0x0002def0


	//   ....[142]....
        /*132c*/ 	.word	0x0002df50


	//   ....[143]....
        /*1330*/ 	.word	0x0002dfa0


	//   ....[144]....
        /*1334*/ 	.word	0x0002e020


	//   ....[145]....
        /*1338*/ 	.word	0x0002e090


	//   ....[146]....
        /*133c*/ 	.word	0x0002e0f0


	//   ....[147]....
        /*1340*/ 	.word	0x0002e140


	//   ....[148]....
        /*1344*/ 	.word	0x0002e1b0


	//   ....[149]....
        /*1348*/ 	.word	0x0002e210


	//   ....[150]....
        /*134c*/ 	.word	0x0002e270


	//   ....[151]....
        /*1350*/ 	.word	0x0002e2c0


	//   ....[152]....
        /*1354*/ 	.word	0x0002e330


	//   ....[153]....
        /*1358*/ 	.word	0x0002e380


	//   ....[154]....
        /*135c*/ 	.word	0x0002e3e0


	//   ....[155]....
        /*1360*/ 	.word	0x0002e430


	//   ....[156]....
        /*1364*/ 	.word	0x0002e4b0


	//   ....[157]....
        /*1368*/ 	.word	0x0002e520


	//   ....[158]....
        /*136c*/ 	.word	0x0002e580


	//   ....[159]....
        /*1370*/ 	.word	0x0002e5d0


	//   ....[160]....
        /*1374*/ 	.word	0x0002e630


	//   ....[161]....
        /*1378*/ 	.word	0x0002e680


	//   ....[162]....
        /*137c*/ 	.word	0x0002e6e0


	//   ....[163]....
        /*1380*/ 	.word	0x0002e730


	//   ....[164]....
        /*1384*/ 	.word	0x0002e790


	//   ....[165]....
        /*1388*/ 	.word	0x0002e7e0


	//   ....[166]....
        /*138c*/ 	.word	0x0002e840


	//   ....[167]....
        /*1390*/ 	.word	0x0002e890


	//   ....[168]....
        /*1394*/ 	.word	0x0002e8f0


	//   ....[169]....
        /*1398*/ 	.word	0x0002e940


	//   ....[170]....
        /*139c*/ 	.word	0x0002e9a0


	//   ....[171]....
        /*13a0*/ 	.word	0x0002e9f0


	//   ....[172]....
        /*13a4*/ 	.word	0x0002ea50


	//   ....[173]....
        /*13a8*/ 	.word	0x0002eaa0


	//   ....[174]....
        /*13ac*/ 	.word	0x0002eb00


	//   ....[175]....
        /*13b0*/ 	.word	0x0002eb50


	//   ....[176]....
        /*13b4*/ 	.word	0x0002ebd0


	//   ....[177]....
        /*13b8*/ 	.word	0x0002ec40


	//   ....[178]....
        /*13bc*/ 	.word	0x0002eca0


	//   ....[179]....
        /*13c0*/ 	.word	0x0002ecf0


	//   ....[180]....
        /*13c4*/ 	.word	0x0002ed70


	//   ....[181]....
        /*13c8*/ 	.word	0x0002ede0


	//   ....[182]....
        /*13cc*/ 	.word	0x0002ee40


	//   ....[183]....
        /*13d0*/ 	.word	0x0002ee90


	//   ....[184]....
        /*13d4*/ 	.word	0x0002ef10


	//   ....[185]....
        /*13d8*/ 	.word	0x0002ef80


	//   ....[186]....
        /*13dc*/ 	.word	0x0002efe0


	//   ....[187]....
        /*13e0*/ 	.word	0x0002f030


	//   ....[188]....
        /*13e4*/ 	.word	0x0002f0b0


	//   ....[189]....
        /*13e8*/ 	.word	0x0002f120


	//   ....[190]....
        /*13ec*/ 	.word	0x0002f180


	//   ....[191]....
        /*13f0*/ 	.word	0x0002f1d0


	//   ....[192]....
        /*13f4*/ 	.word	0x0002f250


	//   ....[193]....
        /*13f8*/ 	.word	0x0002f2a0


	//   ....[194]....
        /*13fc*/ 	.word	0x0002f300


	//   ....[195]....
        /*1400*/ 	.word	0x0002f350


	//   ....[196]....
        /*1404*/ 	.word	0x0002f3b0


	//   ....[197]....
        /*1408*/ 	.word	0x0002f400


	//   ....[198]....
        /*140c*/ 	.word	0x0002f460


	//   ....[199]....
        /*1410*/ 	.word	0x0002f4b0


	//   ....[200]....
        /*1414*/ 	.word	0x0002f510


	//   ....[201]....
        /*1418*/ 	.word	0x0002f560


	//   ....[202]....
        /*141c*/ 	.word	0x0002f5c0


	//   ....[203]....
        /*1420*/ 	.word	0x0002f610


	//   ....[204]....
        /*1424*/ 	.word	0x0002f670


	//   ....[205]....
        /*1428*/ 	.word	0x0002f6e0


	//   ....[206]....
        /*142c*/ 	.word	0x0002f740


	//   ....[207]....
        /*1430*/ 	.word	0x0002f790


	//   ....[208]....
        /*1434*/ 	.word	0x0002f810


	//   ....[209]....
        /*1438*/ 	.word	0x0002f880


	//   ....[210]....
        /*143c*/ 	.word	0x0002f8e0


	//   ....[211]....
        /*1440*/ 	.word	0x0002f930


	//   ....[212]....
        /*1444*/ 	.word	0x0002f9b0


	//   ....[213]....
        /*1448*/ 	.word	0x0002fa20


	//   ....[214]....
        /*144c*/ 	.word	0x0002fa80


	//   ....[215]....
        /*1450*/ 	.word	0x0002fad0


	//   ....[216]....
        /*1454*/ 	.word	0x0002fb50


	//   ....[217]....
        /*1458*/ 	.word	0x0002fbc0


	//   ....[218]....
        /*145c*/ 	.word	0x0002fc20


	//   ....[219]....
        /*1460*/ 	.word	0x0002fc70


	//   ....[220]....
        /*1464*/ 	.word	0x0002fcd0


	//   ....[221]....
        /*1468*/ 	.word	0x0002fd40


	//   ....[222]....
        /*146c*/ 	.word	0x0002fda0


	//   ....[223]....
        /*1470*/ 	.word	0x0002fdf0


	//   ....[224]....
        /*1474*/ 	.word	0x0002fe70


	//   ....[225]....
        /*1478*/ 	.word	0x0002fee0


	//   ....[226]....
        /*147c*/ 	.word	0x0002ff40


	//   ....[227]....
        /*1480*/ 	.word	0x0002ff90


	//   ....[228]....
        /*1484*/ 	.word	0x00030010


	//   ....[229]....
        /*1488*/ 	.word	0x00030080


	//   ....[230]....
        /*148c*/ 	.word	0x000300e0


	//   ....[231]....
        /*1490*/ 	.word	0x00030130


	//   ....[232]....
        /*1494*/ 	.word	0x000301b0


	//   ....[233]....
        /*1498*/ 	.word	0x00030260


	//   ....[234]....
        /*149c*/ 	.word	0x000302d0


	//   ....[235]....
        /*14a0*/ 	.word	0x00030380


	//   ....[236]....
        /*14a4*/ 	.word	0x00030720


	//   ....[237]....
        /*14a8*/ 	.word	0x00030770


	//   ....[238]....
        /*14ac*/ 	.word	0x00030800


	//   ....[239]....
        /*14b0*/ 	.word	0x00030890


	//   ....[240]....
        /*14b4*/ 	.word	0x00030920


	//   ....[241]....
        /*14b8*/ 	.word	0x000309b0


	//   ....[242]....
        /*14bc*/ 	.word	0x00030a40


	//   ....[243]....
        /*14c0*/ 	.word	0x00030ad0


	//   ....[244]....
        /*14c4*/ 	.word	0x00030b50


	//   ....[245]....
        /*14c8*/ 	.word	0x00030ba0


	//   ....[246]....
        /*14cc*/ 	.word	0x00030c40


	//   ....[247]....
        /*14d0*/ 	.word	0x00030cd0


	//   ....[248]....
        /*14d4*/ 	.word	0x00030d60


	//   ....[249]....
        /*14d8*/ 	.word	0x00030db0


	//   ....[250]....
        /*14dc*/ 	.word	0x00030e40


	//   ....[251]....
        /*14e0*/ 	.word	0x00030ed0


	//   ....[252]....
        /*14e4*/ 	.word	0x00030f60


	//   ....[253]....
        /*14e8*/ 	.word	0x00030ff0


	//   ....[254]....
        /*14ec*/ 	.word	0x00031080


	//   ....[255]....
        /*14f0*/ 	.word	0x00031110


	//   ....[0]....
        /*14f4*/ 	.word	0x000311d0


	//   ....[1]....
        /*14f8*/ 	.word	0x000314b0


	//   ....[2]....
        /*14fc*/ 	.word	0x000315a0


	//   ....[3]....
        /*1500*/ 	.word	0x00031660


	//   ....[4]....
        /*1504*/ 	.word	0x00031740


	//   ....[5]....
        /*1508*/ 	.word	0x000317f0


	//   ....[6]....
        /*150c*/ 	.word	0x00031850


	//   ....[7]....
        /*1510*/ 	.word	0x00031930


	//   ....[8]....
        /*1514*/ 	.word	0x00031990


	//   ....[9]....
        /*1518*/ 	.word	0x00031a60


	//   ....[10]....
        /*151c*/ 	.word	0x00031ba0


	//   ....[11]....
        /*1520*/ 	.word	0x00031c30


	//   ....[12]....
        /*1524*/ 	.word	0x00031d30


	//   ....[13]....
        /*1528*/ 	.word	0x00031dd0


	//   ....[14]....
        /*152c*/ 	.word	0x00031e30


	//   ....[15]....
        /*1530*/ 	.word	0x00031f20


	//   ....[16]....
        /*1534*/ 	.word	0x00031f80


	//   ....[17]....
        /*1538*/ 	.word	0x00032020


	//   ....[18]....
        /*153c*/ 	.word	0x00032120


	//   ....[19]....
        /*1540*/ 	.word	0x00032190


	//   ....[20]....
        /*1544*/ 	.word	0x000321f0


	//   ....[21]....
        /*1548*/ 	.word	0x000322d0


	//   ....[22]....
        /*154c*/ 	.word	0x00032330


	//   ....[23]....
        /*1550*/ 	.word	0x00032420


	//   ....[24]....
        /*1554*/ 	.word	0x00032480


	//   ....[25]....
        /*1558*/ 	.word	0x00032570


	//   ....[26]....
        /*155c*/ 	.word	0x000325d0


	//   ....[27]....
        /*1560*/ 	.word	0x000326c0


	//   ....[28]....
        /*1564*/ 	.word	0x00032720


	//   ....[29]....
        /*1568*/ 	.word	0x00032810


	//   ....[30]....
        /*156c*/ 	.word	0x00032870


	//   ....[31]....
        /*1570*/ 	.word	0x00032960


	//   ....[32]....
        /*1574*/ 	.word	0x000329c0


	//   ....[33]....
        /*1578*/ 	.word	0x00032a90


	//   ....[34]....
        /*157c*/ 	.word	0x00032bc0


	//   ....[35]....
        /*1580*/ 	.word	0x00032c60


	//   ....[36]....
        /*1584*/ 	.word	0x00032cc0


	//   ....[37]....
        /*1588*/ 	.word	0x00032d80


	//   ....[38]....
        /*158c*/ 	.word	0x00032de0


	//   ....[39]....
        /*1590*/ 	.word	0x00032ea0


	//   ....[40]....
        /*1594*/ 	.word	0x00032f00


	//   ....[41]....
        /*1598*/ 	.word	0x00032fc0


	//   ....[42]....
        /*159c*/ 	.word	0x000330b0


	//   ....[43]....
        /*15a0*/ 	.word	0x00033140


	//   ....[44]....
        /*15a4*/ 	.word	0x000331a0


	//   ....[45]....
        /*15a8*/ 	.word	0x00033260


	//   ....[46]....
        /*15ac*/ 	.word	0x000332c0


	//   ....[47]....
        /*15b0*/ 	.word	0x00033380


	//   ....[48]....
        /*15b4*/ 	.word	0x000333e0


	//   ....[49]....
        /*15b8*/ 	.word	0x000334a0


	//   ....[50]....
        /*15bc*/ 	.word	0x00033680


	//   ....[51]....
        /*15c0*/ 	.word	0x00033720


	//   ....[52]....
        /*15c4*/ 	.word	0x00033890


	//   ....[53]....
        /*15c8*/ 	.word	0x00033900


	//   ....[54]....
        /*15cc*/ 	.word	0x00033970


	//   ....[55]....
        /*15d0*/ 	.word	0x000339e0


	//   ....[56]....
        /*15d4*/ 	.word	0x00033a50


	//   ....[57]....
        /*15d8*/ 	.word	0x00033ad0


	//   ....[58]....
        /*15dc*/ 	.word	0x00033b50


	//   ....[59]....
        /*15e0*/ 	.word	0x00033be0


	//   ....[60]....
        /*15e4*/ 	.word	0x00033c50


	//   ....[61]....
        /*15e8*/ 	.word	0x00033cc0


	//   ....[62]....
        /*15ec*/ 	.word	0x00033d30


	//   ....[63]....
        /*15f0*/ 	.word	0x00033db0


	//   ....[64]....
        /*15f4*/ 	.word	0x00033e20


	//   ....[65]....
        /*15f8*/ 	.word	0x00033ed0


	//   ....[66]....
        /*15fc*/ 	.word	0x00033f20


	//   ....[67]....
        /*1600*/ 	.word	0x00033fb0


	//   ....[68]....
        /*1604*/ 	.word	0x000340e0


	//----- nvinfo : EIATTR_REG_RECONFIG
	.align		4
.L_240:
        /*1608*/ 	.byte	0x01, 0x54
	.zero		2


	//----- nvinfo : EIATTR_SYSCALL_OFFSETS
	.align		4
        /*160c*/ 	.byte	0x04, 0x46
        /*160e*/ 	.short	(.L_242 - .L_241)


	//   ....[0]....
.L_241:
        /*1610*/ 	.word	0x00002430


	//   ....[1]....
        /*1614*/ 	.word	0x00002580


	//   ....[2]....
        /*1618*/ 	.word	0x00008c40


	//   ....[3]....
        /*161c*/ 	.word	0x00008f60


	//   ....[4]....
        /*1620*/ 	.word	0x000261f0


	//   ....[5]....
        /*1624*/ 	.word	0x00026360


	//   ....[6]....
        /*1628*/ 	.word	0x000264b0


	//   ....[7]....
        /*162c*/ 	.word	0x000265f0


	//   ....[8]....
        /*1630*/ 	.word	0x00027670


	//----- nvinfo : EIATTR_MBARRIER_INSTR_OFFSETS
	.align		4
.L_242:
        /*1634*/ 	.byte	0x04, 0x39
        /*1636*/ 	.short	(.L_244 - .L_243)


	//   ....[0]....
.L_243:
        /*1638*/ 	.word	0x00000270
        /*163c*/ 	.word	0x000000ff
        /*1640*/ 	.word	0x00028400
        /*1644*/ 	.short	0x0100
        /*1646*/ 	.byte	0x08
	.zero		1


	//   ....[1]....
        /*1648*/ 	.word	0x00000280
        /*164c*/ 	.word	0x000000ff
        /*1650*/ 	.word	0x00028420
        /*1654*/ 	.short	0x0100
        /*1656*/ 	.byte	0x08
	.zero		1


	//   ....[2]....
        /*1658*/ 	.word	0x00000370
        /*165c*/ 	.word	0x000000ff
        /*1660*/ 	.word	0x00028430
        /*1664*/ 	.short	0x0100
        /*1666*/ 	.byte	0x08
	.zero		1


	//   ....[3]....
        /*1668*/ 	.word	0x00000380
        /*166c*/ 	.word	0x000000ff
        /*1670*/ 	.word	0x00028440
        /*1674*/ 	.short	0x0100
        /*1676*/ 	.byte	0x08
	.zero		1


	//   ....[4]....
        /*1678*/ 	.word	0x00000390
        /*167c*/ 	.word	0x000000ff
        /*1680*/ 	.word	0x00028438
        /*1684*/ 	.short	0x0100
        /*1686*/ 	.byte	0x08
	.zero		1


	//   ....[5]....
        /*1688*/ 	.word	0x000003a0
        /*168c*/ 	.word	0x000000ff
        /*1690*/ 	.word	0x00028448
        /*1694*/ 	.short	0x0100
        /*1696*/ 	.byte	0x08
	.zero		1


	//   ....[6]....
        /*1698*/ 	.word	0x000004d0
        /*169c*/ 	.word	0x000000ff
        /*16a0*/ 	.word	0x00028450
        /*16a4*/ 	.short	0x0100
        /*16a6*/ 	.byte	0x08
	.zero		1


	//   ....[7]....
        /*16a8*/ 	.word	0x000004e0
        /*16ac*/ 	.word	0x000000ff
        /*16b0*/ 	.word	0x00028460
        /*16b4*/ 	.short	0x0100
        /*16b6*/ 	.byte	0x08
	.zero		1


	//   ....[8]....
        /*16b8*/ 	.word	0x000004f0
        /*16bc*/ 	.word	0x000000ff
        /*16c0*/ 	.word	0x00028458
        /*16c4*/ 	.short	0x0100
        /*16c6*/ 	.byte	0x08
	.zero		1


	//   ....[9]....
        /*16c8*/ 	.word	0x00000500
        /*16cc*/ 	.word	0x000000ff
        /*16d0*/ 	.word	0x00028468
        /*16d4*/ 	.short	0x0100
        /*16d6*/ 	.byte	0x08
	.zero		1


	//   ....[10]....
        /*16d8*/ 	.word	0x000005f0
        /*16dc*/ 	.word	0x000000ff
        /*16e0*/ 	.word	0x00028470
        /*16e4*/ 	.short	0x0100
        /*16e6*/ 	.byte	0x06
	.zero		1


	//   ....[11]....
        /*16e8*/ 	.word	0x00000600
        /*16ec*/ 	.word	0x000000ff
        /*16f0*/ 	.word	0x00028480
        /*16f4*/ 	.short	0x0100
        /*16f6*/ 	.byte	0x06
	.zero		1


	//   ....[12]....
        /*16f8*/ 	.word	0x00000610
        /*16fc*/ 	.word	0x000000ff
        /*1700*/ 	.word	0x00028478
        /*1704*/ 	.short	0x0100
        /*1706*/ 	.byte	0x06
	.zero		1


	//   ....[13]....
        /*1708*/ 	.word	0x00000620
        /*170c*/ 	.word	0x000000ff
        /*1710*/ 	.word	0x00028488
        /*1714*/ 	.short	0x0100
        /*1716*/ 	.byte	0x06
	.zero		1


	//   ....[14]....
        /*1718*/ 	.word	0x00000750
        /*171c*/ 	.word	0x000000ff
        /*1720*/ 	.word	0x00028490
        /*1724*/ 	.short	0x0100
        /*1726*/ 	.byte	0x08
	.zero		1


	//   ....[15]....
        /*1728*/ 	.word	0x00000760
        /*172c*/ 	.word	0x000000ff
        /*1730*/ 	.word	0x000284a0
        /*1734*/ 	.short	0x0100
        /*1736*/ 	.byte	0x08
	.zero		1


	//   ....[16]....
        /*1738*/ 	.word	0x00000770
        /*173c*/ 	.word	0x000000ff
        /*1740*/ 	.word	0x00028498
        /*1744*/ 	.short	0x0100
        /*1746*/ 	.byte	0x08
	.zero		1


	//   ....[17]....
        /*1748*/ 	.word	0x00000780
        /*174c*/ 	.word	0x000000ff
        /*1750*/ 	.word	0x000284a8
        /*1754*/ 	.short	0x0100
        /*1756*/ 	.byte	0x08
	.zero		1


	//   ....[18]....
        /*1758*/ 	.word	0x000008c0
        /*175c*/ 	.word	0x000000ff
        /*1760*/ 	.word	0x000284b0
        /*1764*/ 	.short	0x0100
        /*1766*/ 	.byte	0x08
	.zero		1


	//   ....[19]....
        /*1768*/ 	.word	0x000008d0
        /*176c*/ 	.word	0x000000ff
        /*1770*/ 	.word	0x000284c0
        /*1774*/ 	.short	0x0100
        /*1776*/ 	.byte	0x08
	.zero		1


	//   ....[20]....
        /*1778*/ 	.word	0x000008e0
        /*177c*/ 	.word	0x000000ff
        /*1780*/ 	.word	0x000284b8
        /*1784*/ 	.short	0x0100
        /*1786*/ 	.byte	0x08
	.zero		1


	//   ....[21]....
        /*1788*/ 	.word	0x000008f0
        /*178c*/ 	.word	0x000000ff
        /*1790*/ 	.word	0x000284c8
        /*1794*/ 	.short	0x0100
        /*1796*/ 	.byte	0x08
	.zero		1


	//   ....[22]....
        /*1798*/ 	.word	0x00003340
        /*179c*/ 	.word	0x0000004c
        /*17a0*/ 	.word	0x00028490
        /*17a4*/ 	.short	0x010a
        /*17a6*/ 	.byte	0x3f
	.zero		1


	//   ....[23]....
        /*17a8*/ 	.word	0x000053b0
        /*17ac*/ 	.word	0x0000004c
        /*17b0*/ 	.word	0x00028490
        /*17b4*/ 	.short	0x010a
        /*17b6*/ 	.byte	0x3f
	.zero		1


	//   ....[24]....
        /*17b8*/ 	.word	0x00007330
        /*17bc*/ 	.word	0x0000004c
        /*17c0*/ 	.word	0x00028490
        /*17c4*/ 	.short	0x010a
        /*17c6*/ 	.byte	0x3f
	.zero		1


	//   ....[25]....
        /*17c8*/ 	.word	0x000077c0
        /*17cc*/ 	.word	0x00000004
        /*17d0*/ 	.word	0x00000000
        /*17d4*/ 	.short	0x0101
        /*17d6*/ 	.byte	0x3f
	.zero		1


	//   ....[26]....
        /*17d8*/ 	.word	0x00007800
        /*17dc*/ 	.word	0x0000004c
        /*17e0*/ 	.word	0x000284b0
        /*17e4*/ 	.short	0x010a
        /*17e6*/ 	.byte	0x3f
	.zero		1


	//   ....[27]....
        /*17e8*/ 	.word	0x00007c20
        /*17ec*/ 	.word	0x0000004c
        /*17f0*/ 	.word	0x00000000
        /*17f4*/ 	.short	0x0101
        /*17f6*/ 	.byte	0x3f
	.zero		1


	//   ....[28]....
        /*17f8*/ 	.word	0x00008cc0
        /*17fc*/ 	.word	0x00000016
        /*1800*/ 	.word	0x00028400
        /*1804*/ 	.short	0x010a
        /*1806*/ 	.byte	0x3f
	.zero		1


	//   ....[29]....
        /*1808*/ 	.word	0x00008d10
        /*180c*/ 	.word	0x00000016
        /*1810*/ 	.word	0x00028400
        /*1814*/ 	.short	0x010a
        /*1816*/ 	.byte	0x3f
	.zero		1


	//   ....[30]....
        /*1818*/ 	.word	0x00009a30
        /*181c*/ 	.word	0x00000016
        /*1820*/ 	.word	0x00028400
        /*1824*/ 	.short	0x010a
        /*1826*/ 	.byte	0x3f
	.zero		1


	//   ....[31]....
        /*1828*/ 	.word	0x0000e160
        /*182c*/ 	.word	0x00000016
        /*1830*/ 	.word	0x00028400
        /*1834*/ 	.short	0x010a
        /*1836*/ 	.byte	0x3f
	.zero		1


	//   ....[32]....
        /*1838*/ 	.word	0x000123b0
        /*183c*/ 	.word	0x00000006
        /*1840*/ 	.word	0x00028430
        /*1844*/ 	.short	0x010a
        /*1846*/ 	.byte	0x3f
	.zero		1


	//   ....[33]....
        /*1848*/ 	.word	0x000123f0
        /*184c*/ 	.word	0x00000006
        /*1850*/ 	.word	0x00028430
        /*1854*/ 	.short	0x010a
        /*1856*/ 	.byte	0x3f
	.zero		1


	//   ....[34]....
        /*1858*/ 	.word	0x00012b50
        /*185c*/ 	.word	0x00000000
        /*1860*/ 	.word	0x00000000
        /*1864*/ 	.short	0x0101
        /*1866*/ 	.byte	0x3f
	.zero		1


	//   ....[35]....
        /*1868*/ 	.word	0x00014160
        /*186c*/ 	.word	0x00000006
        /*1870*/ 	.word	0x00028450
        /*1874*/ 	.short	0x010a
        /*1876*/ 	.byte	0x3f
	.zero		1


	//   ....[36]....
        /*1878*/ 	.word	0x000141b0
        /*187c*/ 	.word	0x00000006
        /*1880*/ 	.word	0x00028450
        /*1884*/ 	.short	0x010a
        /*1886*/ 	.byte	0x3f
	.zero		1


	//   ....[37]....
        /*1888*/ 	.word	0x000143c0
        /*188c*/ 	.word	0x00000006
        /*1890*/ 	.word	0x00000000
        /*1894*/ 	.short	0x0101
        /*1896*/ 	.byte	0x3f
	.zero		1


	//   ....[38]....
        /*1898*/ 	.word	0x000146f0
        /*189c*/ 	.word	0x0000000c
        /*18a0*/ 	.word	0x00028430
        /*18a4*/ 	.short	0x010a
        /*18a6*/ 	.byte	0x3f
	.zero		1


	//   ....[39]....
        /*18a8*/ 	.word	0x00014770
        /*18ac*/ 	.word	0x0000000c
        /*18b0*/ 	.word	0x00028430
        /*18b4*/ 	.short	0x010a
        /*18b6*/ 	.byte	0x3f
	.zero		1


	//   ....[40]....
        /*18b8*/ 	.word	0x00014d40
        /*18bc*/ 	.word	0x00000008
        /*18c0*/ 	.word	0x00000000
        /*18c4*/ 	.short	0x0101
        /*18c6*/ 	.byte	0x3f
	.zero		1


	//   ....[41]....
        /*18c8*/ 	.word	0x00016930
        /*18cc*/ 	.word	0x0000000c
        /*18d0*/ 	.word	0x00028450
        /*18d4*/ 	.short	0x010a
        /*18d6*/ 	.byte	0x3f
	.zero		1


	//   ....[42]....
        /*18d8*/ 	.word	0x00016980
        /*18dc*/ 	.word	0x0000000c
        /*18e0*/ 	.word	0x00028450
        /*18e4*/ 	.short	0x010a
        /*18e6*/ 	.byte	0x3f
	.zero		1


	//   ....[43]....
        /*18e8*/ 	.word	0x00016b70
        /*18ec*/ 	.word	0x00000004
        /*18f0*/ 	.word	0x00000000
        /*18f4*/ 	.short	0x0101
        /*18f6*/ 	.byte	0x3f
	.zero		1


	//   ....[44]....
        /*18f8*/ 	.word	0x00016f30
        /*18fc*/ 	.word	0x00000006
        /*1900*/ 	.word	0x00028430
        /*1904*/ 	.short	0x010a
        /*1906*/ 	.byte	0x3f
	.zero		1


	//   ....[45]....
        /*1908*/ 	.word	0x00016fb0
        /*190c*/ 	.word	0x00000006
        /*1910*/ 	.word	0x00028430
        /*1914*/ 	.short	0x010a
        /*1916*/ 	.byte	0x3f
	.zero		1


	//   ....[46]....
        /*1918*/ 	.word	0x000174d0
        /*191c*/ 	.word	0x0000000f
        /*1920*/ 	.word	0x00000000
        /*1924*/ 	.short	0x0101
        /*1926*/ 	.byte	0x3f
	.zero		1


	//   ....[47]....
        /*1928*/ 	.word	0x000186c0
        /*192c*/ 	.word	0x00000006
        /*1930*/ 	.word	0x00028450
        /*1934*/ 	.short	0x010a
        /*1936*/ 	.byte	0x3f
	.zero		1


	//   ....[48]....
        /*1938*/ 	.word	0x00018710
        /*193c*/ 	.word	0x00000006
        /*1940*/ 	.word	0x00028450
        /*1944*/ 	.short	0x010a
        /*1946*/ 	.byte	0x3f
	.zero		1


	//   ....[49]....
        /*1948*/ 	.word	0x000188f0
        /*194c*/ 	.word	0x00000006
        /*1950*/ 	.word	0x00000000
        /*1954*/ 	.short	0x0101
        /*1956*/ 	.byte	0x3f
	.zero		1


	//   ....[50]....
        /*1958*/ 	.word	0x00018a10
        /*195c*/ 	.word	0x0000000a
        /*1960*/ 	.word	0x00028430
        /*1964*/ 	.short	0x010a
        /*1966*/ 	.byte	0x3f
	.zero		1


	//   ....[51]....
        /*1968*/ 	.word	0x00018a90
        /*196c*/ 	.word	0x0000000a
        /*1970*/ 	.word	0x00028430
        /*1974*/ 	.short	0x010a
        /*1976*/ 	.byte	0x3f
	.zero		1


	//   ....[52]....
        /*1978*/ 	.word	0x00018fe0
        /*197c*/ 	.word	0x00000004
        /*1980*/ 	.word	0x00000000
        /*1984*/ 	.short	0x0101
        /*1986*/ 	.byte	0x3f
	.zero		1


	//   ....[53]....
        /*1988*/ 	.word	0x0001ac00
        /*198c*/ 	.word	0x0000000a
        /*1990*/ 	.word	0x00028450
        /*1994*/ 	.short	0x010a
        /*1996*/ 	.byte	0x3f
	.zero		1


	//   ....[54]....
        /*1998*/ 	.word	0x0001ac50
        /*199c*/ 	.word	0x0000000a
        /*19a0*/ 	.word	0x00028450
        /*19a4*/ 	.short	0x010a
        /*19a6*/ 	.byte	0x3f
	.zero		1


	//   ....[55]....
        /*19a8*/ 	.word	0x0001ae50
        /*19ac*/ 	.word	0x00000008
        /*19b0*/ 	.word	0x00000000
        /*19b4*/ 	.short	0x0101
        /*19b6*/ 	.byte	0x3f
	.zero		1


	//   ....[56]....
        /*19b8*/ 	.word	0x0001f0c0
        /*19bc*/ 	.word	0x00000000
        /*19c0*/ 	.word	0x00000000
        /*19c4*/ 	.short	0x0101
        /*19c6*/ 	.byte	0x3f
	.zero		1


	//   ....[57]....
        /*19c8*/ 	.word	0x0001f8a0
        /*19cc*/ 	.word	0x0000000b
        /*19d0*/ 	.word	0x00000000
        /*19d4*/ 	.short	0x0101
        /*19d6*/ 	.byte	0x3f
	.zero		1


	//   ....[58]....
        /*19d8*/ 	.word	0x00024a20
        /*19dc*/ 	.word	0x00000016
        /*19e0*/ 	.word	0x00028420
        /*19e4*/ 	.short	0x010a
        /*19e6*/ 	.byte	0x3f
	.zero		1


	//   ....[59]....
        /*19e8*/ 	.word	0x00024ab0
        /*19ec*/ 	.word	0x0000000c
        /*19f0*/ 	.word	0x000284a0
        /*19f4*/ 	.short	0x010a
        /*19f6*/ 	.byte	0x3f
	.zero		1


	//   ....[60]....
        /*19f8*/ 	.word	0x00024e00
        /*19fc*/ 	.word	0x0000000c
        /*1a00*/ 	.word	0x000284c0
        /*1a04*/ 	.short	0x010a
        /*1a06*/ 	.byte	0x3f
	.zero		1


	//   ....[61]....
        /*1a08*/ 	.word	0x00025220
        /*1a0c*/ 	.word	0x0000000b
        /*1a10*/ 	.word	0x000284a0
        /*1a14*/ 	.short	0x010a
        /*1a16*/ 	.byte	0x3f
	.zero		1


	//   ....[62]....
        /*1a18*/ 	.word	0x00025560
        /*1a1c*/ 	.word	0x0000000b
        /*1a20*/ 	.word	0x000284c0
        /*1a24*/ 	.short	0x010a
        /*1a26*/ 	.byte	0x3f
	.zero		1


	//   ....[63]....
        /*1a28*/ 	.word	0x00026a00
        /*1a2c*/ 	.word	0x00000005
        /*1a30*/ 	.word	0x00028480
        /*1a34*/ 	.short	0x010a
        /*1a36*/ 	.byte	0x3f
	.zero		1


	//   ....[64]....
        /*1a38*/ 	.word	0x00026e90
        /*1a3c*/ 	.word	0x00000005
        /*1a40*/ 	.word	0x00028470
        /*1a44*/ 	.short	0x0107
        /*1a46*/ 	.byte	0x3f
	.zero		1


	//   ....[65]....
        /*1a48*/ 	.word	0x00026f40
        /*1a4c*/ 	.word	0x00000005
        /*1a50*/ 	.word	0x00028470
        /*1a54*/ 	.short	0x0101
        /*1a56*/ 	.byte	0x3f
	.zero		1


	//   ....[66]....
        /*1a58*/ 	.word	0x00026f70
        /*1a5c*/ 	.word	0x00000005
        /*1a60*/ 	.word	0x00028440
        /*1a64*/ 	.short	0x010a
        /*1a66*/ 	.byte	0x3f
	.zero		1


	//   ....[67]....
        /*1a68*/ 	.word	0x00027380
        /*1a6c*/ 	.word	0x00000005
        /*1a70*/ 	.word	0x00028430
        /*1a74*/ 	.short	0x0107
        /*1a76*/ 	.byte	0x3f
	.zero		1


	//   ....[68]....
        /*1a78*/ 	.word	0x00027440
        /*1a7c*/ 	.word	0x00000005
        /*1a80*/ 	.word	0x00028430
        /*1a84*/ 	.short	0x0101
        /*1a86*/ 	.byte	0x3f
	.zero		1


	//   ....[69]....
        /*1a88*/ 	.word	0x00027f10
        /*1a8c*/ 	.word	0x00000016
        /*1a90*/ 	.word	0x00028400
        /*1a94*/ 	.short	0x0107
        /*1a96*/ 	.byte	0x3f
	.zero		1


	//   ....[70]....
        /*1a98*/ 	.word	0x00028020
        /*1a9c*/ 	.word	0x00000016
        /*1aa0*/ 	.word	0x00028400
        /*1aa4*/ 	.short	0x0101
        /*1aa6*/ 	.byte	0x3f
	.zero		1


	//   ....[71]....
        /*1aa8*/ 	.word	0x00028040
        /*1aac*/ 	.word	0x00000016
        /*1ab0*/ 	.word	0x00028420
        /*1ab4*/ 	.short	0x010a
        /*1ab6*/ 	.byte	0x3f
	.zero		1


	//   ....[72]....
        /*1ab8*/ 	.word	0x00028380
        /*1abc*/ 	.word	0x00000000
        /*1ac0*/ 	.word	0x00028480
        /*1ac4*/ 	.short	0x010a
        /*1ac6*/ 	.byte	0x3f
	.zero		1


	//   ....[73]....
        /*1ac8*/ 	.word	0x00028720
        /*1acc*/ 	.word	0x00000000
        /*1ad0*/ 	.word	0x00028470
        /*1ad4*/ 	.short	0x0107
        /*1ad6*/ 	.byte	0x3f
	.zero		1


	//   ....[74]....
        /*1ad8*/ 	.word	0x000287d0
        /*1adc*/ 	.word	0x00000000
        /*1ae0*/ 	.word	0x00028470
        /*1ae4*/ 	.short	0x0101
        /*1ae6*/ 	.byte	0x3f
	.zero		1


	//   ....[75]....
        /*1ae8*/ 	.word	0x00028800
        /*1aec*/ 	.word	0x00000000
        /*1af0*/ 	.word	0x00028440
        /*1af4*/ 	.short	0x010a
        /*1af6*/ 	.byte	0x3f
	.zero		1


	//   ....[76]....
        /*1af8*/ 	.word	0x00028b70
        /*1afc*/ 	.word	0x00000000
        /*1b00*/ 	.word	0x00028430
        /*1b04*/ 	.short	0x0107
        /*1b06*/ 	.byte	0x3f
	.zero		1


	//   ....[77]....
        /*1b08*/ 	.word	0x00028c20
        /*1b0c*/ 	.word	0x00000000
        /*1b10*/ 	.word	0x00028430
        /*1b14*/ 	.short	0x0101
        /*1b16*/ 	.byte	0x3f
	.zero		1


	//   ....[78]....
        /*1b18*/ 	.word	0x00028cb0
        /*1b1c*/ 	.word	0x00000003
        /*1b20*/ 	.word	0x00028470
        /*1b24*/ 	.short	0x010a
        /*1b26*/ 	.byte	0x3f
	.zero		1


	//   ....[79]....
        /*1b28*/ 	.word	0x00028d30
        /*1b2c*/ 	.word	0x00000003
        /*1b30*/ 	.word	0x00028460
        /*1b34*/ 	.short	0x010a
        /*1b36*/ 	.byte	0x3f
	.zero		1


	//   ....[80]....
        /*1b38*/ 	.word	0x000291f0
        /*1b3c*/ 	.word	0x00000003
        /*1b40*/ 	.word	0x00028450
        /*1b44*/ 	.short	0x0101
        /*1b46*/ 	.byte	0x3f
	.zero		1


	//   ....[81]....
        /*1b48*/ 	.word	0x00029270
        /*1b4c*/ 	.word	0x00000000
        /*1b50*/ 	.word	0x00000000
        /*1b54*/ 	.short	0x0101
        /*1b56*/ 	.byte	0x3f
	.zero		1


	//   ....[82]....
        /*1b58*/ 	.word	0x00029430
        /*1b5c*/ 	.word	0x00000011
        /*1b60*/ 	.word	0x00028470
        /*1b64*/ 	.short	0x010a
        /*1b66*/ 	.byte	0x3f
	.zero		1


	//   ....[83]....
        /*1b68*/ 	.word	0x000294a0
        /*1b6c*/ 	.word	0x00000011
        /*1b70*/ 	.word	0x00028460
        /*1b74*/ 	.short	0x010a
        /*1b76*/ 	.byte	0x3f
	.zero		1


	//   ....[84]....
        /*1b78*/ 	.word	0x00029970
        /*1b7c*/ 	.word	0x00000011
        /*1b80*/ 	.word	0x00028450
        /*1b84*/ 	.short	0x0101
        /*1b86*/ 	.byte	0x3f
	.zero		1


	//   ....[85]....
        /*1b88*/ 	.word	0x000299f0
        /*1b8c*/ 	.word	0x00000000
        /*1b90*/ 	.word	0x00000000
        /*1b94*/ 	.short	0x0101
        /*1b96*/ 	.byte	0x3f
	.zero		1


	//   ....[86]....
        /*1b98*/ 	.word	0x0002ab10
        /*1b9c*/ 	.word	0x00000007
        /*1ba0*/ 	.word	0x00028420
        /*1ba4*/ 	.short	0x010a
        /*1ba6*/ 	.byte	0x3f
	.zero		1


	//   ....[87]....
        /*1ba8*/ 	.word	0x0002aca0
        /*1bac*/ 	.word	0x00000005
        /*1bb0*/ 	.word	0x00028440
        /*1bb4*/ 	.short	0x010a
        /*1bb6*/ 	.byte	0x3f
	.zero		1


	//   ....[88]....
        /*1bb8*/ 	.word	0x0002ad40
        /*1bbc*/ 	.word	0x00000003
        /*1bc0*/ 	.word	0x00028440
        /*1bc4*/ 	.short	0x010a
        /*1bc6*/ 	.byte	0x3f
	.zero		1


	//   ....[89]....
        /*1bc8*/ 	.word	0x0002ad80
        /*1bcc*/ 	.word	0x00000005
        /*1bd0*/ 	.word	0x00028460
        /*1bd4*/ 	.short	0x010a
        /*1bd6*/ 	.byte	0x3f
	.zero		1


	//   ....[90]....
        /*1bd8*/ 	.word	0x0002adc0
        /*1bdc*/ 	.word	0x00000003
        /*1be0*/ 	.word	0x00028460
        /*1be4*/ 	.short	0x010a
        /*1be6*/ 	.byte	0x3f
	.zero		1


	//   ....[91]....
        /*1be8*/ 	.word	0x0002ae00
        /*1bec*/ 	.word	0x00000005
        /*1bf0*/ 	.word	0x00028480
        /*1bf4*/ 	.short	0x010a
        /*1bf6*/ 	.byte	0x3f
	.zero		1


	//   ....[92]....
        /*1bf8*/ 	.word	0x0002ae40
        /*1bfc*/ 	.word	0x00000003
        /*1c00*/ 	.word	0x00028480
        /*1c04*/ 	.short	0x010a
        /*1c06*/ 	.byte	0x3f
	.zero		1


	//   ....[93]....
        /*1c08*/ 	.word	0x0002aea0
        /*1c0c*/ 	.word	0x0000004c
        /*1c10*/ 	.word	0x00028490
        /*1c14*/ 	.short	0x010a
        /*1c16*/ 	.byte	0x3f
	.zero		1


	//   ....[94]....
        /*1c18*/ 	.word	0x0002b130
        /*1c1c*/ 	.word	0x0000004c
        /*1c20*/ 	.word	0x00028490
        /*1c24*/ 	.short	0x010a
        /*1c26*/ 	.byte	0x3f
	.zero		1


	//   ....[95]....
        /*1c28*/ 	.word	0x0002b3d0
        /*1c2c*/ 	.word	0x0000004c
        /*1c30*/ 	.word	0x00028490
        /*1c34*/ 	.short	0x010a
        /*1c36*/ 	.byte	0x3f
	.zero		1


	//   ....[96]....
        /*1c38*/ 	.word	0x0002b660
        /*1c3c*/ 	.word	0x0000004c
        /*1c40*/ 	.word	0x000284b0
        /*1c44*/ 	.short	0x010a
        /*1c46*/ 	.byte	0x3f
	.zero		1


	//   ....[97]....
        /*1c48*/ 	.word	0x0002be50
        /*1c4c*/ 	.word	0x00000016
        /*1c50*/ 	.word	0x00028400
        /*1c54*/ 	.short	0x010a
        /*1c56*/ 	.byte	0x3f
	.zero		1


	//   ....[98]....
        /*1c58*/ 	.word	0x0002c780
        /*1c5c*/ 	.word	0x00000016
        /*1c60*/ 	.word	0x00028400
        /*1c64*/ 	.short	0x010a
        /*1c66*/ 	.byte	0x3f
	.zero		1


	//   ....[99]....
        /*1c68*/ 	.word	0x0002c7d0
        /*1c6c*/ 	.word	0x00000006
        /*1c70*/ 	.word	0x00028430
        /*1c74*/ 	.short	0x010a
        /*1c76*/ 	.byte	0x3f
	.zero		1


	//   ....[100]....
        /*1c78*/ 	.word	0x0002c820
        /*1c7c*/ 	.word	0x00000006
        /*1c80*/ 	.word	0x00028450
        /*1c84*/ 	.short	0x010a
        /*1c86*/ 	.byte	0x3f
	.zero		1


	//   ....[101]....
        /*1c88*/ 	.word	0x0002c870
        /*1c8c*/ 	.word	0x0000000c
        /*1c90*/ 	.word	0x00028430
        /*1c94*/ 	.short	0x010a
        /*1c96*/ 	.byte	0x3f
	.zero		1


	//   ....[102]....
        /*1c98*/ 	.word	0x0002c8c0
        /*1c9c*/ 	.word	0x0000000c
        /*1ca0*/ 	.word	0x00028450
        /*1ca4*/ 	.short	0x010a
        /*1ca6*/ 	.byte	0x3f
	.zero		1


	//   ....[103]....
        /*1ca8*/ 	.word	0x0002c910
        /*1cac*/ 	.word	0x00000006
        /*1cb0*/ 	.word	0x00028430
        /*1cb4*/ 	.short	0x010a
        /*1cb6*/ 	.byte	0x3f
	.zero		1


	//   ....[104]....
        /*1cb8*/ 	.word	0x0002c960
        /*1cbc*/ 	.word	0x00000006
        /*1cc0*/ 	.word	0x00028450
        /*1cc4*/ 	.short	0x010a
        /*1cc6*/ 	.byte	0x3f
	.zero		1


	//   ....[105]....
        /*1cc8*/ 	.word	0x0002c9b0
        /*1ccc*/ 	.word	0x0000000a
        /*1cd0*/ 	.word	0x00028430
        /*1cd4*/ 	.short	0x010a
        /*1cd6*/ 	.byte	0x3f
	.zero		1


	//   ....[106]....
        /*1cd8*/ 	.word	0x0002ca00
        /*1cdc*/ 	.word	0x0000000a
        /*1ce0*/ 	.word	0x00028450
        /*1ce4*/ 	.short	0x010a
        /*1ce6*/ 	.byte	0x3f
	.zero		1


	//   ....[107]....
        /*1ce8*/ 	.word	0x00031290
        /*1cec*/ 	.word	0x00000016
        /*1cf0*/ 	.word	0x00028420
        /*1cf4*/ 	.short	0x010a
        /*1cf6*/ 	.byte	0x3f
	.zero		1


	//   ....[108]....
        /*1cf8*/ 	.word	0x000312e0
        /*1cfc*/ 	.word	0x0000000c
        /*1d00*/ 	.word	0x000284a0
        /*1d04*/ 	.short	0x010a
        /*1d06*/ 	.byte	0x3f
	.zero		1


	//   ....[109]....
        /*1d08*/ 	.word	0x00031330
        /*1d0c*/ 	.word	0x0000000c
        /*1d10*/ 	.word	0x000284c0
        /*1d14*/ 	.short	0x010a
        /*1d16*/ 	.byte	0x3f
	.zero		1


	//   ....[110]....
        /*1d18*/ 	.word	0x00031380
        /*1d1c*/ 	.word	0x0000000b
        /*1d20*/ 	.word	0x000284a0
        /*1d24*/ 	.short	0x010a
        /*1d26*/ 	.byte	0x3f
	.zero		1


	//   ....[111]....
        /*1d28*/ 	.word	0x000313d0
        /*1d2c*/ 	.word	0x0000000b
        /*1d30*/ 	.word	0x000284c0
        /*1d34*/ 	.short	0x010a
        /*1d36*/ 	.byte	0x3f
	.zero		1


	//   ....[112]....
        /*1d38*/ 	.word	0x000314f0
        /*1d3c*/ 	.word	0x00000005
        /*1d40*/ 	.word	0x00028480
        /*1d44*/ 	.short	0x010a
        /*1d46*/ 	.byte	0x3f
	.zero		1


	//   ....[113]....
        /*1d48*/ 	.word	0x00031af0
        /*1d4c*/ 	.word	0x00000005
        /*1d50*/ 	.word	0x00028440
        /*1d54*/ 	.short	0x010a
        /*1d56*/ 	.byte	0x3f
	.zero		1


	//   ....[114]....
        /*1d58*/ 	.word	0x00032ac0
        /*1d5c*/ 	.word	0x00000016
        /*1d60*/ 	.word	0x00028420
        /*1d64*/ 	.short	0x010a
        /*1d66*/ 	.byte	0x3f
	.zero		1


	//   ....[115]....
        /*1d68*/ 	.word	0x00032b10
        /*1d6c*/ 	.word	0x00000000
        /*1d70*/ 	.word	0x00028480
        /*1d74*/ 	.short	0x010a
        /*1d76*/ 	.byte	0x3f
	.zero		1


	//   ....[116]....
        /*1d78*/ 	.word	0x00033000
        /*1d7c*/ 	.word	0x00000000
        /*1d80*/ 	.word	0x00028440
        /*1d84*/ 	.short	0x010a
        /*1d86*/ 	.byte	0x3f
	.zero		1


	//   ....[117]....
        /*1d88*/ 	.word	0x000334e0
        /*1d8c*/ 	.word	0x00000003
        /*1d90*/ 	.word	0x00028470
        /*1d94*/ 	.short	0x010a
        /*1d96*/ 	.byte	0x3f
	.zero		1


	//   ....[118]....
        /*1d98*/ 	.word	0x00033530
        /*1d9c*/ 	.word	0x00000003
        /*1da0*/ 	.word	0x00028460
        /*1da4*/ 	.short	0x010a
        /*1da6*/ 	.byte	0x3f
	.zero		1


	//   ....[119]....
        /*1da8*/ 	.word	0x00033580
        /*1dac*/ 	.word	0x00000011
        /*1db0*/ 	.word	0x00028470
        /*1db4*/ 	.short	0x010a
        /*1db6*/ 	.byte	0x3f
	.zero		1


	//   ....[120]....
        /*1db8*/ 	.word	0x000335d0
        /*1dbc*/ 	.word	0x00000011
        /*1dc0*/ 	.word	0x00028460
        /*1dc4*/ 	.short	0x010a
        /*1dc6*/ 	.byte	0x3f
	.zero		1


	//   ....[121]....
        /*1dc8*/ 	.word	0x00034000
        /*1dcc*/ 	.word	0x00000007
        /*1dd0*/ 	.word	0x00028420
        /*1dd4*/ 	.short	0x010a
        /*1dd6*/ 	.byte	0x3f
	.zero		1


	//   ....[122]....
        /*1dd8*/ 	.word	0x000341a0
        /*1ddc*/ 	.word	0x00000005
        /*1de0*/ 	.word	0x00028440
        /*1de4*/ 	.short	0x010a
        /*1de6*/ 	.byte	0x3f
	.zero		1


	//   ....[123]....
        /*1de8*/ 	.word	0x000341f0
        /*1dec*/ 	.word	0x00000003
        /*1df0*/ 	.word	0x00028440
        /*1df4*/ 	.short	0x010a
        /*1df6*/ 	.byte	0x3f
	.zero		1


	//   ....[124]....
        /*1df8*/ 	.word	0x00034240
        /*1dfc*/ 	.word	0x00000005
        /*1e00*/ 	.word	0x00028460
        /*1e04*/ 	.short	0x010a
        /*1e06*/ 	.byte	0x3f
	.zero		1


	//   ....[125]....
        /*1e08*/ 	.word	0x00034290
        /*1e0c*/ 	.word	0x00000003
        /*1e10*/ 	.word	0x00028460
        /*1e14*/ 	.short	0x010a
        /*1e16*/ 	.byte	0x3f
	.zero		1


	//   ....[126]....
        /*1e18*/ 	.word	0x000342e0
        /*1e1c*/ 	.word	0x00000005
        /*1e20*/ 	.word	0x00028480
        /*1e24*/ 	.short	0x010a
        /*1e26*/ 	.byte	0x3f
	.zero		1


	//----- nvinfo : EIATTR_NUM_MBARRIERS
	.align		4
.L_244:
        /*1e28*/ 	.byte	0x03, 0x38
        /*1e2a*/ 	.short	0x0016


	//----- nvinfo : EIATTR_EXIT_INSTR_OFFSETS
	.align		4
        /*1e2c*/ 	.byte	0x04, 0x1c
        /*1e2e*/ 	.short	(.L_246 - .L_245)


	//   ....[0]....
.L_245:
        /*1e30*/ 	.word	0x0002ae90


	//----- nvinfo : EIATTR_MAX_THREADS
	.align		4
.L_246:
        /*1e34*/ 	.byte	0x04, 0x05
        /*1e36*/ 	.short	(.L_248 - .L_247)
.L_247:
        /*1e38*/ 	.word	0x00000180
        /*1e3c*/ 	.word	0x00000001
        /*1e40*/ 	.word	0x00000001


	//----- nvinfo : EIATTR_CRS_STACK_SIZE
	.align		4
.L_248:
        /*1e44*/ 	.byte	0x04, 0x1e
        /*1e46*/ 	.short	(.L_250 - .L_249)
.L_249:
        /*1e48*/ 	.word	0x00000000


	//----- nvinfo : EIATTR_CBANK_PARAM_SIZE
	.align		4
.L_250:
        /*1e4c*/ 	.byte	0x03, 0x19
        /*1e4e*/ 	.short	0x0af0


	//----- nvinfo : EIATTR_PARAM_CBANK
	.align		4
        /*1e50*/ 	.byte	0x04, 0x0a
        /*1e52*/ 	.short	(.L_252 - .L_251)
	.align		4
.L_251:
        /*1e54*/ 	.word	index@(.nv.constant0._ZN7cutlass13device_kernelIN5flash11enable_sm90INS1_16FlashAttnFwdSm90INS1_25CollectiveMainloopFwdSm90ILi2EN4cute5tupleIJNS5_1CILi1EEES8_S8_EEENS6_IJNS7_ILi128EEENS7_ILi64EEENS7_ILi256EEEEEELi256ENS_12float_e4m3_tEfNS_4arch4Sm90ELb0ELb1ELb0ELb1ELb1ELb1ELb0ELb1ELb0ELb1ELb1ELb0EEENS1_21CollectiveEpilogueFwdINS6_IJSA_SC_SB_EEES9_NS_10bfloat16_tESG_Li256ELb1ELb1ELb1ELb1EEENS1_36VarlenDynamicPersistentTileSchedulerILi128ELi64ELi256ELi128ELb1ELb1ELb1ELb1ELb0ELb1EEEEEEEEEvNT_6ParamsE)
        /*1e58*/ 	.short	0x0210
        /*1e5a*/ 	.short	0x0af0


	//----- nvinfo : EIATTR_SW_WAR
	.align		4
.L_252:
        /*1e5c*/ 	.byte	0x04, 0x36
        /*1e5e*/ 	.short	(.L_254 - .L_253)
.L_253:
        /*1e60*/ 	.word	0x00000008
.L_254:


//--------------------- .nv.info._ZN7cutlass13device_kernelIN5flash11enable_sm90INS1_16FlashAttnFwdSm90INS1_25CollectiveMainloopFwdSm90ILi2EN4cute5tupleIJNS5_1CILi1EEES8_S8_EEENS6_IJNS7_ILi128EEESA_NS7_ILi256EEEEEELi256ENS_12float_e4m3_tEfNS_4arch4Sm90ELb1ELb0ELb0ELb0ELb1ELb0ELb0ELb1ELb0ELb1ELb1ELb0EEENS1_21CollectiveEpilogueFwdINS6_IJSA_SB_SA_EEES9_NS_10bfloat16_tESF_Li256ELb0ELb1ELb1ELb1EEENS1_19SingleTileSchedulerILb0ELb1ELb1ELi128EEEEEEEEEvNT_6ParamsE --------------------------
	.section	.nv.info._ZN7cutlass13device_kernelIN5flash11enable_sm90INS1_16FlashAttnFwdSm90INS1_25CollectiveMainloopFwdSm90ILi2EN4cute5tupleIJNS5_1CILi1EEES8_S8_EEENS6_IJNS7_ILi128EEESA_NS7_ILi256EEEEEELi256ENS_12float_e4m3_tEfNS_4arch4Sm90ELb1ELb0ELb0ELb0ELb1ELb0ELb0ELb1ELb0ELb1ELb1ELb0EEENS1_21CollectiveEpilogueFwdINS6_IJSA_SB_SA_EEES9_NS_10bfloat16_tESF_Li256ELb0ELb1ELb1ELb1EEENS1_19SingleTileSchedulerILb0ELb1ELb1ELi128EEEEEEEEEvNT_6ParamsE,"",@"SHT_CUDA_INFO"
	.sectionflags	@""
	.align	4


	//----- nvinfo : EIATTR_CUDA_API_VERSION
	.align		4
        /*0000*/ 	.byte	0x04, 0x37
        /*0002*/ 	.short	(.L_256 - .L_255)
.L_255:
        /*0004*/ 	.word	0x00000082


	//----- nvinfo : EIATTR_KPARAM_INFO
	.align		4
.L_256:
        /*0008*/ 	.byte	0x04, 0x17
        /*000a*/ 	.short	(.L_258 - .L_257)
.L_257:
        /*000c*/ 	.word	0x00000000
        /*0010*/ 	.short	0x0000
        /*0012*/ 	.short	0x0070
        /*0014*/ 	.byte	0x00, 0xf0, 0x01, 0x28


	//----- nvinfo : EIATTR_SPARSE_MMA_MASK
	.align		4
.L_258:
        /*0018*/ 	.byte	0x03, 0x50
        /*001a*/ 	.short	0x0000


	//----- nvinfo : EIATTR_MAXREG_COUNT
	.align		4
        /*001c*/ 	.byte	0x03, 0x1b
        /*001e*/ 	.short	0x00a8


	//----- nvinfo : EIATTR_NUM_BARRIERS
	.align		4
        /*0020*/ 	.byte	0x02, 0x4c
        /*0022*/ 	.byte	0x10
	.zero		1


	//----- nvinfo : EIATTR_EXTERNS
	.align		4
        /*0024*/ 	.byte	0x04, 0x0f
        /*0026*/ 	.short	(.L_260 - .L_259)


	//   ....[0]....
	.align		4
.L_259:
        /*0028*/ 	.word	index@(__assertfail)


	//----- nvinfo : EIATTR_ANNOTATIONS
	.align		4
.L_260:
        /*002c*/ 	.byte	0x04, 0x55
        /*002e*/ 	.short	(.L_262 - .L_261)


	//   ....[0]....
.L_261:
        /*0030*/ 	.word	0x00000001
        /*0034*/ 	.byte	0xa0, 0xe4, 0x00, 0x00, 0x01, 0x00, 0x00, 0x00, 0xb0, 0xe5, 0x00, 0x00, 0x01, 0x00, 0x00, 0x00
        /*0044*/ 	.byte	0x90, 0xe6, 0x00, 0x00, 0x01, 0x00, 0x00, 0x00, 0xc0, 0xe6, 0x00, 0x00, 0x01, 0x00, 0x00, 0x00
        /*0054*/ 	.byte	0x30, 0x02, 0x01, 0x00, 0x01, 0x00, 0x00, 0x00, 0x30, 0x11, 0x01, 0x00, 0x01, 0x00, 0x00, 0x00
        /*0064*/ 	.byte	0x40, 0x11, 0x01, 0x00, 0x01, 0x00, 0x00, 0x00, 0x50, 0x11, 0x01, 0x00, 0x01, 0x00, 0x00, 0x00
        /*0074*/ 	.byte	0x80, 0x1a, 0x01, 0x00, 0x01, 0x00, 0x00, 0x00, 0x90, 0x1a, 0x01, 0x00, 0x01, 0x00, 0x00, 0x00
        /*0084*/ 	.byte	0x10, 0x1b, 0x01, 0x00, 0x01, 0x00, 0x00, 0x00, 0x30, 0x1b, 0x01, 0x00


	//----- nvinfo : EIATTR_MERCURY_ISA_VERSION
	.align		4
.L_262:
        /*0090*/ 	.byte	0x03, 0x5f
        /*0092*/ 	.short	0x0101


	//----- nvinfo : EIATTR_INT_WARP_WIDE_INSTR_OFFSETS
	.align		4
        /*0094*/ 	.byte	0x04, 0x31
        /*0096*/ 	.short	(.L_264 - .L_263)


	//   ....[0]....
.L_263:
        /*0098*/ 	.word	0x000000c0


	//   ....[1]....
        /*009c*/ 	.word	0x000000d0


	//   ....[2]....
        /*00a0*/ 	.word	0x00000170


	//----- nvinfo : EIATTR_COOP_GROUP_MASK_REGIDS
	.align		4
.L_264:
        /*00a4*/ 	.byte	0x04, 0x29
        /*00a6*/ 	.short	(.L_266 - .L_265)


	//   ....[0]....
.L_265:
        /*00a8*/ 	.word	0xffffffff


	//   ....[1]....
        /*00ac*/ 	.word	0xffffffff


	//   ....[2]....
        /*00b0*/ 	.word	0xffffffff


	//   ....[3]....
        /*00b4*/ 	.word	0xffffffff


	//   ....[4]....
        /*00b8*/ 	.word	0xffffffff


	//   ....[5]....
        /*00bc*/ 	.word	0xffffffff


	//   ....[6]....
        /*00c0*/ 	.word	0xffffffff


	//   ....[7]....
        /*00c4*/ 	.word	0xffffffff


	//   ....[8]....
        /*00c8*/ 	.word	0xffffffff


	//   ....[9]....
        /*00cc*/ 	.word	0xffffffff


	//   ....[10]....
        /*00d0*/ 	.word	0xffffffff


	//   ....[11]....
        /*00d4*/ 	.word	0xffffffff


	//   ....[12]....
        /*00d8*/ 	.word	0xffffffff


	//   ....[13]....
        /*00dc*/ 	.word	0xffffffff


	//   ....[14]....
        /*00e0*/ 	.word	0xffffffff


	//   ....[15]....
        /*00e4*/ 	.word	0xffffffff


	//   ....[16]....
        /*00e8*/ 	.word	0xffffffff


	//   ....[17]....
        /*00ec*/ 	.word	0xffffffff


	//   ....[18]....
        /*00f0*/ 	.word	0xffffffff


	//   ....[19]....
        /*00f4*/ 	.word	0xffffffff


	//   ....[20]....
        /*00f8*/ 	.word	0xffffffff


	//   ....[21]....
        /*00fc*/ 	.word	0xffffffff


	//   ....[22]....
        /*0100*/ 	.word	0xffffffff


	//   ....[23]....
        /*0104*/ 	.word	0xffffffff


	//   ....[24]....
        /*0108*/ 	.word	0xffffffff


	//   ....[25]....
        /*010c*/ 	.word	0xffffffff


	//   ....[26]....
        /*0110*/ 	.word	0xffffffff


	//   ....[27]....
        /*0114*/ 	.word	0xffffffff


	//   ....[28]....
        /*0118*/ 	.word	0xffffffff


	//   ....[29]....
        /*011c*/ 	.word	0xffffffff


	//   ....[30]....
        /*0120*/ 	.word	0xffffffff


	//   ....[31]....
        /*0124*/ 	.word	0xffffffff


	//   ....[32]....
        /*0128*/ 	.word	0xffffffff


	//   ....[33]....
        /*012c*/ 	.word	0xffffffff


	//   ....[34]....
        /*0130*/ 	.word	0xffffffff


	//   ....[35]....
        /*0134*/ 	.word	0xffffffff


	//   ....[36]....
        /*0138*/ 	.word	0xffffffff


	//   ....[37]....
        /*013c*/ 	.word	0xffffffff


	//   ....[38]....
        /*0140*/ 	.word	0xffffffff


	//   ....[39]....
        /*0144*/ 	.word	0xffffffff


	//   ....[40]....
        /*0148*/ 	.word	0xffffffff


	//   ....[41]....
        /*014c*/ 	.word	0xffffffff


	//   ....[42]....
        /*0150*/ 	.word	0xffffffff


	//   ....[43]....
        /*0154*/ 	.word	0xffffffff


	//   ....[44]....
        /*0158*/ 	.word	0xffffffff


	//   ....[45]....
        /*015c*/ 	.word	0xffffffff


	//   ....[46]....
        /*0160*/ 	.word	0xffffffff


	//   ....[47]....
        /*0164*/ 	.word	0xffffffff


	//   ....[48]....
        /*0168*/ 	.word	0xffffffff


	//   ....[49]....
        /*016c*/ 	.word	0xffffffff


	//   ....[50]....
        /*0170*/ 	.word	0xffffffff


	//   ....[51]....
        /*0174*/ 	.word	0xffffffff


	//   ....[52]....
        /*0178*/ 	.word	0xffffffff


	//   ....[53]....
        /*017c*/ 	.word	0xffffffff


	//   ....[54]....
        /*0180*/ 	.word	0xffffffff


	//   ....[55]....
        /*0184*/ 	.word	0xffffffff


	//   ....[56]....
        /*0188*/ 	.word	0xffffffff


	//   ....[57]....
        /*018c*/ 	.word	0xffffffff


	//   ....[58]....
        /*0190*/ 	.word	0xffffffff


	//   ....[59]....
        /*0194*/ 	.word	0xffffffff


	//   ....[60]....
        /*0198*/ 	.word	0xffffffff


	//   ....[61]....
        /*019c*/ 	.word	0xffffffff


	//   ....[62]....
        /*01a0*/ 	.word	0xffffffff


	//   ....[63]....
        /*01a4*/ 	.word	0xffffffff


	//   ....[64]....
        /*01a8*/ 	.word	0xffffffff


	//   ....[65]....
        /*01ac*/ 	.word	0xffffffff


	//   ....[66]....
        /*01b0*/ 	.word	0xffffffff


	//   ....[67]....
        /*01b4*/ 	.word	0xffffffff


	//   ....[68]....
        /*01b8*/ 	.word	0xffffffff


	//   ....[69]....
        /*01bc*/ 	.word	0xffffffff


	//   ....[70]....
        /*01c0*/ 	.word	0xffffffff


	//   ....[71]....
        /*01c4*/ 	.word	0xffffffff


	//   ....[72]....
        /*01c8*/ 	.word	0xffffffff


	//   ....[73]....
        /*01cc*/ 	.word	0xffffffff


	//   ....[74]....
        /*01d0*/ 	.word	0xffffffff


	//   ....[75]....
        /*01d4*/ 	.word	0xffffffff


	//   ....[76]....
        /*01d8*/ 	.word	0xffffffff


	//   ....[77]....
        /*01dc*/ 	.word	0xffffffff


	//   ....[78]....
        /*01e0*/ 	.word	0xffffffff


	//   ....[79]....
        /*01e4*/ 	.word	0xffffffff


	//   ....[80]....
        /*01e8*/ 	.word	0xffffffff


	//   ....[81]....
        /*01ec*/ 	.word	0xffffffff


	//   ....[82]....
        /*01f0*/ 	.word	0xffffffff


	//   ....[83]....
        /*01f4*/ 	.word	0xffffffff


	//   ....[84]....
        /*01f8*/ 	.word	0xffffffff


	//   ....[85]....
        /*01fc*/ 	.word	0xffffffff


	//   ....[86]....
        /*0200*/ 	.word	0xffffffff


	//   ....[87]....
        /*0204*/ 	.word	0xffffffff


	//   ....[88]....
        /*0208*/ 	.word	0xffffffff


	//   ....[89]....
        /*020c*/ 	.word	0xffffffff


	//   ....[90]....
        /*0210*/ 	.word	0xffffffff


	//   ....[91]....
        /*0214*/ 	.word	0xffffffff


	//   ....[92]....
        /*0218*/ 	.word	0xffffffff


	//   ....[93]....
        /*021c*/ 	.word	0xffffffff


	//   ....[94]....
        /*0220*/ 	.word	0xffffffff


	//   ....[95]....
        /*0224*/ 	.word	0xffffffff


	//   ....[96]....
        /*0228*/ 	.word	0xffffffff


	//   ....[97]....
        /*022c*/ 	.word	0xffffffff


	//   ....[98]....
        /*0230*/ 	.word	0xffffffff


	//   ....[99]....
        /*0234*/ 	.word	0xffffffff


	//   ....[100]....
        /*0238*/ 	.word	0xffffffff


	//   ....[101]....
        /*023c*/ 	.word	0xffffffff


	//   ....[102]....
        /*0240*/ 	.word	0xffffffff


	//   ....[103]....
        /*0244*/ 	.word	0xffffffff


	//   ....[104]....
        /*0248*/ 	.word	0xffffffff


	//   ....[105]....
        /*024c*/ 	.word	0xffffffff


	//   ....[106]....
        /*0250*/ 	.word	0xffffffff


	//   ....[107]....
        /*0254*/ 	.word	0xffffffff


	//   ....[108]....
        /*0258*/ 	.word	0xffffffff


	//   ....[109]....
        /*025c*/ 	.word	0xffffffff


	//   ....[110]....
        /*0260*/ 	.word	0xffffffff


	//   ....[111]....
        /*0264*/ 	.word	0xffffffff


	//   ....[112]....
        /*0268*/ 	.word	0xffffffff


	//   ....[113]....
        /*026c*/ 	.word	0xffffffff


	//   ....[114]....
        /*0270*/ 	.word	0xffffffff


	//   ....[115]....
        /*0274*/ 	.word	0xffffffff


	//   ....[116]....
        /*0278*/ 	.word	0xffffffff


	//   ....[117]....
        /*027c*/ 	.word	0xffffffff


	//   ....[118]....
        /*0280*/ 	.word	0xffffffff


	//   ....[119]....
        /*0284*/ 	.word	0xffffffff


	//   ....[120]....
        /*0288*/ 	.word	0xffffffff


	//   ....[121]....
        /*028c*/ 	.word	0xffffffff


	//   ....[122]....
        /*0290*/ 	.word	0xffffffff


	//   ....[123]....
        /*0294*/ 	.word	0xffffffff


	//   ....[124]....
        /*0298*/ 	.word	0xffffffff


	//   ....[125]....
        /*029c*/ 	.word	0xffffffff


	//   ....[126]....
        /*02a0*/ 	.word	0xffffffff


	//   ....[127]....
        /*02a4*/ 	.word	0xffffffff


	//   ....[128]....
        /*02a8*/ 	.word	0xffffffff


	//   ....[129]....
        /*02ac*/ 	.word	0xffffffff


	//   ....[130]....
        /*02b0*/ 	.word	0xffffffff


	//   ....[131]....
        /*02b4*/ 	.word	0xffffffff


	//   ....[132]....
        /*02b8*/ 	.word	0xffffffff


	//   ....[133]....
        /*02bc*/ 	.word	0xffffffff


	//   ....[134]....
        /*02c0*/ 	.word	0xffffffff


	//   ....[135]....
        /*02c4*/ 	.word	0xffffffff


	//   ....[136]....
        /*02c8*/ 	.word	0xffffffff


	//   ....[137]....
        /*02cc*/ 	.word	0xffffffff


	//   ....[138]....
        /*02d0*/ 	.word	0xffffffff


	//   ....[139]....
        /*02d4*/ 	.word	0xffffffff


	//   ....[140]....
        /*02d8*/ 	.word	0xffffffff


	//   ....[141]....
        /*02dc*/ 	.word	0xffffffff


	//   ....[142]....
        /*02e0*/ 	.word	0xffffffff


	//   ....[143]....
        /*02e4*/ 	.word	0xffffffff


	//   ....[144]....
        /*02e8*/ 	.word	0xffffffff


	//   ....[145]....
        /*02ec*/ 	.word	0xffffffff


	//   ....[146]....
        /*02f0*/ 	.word	0xffffffff


	//   ....[147]....
        /*02f4*/ 	.word	0xffffffff


	//   ....[148]....
        /*02f8*/ 	.word	0xffffffff


	//   ....[149]....
        /*02fc*/ 	.word	0xffffffff


	//   ....[150]....
        /*0300*/ 	.word	0xffffffff


	//   ....[151]....
        /*0304*/ 	.word	0xffffffff


	//   ....[152]....
        /*0308*/ 	.word	0xffffffff


	//   ....[153]....
        /*030c*/ 	.word	0xffffffff


	//   ....[154]....
        /*0310*/ 	.word	0xffffffff


	//   ....[155]....
        /*0314*/ 	.word	0xffffffff


	//   ....[156]....
        /*0318*/ 	.word	0xffffffff


	//   ....[157]....
        /*031c*/ 	.word	0xffffffff


	//   ....[158]....
        /*0320*/ 	.word	0xffffffff


	//   ....[159]....
        /*0324*/ 	.word	0xffffffff


	//   ....[160]....
        /*0328*/ 	.word	0xffffffff


	//   ....[161]....
        /*032c*/ 	.word	0xffffffff


	//   ....[162]....
        /*0330*/ 	.word	0xffffffff


	//   ....[163]....
        /*0334*/ 	.word	0xffffffff


	//   ....[164]....
        /*0338*/ 	.word	0xffffffff


	//   ....[165]....
        /*033c*/ 	.word	0xffffffff


	//   ....[166]....
        /*0340*/ 	.word	0xffffffff


	//   ....[167]....
        /*0344*/ 	.word	0xffffffff


	//   ....[168]....
        /*0348*/ 	.word	0xffffffff


	//   ....[169]....
        /*034c*/ 	.word	0xffffffff


	//   ....[170]....
        /*0350*/ 	.word	0xffffffff


	//   ....[171]....
        /*0354*/ 	.word	0xffffffff


	//   ....[172]....
        /*0358*/ 	.word	0xffffffff


	//   ....[173]....
        /*035c*/ 	.word	0xffffffff


	//   ....[174]....
        /*0360*/ 	.word	0xffffffff


	//   ....[175]....
        /*0364*/ 	.word	0xffffffff


	//   ....[176]....
        /*0368*/ 	.word	0xffffffff


	//   ....[177]....
        /*036c*/ 	.word	0xffffffff


	//   ....[178]....
        /*0370*/ 	.word	0xffffffff


	//   ....[179]....
        /*0374*/ 	.word	0xffffffff


	//   ....[180]....
        /*0378*/ 	.word	0xffffffff


	//   ....[181]....
        /*037c*/ 	.word	0xffffffff


	//   ....[182]....
        /*0380*/ 	.word	0xffffffff


	//   ....[183]....
        /*0384*/ 	.word	0xffffffff


	//   ....[184]....
        /*0388*/ 	.word	0xffffffff


	//   ....[185]....
        /*038c*/ 	.word	0xffffffff


	//   ....[186]....
        /*0390*/ 	.word	0xffffffff


	//   ....[187]....
        /*0394*/ 	.word	0xffffffff


	//   ....[188]....
        /*0398*/ 	.word	0xffffffff


	//   ....[189]....
        /*039c*/ 	.word	0xffffffff


	//   ....[190]....
        /*03a0*/ 	.word	0xffffffff


	//   ....[191]....
        /*03a4*/ 	.word	0xffffffff


	//   ....[192]....
        /*03a8*/ 	.word	0xffffffff


	//   ....[193]....
        /*03ac*/ 	.word	0xffffffff


	//   ....[194]....
        /*03b0*/ 	.word	0xffffffff


	//   ....[195]....
        /*03b4*/ 	.word	0xffffffff


	//   ....[196]....
        /*03b8*/ 	.word	0xffffffff


	//   ....[197]....
        /*03bc*/ 	.word	0xffffffff


	//   ....[198]....
        /*03c0*/ 	.word	0xffffffff


	//   ....[199]....
        /*03c4*/ 	.word	0xffffffff


	//   ....[200]....
        /*03c8*/ 	.word	0xffffffff


	//   ....[201]....
        /*03cc*/ 	.word	0xffffffff


	//   ....[202]....
        /*03d0*/ 	.word	0xffffffff


	//   ....[203]....
        /*03d4*/ 	.word	0xffffffff


	//   ....[204]....
        /*03d8*/ 	.word	0xffffffff


	//   ....[205]....
        /*03dc*/ 	.word	0xffffffff


	//   ....[206]....
        /*03e0*/ 	.word	0xffffffff


	//   ....[207]....
        /*03e4*/ 	.word	0xffffffff


	//   ....[208]....
        /*03e8*/ 	.word	0xffffffff


	//   ....[209]....
        /*03ec*/ 	.word	0xffffffff


	//   ....[210]....
        /*03f0*/ 	.word	0xffffffff


	//   ....[211]....
        /*03f4*/ 	.word	0xffffffff


	//   ....[212]....
        /*03f8*/ 	.word	0xffffffff


	//   ....[213]....
        /*03fc*/ 	.word	0xffffffff


	//   ....[214]....
        /*0400*/ 	.word	0xffffffff


	//   ....[215]....
        /*0404*/ 	.word	0xffffffff


	//   ....[216]....
        /*0408*/ 	.word	0xffffffff


	//   ....[217]....
        /*040c*/ 	.word	0xffffffff


	//   ....[218]....
        /*0410*/ 	.word	0xffffffff


	//   ....[219]....
        /*0414*/ 	.word	0xffffffff


	//   ....[220]....
        /*0418*/ 	.word	0xffffffff


	//   ....[221]....
        /*041c*/ 	.word	0xffffffff


	//   ....[222]....
        /*0420*/ 	.word	0xffffffff


	//   ....[223]....
        /*0424*/ 	.word	0xffffffff


	//   ....[224]....
        /*0428*/ 	.word	0xffffffff


	//   ....[225]....
        /*042c*/ 	.word	0xffffffff


	//   ....[226]....
        /*0430*/ 	.word	0xffffffff


	//   ....[227]....
        /*0434*/ 	.word	0xffffffff


	//   ....[228]....
        /*0438*/ 	.word	0xffffffff


	//   ....[229]....
        /*043c*/ 	.word	0xffffffff


	//   ....[230]....
        /*0440*/ 	.word	0xffffffff


	//   ....[231]....
        /*0444*/ 	.word	0xffffffff


	//   ....[232]....
        /*0448*/ 	.word	0xffffffff


	//   ....[233]....
        /*044c*/ 	.word	0xffffffff


	//   ....[234]....
        /*0450*/ 	.word	0xffffffff


	//   ....[235]....
        /*0454*/ 	.word	0xffffffff


	//   ....[236]....
        /*0458*/ 	.word	0xffffffff


	//   ....[237]....
        /*045c*/ 	.word	0xffffffff


	//   ....[238]....
        /*0460*/ 	.word	0xffffffff


	//   ....[239]....
        /*0464*/ 	.word	0xffffffff


	//   ....[240]....
        /*0468*/ 	.word	0xffffffff


	//   ....[241]....
        /*046c*/ 	.word	0xffffffff


	//   ....[242]....
        /*0470*/ 	.word	0xffffffff


	//   ....[243]....
        /*0474*/ 	.word	0xffffffff


	//   ....[244]....
        /*0478*/ 	.word	0xffffffff


	//   ....[245]....
        /*047c*/ 	.word	0x0500000f


	//   ....[246]....
        /*0480*/ 	.word	0x0500000f


	//   ....[247]....
        /*0484*/ 	.word	0x0500000f


	//   ....[248]....
        /*0488*/ 	.word	0x0500000f


	//   ....[249]....
        /*048c*/ 	.word	0x0500000f


	//   ....[250]....
        /*0490*/ 	.word	0x0500000f


	//   ....[251]....
        /*0494*/ 	.word	0x0500000f


	//   ....[252]....
        /*0498*/ 	.word	0x0500000f


	//   ....[253]....
        /*049c*/ 	.word	0x0500000f


	//   ....[254]....
        /*04a0*/ 	.word	0x0500000f


	//   ....[255]....
        /*04a4*/ 	.word	0x0500000f


	//   ....[0]....
        /*04a8*/ 	.word	0x0500000f


	//   ....[1]....
        /*04ac*/ 	.word	0x0500000f


	//   ....[2]....
        /*04b0*/ 	.word	0x0500000f


	//   ....[3]....
        /*04b4*/ 	.word	0x0500000f


	//   ....[4]....
        /*04b8*/ 	.word	0x0500000f


	//   ....[5]....
        /*04bc*/ 	.word	0x0500000f


	//   ....[6]....
        /*04c0*/ 	.word	0x0500000f


	//   ....[7]....
        /*04c4*/ 	.word	0x0500000f


	//   ....[8]....
        /*04c8*/ 	.word	0x0500000f


	//   ....[9]....
        /*04cc*/ 	.word	0x0500000f


	//   ....[10]....
        /*04d0*/ 	.word	0x0500000f


	//   ....[11]....
        /*04d4*/ 	.word	0x0500000f


	//   ....[12]....
        /*04d8*/ 	.word	0x0500000f


	//   ....[13]....
        /*04dc*/ 	.word	0x0500000f


	//   ....[14]....
        /*04e0*/ 	.word	0x0500000f


	//   ....[15]....
        /*04e4*/ 	.word	0x0500000f


	//   ....[16]....
        /*04e8*/ 	.word	0x0500000f


	//   ....[17]....
        /*04ec*/ 	.word	0x0500000f


	//   ....[18]....
        /*04f0*/ 	.word	0x0500000f


	//   ....[19]....
        /*04f4*/ 	.word	0x0500000f


	//   ....[20]....
        /*04f8*/ 	.word	0x0500000f


	//   ....[21]....
        /*04fc*/ 	.word	0x0500000f


	//   ....[22]....
        /*0500*/ 	.word	0x0500000f


	//   ....[23]....
        /*0504*/ 	.word	0x0500000f


	//   ....[24]....
        /*0508*/ 	.word	0x0500000f


	//   ....[25]....
        /*050c*/ 	.word	0x0500000f


	//   ....[26]....
        /*0510*/ 	.word	0x0500000f


	//   ....[27]....
        /*0514*/ 	.word	0x0500000f


	//   ....[28]....
        /*0518*/ 	.word	0x0500000f


	//   ....[29]....
        /*051c*/ 	.word	0x0500000f


	//   ....[30]....
        /*0520*/ 	.word	0x0500000f


	//   ....[31]....
        /*0524*/ 	.word	0x0500000f


	//   ....[32]....
        /*0528*/ 	.word	0x0500000f


	//   ....[33]....
        /*052c*/ 	.word	0x0500000f


	//   ....[34]....
        /*0530*/ 	.word	0x0500000f


	//   ....[35]....
        /*0534*/ 	.word	0x0500000f


	//   ....[36]....
        /*0538*/ 	.word	0x0500000f


	//   ....[37]....
        /*053c*/ 	.word	0x0500000f


	//   ....[38]....
        /*0540*/ 	.word	0x0500000f


	//   ....[39]....
        /*0544*/ 	.word	0x0500000f


	//   ....[40]....
        /*0548*/ 	.word	0x0500000f


	//   ....[41]....
        /*054c*/ 	.word	0x0500000f


	//   ....[42]....
        /*0550*/ 	.word	0x0500000f


	//   ....[43]....
        /*0554*/ 	.word	0x0500000f


	//   ....[44]....
        /*0558*/ 	.word	0x0500000f


	//   ....[45]....
        /*055c*/ 	.word	0x0500000f


	//   ....[46]....
        /*0560*/ 	.word	0x0500000f


	//   ....[47]....
        /*0564*/ 	.word	0x0500000f


	//   ....[48]....
        /*0568*/ 	.word	0x0500000f


	//   ....[49]....
        /*056c*/ 	.word	0x0500000f


	//   ....[50]....
        /*0570*/ 	.word	0x0500000f


	//   ....[51]....
        /*0574*/ 	.word	0x0500000f


	//   ....[52]....
        /*0578*/ 	.word	0x0500000f


	//   ....[53]....
        /*057c*/ 	.word	0x0500000f


	//   ....[54]....
        /*0580*/ 	.word	0x0500000f


	//   ....[55]....
        /*0584*/ 	.word	0x0500000f


	//   ....[56]....
        /*0588*/ 	.word	0x0500000f


	//   ....[57]....
        /*058c*/ 	.word	0x0500000f


	//   ....[58]....
        /*0590*/ 	.word	0x0500000f


	//   ....[59]....
        /*0594*/ 	.word	0x0500000f


	//   ....[60]....
        /*0598*/ 	.word	0x0500000f


	//   ....[61]....
        /*059c*/ 	.word	0x0500000f


	//   ....[62]....
        /*05a0*/ 	.word	0x0500000f


	//   ....[63]....
        /*05a4*/ 	.word	0x0500000f


	//   ....[64]....
        /*05a8*/ 	.word	0x0500000f


	//   ....[65]....
        /*05ac*/ 	.word	0x0500000f


	//   ....[66]....
        /*05b0*/ 	.word	0x0500000f


	//   ....[67]....
        /*05b4*/ 	.word	0x0500000f


	//   ....[68]....
        /*05b8*/ 	.word	0x0500000f


	//   ....[69]....
        /*05bc*/ 	.word	0x0500000f


	//----- nvinfo : EIATTR_COOP_GROUP_INSTR_OFFSETS
	.align		4
.L_266:
        /*05c0*/ 	.byte	0x04, 0x28
        /*05c2*/ 	.short	(.L_268 - .L_267)


	//   ....[0]....
.L_267:
        /*05c4*/ 	.word	0x00000080


	//   ....[1]....
        /*05c8*/ 	.word	0x00000090


	//   ....[2]....
        /*05cc*/ 	.word	0x000002d0


	//   ....[3]....
        /*05d0*/ 	.word	0x00000430


	//   ....[4]....
        /*05d4*/ 	.word	0x00000550


	//   ....[5]....
        /*05d8*/ 	.word	0x000006b0


	//   ....[6]....
        /*05dc*/ 	.word	0x00001670


	//   ....[7]....
        /*05e0*/ 	.word	0x00001fe0


	//   ....[8]....
        /*05e4*/ 	.word	0x00002660


	//   ....[9]....
        /*05e8*/ 	.word	0x00002690


	//   ....[10]....
        /*05ec*/ 	.word	0x00002700


	//   ....[11]....
        /*05f0*/ 	.word	0x00003020


	//   ....[12]....
        /*05f4*/ 	.word	0x000030a0


	//   ....[13]....
        /*05f8*/ 	.word	0x00004450


	//   ....[14]....
        /*05fc*/ 	.word	0x00004470


	//   ....[15]....
        /*0600*/ 	.word	0x00004b10


	//   ....[16]....
        /*0604*/ 	.word	0x00004bd0


	//   ....[17]....
        /*0608*/ 	.word	0x00005440


	//   ....[18]....
        /*060c*/ 	.word	0x000054b0


	//   ....[19]....
        /*0610*/ 	.word	0x00007190


	//   ....[20]....
        /*0614*/ 	.word	0x000071c0


	//   ....[21]....
        /*0618*/ 	.word	0x00007790


	//   ....[22]....
        /*061c*/ 	.word	0x00007960


	//   ....[23]....
        /*0620*/ 	.word	0x00008ef0


	//   ....[24]....
        /*0624*/ 	.word	0x00008f00


	//   ....[25]....
        /*0628*/ 	.word	0x00008f60


	//   ....[26]....
        /*062c*/ 	.word	0x00008f70


	//   ....[27]....
        /*0630*/ 	.word	0x0000a4f0


	//   ....[28]....
        /*0634*/ 	.word	0x0000a520


	//   ....[29]....
        /*0638*/ 	.word	0x0000a530


	//   ....[30]....
        /*063c*/ 	.word	0x0000a550


	//   ....[31]....
        /*0640*/ 	.word	0x0000a560


	//   ....[32]....
        /*0644*/ 	.word	0x0000a570


	//   ....[33]....
        /*0648*/ 	.word	0x0000a580


	//   ....[34]....
        /*064c*/ 	.word	0x0000a590


	//   ....[35]....
        /*0650*/ 	.word	0x0000a5a0


	//   ....[36]....
        /*0654*/ 	.word	0x0000a5b0


	//   ....[37]....
        /*0658*/ 	.word	0x0000a5c0


	//   ....[38]....
        /*065c*/ 	.word	0x0000a5e0


	//   ....[39]....
        /*0660*/ 	.word	0x0000a5f0


	//   ....[40]....
        /*0664*/ 	.word	0x0000a600


	//   ....[41]....
        /*0668*/ 	.word	0x0000a610


	//   ....[42]....
        /*066c*/ 	.word	0x0000a620


	//   ....[43]....
        /*0670*/ 	.word	0x0000a630


	//   ....[44]....
        /*0674*/ 	.word	0x0000a640


	//   ....[45]....
        /*0678*/ 	.word	0x0000a650


	//   ....[46]....
        /*067c*/ 	.word	0x0000a660


	//   ....[47]....
        /*0680*/ 	.word	0x0000a680


	//   ....[48]....
        /*0684*/ 	.word	0x0000a690


	//   ....[49]....
        /*0688*/ 	.word	0x0000a6a0


	//   ....[50]....
        /*068c*/ 	.word	0x0000a6b0


	//   ....[51]....
        /*0690*/ 	.word	0x0000a6c0


	//   ....[52]....
        /*0694*/ 	.word	0x0000a6d0


	//   ....[53]....
        /*0698*/ 	.word	0x0000a6e0


	//   ....[54]....
        /*069c*/ 	.word	0x0000a6f0


	//   ....[55]....
        /*06a0*/ 	.word	0x0000a700


	//   ....[56]....
        /*06a4*/ 	.word	0x0000a710


	//   ....[57]....
        /*06a8*/ 	.word	0x0000a720


	//   ....[58]....
        /*06ac*/ 	.word	0x0000a730


	//   ....[59]....
        /*06b0*/ 	.word	0x0000a740


	//   ....[60]....
        /*06b4*/ 	.word	0x0000a750


	//   ....[61]....
        /*06b8*/ 	.word	0x0000a760


	//   ....[62]....
        /*06bc*/ 	.word	0x0000a780


	//   ....[63]....
        /*06c0*/ 	.word	0x0000a7a0


	//   ....[64]....
        /*06c4*/ 	.word	0x0000a7b0


	//   ....[65]....
        /*06c8*/ 	.word	0x0000a7c0


	//   ....[66]....
        /*06cc*/ 	.word	0x0000a7d0


	//   ....[67]....
        /*06d0*/ 	.word	0x0000a7f0


	//   ....[68]....
        /*06d4*/ 	.word	0x0000a810


	//   ....[69]....
        /*06d8*/ 	.word	0x0000a830


	//   ....[70]....
        /*06dc*/ 	.word	0x0000a840


	//   ....[71]....
        /*06e0*/ 	.word	0x0000a850


	//   ....[72]....
        /*06e4*/ 	.word	0x0000a870


	//   ....[73]....
        /*06e8*/ 	.word	0x0000a890


	//   ....[74]....
        /*06ec*/ 	.word	0x0000a8b0


	//   ....[75]....
        /*06f0*/ 	.word	0x0000a8c0


	//   ....[76]....
        /*06f4*/ 	.word	0x0000a8d0


	//   ....[77]....
        /*06f8*/ 	.word	0x0000a8e0


	//   ....[78]....
        /*06fc*/ 	.word	0x0000a900


	//   ....[79]....
        /*0700*/ 	.word	0x0000a910


	//   ....[80]....
        /*0704*/ 	.word	0x0000a920


	//   ....[81]....
        /*0708*/ 	.word	0x0000a940


	//   ....[82]....
        /*070c*/ 	.word	0x0000a970


	//   ....[83]....
        /*0710*/ 	.word	0x0000a980


	//   ....[84]....
        /*0714*/ 	.word	0x0000a9b0


	//   ....[85]....
        /*0718*/ 	.word	0x0000a9c0


	//   ....[86]....
        /*071c*/ 	.word	0x0000a9d0


	//   ....[87]....
        /*0720*/ 	.word	0x0000a9e0


	//   ....[88]....
        /*0724*/ 	.word	0x0000a9f0


	//   ....[89]....
        /*0728*/ 	.word	0x0000aa00


	//   ....[90]....
        /*072c*/ 	.word	0x0000aa10


	//   ....[91]....
        /*0730*/ 	.word	0x0000aa20


	//   ....[92]....
        /*0734*/ 	.word	0x0000aa40


	//   ....[93]....
        /*0738*/ 	.word	0x0000aa70


	//   ....[94]....
        /*073c*/ 	.word	0x0000aaa0


	//   ....[95]....
        /*0740*/ 	.word	0x0000aad0


	//   ....[96]....
        /*0744*/ 	.word	0x0000ab00


	//   ....[97]....
        /*0748*/ 	.word	0x0000ab20


	//   ....[98]....
        /*074c*/ 	.word	0x0000ab30


	//   ....[99]....
        /*0750*/ 	.word	0x0000ab50


	//   ....[100]....
        /*0754*/ 	.word	0x0000ab60


	//   ....[101]....
        /*0758*/ 	.word	0x0000ab70


	//   ....[102]....
        /*075c*/ 	.word	0x0000ab80


	//   ....[103]....
        /*0760*/ 	.word	0x0000ab90


	//   ....[104]....
        /*0764*/ 	.word	0x0000aba0


	//   ....[105]....
        /*0768*/ 	.word	0x0000abb0


	//   ....[106]....
        /*076c*/ 	.word	0x0000abc0


	//   ....[107]....
        /*0770*/ 	.word	0x0000abd0


	//   ....[108]....
        /*0774*/ 	.word	0x0000abe0


	//   ....[109]....
        /*0778*/ 	.word	0x0000abf0


	//   ....[110]....
        /*077c*/ 	.word	0x0000ac00


	//   ....[111]....
        /*0780*/ 	.word	0x0000ac10


	//   ....[112]....
        /*0784*/ 	.word	0x0000ac20


	//   ....[113]....
        /*0788*/ 	.word	0x0000ac30


	//   ....[114]....
        /*078c*/ 	.word	0x0000ac40


	//   ....[115]....
        /*0790*/ 	.word	0x0000ac50


	//   ....[116]....
        /*0794*/ 	.word	0x0000ac60


	//   ....[117]....
        /*0798*/ 	.word	0x0000ac70


	//   ....[118]....
        /*079c*/ 	.word	0x0000ac80


	//   ....[119]....
        /*07a0*/ 	.word	0x0000ac90


	//   ....[120]....
        /*07a4*/ 	.word	0x0000aca0


	//   ....[121]....
        /*07a8*/ 	.word	0x0000acb0


	//   ....[122]....
        /*07ac*/ 	.word	0x0000acc0


	//   ....[123]....
        /*07b0*/ 	.word	0x0000acd0


	//   ....[124]....
        /*07b4*/ 	.word	0x0000ace0


	//   ....[125]....
        /*07b8*/ 	.word	0x0000acf0


	//   ....[126]....
        /*07bc*/ 	.word	0x0000ad00


	//   ....[127]....
        /*07c0*/ 	.word	0x0000ad10


	//   ....[128]....
        /*07c4*/ 	.word	0x0000ad40


	//   ....[129]....
        /*07c8*/ 	.word	0x0000ad70


	//   ....[130]....
        /*07cc*/ 	.word	0x0000ada0


	//   ....[131]....
        /*07d0*/ 	.word	0x0000add0


	//   ....[132]....
        /*07d4*/ 	.word	0x0000ae00


	//   ....[133]....
        /*07d8*/ 	.word	0x0000ae30


	//   ....[134]....
        /*07dc*/ 	.word	0x0000ae60


	//   ....[135]....
        /*07e0*/ 	.word	0x0000ae80


	//   ....[136]....
        /*07e4*/ 	.word	0x0000aea0


	//   ....[137]....
        /*07e8*/ 	.word	0x0000aeb0


	//   ....[138]....
        /*07ec*/ 	.word	0x0000aee0


	//   ....[139]....
        /*07f0*/ 	.word	0x0000af10


	//   ....[140]....
        /*07f4*/ 	.word	0x0000af40


	//   ....[141]....
        /*07f8*/ 	.word	0x0000af70


	//   ....[142]....
        /*07fc*/ 	.word	0x0000afa0


	//   ....[143]....
        /*0800*/ 	.word	0x0000afd0


	//   ....[144]....
        /*0804*/ 	.word	0x0000b000


	//   ....[145]....
        /*0808*/ 	.word	0x0000b030


	//   ....[146]....
        /*080c*/ 	.word	0x0000b060


	//   ....[147]....
        /*0810*/ 	.word	0x0000b090


	//   ....[148]....
        /*0814*/ 	.word	0x0000b0c0


	//   ....[149]....
        /*0818*/ 	.word	0x0000b0f0


	//   ....[150]....
        /*081c*/ 	.word	0x0000b120


	//   ....[151]....
        /*0820*/ 	.word	0x0000b150


	//   ....[152]....
        /*0824*/ 	.word	0x0000b190


	//   ....[153]....
        /*0828*/ 	.word	0x0000b1c0


	//   ....[154]....
        /*082c*/ 	.word	0x0000b200


	//   ....[155]....
        /*0830*/ 	.word	0x0000b720


	//   ....[156]....
        /*0834*/ 	.word	0x0000b760


	//   ....[157]....
        /*0838*/ 	.word	0x0000b7a0


	//   ....[158]....
        /*083c*/ 	.word	0x0000b7e0


	//   ....[159]....
        /*0840*/ 	.word	0x0000b840


	//   ....[160]....
        /*0844*/ 	.word	0x0000b870


	//   ....[161]....
        /*0848*/ 	.word	0x0000c520


	//   ....[162]....
        /*084c*/ 	.word	0x0000c550


	//   ....[163]....
        /*0850*/ 	.word	0x0000d6a0


	//   ....[164]....
        /*0854*/ 	.word	0x0000e9d0


	//   ....[165]....
        /*0858*/ 	.word	0x0000ea10


	//   ....[166]....
        /*085c*/ 	.word	0x0000ea40


	//   ....[167]....
        /*0860*/ 	.word	0x0000eac0


	//   ....[168]....
        /*0864*/ 	.word	0x0000eb30


	//   ....[169]....
        /*0868*/ 	.word	0x0000eb50


	//   ....[170]....
        /*086c*/ 	.word	0x0000ebb0


	//   ....[171]....
        /*0870*/ 	.word	0x0000ebd0


	//   ....[172]....
        /*0874*/ 	.word	0x0000ec30


	//   ....[173]....
        /*0878*/ 	.word	0x0000ec50


	//   ....[174]....
        /*087c*/ 	.word	0x0000ecb0


	//   ....[175]....
        /*0880*/ 	.word	0x0000ecd0


	//   ....[176]....
        /*0884*/ 	.word	0x0000ed30


	//   ....[177]....
        /*0888*/ 	.word	0x0000ed50


	//   ....[178]....
        /*088c*/ 	.word	0x0000edb0


	//   ....[179]....
        /*0890*/ 	.word	0x0000edd0


	//   ....[180]....
        /*0894*/ 	.word	0x0000f170


	//   ....[181]....
        /*0898*/ 	.word	0x0000f1a0


	//   ....[182]....
        /*089c*/ 	.word	0x0000f230


	//   ....[183]....
        /*08a0*/ 	.word	0x0000f270


	//   ....[184]....
        /*08a4*/ 	.word	0x0000f2a0


	//   ....[185]....
        /*08a8*/ 	.word	0x0000f2d0


	//   ....[186]....
        /*08ac*/ 	.word	0x0000f330


	//   ....[187]....
        /*08b0*/ 	.word	0x0000f360


	//   ....[188]....
        /*08b4*/ 	.word	0x0000f3c0


	//   ....[189]....
        /*08b8*/ 	.word	0x0000f3f0


	//   ....[190]....
        /*08bc*/ 	.word	0x0000f450


	//   ....[191]....
        /*08c0*/ 	.word	0x0000f470


	//   ....[192]....
        /*08c4*/ 	.word	0x0000f4b0


	//   ....[193]....
        /*08c8*/ 	.word	0x0000f4d0


	//   ....[194]....
        /*08cc*/ 	.word	0x0000f560


	//   ....[195]....
        /*08d0*/ 	.word	0x0000f590


	//   ....[196]....
        /*08d4*/ 	.word	0x0000fb40


	//   ....[197]....
        /*08d8*/ 	.word	0x0000fb70


	//   ....[198]....
        /*08dc*/ 	.word	0x0000fba0


	//   ....[199]....
        /*08e0*/ 	.word	0x0000fc00


	//   ....[200]....
        /*08e4*/ 	.word	0x0000fc80


	//   ....[201]....
        /*08e8*/ 	.word	0x0000fca0


	//   ....[202]....
        /*08ec*/ 	.word	0x0000fd20


	//   ....[203]....
        /*08f0*/ 	.word	0x0000fd40


	//   ....[204]....
        /*08f4*/ 	.word	0x0000fdc0


	//   ....[205]....
        /*08f8*/ 	.word	0x0000fde0


	//   ....[206]....
        /*08fc*/ 	.word	0x0000fe60


	//   ....[207]....
        /*0900*/ 	.word	0x0000fe80


	//   ....[208]....
        /*0904*/ 	.word	0x0000ff00


	//   ....[209]....
        /*0908*/ 	.word	0x0000ff20


	//   ....[210]....
        /*090c*/ 	.word	0x0000ffa0


	//   ....[211]....
        /*0910*/ 	.word	0x0000ffd0


	//   ....[212]....
        /*0914*/ 	.word	0x00010640


	//   ....[213]....
        /*0918*/ 	.word	0x00010660


	//   ....[214]....
        /*091c*/ 	.word	0x00010670


	//   ....[215]....
        /*0920*/ 	.word	0x00010680


	//   ....[216]....
        /*0924*/ 	.word	0x00010690


	//   ....[217]....
        /*0928*/ 	.word	0x000106a0


	//   ....[218]....
        /*092c*/ 	.word	0x000106c0


	//   ....[219]....
        /*0930*/ 	.word	0x00010710


	//   ....[220]....
        /*0934*/ 	.word	0x00010730


	//   ....[221]....
        /*0938*/ 	.word	0x00010770


	//   ....[222]....
        /*093c*/ 	.word	0x00010790


	//   ....[223]....
        /*0940*/ 	.word	0x000107d0


	//   ....[224]....
        /*0944*/ 	.word	0x000107f0


	//   ....[225]....
        /*0948*/ 	.word	0x00010830


	//   ....[226]....
        /*094c*/ 	.word	0x00010850


	//   ....[227]....
        /*0950*/ 	.word	0x00010880


	//   ....[228]....
        /*0954*/ 	.word	0x00010c00


	//   ....[229]....
        /*0958*/ 	.word	0x00010c20


	//   ....[230]....
        /*095c*/ 	.word	0x00010c40


	//   ....[231]....
        /*0960*/ 	.word	0x00010c50


	//   ....[232]....
        /*0964*/ 	.word	0x00010c60


	//   ....[233]....
        /*0968*/ 	.word	0x00010c80


	//   ....[234]....
        /*096c*/ 	.word	0x00010cd0


	//   ....[235]....
        /*0970*/ 	.word	0x00010cf0


	//   ....[236]....
        /*0974*/ 	.word	0x00010d30


	//   ....[237]....
        /*0978*/ 	.word	0x00010d50


	//   ....[238]....
        /*097c*/ 	.word	0x00010d90


	//   ....[239]....
        /*0980*/ 	.word	0x00010db0


	//   ....[240]....
        /*0984*/ 	.word	0x00010df0


	//   ....[241]....
        /*0988*/ 	.word	0x00010e10


	//   ....[242]....
        /*098c*/ 	.word	0x00010e40


	//   ....[243]....
        /*0990*/ 	.word	0x00010ea0


	//   ....[244]....
        /*0994*/ 	.word	0x000123a0


	//   ....[245]....
        /*0998*/ 	.word	0x00012980


	//   ....[246]....
        /*099c*/ 	.word	0x00012a70


	//   ....[247]....
        /*09a0*/ 	.word	0x00012b60


	//   ....[248]....
        /*09a4*/ 	.word	0x00012c10


	//   ....[249]....
        /*09a8*/ 	.word	0x00012ce0


	//   ....[250]....
        /*09ac*/ 	.word	0x00012d40


	//   ....[251]....
        /*09b0*/ 	.word	0x00012e10


	//   ....[252]....
        /*09b4*/ 	.word	0x00012e70


	//   ....[253]....
        /*09b8*/ 	.word	0x00012f40


	//   ....[254]....
        /*09bc*/ 	.word	0x00012fa0


	//   ....[255]....
        /*09c0*/ 	.word	0x00013070


	//   ....[0]....
        /*09c4*/ 	.word	0x000130d0


	//   ....[1]....
        /*09c8*/ 	.word	0x000131a0


	//   ....[2]....
        /*09cc*/ 	.word	0x00013200


	//   ....[3]....
        /*09d0*/ 	.word	0x000132d0


	//   ....[4]....
        /*09d4*/ 	.word	0x00013330


	//   ....[5]....
        /*09d8*/ 	.word	0x000133f0


	//   ....[6]....
        /*09dc*/ 	.word	0x00013580


	//   ....[7]....
        /*09e0*/ 	.word	0x00013610


	//   ....[8]....
        /*09e4*/ 	.word	0x00013700


	//   ....[9]....
        /*09e8*/ 	.word	0x00013750


	//   ....[10]....
        /*09ec*/ 	.word	0x00013850


	//   ....[11]....
        /*09f0*/ 	.word	0x000138a0


	//   ....[12]....
        /*09f4*/ 	.word	0x000139a0


	//   ....[13]....
        /*09f8*/ 	.word	0x000139f0


	//   ....[14]....
        /*09fc*/ 	.word	0x00013ad0


	//   ....[15]....
        /*0a00*/ 	.word	0x00013b70


	//   ....[16]....
        /*0a04*/ 	.word	0x00013be0


	//   ....[17]....
        /*0a08*/ 	.word	0x00013ca0


	//   ....[18]....
        /*0a0c*/ 	.word	0x00013d00


	//   ....[19]....
        /*0a10*/ 	.word	0x00013dd0


	//   ....[20]....
        /*0a14*/ 	.word	0x00013e40


	//   ....[21]....
        /*0a18*/ 	.word	0x00013f00


	//   ....[22]....
        /*0a1c*/ 	.word	0x00013f90


	//   ....[23]....
        /*0a20*/ 	.word	0x00014000


	//   ....[24]....
        /*0a24*/ 	.word	0x000140b0


	//   ....[25]....
        /*0a28*/ 	.word	0x00014170


	//   ....[26]....
        /*0a2c*/ 	.word	0x000141e0


	//   ....[27]....
        /*0a30*/ 	.word	0x000142c0


	//   ....[28]....
        /*0a34*/ 	.word	0x00014330


	//   ....[29]....
        /*0a38*/ 	.word	0x00014410


	//   ....[30]....
        /*0a3c*/ 	.word	0x00014480


	//   ....[31]....
        /*0a40*/ 	.word	0x00014560


	//   ....[32]....
        /*0a44*/ 	.word	0x000145d0


	//   ....[33]....
        /*0a48*/ 	.word	0x000146b0


	//   ....[34]....
        /*0a4c*/ 	.word	0x00014720


	//   ....[35]....
        /*0a50*/ 	.word	0x000147f0


	//   ....[36]....
        /*0a54*/ 	.word	0x00014860


	//   ....[37]....
        /*0a58*/ 	.word	0x00014920


	//   ....[38]....
        /*0a5c*/ 	.word	0x00014a60


	//   ....[39]....
        /*0a60*/ 	.word	0x00014b00


	//   ....[40]....
        /*0a64*/ 	.word	0x00014b60


	//   ....[41]....
        /*0a68*/ 	.word	0x00014c10


	//   ....[42]....
        /*0a6c*/ 	.word	0x00014ca0


	//   ....[43]....
        /*0a70*/ 	.word	0x00014d40


	//   ....[44]....
        /*0a74*/ 	.word	0x00014dc0


	//   ....[45]....
        /*0a78*/ 	.word	0x00014e60


	//   ....[46]....
        /*0a7c*/ 	.word	0x00014ef0


	//   ....[47]....
        /*0a80*/ 	.word	0x00014f90


	//   ....[48]....
        /*0a84*/ 	.word	0x00015020


	//   ....[49]....
        /*0a88*/ 	.word	0x000150c0


	//   ....[50]....
        /*0a8c*/ 	.word	0x00015140


	//   ....[51]....
        /*0a90*/ 	.word	0x000151e0


	//   ....[52]....
        /*0a94*/ 	.word	0x00015270


	//   ....[53]....
        /*0a98*/ 	.word	0x00015310


	//   ....[54]....
        /*0a9c*/ 	.word	0x000153f0


	//   ....[55]....
        /*0aa0*/ 	.word	0x00015490


	//   ....[56]....
        /*0aa4*/ 	.word	0x00015500


	//   ....[57]....
        /*0aa8*/ 	.word	0x000155b0


	//   ....[58]....
        /*0aac*/ 	.word	0x00015610


	//   ....[59]....
        /*0ab0*/ 	.word	0x000156c0


	//   ....[60]....
        /*0ab4*/ 	.word	0x00015720


	//   ....[61]....
        /*0ab8*/ 	.word	0x000157e0


	//   ....[62]....
        /*0abc*/ 	.word	0x00015840


	//   ....[63]....
        /*0ac0*/ 	.word	0x000158f0


	//   ....[64]....
        /*0ac4*/ 	.word	0x00015950


	//   ....[65]....
        /*0ac8*/ 	.word	0x00015a00


	//   ....[66]....
        /*0acc*/ 	.word	0x00015a60


	//   ....[67]....
        /*0ad0*/ 	.word	0x00015b20


	//   ....[68]....
        /*0ad4*/ 	.word	0x00015b80


	//   ....[69]....
        /*0ad8*/ 	.word	0x00015c30


	//----- nvinfo : EIATTR_REG_RECONFIG
	.align		4
.L_268:
        /*0adc*/ 	.byte	0x01, 0x54
	.zero		2


	//----- nvinfo : EIATTR_SYSCALL_OFFSETS
	.align		4
        /*0ae0*/ 	.byte	0x04, 0x46
        /*0ae2*/ 	.short	(.L_270 - .L_269)


	//   ....[0]....
.L_269:
        /*0ae4*/ 	.word	0x00001830


	//   ....[1]....
        /*0ae8*/ 	.word	0x0000ded0


	//   ....[2]....
        /*0aec*/ 	.word	0x0000e010


	//   ....[3]....
        /*0af0*/ 	.word	0x0000e150


	//   ....[4]....
        /*0af4*/ 	.word	0x0000e270


	//   ....[5]....
        /*0af8*/ 	.word	0x0000f890


	//----- nvinfo : EIATTR_MBARRIER_INSTR_OFFSETS
	.align		4
.L_270:
        /*0afc*/ 	.byte	0x04, 0x39
        /*0afe*/ 	.short	(.L_272 - .L_271)


	//   ....[0]....
.L_271:
        /*0b00*/ 	.word	0x00000180
        /*0b04*/ 	.word	0x000000ff
        /*0b08*/ 	.word	0x00038800
        /*0b0c*/ 	.short	0x0100
        /*0b0e*/ 	.byte	0x08
	.zero		1


	//   ....[1]....
        /*0b10*/ 	.word	0x00000190
        /*0b14*/ 	.word	0x000000ff
        /*0b18*/ 	.word	0x00038820
        /*0b1c*/ 	.short	0x0100
        /*0b1e*/ 	.byte	0x08
	.zero		1


	//   ....[2]....
        /*0b20*/ 	.word	0x00000280
        /*0b24*/ 	.word	0x000000ff
        /*0b28*/ 	.word	0x00038830
        /*0b2c*/ 	.short	0x0100
        /*0b2e*/ 	.byte	0x08
	.zero		1


	//   ....[3]....
        /*0b30*/ 	.word	0x00000290
        /*0b34*/ 	.word	0x000000ff
        /*0b38*/ 	.word	0x00038840
        /*0b3c*/ 	.short	0x0100
        /*0b3e*/ 	.byte	0x08
	.zero		1


	//   ....[4]....
        /*0b40*/ 	.word	0x000002a0
        /*0b44*/ 	.word	0x000000ff
        /*0b48*/ 	.word	0x00038838
        /*0b4c*/ 	.short	0x0100
        /*0b4e*/ 	.byte	0x08
	.zero		1


	//   ....[5]....
        /*0b50*/ 	.word	0x000002b0
        /*0b54*/ 	.word	0x000000ff
        /*0b58*/ 	.word	0x00038848
        /*0b5c*/ 	.short	0x0100
        /*0b5e*/ 	.byte	0x08
	.zero		1


	//   ....[6]....
        /*0b60*/ 	.word	0x000003e0
        /*0b64*/ 	.word	0x000000ff
        /*0b68*/ 	.word	0x00038850
        /*0b6c*/ 	.short	0x0100
        /*0b6e*/ 	.byte	0x08
	.zero		1


	//   ....[7]....
        /*0b70*/ 	.word	0x000003f0
        /*0b74*/ 	.word	0x000000ff
        /*0b78*/ 	.word	0x00038860
        /*0b7c*/ 	.short	0x0100
        /*0b7e*/ 	.byte	0x08
	.zero		1


	//   ....[8]....
        /*0b80*/ 	.word	0x00000400
        /*0b84*/ 	.word	0x000000ff
        /*0b88*/ 	.word	0x00038858
        /*0b8c*/ 	.short	0x0100
        /*0b8e*/ 	.byte	0x08
	.zero		1


	//   ....[9]....
        /*0b90*/ 	.word	0x00000410
        /*0b94*/ 	.word	0x000000ff
        /*0b98*/ 	.word	0x00038868
        /*0b9c*/ 	.short	0x0100
        /*0b9e*/ 	.byte	0x08
	.zero		1


	//   ....[10]....
        /*0ba0*/ 	.word	0x00000500
        /*0ba4*/ 	.word	0x000000ff
        /*0ba8*/ 	.word	0x00038870
        /*0bac*/ 	.short	0x0100
        /*0bae*/ 	.byte	0x06
	.zero		1


	//   ....[11]....
        /*0bb0*/ 	.word	0x00000510
        /*0bb4*/ 	.word	0x000000ff
        /*0bb8*/ 	.word	0x00038880
        /*0bbc*/ 	.short	0x0100
        /*0bbe*/ 	.byte	0x06
	.zero		1


	//   ....[12]....
        /*0bc0*/ 	.word	0x00000520
        /*0bc4*/ 	.word	0x000000ff
        /*0bc8*/ 	.word	0x00038878
        /*0bcc*/ 	.short	0x0100
        /*0bce*/ 	.byte	0x06
	.zero		1


	//   ....[13]....
        /*0bd0*/ 	.word	0x00000530
        /*0bd4*/ 	.word	0x000000ff
        /*0bd8*/ 	.word	0x00038888
        /*0bdc*/ 	.short	0x0100
        /*0bde*/ 	.byte	0x06
	.zero		1


	//   ....[14]....
        /*0be0*/ 	.word	0x00000660
        /*0be4*/ 	.word	0x000000ff
        /*0be8*/ 	.word	0x00038890
        /*0bec*/ 	.short	0x0100
        /*0bee*/ 	.byte	0x08
	.zero		1


	//   ....[15]....
        /*0bf0*/ 	.word	0x00000670
        /*0bf4*/ 	.word	0x000000ff
        /*0bf8*/ 	.word	0x000388a0
        /*0bfc*/ 	.short	0x0100
        /*0bfe*/ 	.byte	0x08
	.zero		1


	//   ....[16]....
        /*0c00*/ 	.word	0x00000680
        /*0c04*/ 	.word	0x000000ff
        /*0c08*/ 	.word	0x00038898
        /*0c0c*/ 	.short	0x0100
        /*0c0e*/ 	.byte	0x08
	.zero		1


	//   ....[17]....
        /*0c10*/ 	.word	0x00000690
        /*0c14*/ 	.word	0x000000ff
        /*0c18*/ 	.word	0x000388a8
        /*0c1c*/ 	.short	0x0100
        /*0c1e*/ 	.byte	0x08
	.zero		1


	//   ....[18]....
        /*0c20*/ 	.word	0x000007d0
        /*0c24*/ 	.word	0x000000ff
        /*0c28*/ 	.word	0x000388b0
        /*0c2c*/ 	.short	0x0100
        /*0c2e*/ 	.byte	0x08
	.zero		1


	//   ....[19]....
        /*0c30*/ 	.word	0x000007e0
        /*0c34*/ 	.word	0x000000ff
        /*0c38*/ 	.word	0x000388c0
        /*0c3c*/ 	.short	0x0100
        /*0c3e*/ 	.byte	0x08
	.zero		1


	//   ....[20]....
        /*0c40*/ 	.word	0x000007f0
        /*0c44*/ 	.word	0x000000ff
        /*0c48*/ 	.word	0x000388b8
        /*0c4c*/ 	.short	0x0100
        /*0c4e*/ 	.byte	0x08
	.zero		1


	//   ....[21]....
        /*0c50*/ 	.word	0x00000800
        /*0c54*/ 	.word	0x000000ff
        /*0c58*/ 	.word	0x000388c8
        /*0c5c*/ 	.short	0x0100
        /*0c5e*/ 	.byte	0x08
	.zero		1


	//   ....[22]....
        /*0c60*/ 	.word	0x00001860
        /*0c64*/ 	.word	0x000000ff
        /*0c68*/ 	.word	0x00038800
        /*0c6c*/ 	.short	0x010a
        /*0c6e*/ 	.byte	0x29
	.zero		1


	//   ....[23]....
        /*0c70*/ 	.word	0x000018f0
        /*0c74*/ 	.word	0x000000ff
        /*0c78*/ 	.word	0x00038830
        /*0c7c*/ 	.short	0x010a
        /*0c7e*/ 	.byte	0x29
	.zero		1


	//   ....[24]....
        /*0c80*/ 	.word	0x00001930
        /*0c84*/ 	.word	0x000000ff
        /*0c88*/ 	.word	0x00038830
        /*0c8c*/ 	.short	0x010a
        /*0c8e*/ 	.byte	0x29
	.zero		1


	//   ....[25]....
        /*0c90*/ 	.word	0x00002070
        /*0c94*/ 	.word	0x000000ff
        /*0c98*/ 	.word	0x00000000
        /*0c9c*/ 	.short	0x0101
        /*0c9e*/ 	.byte	0x06
	.zero		1


	//   ....[26]....
        /*0ca0*/ 	.word	0x00003b90
        /*0ca4*/ 	.word	0x000000ff
        /*0ca8*/ 	.word	0x00038850
        /*0cac*/ 	.short	0x010a
        /*0cae*/ 	.byte	0x29
	.zero		1


	//   ....[27]....
        /*0cb0*/ 	.word	0x00003bd0
        /*0cb4*/ 	.word	0x000000ff
        /*0cb8*/ 	.word	0x00038850
        /*0cbc*/ 	.short	0x010a
        /*0cbe*/ 	.byte	0x29
	.zero		1


	//   ....[28]....
        /*0cc0*/ 	.word	0x00003eb0
        /*0cc4*/ 	.word	0x000000ff
        /*0cc8*/ 	.word	0x00000000
        /*0ccc*/ 	.short	0x0101
        /*0cce*/ 	.byte	0x06
	.zero		1


	//   ....[29]....
        /*0cd0*/ 	.word	0x00004060
        /*0cd4*/ 	.word	0x000000ff
        /*0cd8*/ 	.word	0x00038830
        /*0cdc*/ 	.short	0x010a
        /*0cde*/ 	.byte	0x37
	.zero		1


	//   ....[30]....
        /*0ce0*/ 	.word	0x000040b0
        /*0ce4*/ 	.word	0x000000ff
        /*0ce8*/ 	.word	0x00038830
        /*0cec*/ 	.short	0x010a
        /*0cee*/ 	.byte	0x37
	.zero		1


	//   ....[31]....
        /*0cf0*/ 	.word	0x000044c0
        /*0cf4*/ 	.word	0x000000ff
        /*0cf8*/ 	.word	0x00000000
        /*0cfc*/ 	.short	0x0101
        /*0cfe*/ 	.byte	0x06
	.zero		1


	//   ....[32]....
        /*0d00*/ 	.word	0x00006890
        /*0d04*/ 	.word	0x000000ff
        /*0d08*/ 	.word	0x00038850
        /*0d0c*/ 	.short	0x010a
        /*0d0e*/ 	.byte	0x37
	.zero		1


	//   ....[33]....
        /*0d10*/ 	.word	0x000068e0
        /*0d14*/ 	.word	0x000000ff
        /*0d18*/ 	.word	0x00038850
        /*0d1c*/ 	.short	0x010a
        /*0d1e*/ 	.byte	0x37
	.zero		1


	//   ....[34]....
        /*0d20*/ 	.word	0x00006b20
        /*0d24*/ 	.word	0x000000ff
        /*0d28*/ 	.word	0x00000000
        /*0d2c*/ 	.short	0x0101
        /*0d2e*/ 	.byte	0x37
	.zero		1


	//   ....[35]....
        /*0d30*/ 	.word	0x00006c40
        /*0d34*/ 	.word	0x000000ff
        /*0d38*/ 	.word	0x00038830
        /*0d3c*/ 	.short	0x010a
        /*0d3e*/ 	.byte	0x2b
	.zero		1


	//   ....[36]....
        /*0d40*/ 	.word	0x00006c80
        /*0d44*/ 	.word	0x000000ff
        /*0d48*/ 	.word	0x00038830
        /*0d4c*/ 	.short	0x010a
        /*0d4e*/ 	.byte	0x2b
	.zero		1


	//   ....[37]....
        /*0d50*/ 	.word	0x00006fc0
        /*0d54*/ 	.word	0x000000ff
        /*0d58*/ 	.word	0x00000000
        /*0d5c*/ 	.short	0x0101
        /*0d5e*/ 	.byte	0x06
	.zero		1


	//   ....[38]....
        /*0d60*/ 	.word	0x00008ac0
        /*0d64*/ 	.word	0x000000ff
        /*0d68*/ 	.word	0x00038850
        /*0d6c*/ 	.short	0x010a
        /*0d6e*/ 	.byte	0x2b
	.zero		1


	//   ....[39]....
        /*0d70*/ 	.word	0x00008b00
        /*0d74*/ 	.word	0x000000ff
        /*0d78*/ 	.word	0x00038850
        /*0d7c*/ 	.short	0x010a
        /*0d7e*/ 	.byte	0x2b
	.zero		1


	//   ....[40]....
        /*0d80*/ 	.word	0x00008d40
        /*0d84*/ 	.word	0x000000ff
        /*0d88*/ 	.word	0x00000000
        /*0d8c*/ 	.short	0x0101
        /*0d8e*/ 	.byte	0x2b
	.zero		1


	//   ....[41]....
        /*0d90*/ 	.word	0x0000b820
        /*0d94*/ 	.word	0x000000ff
        /*0d98*/ 	.word	0x00000000
        /*0d9c*/ 	.short	0x0101
        /*0d9e*/ 	.byte	0x04
	.zero		1


	//   ....[42]....
        /*0da0*/ 	.word	0x0000e7a0
        /*0da4*/ 	.word	0x000000ff
        /*0da8*/ 	.word	0x00038880
        /*0dac*/ 	.short	0x010a
        /*0dae*/ 	.byte	0x2c
	.zero		1


	//   ....[43]....
        /*0db0*/ 	.word	0x0000ef10
        /*0db4*/ 	.word	0x000000ff
        /*0db8*/ 	.word	0x00038870
        /*0dbc*/ 	.short	0x0107
        /*0dbe*/ 	.byte	0x2c
	.zero		1


	//   ....[44]....
        /*0dc0*/ 	.word	0x0000efa0
        /*0dc4*/ 	.word	0x000000ff
        /*0dc8*/ 	.word	0x00038870
        /*0dcc*/ 	.short	0x0101
        /*0dce*/ 	.byte	0x2c
	.zero		1


	//   ....[45]....
        /*0dd0*/ 	.word	0x0000efd0
        /*0dd4*/ 	.word	0x000000ff
        /*0dd8*/ 	.word	0x00038840
        /*0ddc*/ 	.short	0x010a
        /*0dde*/ 	.byte	0x2c
	.zero		1


	//   ....[46]....
        /*0de0*/ 	.word	0x0000f630
        /*0de4*/ 	.word	0x000000ff
        /*0de8*/ 	.word	0x00038830
        /*0dec*/ 	.short	0x0107
        /*0dee*/ 	.byte	0x2c
	.zero		1


	//   ....[47]....
        /*0df0*/ 	.word	0x0000f6c0
        /*0df4*/ 	.word	0x000000ff
        /*0df8*/ 	.word	0x00038830
        /*0dfc*/ 	.short	0x0101
        /*0dfe*/ 	.byte	0x2c
	.zero		1


	//   ....[48]....
        /*0e00*/ 	.word	0x000100c0
        /*0e04*/ 	.word	0x000000ff
        /*0e08*/ 	.word	0x00038800
        /*0e0c*/ 	.short	0x0107
        /*0e0e*/ 	.byte	0x2c
	.zero		1


	//   ....[49]....
        /*0e10*/ 	.word	0x00010100
        /*0e14*/ 	.word	0x000000ff
        /*0e18*/ 	.word	0x00038800
        /*0e1c*/ 	.short	0x0101
        /*0e1e*/ 	.byte	0x2c
	.zero		1


	//   ....[50]....
        /*0e20*/ 	.word	0x00010130
        /*0e24*/ 	.word	0x000000ff
        /*0e28*/ 	.word	0x00038820
        /*0e2c*/ 	.short	0x010a
        /*0e2e*/ 	.byte	0x2c
	.zero		1


	//   ....[51]....
        /*0e30*/ 	.word	0x00010450
        /*0e34*/ 	.word	0x00000004
        /*0e38*/ 	.word	0x00038880
        /*0e3c*/ 	.short	0x010a
        /*0e3e*/ 	.byte	0x3f
	.zero		1


	//   ....[52]....
        /*0e40*/ 	.word	0x00010990
        /*0e44*/ 	.word	0x00000004
        /*0e48*/ 	.word	0x00038870
        /*0e4c*/ 	.short	0x0107
        /*0e4e*/ 	.byte	0x3f
	.zero		1


	//   ....[53]....
        /*0e50*/ 	.word	0x00010a20
        /*0e54*/ 	.word	0x00000004
        /*0e58*/ 	.word	0x00038870
        /*0e5c*/ 	.short	0x0101
        /*0e5e*/ 	.byte	0x3f
	.zero		1


	//   ....[54]....
        /*0e60*/ 	.word	0x00010a50
        /*0e64*/ 	.word	0x00000004
        /*0e68*/ 	.word	0x00038840
        /*0e6c*/ 	.short	0x010a
        /*0e6e*/ 	.byte	0x3f
	.zero		1


	//   ....[55]....
        /*0e70*/ 	.word	0x00010f60
        /*0e74*/ 	.word	0x00000004
        /*0e78*/ 	.word	0x00038830
        /*0e7c*/ 	.short	0x0107
        /*0e7e*/ 	.byte	0x3f
	.zero		1


	//   ....[56]....
        /*0e80*/ 	.word	0x00011000
        /*0e84*/ 	.word	0x00000004
        /*0e88*/ 	.word	0x00038830
        /*0e8c*/ 	.short	0x0101
        /*0e8e*/ 	.byte	0x3f
	.zero		1


	//   ....[57]....
        /*0e90*/ 	.word	0x00011080
        /*0e94*/ 	.word	0x00000005
        /*0e98*/ 	.word	0x00038870
        /*0e9c*/ 	.short	0x010a
        /*0e9e*/ 	.byte	0x3f
	.zero		1


	//   ....[58]....
        /*0ea0*/ 	.word	0x00011110
        /*0ea4*/ 	.word	0x00000005
        /*0ea8*/ 	.word	0x00038860
        /*0eac*/ 	.short	0x010a
        /*0eae*/ 	.byte	0x3f
	.zero		1


	//   ....[59]....
        /*0eb0*/ 	.word	0x00011890
        /*0eb4*/ 	.word	0x00000005
        /*0eb8*/ 	.word	0x00038850
        /*0ebc*/ 	.short	0x0101
        /*0ebe*/ 	.byte	0x3f
	.zero		1


	//   ....[60]....
        /*0ec0*/ 	.word	0x00011930
        /*0ec4*/ 	.word	0x00000005
        /*0ec8*/ 	.word	0x00000000
        /*0ecc*/ 	.short	0x0101
        /*0ece*/ 	.byte	0x3f
	.zero		1


	//   ....[61]....
        /*0ed0*/ 	.word	0x00011a00
        /*0ed4*/ 	.word	0x00000011
        /*0ed8*/ 	.word	0x00038870
        /*0edc*/ 	.short	0x010a
        /*0ede*/ 	.byte	0x3f
	.zero		1


	//   ....[62]....
        /*0ee0*/ 	.word	0x00011ac0
        /*0ee4*/ 	.word	0x00000011
        /*0ee8*/ 	.word	0x00038860
        /*0eec*/ 	.short	0x010a
        /*0eee*/ 	.byte	0x3f
	.zero		1


	//   ....[63]....
        /*0ef0*/ 	.word	0x00012230
        /*0ef4*/ 	.word	0x00000011
        /*0ef8*/ 	.word	0x00038850
        /*0efc*/ 	.short	0x0101
        /*0efe*/ 	.byte	0x3f
	.zero		1


	//   ....[64]....
        /*0f00*/ 	.word	0x00012300
        /*0f04*/ 	.word	0x00000011
        /*0f08*/ 	.word	0x00000000
        /*0f0c*/ 	.short	0x0101
        /*0f0e*/ 	.byte	0x3f
	.zero		1


	//   ....[65]....
        /*0f10*/ 	.word	0x00012350
        /*0f14*/ 	.word	0x00000005
        /*0f18*/ 	.word	0x00038820
        /*0f1c*/ 	.short	0x010a
        /*0f1e*/ 	.byte	0x3f
	.zero		1


	//   ....[66]....
        /*0f20*/ 	.word	0x00012470
        /*0f24*/ 	.word	0x00000004
        /*0f28*/ 	.word	0x00038840
        /*0f2c*/ 	.short	0x010a
        /*0f2e*/ 	.byte	0x3f
	.zero		1


	//   ....[67]....
        /*0f30*/ 	.word	0x00012510
        /*0f34*/ 	.word	0x00000005
        /*0f38*/ 	.word	0x00038840
        /*0f3c*/ 	.short	0x010a
        /*0f3e*/ 	.byte	0x3f
	.zero		1


	//   ....[68]....
        /*0f40*/ 	.word	0x00012550
        /*0f44*/ 	.word	0x00000004
        /*0f48*/ 	.word	0x00038860
        /*0f4c*/ 	.short	0x010a
        /*0f4e*/ 	.byte	0x3f
	.zero		1


	//   ....[69]....
        /*0f50*/ 	.word	0x00012590
        /*0f54*/ 	.word	0x00000005
        /*0f58*/ 	.word	0x00038860
        /*0f5c*/ 	.short	0x010a
        /*0f5e*/ 	.byte	0x3f
	.zero		1


	//   ....[70]....
        /*0f60*/ 	.word	0x000125d0
        /*0f64*/ 	.word	0x00000004
        /*0f68*/ 	.word	0x00038880
        /*0f6c*/ 	.short	0x010a
        /*0f6e*/ 	.byte	0x3f
	.zero		1


	//   ....[71]....
        /*0f70*/ 	.word	0x00012610
        /*0f74*/ 	.word	0x00000005
        /*0f78*/ 	.word	0x00038880
        /*0f7c*/ 	.short	0x010a
        /*0f7e*/ 	.byte	0x3f
	.zero		1


	//   ....[72]....
        /*0f80*/ 	.word	0x00012680
        /*0f84*/ 	.word	0x00000003
        /*0f88*/ 	.word	0x00038800
        /*0f8c*/ 	.short	0x010a
        /*0f8e*/ 	.byte	0x3f
	.zero		1


	//   ....[73]....
        /*0f90*/ 	.word	0x000126e0
        /*0f94*/ 	.word	0x00000003
        /*0f98*/ 	.word	0x00038830
        /*0f9c*/ 	.short	0x010a
        /*0f9e*/ 	.byte	0x3f
	.zero		1


	//   ....[74]....
        /*0fa0*/ 	.word	0x00012740
        /*0fa4*/ 	.word	0x00000009
        /*0fa8*/ 	.word	0x00038850
        /*0fac*/ 	.short	0x010a
        /*0fae*/ 	.byte	0x3f
	.zero		1


	//   ....[75]....
        /*0fb0*/ 	.word	0x000127b0
        /*0fb4*/ 	.word	0x00000000
        /*0fb8*/ 	.word	0x00038830
        /*0fbc*/ 	.short	0x010a
        /*0fbe*/ 	.byte	0x3f
	.zero		1


	//   ....[76]....
        /*0fc0*/ 	.word	0x00012820
        /*0fc4*/ 	.word	0x00000008
        /*0fc8*/ 	.word	0x00038850
        /*0fcc*/ 	.short	0x010a
        /*0fce*/ 	.byte	0x3f
	.zero		1


	//   ....[77]....
        /*0fd0*/ 	.word	0x00012880
        /*0fd4*/ 	.word	0x00000000
        /*0fd8*/ 	.word	0x00038830
        /*0fdc*/ 	.short	0x010a
        /*0fde*/ 	.byte	0x3f
	.zero		1


	//   ....[78]....
        /*0fe0*/ 	.word	0x000128e0
        /*0fe4*/ 	.word	0x00000006
        /*0fe8*/ 	.word	0x00038850
        /*0fec*/ 	.short	0x010a
        /*0fee*/ 	.byte	0x3f
	.zero		1


	//   ....[79]....
        /*0ff0*/ 	.word	0x000129c0
        /*0ff4*/ 	.word	0x00000002
        /*0ff8*/ 	.word	0x00038880
        /*0ffc*/ 	.short	0x010a
        /*0ffe*/ 	.byte	0x3f
	.zero		1


	//   ....[80]....
        /*1000*/ 	.word	0x000134d0
        /*1004*/ 	.word	0x00000002
        /*1008*/ 	.word	0x00038840
        /*100c*/ 	.short	0x010a
        /*100e*/ 	.byte	0x3f
	.zero		1


	//   ....[81]....
        /*1010*/ 	.word	0x00014960
        /*1014*/ 	.word	0x00000003
        /*1018*/ 	.word	0x00038820
        /*101c*/ 	.short	0x010a
        /*101e*/ 	.byte	0x3f
	.zero		1


	//   ....[82]....
        /*1020*/ 	.word	0x000149b0
        /*1024*/ 	.word	0x00000004
        /*1028*/ 	.word	0x00038880
        /*102c*/ 	.short	0x010a
        /*102e*/ 	.byte	0x3f
	.zero		1


	//   ....[83]....
        /*1030*/ 	.word	0x00015340
        /*1034*/ 	.word	0x00000004
        /*1038*/ 	.word	0x00038840
        /*103c*/ 	.short	0x010a
        /*103e*/ 	.byte	0x3f
	.zero		1


	//   ....[84]....
        /*1040*/ 	.word	0x00015c60
        /*1044*/ 	.word	0x00000005
        /*1048*/ 	.word	0x00038870
        /*104c*/ 	.short	0x010a
        /*104e*/ 	.byte	0x3f
	.zero		1


	//   ....[85]....
        /*1050*/ 	.word	0x00015cb0
        /*1054*/ 	.word	0x00000005
        /*1058*/ 	.word	0x00038860
        /*105c*/ 	.short	0x010a
        /*105e*/ 	.byte	0x3f
	.zero		1


	//   ....[86]....
        /*1060*/ 	.word	0x00015d00
        /*1064*/ 	.word	0x00000011
        /*1068*/ 	.word	0x00038870
        /*106c*/ 	.short	0x010a
        /*106e*/ 	.byte	0x3f
	.zero		1


	//   ....[87]....
        /*1070*/ 	.word	0x00015d50
        /*1074*/ 	.word	0x00000011
        /*1078*/ 	.word	0x00038860
        /*107c*/ 	.short	0x010a
        /*107e*/ 	.byte	0x3f
	.zero		1


	//   ....[88]....
        /*1080*/ 	.word	0x00015da0
        /*1084*/ 	.word	0x00000005
        /*1088*/ 	.word	0x00038820
        /*108c*/ 	.short	0x010a
        /*108e*/ 	.byte	0x3f
	.zero		1


	//   ....[89]....
        /*1090*/ 	.word	0x00015df0
        /*1094*/ 	.word	0x00000004
        /*1098*/ 	.word	0x00038840
        /*109c*/ 	.short	0x010a
        /*109e*/ 	.byte	0x3f
	.zero		1


	//   ....[90]....
        /*10a0*/ 	.word	0x00015e40
        /*10a4*/ 	.word	0x00000005
        /*10a8*/ 	.word	0x00038840
        /*10ac*/ 	.short	0x010a
        /*10ae*/ 	.byte	0x3f
	.zero		1


	//   ....[91]....
        /*10b0*/ 	.word	0x00015e90
        /*10b4*/ 	.word	0x00000004
        /*10b8*/ 	.word	0x00038860
        /*10bc*/ 	.short	0x010a
        /*10be*/ 	.byte	0x3f
	.zero		1


	//   ....[92]....
        /*10c0*/ 	.word	0x00015ee0
        /*10c4*/ 	.word	0x00000005
        /*10c8*/ 	.word	0x00038860
        /*10cc*/ 	.short	0x010a
        /*10ce*/ 	.byte	0x3f
	.zero		1


	//   ....[93]....
        /*10d0*/ 	.word	0x00015f30
        /*10d4*/ 	.word	0x00000004
        /*10d8*/ 	.word	0x00038880
        /*10dc*/ 	.short	0x010a
        /*10de*/ 	.byte	0x3f
	.zero		1


	//----- nvinfo : EIATTR_NUM_MBARRIERS
	.align		4
.L_272:
        /*10e0*/ 	.byte	0x03, 0x38
        /*10e2*/ 	.short	0x0016


	//----- nvinfo : EIATTR_EXIT_INSTR_OFFSETS
	.align		4
        /*10e4*/ 	.byte	0x04, 0x1c
        /*10e6*/ 	.short	(.L_274 - .L_273)


	//   ....[0]....
.L_273:
        /*10e8*/ 	.word	0x00012660


	//----- nvinfo : EIATTR_MAX_THREADS
	.align		4
.L_274:
        /*10ec*/ 	.byte	0x04, 0x05
        /*10ee*/ 	.short	(.L_276 - .L_275)
.L_275:
        /*10f0*/ 	.word	0x00000180
        /*10f4*/ 	.word	0x00000001
        /*10f8*/ 	.word	0x00000001


	//----- nvinfo : EIATTR_CRS_STACK_SIZE
	.align		4
.L_276:
        /*10fc*/ 	.byte	0x04, 0x1e
        /*10fe*/ 	.short	(.L_278 - .L_277)
.L_277:
        /*1100*/ 	.word	0x00000000


	//----- nvinfo : EIATTR_CBANK_PARAM_SIZE
	.align		4
.L_278:
        /*1104*/ 	.byte	0x03, 0x19
        /*1106*/ 	.short	0x0a70


	//----- nvinfo : EIATTR_PARAM_CBANK
	.align		4
        /*1108*/ 	.byte	0x04, 0x0a
        /*110a*/ 	.short	(.L_280 - .L_279)
	.align		4
.L_279:
        /*110c*/ 	.word	index@(.nv.constant0._ZN7cutlass13device_kernelIN5flash11enable_sm90INS1_16FlashAttnFwdSm90INS1_25CollectiveMainloopFwdSm90ILi2EN4cute5tupleIJNS5_1CILi1EEES8_S8_EEENS6_IJNS7_ILi128EEESA_NS7_ILi256EEEEEELi256ENS_12float_e4m3_tEfNS_4arch4Sm90ELb1ELb0ELb0ELb0ELb1ELb0ELb0ELb1ELb0ELb1ELb1ELb0EEENS1_21CollectiveEpilogueFwdINS6_IJSA_SB_SA_EEES9_NS_10bfloat16_tESF_Li256ELb0ELb1ELb1ELb1EEENS1_19SingleTileSchedulerILb0ELb1ELb1ELi128EEEEEEEEEvNT_6ParamsE)
        /*1110*/ 	.short	0x0210
        /*1112*/ 	.short	0x0a70


	//----- nvinfo : EIATTR_SW_WAR
	.align		4
.L_280:
        /*1114*/ 	.byte	0x04, 0x36
        /*1116*/ 	.short	(.L_282 - .L_281)
.L_281:
        /*1118*/ 	.word	0x00000008
.L_282:


//--------------------- .nv.info._ZN7cutlass13device_kernelIN5flash11enable_sm90INS1_16FlashAttnFwdSm90INS1_25CollectiveMainloopFwdSm90ILi2EN4cute5tupleIJNS5_1CILi1EEES8_S8_EEENS6_IJNS7_ILi128EEESA_NS7_ILi256EEEEEELi256ENS_12float_e4m3_tEfNS_4arch4Sm90ELb1ELb0ELb0ELb1ELb1ELb0ELb0ELb1ELb0ELb1ELb1ELb0EEENS1_21CollectiveEpilogueFwdINS6_IJSA_SB_SA_EEES9_NS_10bfloat16_tESF_Li256ELb1ELb1ELb1ELb1EEENS1_36VarlenDynamicPersistentTileSchedulerILi128ELi128ELi256ELi128ELb1ELb1ELb1ELb1ELb1ELb1EEEEEEEEEvNT_6ParamsE --------------------------
	.section	.nv.info._ZN7cutlass13device_kernelIN5flash11enable_sm90INS1_16FlashAttnFwdSm90INS1_25CollectiveMainloopFwdSm90ILi2EN4cute5tupleIJNS5_1CILi1EEES8_S8_EEENS6_IJNS7_ILi128EEESA_NS7_ILi256EEEEEELi256ENS_12float_e4m3_tEfNS_4arch4Sm90ELb1ELb0ELb0ELb1ELb1ELb0ELb0ELb1ELb0ELb1ELb1ELb0EEENS1_21CollectiveEpilogueFwdINS6_IJSA_SB_SA_EEES9_NS_10bfloat16_tESF_Li256ELb1ELb1ELb1ELb1EEENS1_36VarlenDynamicPersistentTileSchedulerILi128ELi128ELi256ELi128ELb1ELb1ELb1ELb1ELb1ELb1EEEEEEEEEvNT_6ParamsE,"",@"SHT_CUDA_INFO"
	.sectionflags	@""
	.align	4


	//----- nvinfo : EIATTR_CUDA_API_VERSION
	.align		4
        /*0000*/ 	.byte	0x04, 0x37
        /*0002*/ 	.short	(.L_284 - .L_283)
.L_283:
        /*0004*/ 	.word	0x00000082


	//----- nvinfo : EIATTR_KPARAM_INFO
	.align		4
.L_284:
        /*0008*/ 	.byte	0x04, 0x17
        /*000a*/ 	.short	(.L_286 - .L_285)
.L_285:
        /*000c*/ 	.word	0x00000000
        /*0010*/ 	.short	0x0000
        /*0012*/ 	.short	0x0070
        /*0014*/ 	.byte	0x00, 0xf0, 0x01, 0x2a


	//----- nvinfo : EIATTR_SPARSE_MMA_MASK
	.align		4
.L_286:
        /*0018*/ 	.byte	0x03, 0x50
        /*001a*/ 	.short	0x0000


	//----- nvinfo : EIATTR_MAXREG_COUNT
	.align		4
        /*001c*/ 	.byte	0x03, 0x1b
        /*001e*/ 	.short	0x00a8


	//----- nvinfo : EIATTR_NUM_BARRIERS
	.align		4
        /*0020*/ 	.byte	0x02, 0x4c
        /*0022*/ 	.byte	0x10
	.zero		1


	//----- nvinfo : EIATTR_EXTERNS
	.align		4
        /*0024*/ 	.byte	0x04, 0x0f
        /*0026*/ 	.short	(.L_288 - .L_287)


	//   ....[0]....
	.align		4
.L_287:
        /*0028*/ 	.word	index@(__assertfail)


	//----- nvinfo : EIATTR_ANNOTATIONS
	.align		4
.L_288:
        /*002c*/ 	.byte	0x04, 0x55
        /*002e*/ 	.short	(.L_290 - .L_289)


	//   ....[0]....
.L_289:
        /* <DEDUP_REMOVED lines=15> */


	//----- nvinfo : EIATTR_MERCURY_ISA_VERSION
	.align		4
.L_290:
        /*0110*/ 	.byte	0x03, 0x5f
        /*0112*/ 	.short	0x0101


	//----- nvinfo : EIATTR_UNUSED_LOAD_BYTE_OFFSET
	.align		4
        /*0114*/ 	.byte	0x04, 0x44
        /*0116*/ 	.short	(.L_292 - .L_291)


	//   ....[0]....
.L_291:
        /*0118*/ 	.word	0x00000980
        /*011c*/ 	.word	0x0000fff0


	//   ....[1]....
        /*0120*/ 	.word	0x0000a2e0
        /*0124*/ 	.word	0x0000fff0


	//----- nvinfo : EIATTR_INT_WARP_WIDE_INSTR_OFFSETS
	.align		4
.L_292:
        /*0128*/ 	.byte	0x04, 0x31
        /*012a*/ 	.short	(.L_294 - .L_293)


	//   ....[0]....
.L_293:
        /*012c*/ 	.word	0x000000c0


	//   ....[1]....
        /*0130*/ 	.word	0x000000d0


	//   ....[2]....
        /*0134*/ 	.word	0x00000170


	//   ....[3]....
        /*0138*/ 	.word	0x00012070


	//   ....[4]....
        /*013c*/ 	.word	0x00012100


	//   ....[5]....
        /*0140*/ 	.word	0x00015eb0


	//   ....[6]....
        /*0144*/ 	.word	0x00015f40


	//----- nvinfo : EIATTR_COOP_GROUP_MASK_REGIDS
	.align		4
.L_294:
        /*0148*/ 	.byte	0x04, 0x29
        /*014a*/ 	.short	(.L_296 - .L_295)


	//   ....[0]....
.L_295:
        /*014c*/ 	.word	0xffffffff


	//   ....[1]....
        /*0150*/ 	.word	0xffffffff


	//   ....[2]....
        /*0154*/ 	.word	0xffffffff


	//   ....[3]....
        /*0158*/ 	.word	0xffffffff


	//   ....[4]....
        /*015c*/ 	.word	0xffffffff


	//   ....[5]....
        /*0160*/ 	.word	0xffffffff


	//   ....[6]....
        /*0164*/ 	.word	0xffffffff


	//   ....[7]....
        /*0168*/ 	.word	0xffffffff


	//   ....[8]....
        /*016c*/ 	.word	0xffffffff


	//   ....[9]....
        /*0170*/ 	.word	0xffffffff


	//   ....[10]....
        /*0174*/ 	.word	0xffffffff


	//   ....[11]....
        /*0178*/ 	.word	0xffffffff


	//   ....[12]....
        /*017c*/ 	.word	0xffffffff


	//   ....[13]....
        /*0180*/ 	.word	0xffffffff


	//   ....[14]....
        /*0184*/ 	.word	0xffffffff


	//   ....[15]....
        /*0188*/ 	.word	0xffffffff


	//   ....[16]....
        /*018c*/ 	.word	0xffffffff


	//   ....[17]....
        /*0190*/ 	.word	0xffffffff


	//   ....[18]....
        /*0194*/ 	.word	0xffffffff


	//   ....[19]....
        /*0198*/ 	.word	0xffffffff


	//   ....[20]....
        /*019c*/ 	.word	0xffffffff


	//   ....[21]....
        /*01a0*/ 	.word	0xffffffff


	//   ....[22]....
        /*01a4*/ 	.word	0xffffffff


	//   ....[23]....
        /*01a8*/ 	.word	0xffffffff


	//   ....[24]....
        /*01ac*/ 	.word	0xffffffff


	//   ....[25]....
        /*01b0*/ 	.word	0xffffffff


	//   ....[26]....
        /*01b4*/ 	.word	0xffffffff


	//   ....[27]....
        /*01b8*/ 	.word	0xffffffff


	//   ....[28]....
        /*01bc*/ 	.word	0xffffffff


	//   ....[29]....
        /*01c0*/ 	.word	0xffffffff


	//   ....[30]....
        /*01c4*/ 	.word	0xffffffff


	//   ....[31]....
        /*01c8*/ 	.word	0xffffffff


	//   ....[32]....
        /*01cc*/ 	.word	0xffffffff


	//   ....[33]....
        /*01d0*/ 	.word	0xffffffff


	//   ....[34]....
        /*01d4*/ 	.word	0xffffffff


	//   ....[35]....
        /*01d8*/ 	.word	0xffffffff


	//   ....[36]....
        /*01dc*/ 	.word	0xffffffff


	//   ....[37]....
        /*01e0*/ 	.word	0xffffffff


	//   ....[38]....
        /*01e4*/ 	.word	0xffffffff


	//   ....[39]....
        /*01e8*/ 	.word	0xffffffff


	//   ....[40]....
        /*01ec*/ 	.word	0xffffffff


	//   ....[41]....
        /*01f0*/ 	.word	0xffffffff


	//   ....[42]....
        /*01f4*/ 	.word	0xffffffff


	//   ....[43]....
        /*01f8*/ 	.word	0xffffffff


	//   ....[44]....
        /*01fc*/ 	.word	0xffffffff


	//   ....[45]....
        /*0200*/ 	.word	0xffffffff


	//   ....[46]....
        /*0204*/ 	.word	0xffffffff


	//   ....[47]....
        /*0208*/ 	.word	0xffffffff


	//   ....[48]....
        /*020c*/ 	.word	0xffffffff


	//   ....[49]....
        /*0210*/ 	.word	0xffffffff


	//   ....[50]....
        /*0214*/ 	.word	0xffffffff


	//   ....[51]....
        /*0218*/ 	.word	0xffffffff


	//   ....[52]....
        /*021c*/ 	.word	0xffffffff


	//   ....[53]....
        /*0220*/ 	.word	0xffffffff


	//   ....[54]....
        /*0224*/ 	.word	0xffffffff


	//   ....[55]....
        /*0228*/ 	.word	0xffffffff


	//   ....[56]....
        /*022c*/ 	.word	0xffffffff


	//   ....[57]....
        /*0230*/ 	.word	0xffffffff


	//   ....[58]....
        /*0234*/ 	.word	0xffffffff


	//   ....[59]....
        /*0238*/ 	.word	0xffffffff


	//   ....[60]....
        /*023c*/ 	.word	0xffffffff


	//   ....[61]....
        /*0240*/ 	.word	0xffffffff


	//   ....[62]....
        /*0244*/ 	.word	0xffffffff


	//   ....[63]....
        /*0248*/ 	.word	0xffffffff


	//   ....[64]....
        /*024c*/ 	.word	0xffffffff


	//   ....[65]....
        /*0250*/ 	.word	0xffffffff


	//   ....[66]....
        /*0254*/ 	.word	0xffffffff


	//   ....[67]....
        /*0258*/ 	.word	0xffffffff


	//   ....[68]....
        /*025c*/ 	.word	0xffffffff


	//   ....[69]....
        /*0260*/ 	.word	0xffffffff


	//   ....[70]....
        /*0264*/ 	.word	0xffffffff


	//   ....[71]....
        /*0268*/ 	.word	0xffffffff


	//   ....[72]....
        /*026c*/ 	.word	0xffffffff


	//   ....[73]....
        /*0270*/ 	.word	0xffffffff


	//   ....[74]....
        /*0274*/ 	.word	0xffffffff


	//   ....[75]....
        /*0278*/ 	.word	0xffffffff


	//   ....[76]....
        /*027c*/ 	.word	0xffffffff


	//   ....[77]....
        /*0280*/ 	.word	0xffffffff


	//   ....[78]....
        /*0284*/ 	.word	0xffffffff


	//   ....[79]....
        /*0288*/ 	.word	0xffffffff


	//   ....[80]....
        /*028c*/ 	.word	0xffffffff


	//   ....[81]....
        /*0290*/ 	.word	0xffffffff


	//   ....[82]....
        /*0294*/ 	.word	0xffffffff


	//   ....[83]....
        /*0298*/ 	.word	0xffffffff


	//   ....[84]....
        /*029c*/ 	.word	0xffffffff


	//   ....[85]....
        /*02a0*/ 	.word	0xffffffff


	//   ....[86]....
        /*02a4*/ 	.word	0xffffffff


	//   ....[87]....
        /*02a8*/ 	.word	0xffffffff


	//   ....[88]....
        /*02ac*/ 	.word	0xffffffff


	//   ....[89]....
        /*02b0*/ 	.word	0xffffffff


	//   ....[90]....
        /*02b4*/ 	.word	0xffffffff


	//   ....[91]....
        /*02b8*/ 	.word	0xffffffff


	//   ....[92]....
        /*02bc*/ 	.word	0xffffffff


	//   ....[93]....
        /*02c0*/ 	.word	0xffffffff


	//   ....[94]....
        /*02c4*/ 	.word	0xffffffff


	//   ....[95]....
        /*02c8*/ 	.word	0xffffffff


	//   ....[96]....
        /*02cc*/ 	.word	0xffffffff


	//   ....[97]....
        /*02d0*/ 	.word	0xffffffff


	//   ....[98]....
        /*02d4*/ 	.word	0xffffffff


	//   ....[99]....
        /*02d8*/ 	.word	0xffffffff


	//   ....[100]....
        /*02dc*/ 	.word	0xffffffff


	//   ....[101]....
        /*02e0*/ 	.word	0xffffffff


	//   ....[102]....
        /*02e4*/ 	.word	0xffffffff


	//   ....[103]....
        /*02e8*/ 	.word	0xffffffff


	//   ....[104]....
        /*02ec*/ 	.word	0xffffffff


	//   ....[105]....
        /*02f0*/ 	.word	0xffffffff


	//   ....[106]....
        /*02f4*/ 	.word	0xffffffff


	//   ....[107]....
        /*02f8*/ 	.word	0xffffffff


	//   ....[108]....
        /*02fc*/ 	.word	0xffffffff


	//   ....[109]....
        /*0300*/ 	.word	0xffffffff


	//   ....[110]....
        /*0304*/ 	.word	0xffffffff


	//   ....[111]....
        /*0308*/ 	.word	0xffffffff


	//   ....[112]....
        /*030c*/ 	.word	0xffffffff


	//   ....[113]....
        /*0310*/ 	.word	0xffffffff


	//   ....[114]....
        /*0314*/ 	.word	0xffffffff


	//   ....[115]....
        /*0318*/ 	.word	0xffffffff


	//   ....[116]....
        /*031c*/ 	.word	0xffffffff


	//   ....[117]....
        /*0320*/ 	.word	0xffffffff


	//   ....[118]....
        /*0324*/ 	.word	0xffffffff


	//   ....[119]....
        /*0328*/ 	.word	0xffffffff


	//   ....[120]....
        /*032c*/ 	.word	0xffffffff


	//   ....[121]....
        /*0330*/ 	.word	0xffffffff


	//   ....[122]....
        /*0334*/ 	.word	0xffffffff


	//   ....[123]....
        /*0338*/ 	.word	0xffffffff


	//   ....[124]....
        /*033c*/ 	.word	0xffffffff


	//   ....[125]....
        /*0340*/ 	.word	0xffffffff


	//   ....[126]....
        /*0344*/ 	.word	0xffffffff


	//   ....[127]....
        /*0348*/ 	.word	0xffffffff


	//   ....[128]....
        /*034c*/ 	.word	0xffffffff


	//   ....[129]....
        /*0350*/ 	.word	0xffffffff


	//   ....[130]....
        /*0354*/ 	.word	0xffffffff


	//   ....[131]....
        /*0358*/ 	.word	0xffffffff


	//   ....[132]....
        /*035c*/ 	.word	0xffffffff


	//   ....[133]....
        /*0360*/ 	.word	0xffffffff


	//   ....[134]....
        /*0364*/ 	.word	0xffffffff


	//   ....[135]....
        /*0368*/ 	.word	0xffffffff


	//   ....[136]....
        /*036c*/ 	.word	0xffffffff


	//   ....[137]....
        /*0370*/ 	.word	0xffffffff


	//   ....[138]....
        /*0374*/ 	.word	0xffffffff


	//   ....[139]....
        /*0378*/ 	.word	0xffffffff


	//   ....[140]....
        /*037c*/ 	.word	0xffffffff


	//   ....[141]....
        /*0380*/ 	.word	0xffffffff


	//   ....[142]....
        /*0384*/ 	.word	0xffffffff


	//   ....[143]....
        /*0388*/ 	.word	0xffffffff


	//   ....[144]....
        /*038c*/ 	.word	0xffffffff


	//   ....[145]....
        /*0390*/ 	.word	0xffffffff


	//   ....[146]....
        /*0394*/ 	.word	0xffffffff


	//   ....[147]....
        /*0398*/ 	.word	0xffffffff


	//   ....[148]....
        /*039c*/ 	.word	0xffffffff


	//   ....[149]....
        /*03a0*/ 	.word	0xffffffff


	//   ....[150]....
        /*03a4*/ 	.word	0xffffffff


	//   ....[151]....
        /*03a8*/ 	.word	0xffffffff


	//   ....[152]....
        /*03ac*/ 	.word	0xffffffff


	//   ....[153]....
        /*03b0*/ 	.word	0xffffffff


	//   ....[154]....
        /*03b4*/ 	.word	0xffffffff


	//   ....[155]....
        /*03b8*/ 	.word	0xffffffff


	//   ....[156]....
        /*03bc*/ 	.word	0xffffffff


	//   ....[157]....
        /*03c0*/ 	.word	0xffffffff


	//   ....[158]....
        /*03c4*/ 	.word	0xffffffff


	//   ....[159]....
        /*03c8*/ 	.word	0xffffffff


	//   ....[160]....
        /*03cc*/ 	.word	0xffffffff


	//   ....[161]....
        /*03d0*/ 	.word	0xffffffff


	//   ....[162]....
        /*03d4*/ 	.word	0xffffffff


	//   ....[163]....
        /*03d8*/ 	.word	0xffffffff


	//   ....[164]....
        /*03dc*/ 	.word	0xffffffff


	//   ....[165]....
        /*03e0*/ 	.word	0xffffffff


	//   ....[166]....
        /*03e4*/ 	.word	0xffffffff


	//   ....[167]....
        /*03e8*/ 	.word	0xffffffff


	//   ....[168]....
        /*03ec*/ 	.word	0xffffffff


	//   ....[169]....
        /*03f0*/ 	.word	0xffffffff


	//   ....[170]....
        /*03f4*/ 	.word	0xffffffff


	//   ....[171]....
        /*03f8*/ 	.word	0xffffffff


	//   ....[172]....
        /*03fc*/ 	.word	0xffffffff


	//   ....[173]....
        /*0400*/ 	.word	0xffffffff


	//   ....[174]....
        /*0404*/ 	.word	0xffffffff


	//   ....[175]....
        /*0408*/ 	.word	0xffffffff


	//   ....[176]....
        /*040c*/ 	.word	0xffffffff


	//   ....[177]....
        /*0410*/ 	.word	0xffffffff


	//   ....[178]....
        /*0414*/ 	.word	0xffffffff


	//   ....[179]....
        /*0418*/ 	.word	0xffffffff


	//   ....[180]....
        /*041c*/ 	.word	0xffffffff


	//   ....[181]....
        /*0420*/ 	.word	0xffffffff


	//   ....[182]....
        /*0424*/ 	.word	0xffffffff


	//   ....[183]....
        /*0428*/ 	.word	0xffffffff


	//   ....[184]....
        /*042c*/ 	.word	0xffffffff


	//   ....[185]....
        /*0430*/ 	.word	0xffffffff


	//   ....[186]....
        /*0434*/ 	.word	0xffffffff


	//   ....[187]....
        /*0438*/ 	.word	0xffffffff


	//   ....[188]....
        /*043c*/ 	.word	0xffffffff


	//   ....[189]....
        /*0440*/ 	.word	0xffffffff


	//   ....[190]....
        /*0444*/ 	.word	0xffffffff


	//   ....[191]....
        /*0448*/ 	.word	0xffffffff


	//   ....[192]....
        /*044c*/ 	.word	0xffffffff


	//   ....[193]....
        /*0450*/ 	.word	0xffffffff


	//   ....[194]....
        /*0454*/ 	.word	0xffffffff


	//   ....[195]....
        /*0458*/ 	.word	0xffffffff


	//   ....[196]....
        /*045c*/ 	.word	0xffffffff


	//   ....[197]....
        /*0460*/ 	.word	0xffffffff


	//   ....[198]....
        /*0464*/ 	.word	0xffffffff


	//   ....[199]....
        /*0468*/ 	.word	0xffffffff


	//   ....[200]....
        /*046c*/ 	.word	0xffffffff


	//   ....[201]....
        /*0470*/ 	.word	0xffffffff


	//   ....[202]....
        /*0474*/ 	.word	0xffffffff


	//   ....[203]....
        /*0478*/ 	.word	0xffffffff


	//   ....[204]....
        /*047c*/ 	.word	0xffffffff


	//   ....[205]....
        /*0480*/ 	.word	0xffffffff


	//   ....[206]....
        /*0484*/ 	.word	0xffffffff


	//   ....[207]....
        /*0488*/ 	.word	0xffffffff


	//   ....[208]....
        /*048c*/ 	.word	0xffffffff


	//   ....[209]....
        /*0490*/ 	.word	0xffffffff


	//   ....[210]....
        /*0494*/ 	.word	0xffffffff


	//   ....[211]....
        /*0498*/ 	.word	0xffffffff


	//   ....[212]....
        /*049c*/ 	.word	0xffffffff


	//   ....[213]....
        /*04a0*/ 	.word	0xffffffff


	//   ....[214]....
        /*04a4*/ 	.word	0xffffffff


	//   ....[215]....
        /*04a8*/ 	.word	0xffffffff


	//   ....[216]....
        /*04ac*/ 	.word	0xffffffff


	//   ....[217]....
        /*04b0*/ 	.word	0xffffffff


	//   ....[218]....
        /*04b4*/ 	.word	0xffffffff


	//   ....[219]....
        /*04b8*/ 	.word	0xffffffff


	//   ....[220]....
        /*04bc*/ 	.word	0xffffffff


	//   ....[221]....
        /*04c0*/ 	.word	0xffffffff


	//   ....[222]....
        /*04c4*/ 	.word	0xffffffff


	//   ....[223]....
        /*04c8*/ 	.word	0xffffffff


	//   ....[224]....
        /*04cc*/ 	.word	0xffffffff


	//   ....[225]....
        /*04d0*/ 	.word	0xffffffff


	//   ....[226]....
        /*04d4*/ 	.word	0xffffffff


	//   ....[227]....
        /*04d8*/ 	.word	0xffffffff


	//   ....[228]....
        /*04dc*/ 	.word	0xffffffff


	//   ....[229]....
        /*04e0*/ 	.word	0xffffffff


	//   ....[230]....
        /*04e4*/ 	.word	0xffffffff


	//   ....[231]....
        /*04e8*/ 	.word	0xffffffff


	//   ....[232]....
        /*04ec*/ 	.word	0xffffffff


	//   ....[233]....
        /*04f0*/ 	.word	0xffffffff


	//   ....[234]....
        /*04f4*/ 	.word	0xffffffff


	//   ....[235]....
        /*04f8*/ 	.word	0xffffffff


	//   ....[236]....
        /*04fc*/ 	.word	0xffffffff


	//   ....[237]....
        /*0500*/ 	.word	0xffffffff


	//   ....[238]....
        /*0504*/ 	.word	0xffffffff


	//   ....[239]....
        /*0508*/ 	.word	0xffffffff


	//   ....[240]....
        /*050c*/ 	.word	0xffffffff


	//   ....[241]....
        /*0510*/ 	.word	0xffffffff


	//   ....[242]....
        /*0514*/ 	.word	0xffffffff


	//   ....[243]....
        /*0518*/ 	.word	0xffffffff


	//   ....[244]....
        /*051c*/ 	.word	0xffffffff


	//   ....[245]....
        /*0520*/ 	.word	0xffffffff


	//   ....[246]....
        /*0524*/ 	.word	0xffffffff


	//   ....[247]....
        /*0528*/ 	.word	0xffffffff


	//   ....[248]....
        /*052c*/ 	.word	0xffffffff


	//   ....[249]....
        /*0530*/ 	.word	0xffffffff


	//   ....[250]....
        /*0534*/ 	.word	0xffffffff


	//   ....[251]....
        /*0538*/ 	.word	0xffffffff


	//   ....[252]....
        /*053c*/ 	.word	0xffffffff


	//   ....[253]....
        /*0540*/ 	.word	0xffffffff


	//   ....[254]....
        /*0544*/ 	.word	0xffffffff


	//   ....[255]....
        /*0548*/ 	.word	0xffffffff


	//   ....[0]....
        /*054c*/ 	.word	0xffffffff


	//   ....[1]....
        /*0550*/ 	.word	0xffffffff


	//   ....[2]....
        /*0554*/ 	.word	0xffffffff


	//   ....[3]....
        /*0558*/ 	.word	0xffffffff


	//   ....[4]....
        /*055c*/ 	.word	0xffffffff


	//   ....[5]....
        /*0560*/ 	.word	0xffffffff


	//   ....[6]....
        /*0564*/ 	.word	0xffffffff


	//   ....[7]....
        /*0568*/ 	.word	0xffffffff


	//   ....[8]....
        /*056c*/ 	.word	0xffffffff


	//   ....[9]....
        /*0570*/ 	.word	0xffffffff


	//   ....[10]....
        /*0574*/ 	.word	0xffffffff


	//   ....[11]....
        /*0578*/ 	.word	0xffffffff


	//   ....[12]....
        /*057c*/ 	.word	0xffffffff


	//   ....[13]....
        /*0580*/ 	.word	0xffffffff


	//   ....[14]....
        /*0584*/ 	.word	0xffffffff


	//   ....[15]....
        /*0588*/ 	.word	0xffffffff


	//   ....[16]....
        /*058c*/ 	.word	0xffffffff


	//   ....[17]....
        /*0590*/ 	.word	0xffffffff


	//   ....[18]....
        /*0594*/ 	.word	0xffffffff


	//   ....[19]....
        /*0598*/ 	.word	0xffffffff


	//   ....[20]....
        /*059c*/ 	.word	0xffffffff


	//   ....[21]....
        /*05a0*/ 	.word	0xffffffff


	//   ....[22]....
        /*05a4*/ 	.word	0xffffffff


	//   ....[23]....
        /*05a8*/ 	.word	0xffffffff


	//   ....[24]....
        /*05ac*/ 	.word	0xffffffff


	//   ....[25]....
        /*05b0*/ 	.word	0xffffffff


	//   ....[26]....
        /*05b4*/ 	.word	0xffffffff


	//   ....[27]....
        /*05b8*/ 	.word	0xffffffff


	//   ....[28]....
        /*05bc*/ 	.word	0xffffffff


	//   ....[29]....
        /*05c0*/ 	.word	0xffffffff


	//   ....[30]....
        /*05c4*/ 	.word	0xffffffff


	//   ....[31]....
        /*05c8*/ 	.word	0xffffffff


	//   ....[32]....
        /*05cc*/ 	.word	0xffffffff


	//   ....[33]....
        /*05d0*/ 	.word	0xffffffff


	//   ....[34]....
        /*05d4*/ 	.word	0xffffffff


	//   ....[35]....
        /*05d8*/ 	.word	0xffffffff


	//   ....[36]....
        /*05dc*/ 	.word	0xffffffff


	//   ....[37]....
        /*05e0*/ 	.word	0xffffffff


	//   ....[38]....
        /*05e4*/ 	.word	0xffffffff


	//   ....[39]....
        /*05e8*/ 	.word	0x0500000f


	//   ....[40]....
        /*05ec*/ 	.word	0x0500000f


	//   ....[41]....
        /*05f0*/ 	.word	0x0500000f


	//   ....[42]....
        /*05f4*/ 	.word	0x0500000f


	//   ....[43]....
        /*05f8*/ 	.word	0x0500000f


	//   ....[44]....
        /*05fc*/ 	.word	0x0500000f


	//   ....[45]....
        /*0600*/ 	.word	0x0500000f


	//   ....[46]....
        /*0604*/ 	.word	0x0500000f


	//   ....[47]....
        /*0608*/ 	.word	0x0500000f


	//   ....[48]....
        /*060c*/ 	.word	0x0500000f


	//   ....[49]....
        /*0610*/ 	.word	0x0500000f


	//   ....[50]....
        /*0614*/ 	.word	0x0500000f


	//   ....[51]....
        /*0618*/ 	.word	0x0500000f


	//   ....[52]....
        /*061c*/ 	.word	0x0500000f


	//   ....[53]....
        /*0620*/ 	.word	0x0500000f


	//   ....[54]....
        /*0624*/ 	.word	0x0500000f


	//   ....[55]....
        /*0628*/ 	.word	0x0500000f


	//   ....[56]....
        /*062c*/ 	.word	0x0500000f


	//   ....[57]....
        /*0630*/ 	.word	0x0500000f


	//   ....[58]....
        /*0634*/ 	.word	0x0500000f


	//   ....[59]....
        /*0638*/ 	.word	0x0500000f


	//   ....[60]....
        /*063c*/ 	.word	0x0500000f


	//   ....[61]....
        /*0640*/ 	.word	0x0500000f


	//   ....[62]....
        /*0644*/ 	.word	0x0500000f


	//   ....[63]....
        /*0648*/ 	.word	0x0500000f


	//   ....[64]....
        /*064c*/ 	.word	0x0500000f


	//   ....[65]....
        /*0650*/ 	.word	0x0500000f


	//   ....[66]....
        /*0654*/ 	.word	0x0500000f


	//   ....[67]....
        /*0658*/ 	.word	0x0500000f


	//   ....[68]....
        /*065c*/ 	.word	0x0500000f


	//   ....[69]....
        /*0660*/ 	.word	0x0500000f


	//   ....[70]....
        /*0664*/ 	.word	0x0500000f


	//   ....[71]....
        /*0668*/ 	.word	0x0500000f


	//   ....[72]....
        /*066c*/ 	.word	0x0500000f


	//   ....[73]....
        /*0670*/ 	.word	0x0500000f


	//   ....[74]....
        /*0674*/ 	.word	0x0500000f


	//   ....[75]....
        /*0678*/ 	.word	0x0500000f


	//   ....[76]....
        /*067c*/ 	.word	0x0500000f


	//   ....[77]....
        /*0680*/ 	.word	0x0500000f


	//   ....[78]....
        /*0684*/ 	.word	0x0500000f


	//   ....[79]....
        /*0688*/ 	.word	0x0500000f


	//   ....[80]....
        /*068c*/ 	.word	0x0500000f


	//   ....[81]....
        /*0690*/ 	.word	0x0500000f


	//   ....[82]....
        /*0694*/ 	.word	0x0500000f


	//   ....[83]....
        /*0698*/ 	.word	0x0500000f


	//   ....[84]....
        /*069c*/ 	.word	0x0500000f


	//   ....[85]....
        /*06a0*/ 	.word	0x0500000f


	//   ....[86]....
        /*06a4*/ 	.word	0x0500000f


	//   ....[87]....
        /*06a8*/ 	.word	0x0500000f


	//   ....[88]....
        /*06ac*/ 	.word	0x0500000f


	//   ....[89]....
        /*06b0*/ 	.word	0x0500000f


	//   ....[90]....
        /*06b4*/ 	.word	0x0500000f


	//   ....[91]....
        /*06b8*/ 	.word	0x0500000f


	//   ....[92]....
        /*06bc*/ 	.word	0x0500000f


	//   ....[93]....
        /*06c0*/ 	.word	0x0500000f


	//   ....[94]....
        /*06c4*/ 	.word	0x0500000f


	//   ....[95]....
        /*06c8*/ 	.word	0x0500000f


	//   ....[96]....
        /*06cc*/ 	.word	0x0500000f


	//   ....[97]....
        /*06d0*/ 	.word	0x0500000f


	//   ....[98]....
        /*06d4*/ 	.word	0x0500000f


	//   ....[99]....
        /*06d8*/ 	.word	0x0500000f


	//   ....[100]....
        /*06dc*/ 	.word	0x0500000f


	//   ....[101]....
        /*06e0*/ 	.word	0x0500000f


	//   ....[102]....
        /*06e4*/ 	.word	0x0500000f


	//   ....[103]....
        /*06e8*/ 	.word	0x0500000f


	//   ....[104]....
        /*06ec*/ 	.word	0x0500000f


	//   ....[105]....
        /*06f0*/ 	.word	0x0500000f


	//   ....[106]....
        /*06f4*/ 	.word	0x0500000f


	//   ....[107]....
        /*06f8*/ 	.word	0x0500000f


	//   ....[108]....
        /*06fc*/ 	.word	0x0500000f


	//   ....[109]....
        /*0700*/ 	.word	0x0500000f


	//   ....[110]....
        /*0704*/ 	.word	0x0500000f


	//   ....[111]....
        /*0708*/ 	.word	0x0500000f


	//   ....[112]....
        /*070c*/ 	.word	0x0500000f


	//   ....[113]....
        /*0710*/ 	.word	0x0500000f


	//   ....[114]....
        /*0714*/ 	.word	0x0500000f


	//   ....[115]....
        /*0718*/ 	.word	0x0500000f


	//   ....[116]....
        /*071c*/ 	.word	0x0500000f


	//   ....[117]....
        /*0720*/ 	.word	0x0500000f


	//   ....[118]....
        /*0724*/ 	.word	0x0500000f


	//   ....[119]....
        /*0728*/ 	.word	0x0500000f


	//   ....[120]....
        /*072c*/ 	.word	0x0500000f


	//----- nvinfo : EIATTR_COOP_GROUP_INSTR_OFFSETS
	.align		4
.L_296:
        /*0730*/ 	.byte	0x04, 0x28
        /*0732*/ 	.short	(.L_298 - .L_297)


	//   ....[0]....
.L_297:
        /*0734*/ 	.word	0x00000080


	//   ....[1]....
        /*0738*/ 	.word	0x00000090


	//   ....[2]....
        /*073c*/ 	.word	0x000002d0


	//   ....[3]....
        /*0740*/ 	.word	0x00000430


	//   ....[4]....
        /*0744*/ 	.word	0x00000550


	//   ....[5]....
        /*0748*/ 	.word	0x000006b0


	//   ....[6]....
        /*074c*/ 	.word	0x000020e0


	//   ....[7]....
        /*0750*/ 	.word	0x000028c0


	//   ....[8]....
        /*0754*/ 	.word	0x000028f0


	//   ....[9]....
        /*0758*/ 	.word	0x00002f60


	//   ....[10]....
        /*075c*/ 	.word	0x00002f80


	//   ....[11]....
        /*0760*/ 	.word	0x00003910


	//   ....[12]....
        /*0764*/ 	.word	0x00003970


	//   ....[13]....
        /*0768*/ 	.word	0x00004ce0


	//   ....[14]....
        /*076c*/ 	.word	0x00004d00


	//   ....[15]....
        /*0770*/ 	.word	0x00005790


	//   ....[16]....
        /*0774*/ 	.word	0x000057b0


	//   ....[17]....
        /*0778*/ 	.word	0x000060f0


	//   ....[18]....
        /*077c*/ 	.word	0x000062c0


	//   ....[19]....
        /*0780*/ 	.word	0x00007ad0


	//   ....[20]....
        /*0784*/ 	.word	0x00007af0


	//   ....[21]....
        /*0788*/ 	.word	0x00008470


	//   ....[22]....
        /*078c*/ 	.word	0x00008570


	//   ....[23]....
        /*0790*/ 	.word	0x00009820


	//   ....[24]....
        /*0794*/ 	.word	0x00009840


	//   ....[25]....
        /*0798*/ 	.word	0x000098c0


	//   ....[26]....
        /*079c*/ 	.word	0x000098e0


	//   ....[27]....
        /*07a0*/ 	.word	0x0000ae00


	//   ....[28]....
        /*07a4*/ 	.word	0x0000ae30


	//   ....[29]....
        /*07a8*/ 	.word	0x0000ae60


	//   ....[30]....
        /*07ac*/ 	.word	0x0000ae90


	//   ....[31]....
        /*07b0*/ 	.word	0x0000aec0


	//   ....[32]....
        /*07b4*/ 	.word	0x0000af00


	//   ....[33]....
        /*07b8*/ 	.word	0x0000af40


	//   ....[34]....
        /*07bc*/ 	.word	0x0000af70


	//   ....[35]....
        /*07c0*/ 	.word	0x0000afa0


	//   ....[36]....
        /*07c4*/ 	.word	0x0000afd0


	//   ....[37]....
        /*07c8*/ 	.word	0x0000b010


	//   ....[38]....
        /*07cc*/ 	.word	0x0000b070


	//   ....[39]....
        /*07d0*/ 	.word	0x0000b0a0


	//   ....[40]....
        /*07d4*/ 	.word	0x0000b0d0


	//   ....[41]....
        /*07d8*/ 	.word	0x0000b100


	//   ....[42]....
        /*07dc*/ 	.word	0x0000b130


	//   ....[43]....
        /*07e0*/ 	.word	0x0000b170


	//   ....[44]....
        /*07e4*/ 	.word	0x0000b1d0


	//   ....[45]....
        /*07e8*/ 	.word	0x0000b200


	//   ....[46]....
        /*07ec*/ 	.word	0x0000b230


	//   ....[47]....
        /*07f0*/ 	.word	0x0000b260


	//   ....[48]....
        /*07f4*/ 	.word	0x0000b290


	//   ....[49]....
        /*07f8*/ 	.word	0x0000b2c0


	//   ....[50]....
        /*07fc*/ 	.word	0x0000b300


	//   ....[51]....
        /*0800*/ 	.word	0x0000b340


	//   ....[52]....
        /*0804*/ 	.word	0x0000b370


	//   ....[53]....
        /*0808*/ 	.word	0x0000b3a0


	//   ....[54]....
        /*080c*/ 	.word	0x0000b3d0


	//   ....[55]....
        /*0810*/ 	.word	0x0000b400


	//   ....[56]....
        /*0814*/ 	.word	0x0000b430


	//   ....[57]....
        /*0818*/ 	.word	0x0000b460


	//   ....[58]....
        /*081c*/ 	.word	0x0000b470


	//   ....[59]....
        /*0820*/ 	.word	0x0000b490


	//   ....[60]....
        /*0824*/ 	.word	0x0000b4a0


	//   ....[61]....
        /*0828*/ 	.word	0x0000b4b0


	//   ....[62]....
        /*082c*/ 	.word	0x0000b4c0


	//   ....[63]....
        /*0830*/ 	.word	0x0000b4d0


	//   ....[64]....
        /*0834*/ 	.word	0x0000b4e0


	//   ....[65]....
        /*0838*/ 	.word	0x0000b4f0


	//   ....[66]....
        /*083c*/ 	.word	0x0000b500


	//   ....[67]....
        /*0840*/ 	.word	0x0000b510


	//   ....[68]....
        /*0844*/ 	.word	0x0000b520


	//   ....[69]....
        /*0848*/ 	.word	0x0000b530


	//   ....[70]....
        /*084c*/ 	.word	0x0000b550


	//   ....[71]....
        /*0850*/ 	.word	0x0000b560


	//   ....[72]....
        /*0854*/ 	.word	0x0000b570


	//   ....[73]....
        /*0858*/ 	.word	0x0000b580


	//   ....[74]....
        /*085c*/ 	.word	0x0000b590


	//   ....[75]....
        /*0860*/ 	.word	0x0000b5a0


	//   ....[76]....
        /*0864*/ 	.word	0x0000b5b0


	//   ....[77]....
        /*0868*/ 	.word	0x0000b5c0


	//   ....[78]....
        /*086c*/ 	.word	0x0000b5d0


	//   ....[79]....
        /*0870*/ 	.word	0x0000b5e0


	//   ....[80]....
        /*0874*/ 	.word	0x0000b600


	//   ....[81]....
        /*0878*/ 	.word	0x0000b610


	//   ....[82]....
        /*087c*/ 	.word	0x0000b620


	//   ....[83]....
        /*0880*/ 	.word	0x0000b630


	//   ....[84]....
        /*0884*/ 	.word	0x0000b640


	//   ....[85]....
        /*0888*/ 	.word	0x0000b650


	//   ....[86]....
        /*088c*/ 	.word	0x0000b660


	//   ....[87]....
        /*0890*/ 	.word	0x0000b680


	//   ....[88]....
        /*0894*/ 	.word	0x0000b6a0


	//   ....[89]....
        /*0898*/ 	.word	0x0000b6b0


	//   ....[90]....
        /*089c*/ 	.word	0x0000b6d0


	//   ....[91]....
        /*08a0*/ 	.word	0x0000b6e0


	//   ....[92]....
        /*08a4*/ 	.word	0x0000b6f0


	//   ....[93]....
        /*08a8*/ 	.word	0x0000b700


	//   ....[94]....
        /*08ac*/ 	.word	0x0000b710


	//   ....[95]....
        /*08b0*/ 	.word	0x0000b720


	//   ....[96]....
        /*08b4*/ 	.word	0x0000b730


	//   ....[97]....
        /*08b8*/ 	.word	0x0000b740


	//   ....[98]....
        /*08bc*/ 	.word	0x0000b760


	//   ....[99]....
        /*08c0*/ 	.word	0x0000b790


	//   ....[100]....
        /*08c4*/ 	.word	0x0000b7b0


	//   ....[101]....
        /*08c8*/ 	.word	0x0000b7d0


	//   ....[102]....
        /*08cc*/ 	.word	0x0000b800


	//   ....[103]....
        /*08d0*/ 	.word	0x0000b820


	//   ....[104]....
        /*08d4*/ 	.word	0x0000b830


	//   ....[105]....
        /*08d8*/ 	.word	0x0000b850


	//   ....[106]....
        /*08dc*/ 	.word	0x0000b870


	//   ....[107]....
        /*08e0*/ 	.word	0x0000b890


	//   ....[108]....
        /*08e4*/ 	.word	0x0000b8a0


	//   ....[109]....
        /*08e8*/ 	.word	0x0000b8c0


	//   ....[110]....
        /*08ec*/ 	.word	0x0000b8f0


	//   ....[111]....
        /*08f0*/ 	.word	0x0000b920


	//   ....[112]....
        /*08f4*/ 	.word	0x0000b950


	//   ....[113]....
        /*08f8*/ 	.word	0x0000b980


	//   ....[114]....
        /*08fc*/ 	.word	0x0000b9b0


	//   ....[115]....
        /*0900*/ 	.word	0x0000b9d0


	//   ....[116]....
        /*0904*/ 	.word	0x0000ba00


	//   ....[117]....
        /*0908*/ 	.word	0x0000ba30


	//   ....[118]....
        /*090c*/ 	.word	0x0000ba50


	//   ....[119]....
        /*0910*/ 	.word	0x0000ba80


	//   ....[120]....
        /*0914*/ 	.word	0x0000bab0


	//   ....[121]....
        /*0918*/ 	.word	0x0000bae0


	//   ....[122]....
        /*091c*/ 	.word	0x0000bb10


	//   ....[123]....
        /*0920*/ 	.word	0x0000bb40


	//   ....[124]....
        /*0924*/ 	.word	0x0000bb70


	//   ....[125]....
        /*0928*/ 	.word	0x0000bba0


	//   ....[126]....
        /*092c*/ 	.word	0x0000bbd0


	//   ....[127]....
        /*0930*/ 	.word	0x0000bc00


	//   ....[128]....
        /*0934*/ 	.word	0x0000bc30


	//   ....[129]....
        /*0938*/ 	.word	0x0000bc60


	//   ....[130]....
        /*093c*/ 	.word	0x0000bc90


	//   ....[131]....
        /*0940*/ 	.word	0x0000bcc0


	//   ....[132]....
        /*0944*/ 	.word	0x0000bcf0


	//   ....[133]....
        /*0948*/ 	.word	0x0000bd20


	//   ....[134]....
        /*094c*/ 	.word	0x0000bd50


	//   ....[135]....
        /*0950*/ 	.word	0x0000bd80


	//   ....[136]....
        /*0954*/ 	.word	0x0000bdb0


	//   ....[137]....
        /*0958*/ 	.word	0x0000bde0


	//   ....[138]....
        /*095c*/ 	.word	0x0000be10


	//   ....[139]....
        /*0960*/ 	.word	0x0000be40


	//   ....[140]....
        /*0964*/ 	.word	0x0000be70


	//   ....[141]....
        /*0968*/ 	.word	0x0000bea0


	//   ....[142]....
        /*096c*/ 	.word	0x0000bed0


	//   ....[143]....
        /*0970*/ 	.word	0x0000bf00


	//   ....[144]....
        /*0974*/ 	.word	0x0000bf30


	//   ....[145]....
        /*0978*/ 	.word	0x0000bf60


	//   ....[146]....
        /*097c*/ 	.word	0x0000bf90


	//   ....[147]....
        /*0980*/ 	.word	0x0000bfc0


	//   ....[148]....
        /*0984*/ 	.word	0x0000bff0


	//   ....[149]....
        /*0988*/ 	.word	0x0000c020


	//   ....[150]....
        /*098c*/ 	.word	0x0000c080


	//   ....[151]....
        /*0990*/ 	.word	0x0000c0b0


	//   ....[152]....
        /*0994*/ 	.word	0x0000c0e0


	//   ....[153]....
        /*0998*/ 	.word	0x0000c110


	//   ....[154]....
        /*099c*/ 	.word	0x0000c140


	//   ....[155]....
        /*09a0*/ 	.word	0x0000ccb0


	//   ....[156]....
        /*09a4*/ 	.word	0x0000ccc0


	//   ....[157]....
        /*09a8*/ 	.word	0x0000ccd0


	//   ....[158]....
        /*09ac*/ 	.word	0x0000cce0


	//   ....[159]....
        /*09b0*/ 	.word	0x0000d7a0


	//   ....[160]....
        /*09b4*/ 	.word	0x0000d7c0


	//   ....[161]....
        /*09b8*/ 	.word	0x0000d960


	//   ....[162]....
        /*09bc*/ 	.word	0x0000d980


	//   ....[163]....
        /*09c0*/ 	.word	0x0000dac0


	//   ....[164]....
        /*09c4*/ 	.word	0x0000dae0


	//   ....[165]....
        /*09c8*/ 	.word	0x0000dc30


	//   ....[166]....
        /*09cc*/ 	.word	0x0000dc50


	//   ....[167]....
        /*09d0*/ 	.word	0x0000e230


	//   ....[168]....
        /*09d4*/ 	.word	0x0000e270


	//   ....[169]....
        /*09d8*/ 	.word	0x0000ec50


	//   ....[170]....
        /*09dc*/ 	.word	0x0000ec60


	//   ....[171]....
        /*09e0*/ 	.word	0x0000fe70


	//   ....[172]....
        /*09e4*/ 	.word	0x0000fea0


	//   ....[173]....
        /*09e8*/ 	.word	0x00010010


	//   ....[174]....
        /*09ec*/ 	.word	0x00010030


	//   ....[175]....
        /*09f0*/ 	.word	0x00010170


	//   ....[176]....
        /*09f4*/ 	.word	0x00010190


	//   ....[177]....
        /*09f8*/ 	.word	0x000102e0


	//   ....[178]....
        /*09fc*/ 	.word	0x00010300


	//   ....[179]....
        /*0a00*/ 	.word	0x000104d0


	//   ....[180]....
        /*0a04*/ 	.word	0x000106b0


	//   ....[181]....
        /*0a08*/ 	.word	0x000106e0


	//   ....[182]....
        /*0a0c*/ 	.word	0x00010710


	//   ....[183]....
        /*0a10*/ 	.word	0x00010740


	//   ....[184]....
        /*0a14*/ 	.word	0x00010770


	//   ....[185]....
        /*0a18*/ 	.word	0x000107c0


	//   ....[186]....
        /*0a1c*/ 	.word	0x00010940


	//   ....[187]....
        /*0a20*/ 	.word	0x00010970


	//   ....[188]....
        /*0a24*/ 	.word	0x000109a0


	//   ....[189]....
        /*0a28*/ 	.word	0x000109d0


	//   ....[190]....
        /*0a2c*/ 	.word	0x00010a00


	//   ....[191]....
        /*0a30*/ 	.word	0x00010a30


	//   ....[192]....
        /*0a34*/ 	.word	0x00010ae0


	//   ....[193]....
        /*0a38*/ 	.word	0x00010b40


	//   ....[194]....
        /*0a3c*/ 	.word	0x00010b50


	//   ....[195]....
        /*0a40*/ 	.word	0x00010ba0


	//   ....[196]....
        /*0a44*/ 	.word	0x00012c60


	//   ....[197]....
        /*0a48*/ 	.word	0x00012ca0


	//   ....[198]....
        /*0a4c*/ 	.word	0x00012db0


	//   ....[199]....
        /*0a50*/ 	.word	0x00012dc0


	//   ....[200]....
        /*0a54*/ 	.word	0x00012e30


	//   ....[201]....
        /*0a58*/ 	.word	0x00012e40


	//   ....[202]....
        /*0a5c*/ 	.word	0x00012eb0


	//   ....[203]....
        /*0a60*/ 	.word	0x00012ec0


	//   ....[204]....
        /*0a64*/ 	.word	0x00012f30


	//   ....[205]....
        /*0a68*/ 	.word	0x00012f40


	//   ....[206]....
        /*0a6c*/ 	.word	0x00012fb0


	//   ....[207]....
        /*0a70*/ 	.word	0x00012fc0


	//   ....[208]....
        /*0a74*/ 	.word	0x00013030


	//   ....[209]....
        /*0a78*/ 	.word	0x00013040


	//   ....[210]....
        /*0a7c*/ 	.word	0x00013050


	//   ....[211]....
        /*0a80*/ 	.word	0x000130d0


	//   ....[212]....
        /*0a84*/ 	.word	0x00013440


	//   ....[213]....
        /*0a88*/ 	.word	0x00013470


	//   ....[214]....
        /*0a8c*/ 	.word	0x00013490


	//   ....[215]....
        /*0a90*/ 	.word	0x00013590


	//   ....[216]....
        /*0a94*/ 	.word	0x000135a0


	//   ....[217]....
        /*0a98*/ 	.word	0x00013630


	//   ....[218]....
        /*0a9c*/ 	.word	0x00013640


	//   ....[219]....
        /*0aa0*/ 	.word	0x000136d0


	//   ....[220]....
        /*0aa4*/ 	.word	0x000136e0


	//   ....[221]....
        /*0aa8*/ 	.word	0x00013760


	//   ....[222]....
        /*0aac*/ 	.word	0x00013770


	//   ....[223]....
        /*0ab0*/ 	.word	0x000137f0


	//   ....[224]....
        /*0ab4*/ 	.word	0x00013800


	//   ....[225]....
        /*0ab8*/ 	.word	0x00013880


	//   ....[226]....
        /*0abc*/ 	.word	0x00013890


	//   ....[227]....
        /*0ac0*/ 	.word	0x000138a0


	//   ....[228]....
        /*0ac4*/ 	.word	0x00013fd0


	//   ....[229]....
        /*0ac8*/ 	.word	0x00014000


	//   ....[230]....
        /*0acc*/ 	.word	0x00014060


	//   ....[231]....
        /*0ad0*/ 	.word	0x000140b0


	//   ....[232]....
        /*0ad4*/ 	.word	0x00014100


	//   ....[233]....
        /*0ad8*/ 	.word	0x00014150


	//   ....[234]....
        /*0adc*/ 	.word	0x000141a0


	//   ....[235]....
        /*0ae0*/ 	.word	0x000141f0


	//   ....[236]....
        /*0ae4*/ 	.word	0x00014240


	//   ....[237]....
        /*0ae8*/ 	.word	0x00014290


	//   ....[238]....
        /*0aec*/ 	.word	0x000142e0


	//   ....[239]....
        /*0af0*/ 	.word	0x00014330


	//   ....[240]....
        /*0af4*/ 	.word	0x00014380


	//   ....[241]....
        /*0af8*/ 	.word	0x000143c0


	//   ....[242]....
        /*0afc*/ 	.word	0x000143e0


	//   ....[243]....
        /*0b00*/ 	.word	0x00014420


	//   ....[244]....
        /*0b04*/ 	.word	0x00014b10


	//   ....[245]....
        /*0b08*/ 	.word	0x00014b30


	//   ....[246]....
        /*0b0c*/ 	.word	0x00014b90


	//   ....[247]....
        /*0b10*/ 	.word	0x00014ba0


	//   ....[248]....
        /*0b14*/ 	.word	0x00014bf0


	//   ....[249]....
        /*0b18*/ 	.word	0x00014c00


	//   ....[250]....
        /*0b1c*/ 	.word	0x00014c50


	//   ....[251]....
        /*0b20*/ 	.word	0x00014c60


	//   ....[252]....
        /*0b24*/ 	.word	0x00014cb0


	//   ....[253]....
        /*0b28*/ 	.word	0x00014cc0


	//   ....[254]....
        /*0b2c*/ 	.word	0x00014d10


	//   ....[255]....
        /*0b30*/ 	.word	0x00014d20


	//   ....[0]....
        /*0b34*/ 	.word	0x00014d70


	//   ....[1]....
        /*0b38*/ 	.word	0x00014d80


	//   ....[2]....
        /*0b3c*/ 	.word	0x00014d90


	//   ....[3]....
        /*0b40*/ 	.word	0x00014de0


	//   ....[4]....
        /*0b44*/ 	.word	0x00015100


	//   ....[5]....
        /*0b48*/ 	.word	0x00015110


	//   ....[6]....
        /*0b4c*/ 	.word	0x00015130


	//   ....[7]....
        /*0b50*/ 	.word	0x00015170


	//   ....[8]....
        /*0b54*/ 	.word	0x00015190


	//   ....[9]....
        /*0b58*/ 	.word	0x000151d0


	//   ....[10]....
        /*0b5c*/ 	.word	0x000151f0


	//   ....[11]....
        /*0b60*/ 	.word	0x00015230


	//   ....[12]....
        /*0b64*/ 	.word	0x00015250


	//   ....[13]....
        /*0b68*/ 	.word	0x00015290


	//   ....[14]....
        /*0b6c*/ 	.word	0x000152b0


	//   ....[15]....
        /*0b70*/ 	.word	0x000152f0


	//   ....[16]....
        /*0b74*/ 	.word	0x00015310


	//   ....[17]....
        /*0b78*/ 	.word	0x00015350


	//   ....[18]....
        /*0b7c*/ 	.word	0x00015370


	//   ....[19]....
        /*0b80*/ 	.word	0x00015380


	//   ....[20]....
        /*0b84*/ 	.word	0x00016ab0


	//   ....[21]....
        /*0b88*/ 	.word	0x00016af0


	//   ....[22]....
        /*0b8c*/ 	.word	0x00016b20


	//   ....[23]....
        /*0b90*/ 	.word	0x00016b30


	//   ....[24]....
        /*0b94*/ 	.word	0x00016b60


	//   ....[25]....
        /*0b98*/ 	.word	0x00016b70


	//   ....[26]....
        /*0b9c*/ 	.word	0x00016ba0


	//   ....[27]....
        /*0ba0*/ 	.word	0x00016bd0


	//   ....[28]....
        /*0ba4*/ 	.word	0x00016d40


	//   ....[29]....
        /*0ba8*/ 	.word	0x00016d70


	//   ....[30]....
        /*0bac*/ 	.word	0x00016db0


	//   ....[31]....
        /*0bb0*/ 	.word	0x00016de0


	//   ....[32]....
        /*0bb4*/ 	.word	0x00016e10


	//   ....[33]....
        /*0bb8*/ 	.word	0x00016e40


	//   ....[34]....
        /*0bbc*/ 	.word	0x00016ed0


	//   ....[35]....
        /*0bc0*/ 	.word	0x00016f20


	//   ....[36]....
        /*0bc4*/ 	.word	0x00016f30


	//   ....[37]....
        /*0bc8*/ 	.word	0x00016f70


	//   ....[38]....
        /*0bcc*/ 	.word	0x000179b0


	//   ....[39]....
        /*0bd0*/ 	.word	0x00017fd0


	//   ....[40]....
        /*0bd4*/ 	.word	0x000180b0


	//   ....[41]....
        /*0bd8*/ 	.word	0x000181a0


	//   ....[42]....
        /*0bdc*/ 	.word	0x00018260


	//   ....[43]....
        /*0be0*/ 	.word	0x00018340


	//   ....[44]....
        /*0be4*/ 	.word	0x000183a0


	//   ....[45]....
        /*0be8*/ 	.word	0x00018480


	//   ....[46]....
        /*0bec*/ 	.word	0x000184e0


	//   ....[47]....
        /*0bf0*/ 	.word	0x000185c0


	//   ....[48]....
        /*0bf4*/ 	.word	0x00018620


	//   ....[49]....
        /*0bf8*/ 	.word	0x00018700


	//   ....[50]....
        /*0bfc*/ 	.word	0x00018760


	//   ....[51]....
        /*0c00*/ 	.word	0x00018840


	//   ....[52]....
        /*0c04*/ 	.word	0x000188a0


	//   ....[53]....
        /*0c08*/ 	.word	0x00018980


	//   ....[54]....
        /*0c0c*/ 	.word	0x000189e0


	//   ....[55]....
        /*0c10*/ 	.word	0x00018ab0


	//   ....[56]....
        /*0c14*/ 	.word	0x00018c40


	//   ....[57]....
        /*0c18*/ 	.word	0x00018cd0


	//   ....[58]....
        /*0c1c*/ 	.word	0x00018df0


	//   ....[59]....
        /*0c20*/ 	.word	0x00018e40


	//   ....[60]....
        /*0c24*/ 	.word	0x00018f60


	//   ....[61]....
        /*0c28*/ 	.word	0x00018fb0


	//   ....[62]....
        /*0c2c*/ 	.word	0x000190d0


	//   ....[63]....
        /*0c30*/ 	.word	0x00019120


	//   ....[64]....
        /*0c34*/ 	.word	0x00019220


	//   ....[65]....
        /*0c38*/ 	.word	0x000192c0


	//   ....[66]....
        /*0c3c*/ 	.word	0x00019320


	//   ....[67]....
        /*0c40*/ 	.word	0x00019410


	//   ....[68]....
        /*0c44*/ 	.word	0x00019470


	//   ....[69]....
        /*0c48*/ 	.word	0x00019560


	//   ....[70]....
        /*0c4c*/ 	.word	0x000195c0


	//   ....[71]....
        /*0c50*/ 	.word	0x000196b0


	//   ....[72]....
        /*0c54*/ 	.word	0x00019750


	//   ....[73]....
        /*0c58*/ 	.word	0x000197c0


	//   ....[74]....
        /*0c5c*/ 	.word	0x00019840


	//   ....[75]....
        /*0c60*/ 	.word	0x00019900


	//   ....[76]....
        /*0c64*/ 	.word	0x00019980


	//   ....[77]....
        /*0c68*/ 	.word	0x00019a50


	//   ....[78]....
        /*0c6c*/ 	.word	0x00019ad0


	//   ....[79]....
        /*0c70*/ 	.word	0x00019ba0


	//   ....[80]....
        /*0c74*/ 	.word	0x00019c20


	//   ....[81]....
        /*0c78*/ 	.word	0x00019cf0


	//   ....[82]....
        /*0c7c*/ 	.word	0x00019d70


	//   ....[83]....
        /*0c80*/ 	.word	0x00019e40


	//   ....[84]....
        /*0c84*/ 	.word	0x00019ec0


	//   ....[85]....
        /*0c88*/ 	.word	0x00019f80


	//   ....[86]....
        /*0c8c*/ 	.word	0x0001a000


	//   ....[87]....
        /*0c90*/ 	.word	0x0001a0b0


	//   ....[88]....
        /*0c94*/ 	.word	0x0001a1e0


	//   ....[89]....
        /*0c98*/ 	.word	0x0001a280


	//   ....[90]....
        /*0c9c*/ 	.word	0x0001a2e0


	//   ....[91]....
        /*0ca0*/ 	.word	0x0001a3a0


	//   ....[92]....
        /*0ca4*/ 	.word	0x0001a400


	//   ....[93]....
        /*0ca8*/ 	.word	0x0001a4c0


	//   ....[94]....
        /*0cac*/ 	.word	0x0001a520


	//   ....[95]....
        /*0cb0*/ 	.word	0x0001a5e0


	//   ....[96]....
        /*0cb4*/ 	.word	0x0001a640


	//   ....[97]....
        /*0cb8*/ 	.word	0x0001a700


	//   ....[98]....
        /*0cbc*/ 	.word	0x0001a760


	//   ....[99]....
        /*0cc0*/ 	.word	0x0001a820


	//   ....[100]....
        /*0cc4*/ 	.word	0x0001a880


	//   ....[101]....
        /*0cc8*/ 	.word	0x0001a940


	//   ....[102]....
        /*0ccc*/ 	.word	0x0001a9a0


	//   ....[103]....
        /*0cd0*/ 	.word	0x0001aa60


	//   ....[104]....
        /*0cd4*/ 	.word	0x0001ab50


	//   ....[105]....
        /*0cd8*/ 	.word	0x0001abe0


	//   ....[106]....
        /*0cdc*/ 	.word	0x0001ac40


	//   ....[107]....
        /*0ce0*/ 	.word	0x0001acf0


	//   ....[108]....
        /*0ce4*/ 	.word	0x0001ad50


	//   ....[109]....
        /*0ce8*/ 	.word	0x0001ae00


	//   ....[110]....
        /*0cec*/ 	.word	0x0001ae60


	//   ....[111]....
        /*0cf0*/ 	.word	0x0001af10


	//   ....[112]....
        /*0cf4*/ 	.word	0x0001af70


	//   ....[113]....
        /*0cf8*/ 	.word	0x0001b020


	//   ....[114]....
        /*0cfc*/ 	.word	0x0001b080


	//   ....[115]....
        /*0d00*/ 	.word	0x0001b130


	//   ....[116]....
        /*0d04*/ 	.word	0x0001b190


	//   ....[117]....
        /*0d08*/ 	.word	0x0001b240


	//   ....[118]....
        /*0d0c*/ 	.word	0x0001b2a0


	//   ....[119]....
        /*0d10*/ 	.word	0x0001b350


	//   ....[120]....
        /*0d14*/ 	.word	0x0001b5a0


	//----- nvinfo : EIATTR_REG_RECONFIG
	.align		4
.L_298:
        /*0d18*/ 	.byte	0x01, 0x54
	.zero		2


	//----- nvinfo : EIATTR_SYSCALL_OFFSETS
	.align		4
        /*0d1c*/ 	.byte	0x04, 0x46
        /*0d1e*/ 	.short	(.L_300 - .L_299)


	//   ....[0]....
.L_299:
        /*0d20*/ 	.word	0x00002260


	//   ....[1]....
        /*0d24*/ 	.word	0x00012260


	//   ....[2]....
        /*0d28*/ 	.word	0x000123d0


	//   ....[3]....
        /*0d2c*/ 	.word	0x00012520


	//   ....[4]....
        /*0d30*/ 	.word	0x00012660


	//   ....[5]....
        /*0d34*/ 	.word	0x00013c70


	//----- nvinfo : EIATTR_MBARRIER_INSTR_OFFSETS
	.align		4
.L_300:
        /*0d38*/ 	.byte	0x04, 0x39
        /*0d3a*/ 	.short	(.L_302 - .L_301)


	//   ....[0]....
.L_301:
        /*0d3c*/ 	.word	0x00000180
        /*0d40*/ 	.word	0x000000ff
        /*0d44*/ 	.word	0x00038800
        /*0d48*/ 	.short	0x0100
        /*0d4a*/ 	.byte	0x08
	.zero		1


	//   ....[1]....
        /*0d4c*/ 	.word	0x00000190
        /*0d50*/ 	.word	0x000000ff
        /*0d54*/ 	.word	0x00038820
        /*0d58*/ 	.short	0x0100
        /*0d5a*/ 	.byte	0x08
	.zero		1


	//   ....[2]....
        /*0d5c*/ 	.word	0x00000280
        /*0d60*/ 	.word	0x000000ff
        /*0d64*/ 	.word	0x00038830
        /*0d68*/ 	.short	0x0100
        /*0d6a*/ 	.byte	0x08
	.zero		1


	//   ....[3]....
        /*0d6c*/ 	.word	0x00000290
        /*0d70*/ 	.word	0x000000ff
        /*0d74*/ 	.word	0x00038840
        /*0d78*/ 	.short	0x0100
        /*0d7a*/ 	.byte	0x08
	.zero		1


	//   ....[4]....
        /*0d7c*/ 	.word	0x000002a0
        /*0d80*/ 	.word	0x000000ff
        /*0d84*/ 	.word	0x00038838
        /*0d88*/ 	.short	0x0100
        /*0d8a*/ 	.byte	0x08
	.zero		1


	//   ....[5]....
        /*0d8c*/ 	.word	0x000002b0
        /*0d90*/ 	.word	0x000000ff
        /*0d94*/ 	.word	0x00038848
        /*0d98*/ 	.short	0x0100
        /*0d9a*/ 	.byte	0x08
	.zero		1


	//   ....[6]....
        /*0d9c*/ 	.word	0x000003e0
        /*0da0*/ 	.word	0x000000ff
        /*0da4*/ 	.word	0x00038850
        /*0da8*/ 	.short	0x0100
        /*0daa*/ 	.byte	0x08
	.zero		1


	//   ....[7]....
        /*0dac*/ 	.word	0x000003f0
        /*0db0*/ 	.word	0x000000ff
        /*0db4*/ 	.word	0x00038860
        /*0db8*/ 	.short	0x0100
        /*0dba*/ 	.byte	0x08
	.zero		1


	//   ....[8]....
        /*0dbc*/ 	.word	0x00000400
        /*0dc0*/ 	.word	0x000000ff
        /*0dc4*/ 	.word	0x00038858
        /*0dc8*/ 	.short	0x0100
        /*0dca*/ 	.byte	0x08
	.zero		1


	//   ....[9]....
        /*0dcc*/ 	.word	0x00000410
        /*0dd0*/ 	.word	0x000000ff
        /*0dd4*/ 	.word	0x00038868
        /*0dd8*/ 	.short	0x0100
        /*0dda*/ 	.byte	0x08
	.zero		1


	//   ....[10]....
        /*0ddc*/ 	.word	0x00000500
        /*0de0*/ 	.word	0x000000ff
        /*0de4*/ 	.word	0x00038870
        /*0de8*/ 	.short	0x0100
        /*0dea*/ 	.byte	0x06
	.zero		1


	//   ....[11]....
        /*0dec*/ 	.word	0x00000510
        /*0df0*/ 	.word	0x000000ff
        /*0df4*/ 	.word	0x00038880
        /*0df8*/ 	.short	0x0100
        /*0dfa*/ 	.byte	0x06
	.zero		1


	//   ....[12]....
        /*0dfc*/ 	.word	0x00000520
        /*0e00*/ 	.word	0x000000ff
        /*0e04*/ 	.word	0x00038878
        /*0e08*/ 	.short	0x0100
        /*0e0a*/ 	.byte	0x06
	.zero		1


	//   ....[13]....
        /*0e0c*/ 	.word	0x00000530
        /*0e10*/ 	.word	0x000000ff
        /*0e14*/ 	.word	0x00038888
        /*0e18*/ 	.short	0x0100
        /*0e1a*/ 	.byte	0x06
	.zero		1


	//   ....[14]....
        /*0e1c*/ 	.word	0x00000660
        /*0e20*/ 	.word	0x000000ff
        /*0e24*/ 	.word	0x00038890
        /*0e28*/ 	.short	0x0100
        /*0e2a*/ 	.byte	0x08
	.zero		1


	//   ....[15]....
        /*0e2c*/ 	.word	0x00000670
        /*0e30*/ 	.word	0x000000ff
        /*0e34*/ 	.word	0x000388a0
        /*0e38*/ 	.short	0x0100
        /*0e3a*/ 	.byte	0x08
	.zero		1


	//   ....[16]....
        /*0e3c*/ 	.word	0x00000680
        /*0e40*/ 	.word	0x000000ff
        /*0e44*/ 	.word	0x00038898
        /*0e48*/ 	.short	0x0100
        /*0e4a*/ 	.byte	0x08
	.zero		1


	//   ....[17]....
        /*0e4c*/ 	.word	0x00000690
        /*0e50*/ 	.word	0x000000ff
        /*0e54*/ 	.word	0x000388a8
        /*0e58*/ 	.short	0x0100
        /*0e5a*/ 	.byte	0x08
	.zero		1


	//   ....[18]....
        /*0e5c*/ 	.word	0x000007e0
        /*0e60*/ 	.word	0x000000ff
        /*0e64*/ 	.word	0x000388b0
        /*0e68*/ 	.short	0x0100
        /*0e6a*/ 	.byte	0x08
	.zero		1


	//   ....[19]....
        /*0e6c*/ 	.word	0x000007f0
        /*0e70*/ 	.word	0x000000ff
        /*0e74*/ 	.word	0x000388c0
        /*0e78*/ 	.short	0x0100
        /*0e7a*/ 	.byte	0x08
	.zero		1


	//   ....[20]....
        /*0e7c*/ 	.word	0x00000800
        /*0e80*/ 	.word	0x000000ff
        /*0e84*/ 	.word	0x000388b8
        /*0e88*/ 	.short	0x0100
        /*0e8a*/ 	.byte	0x08
	.zero		1


	//   ....[21]....
        /*0e8c*/ 	.word	0x00000810
        /*0e90*/ 	.word	0x000000ff
        /*0e94*/ 	.word	0x000388c8
        /*0e98*/ 	.short	0x0100
        /*0e9a*/ 	.byte	0x08
	.zero		1


	//   ....[22]....
        /*0e9c*/ 	.word	0x000022e0
        /*0ea0*/ 	.word	0x000000ff
        /*0ea4*/ 	.word	0x00038800
        /*0ea8*/ 	.short	0x010a
        /*0eaa*/ 	.byte	0x35
	.zero		1


	//   ....[23]....
        /*0eac*/ 	.word	0x00002390
        /*0eb0*/ 	.word	0x000000ff
        /*0eb4*/ 	.word	0x00038830
        /*0eb8*/ 	.short	0x010a
        /*0eba*/ 	.byte	0x3a
	.zero		1


	//   ....[24]....
        /*0ebc*/ 	.word	0x000023d0
        /*0ec0*/ 	.word	0x000000ff
        /*0ec4*/ 	.word	0x00038830
        /*0ec8*/ 	.short	0x010a
        /*0eca*/ 	.byte	0x3a
	.zero		1


	//   ....[25]....
        /*0ecc*/ 	.word	0x00002950
        /*0ed0*/ 	.word	0x000000ff
        /*0ed4*/ 	.word	0x00000000
        /*0ed8*/ 	.short	0x0101
        /*0eda*/ 	.byte	0x06
	.zero		1


	//   ....[26]....
        /*0edc*/ 	.word	0x00004450
        /*0ee0*/ 	.word	0x000000ff
        /*0ee4*/ 	.word	0x00038850
        /*0ee8*/ 	.short	0x010a
        /*0eea*/ 	.byte	0x3a
	.zero		1


	//   ....[27]....
        /*0eec*/ 	.word	0x00004490
        /*0ef0*/ 	.word	0x000000ff
        /*0ef4*/ 	.word	0x00038850
        /*0ef8*/ 	.short	0x010a
        /*0efa*/ 	.byte	0x3a
	.zero		1


	//   ....[28]....
        /*0efc*/ 	.word	0x00004720
        /*0f00*/ 	.word	0x000000ff
        /*0f04*/ 	.word	0x00000000
        /*0f08*/ 	.short	0x0101
        /*0f0a*/ 	.byte	0x3a
	.zero		1


	//   ....[29]....
        /*0f0c*/ 	.word	0x000048c0
        /*0f10*/ 	.word	0x000000ff
        /*0f14*/ 	.word	0x00038830
        /*0f18*/ 	.short	0x010a
        /*0f1a*/ 	.byte	0x38
	.zero		1


	//   ....[30]....
        /*0f1c*/ 	.word	0x00004900
        /*0f20*/ 	.word	0x000000ff
        /*0f24*/ 	.word	0x00038830
        /*0f28*/ 	.short	0x010a
        /*0f2a*/ 	.byte	0x38
	.zero		1


	//   ....[31]....
        /*0f2c*/ 	.word	0x00004d40
        /*0f30*/ 	.word	0x000000ff
        /*0f34*/ 	.word	0x00000000
        /*0f38*/ 	.short	0x0101
        /*0f3a*/ 	.byte	0x06
	.zero		1


	//   ....[32]....
        /*0f3c*/ 	.word	0x00007170
        /*0f40*/ 	.word	0x000000ff
        /*0f44*/ 	.word	0x00038850
        /*0f48*/ 	.short	0x010a
        /*0f4a*/ 	.byte	0x38
	.zero		1


	//   ....[33]....
        /*0f4c*/ 	.word	0x000071b0
        /*0f50*/ 	.word	0x000000ff
        /*0f54*/ 	.word	0x00038850
        /*0f58*/ 	.short	0x010a
        /*0f5a*/ 	.byte	0x38
	.zero		1


	//   ....[34]....
        /*0f5c*/ 	.word	0x00007420
        /*0f60*/ 	.word	0x000000ff
        /*0f64*/ 	.word	0x00000000
        /*0f68*/ 	.short	0x0101
        /*0f6a*/ 	.byte	0x38
	.zero		1


	//   ....[35]....
        /*0f6c*/ 	.word	0x00007560
        /*0f70*/ 	.word	0x000000ff
        /*0f74*/ 	.word	0x00038830
        /*0f78*/ 	.short	0x010a
        /*0f7a*/ 	.byte	0x32
	.zero		1


	//   ....[36]....
        /*0f7c*/ 	.word	0x000075a0
        /*0f80*/ 	.word	0x000000ff
        /*0f84*/ 	.word	0x00038830
        /*0f88*/ 	.short	0x010a
        /*0f8a*/ 	.byte	0x32
	.zero		1


	//   ....[37]....
        /*0f8c*/ 	.word	0x00007900
        /*0f90*/ 	.word	0x000000ff
        /*0f94*/ 	.word	0x00000000
        /*0f98*/ 	.short	0x0101
        /*0f9a*/ 	.byte	0x06
	.zero		1


	//   ....[38]....
        /*0f9c*/ 	.word	0x00009410
        /*0fa0*/ 	.word	0x000000ff
        /*0fa4*/ 	.word	0x00038850
        /*0fa8*/ 	.short	0x010a
        /*0faa*/ 	.byte	0x32
	.zero		1


	//   ....[39]....
        /*0fac*/ 	.word	0x00009450
        /*0fb0*/ 	.word	0x000000ff
        /*0fb4*/ 	.word	0x00038850
        /*0fb8*/ 	.short	0x010a
        /*0fba*/ 	.byte	0x32
	.zero		1


	//   ....[40]....
        /*0fbc*/ 	.word	0x000096c0
        /*0fc0*/ 	.word	0x000000ff
        /*0fc4*/ 	.word	0x00000000
        /*0fc8*/ 	.short	0x0101
        /*0fca*/ 	.byte	0x32
	.zero		1


	//   ....[41]....
        /*0fcc*/ 	.word	0x0000d790
        /*0fd0*/ 	.word	0x000000ff
        /*0fd4*/ 	.word	0x00000000
        /*0fd8*/ 	.short	0x0101
        /*0fda*/ 	.byte	0x08
	.zero		1


	//   ....[42]....
        /*0fdc*/ 	.word	0x0000e040
        /*0fe0*/ 	.word	0x000000ff
        /*0fe4*/ 	.word	0x00000000
        /*0fe8*/ 	.short	0x0101
        /*0fea*/ 	.byte	0x08
	.zero		1


	//   ....[43]....
        /*0fec*/ 	.word	0x00012a70
        /*0ff0*/ 	.word	0x00000006
        /*0ff4*/ 	.word	0x00038880
        /*0ff8*/ 	.short	0x010a
        /*0ffa*/ 	.byte	0x3f
	.zero		1


	//   ....[44]....
        /*0ffc*/ 	.word	0x000131c0
        /*1000*/ 	.word	0x00000006
        /*1004*/ 	.word	0x00038870
        /*1008*/ 	.short	0x0107
        /*100a*/ 	.byte	0x3f
	.zero		1


	//   ....[45]....
        /*100c*/ 	.word	0x00013280
        /*1010*/ 	.word	0x00000006
        /*1014*/ 	.word	0x00038870
        /*1018*/ 	.short	0x0101
        /*101a*/ 	.byte	0x3f
	.zero		1


	//   ....[46]....
        /*101c*/ 	.word	0x000132b0
        /*1020*/ 	.word	0x00000006
        /*1024*/ 	.word	0x00038840
        /*1028*/ 	.short	0x010a
        /*102a*/ 	.byte	0x3f
	.zero		1


	//   ....[47]....
        /*102c*/ 	.word	0x000139c0
        /*1030*/ 	.word	0x00000006
        /*1034*/ 	.word	0x00038830
        /*1038*/ 	.short	0x0107
        /*103a*/ 	.byte	0x3f
	.zero		1


	//   ....[48]....
        /*103c*/ 	.word	0x00013a80
        /*1040*/ 	.word	0x00000006
        /*1044*/ 	.word	0x00038830
        /*1048*/ 	.short	0x0101
        /*104a*/ 	.byte	0x3f
	.zero		1


	//   ....[49]....
        /*104c*/ 	.word	0x00014510
        /*1050*/ 	.word	0x00000011
        /*1054*/ 	.word	0x00038800
        /*1058*/ 	.short	0x0107
        /*105a*/ 	.byte	0x3f
	.zero		1


	//   ....[50]....
        /*105c*/ 	.word	0x00014610
        /*1060*/ 	.word	0x00000011
        /*1064*/ 	.word	0x00038800
        /*1068*/ 	.short	0x0101
        /*106a*/ 	.byte	0x3f
	.zero		1


	//   ....[51]....
        /*106c*/ 	.word	0x00014650
        /*1070*/ 	.word	0x00000011
        /*1074*/ 	.word	0x00038820
        /*1078*/ 	.short	0x010a
        /*107a*/ 	.byte	0x3f
	.zero		1


	//   ....[52]....
        /*107c*/ 	.word	0x00014960
        /*1080*/ 	.word	0x00000000
        /*1084*/ 	.word	0x00038880
        /*1088*/ 	.short	0x010a
        /*108a*/ 	.byte	0x3f
	.zero		1


	//   ....[53]....
        /*108c*/ 	.word	0x00014e70
        /*1090*/ 	.word	0x00000000
        /*1094*/ 	.word	0x00038870
        /*1098*/ 	.short	0x0107
        /*109a*/ 	.byte	0x3f
	.zero		1


	//   ....[54]....
        /*109c*/ 	.word	0x00014f30
        /*10a0*/ 	.word	0x00000000
        /*10a4*/ 	.word	0x00038870
        /*10a8*/ 	.short	0x0101
        /*10aa*/ 	.byte	0x3f
	.zero		1


	//   ....[55]....
        /*10ac*/ 	.word	0x00014f60
        /*10b0*/ 	.word	0x00000000
        /*10b4*/ 	.word	0x00038840
        /*10b8*/ 	.short	0x010a
        /*10ba*/ 	.byte	0x3f
	.zero		1


	//   ....[56]....
        /*10bc*/ 	.word	0x00015440
        /*10c0*/ 	.word	0x00000000
        /*10c4*/ 	.word	0x00038830
        /*10c8*/ 	.short	0x0107
        /*10ca*/ 	.byte	0x3f
	.zero		1


	//   ....[57]....
        /*10cc*/ 	.word	0x00015500
        /*10d0*/ 	.word	0x00000000
        /*10d4*/ 	.word	0x00038830
        /*10d8*/ 	.short	0x0101
        /*10da*/ 	.byte	0x3f
	.zero		1


	//   ....[58]....
        /*10dc*/ 	.word	0x00015590
        /*10e0*/ 	.word	0x00000012
        /*10e4*/ 	.word	0x00038870
        /*10e8*/ 	.short	0x010a
        /*10ea*/ 	.byte	0x3f
	.zero		1


	//   ....[59]....
        /*10ec*/ 	.word	0x00015620
        /*10f0*/ 	.word	0x00000012
        /*10f4*/ 	.word	0x00038860
        /*10f8*/ 	.short	0x010a
        /*10fa*/ 	.byte	0x3f
	.zero		1


	//   ....[60]....
        /*10fc*/ 	.word	0x00015d80
        /*1100*/ 	.word	0x00000012
        /*1104*/ 	.word	0x00038850
        /*1108*/ 	.short	0x0101
        /*110a*/ 	.byte	0x3f
	.zero		1


	//   ....[61]....
        /*110c*/ 	.word	0x00015e10
        /*1110*/ 	.word	0x00000012
        /*1114*/ 	.word	0x00000000
        /*1118*/ 	.short	0x0101
        /*111a*/ 	.byte	0x3f
	.zero		1


	//   ....[62]....
        /*111c*/ 	.word	0x00015fd0
        /*1120*/ 	.word	0x00000013
        /*1124*/ 	.word	0x00038870
        /*1128*/ 	.short	0x010a
        /*112a*/ 	.byte	0x3f
	.zero		1


	//   ....[63]....
        /*112c*/ 	.word	0x00016050
        /*1130*/ 	.word	0x00000013
        /*1134*/ 	.word	0x00038860
        /*1138*/ 	.short	0x010a
        /*113a*/ 	.byte	0x3f
	.zero		1


	//   ....[64]....
        /*113c*/ 	.word	0x000167c0
        /*1140*/ 	.word	0x00000013
        /*1144*/ 	.word	0x00038850
        /*1148*/ 	.short	0x0101
        /*114a*/ 	.byte	0x3f
	.zero		1


	//   ....[65]....
        /*114c*/ 	.word	0x00016880
        /*1150*/ 	.word	0x00000013
        /*1154*/ 	.word	0x00000000
        /*1158*/ 	.short	0x0101
        /*115a*/ 	.byte	0x3f
	.zero		1


	//   ....[66]....
        /*115c*/ 	.word	0x00017930
        /*1160*/ 	.word	0x00000004
        /*1164*/ 	.word	0x00038820
        /*1168*/ 	.short	0x010a
        /*116a*/ 	.byte	0x3f
	.zero		1


	//   ....[67]....
        /*116c*/ 	.word	0x00017ab0
        /*1170*/ 	.word	0x00000005
        /*1174*/ 	.word	0x00038840
        /*1178*/ 	.short	0x010a
        /*117a*/ 	.byte	0x3f
	.zero		1


	//   ....[68]....
        /*117c*/ 	.word	0x00017b50
        /*1180*/ 	.word	0x00000019
        /*1184*/ 	.word	0x00038840
        /*1188*/ 	.short	0x010a
        /*118a*/ 	.byte	0x3f
	.zero		1


	//   ....[69]....
        /*118c*/ 	.word	0x00017b90
        /*1190*/ 	.word	0x00000005
        /*1194*/ 	.word	0x00038860
        /*1198*/ 	.short	0x010a
        /*119a*/ 	.byte	0x3f
	.zero		1


	//   ....[70]....
        /*119c*/ 	.word	0x00017bd0
        /*11a0*/ 	.word	0x00000019
        /*11a4*/ 	.word	0x00038860
        /*11a8*/ 	.short	0x010a
        /*11aa*/ 	.byte	0x3f
	.zero		1


	//   ....[71]....
        /*11ac*/ 	.word	0x00017c10
        /*11b0*/ 	.word	0x00000005
        /*11b4*/ 	.word	0x00038880
        /*11b8*/ 	.short	0x010a
        /*11ba*/ 	.byte	0x3f
	.zero		1


	//   ....[72]....
        /*11bc*/ 	.word	0x00017c50
        /*11c0*/ 	.word	0x00000019
        /*11c4*/ 	.word	0x00038880
        /*11c8*/ 	.short	0x010a
        /*11ca*/ 	.byte	0x3f
	.zero		1


	//   ....[73]....
        /*11cc*/ 	.word	0x00017cc0
        /*11d0*/ 	.word	0x00000003
        /*11d4*/ 	.word	0x00038800
        /*11d8*/ 	.short	0x010a
        /*11da*/ 	.byte	0x3f
	.zero		1


	//   ....[74]....
        /*11dc*/ 	.word	0x00017d20
        /*11e0*/ 	.word	0x00000000
        /*11e4*/ 	.word	0x00038830
        /*11e8*/ 	.short	0x010a
        /*11ea*/ 	.byte	0x3f
	.zero		1


	//   ....[75]....
        /*11ec*/ 	.word	0x00017d80
        /*11f0*/ 	.word	0x00000008
        /*11f4*/ 	.word	0x00038850
        /*11f8*/ 	.short	0x010a
        /*11fa*/ 	.byte	0x3f
	.zero		1


	//   ....[76]....
        /*11fc*/ 	.word	0x00017de0
        /*1200*/ 	.word	0x00000003
        /*1204*/ 	.word	0x00038830
        /*1208*/ 	.short	0x010a
        /*120a*/ 	.byte	0x3f
	.zero		1


	//   ....[77]....
        /*120c*/ 	.word	0x00017e40
        /*1210*/ 	.word	0x00000007
        /*1214*/ 	.word	0x00038850
        /*1218*/ 	.short	0x010a
        /*121a*/ 	.byte	0x3f
	.zero		1


	//   ....[78]....
        /*121c*/ 	.word	0x00017ea0
        /*1220*/ 	.word	0x00000003
        /*1224*/ 	.word	0x00038830
        /*1228*/ 	.short	0x010a
        /*122a*/ 	.byte	0x3f
	.zero		1


	//   ....[79]....
        /*122c*/ 	.word	0x00017f00
        /*1230*/ 	.word	0x00000007
        /*1234*/ 	.word	0x00038850
        /*1238*/ 	.short	0x010a
        /*123a*/ 	.byte	0x3f
	.zero		1


	//   ....[80]....
        /*123c*/ 	.word	0x00018000
        /*1240*/ 	.word	0x00000006
        /*1244*/ 	.word	0x00038880
        /*1248*/ 	.short	0x010a
        /*124a*/ 	.byte	0x3f
	.zero		1


	//   ....[81]....
        /*124c*/ 	.word	0x00018b90
        /*1250*/ 	.word	0x00000006
        /*1254*/ 	.word	0x00038840
        /*1258*/ 	.short	0x010a
        /*125a*/ 	.byte	0x3f
	.zero		1


	//   ....[82]....
        /*125c*/ 	.word	0x0001a0e0
        /*1260*/ 	.word	0x00000011
        /*1264*/ 	.word	0x00038820
        /*1268*/ 	.short	0x010a
        /*126a*/ 	.byte	0x3f
	.zero		1


	//   ....[83]....
        /*126c*/ 	.word	0x0001a130
        /*1270*/ 	.word	0x00000000
        /*1274*/ 	.word	0x00038880
        /*1278*/ 	.short	0x010a
        /*127a*/ 	.byte	0x3f
	.zero		1


	//   ....[84]....
        /*127c*/ 	.word	0x0001aaa0
        /*1280*/ 	.word	0x00000000
        /*1284*/ 	.word	0x00038840
        /*1288*/ 	.short	0x010a
        /*128a*/ 	.byte	0x3f
	.zero		1


	//   ....[85]....
        /*128c*/ 	.word	0x0001b380
        /*1290*/ 	.word	0x00000012
        /*1294*/ 	.word	0x00038870
        /*1298*/ 	.short	0x010a
        /*129a*/ 	.byte	0x3f
	.zero		1


	//   ....[86]....
        /*129c*/ 	.word	0x0001b3d0
        /*12a0*/ 	.word	0x00000012
        /*12a4*/ 	.word	0x00038860
        /*12a8*/ 	.short	0x010a
        /*12aa*/ 	.byte	0x3f
	.zero		1


	//   ....[87]....
        /*12ac*/ 	.word	0x0001b420
        /*12b0*/ 	.word	0x00000013
        /*12b4*/ 	.word	0x00038870
        /*12b8*/ 	.short	0x010a
        /*12ba*/ 	.byte	0x3f
	.zero		1


	//   ....[88]....
        /*12bc*/ 	.word	0x0001b470
        /*12c0*/ 	.word	0x00000013
        /*12c4*/ 	.word	0x00038860
        /*12c8*/ 	.short	0x010a
        /*12ca*/ 	.byte	0x3f
	.zero		1


	//   ....[89]....
        /*12cc*/ 	.word	0x0001b4c0
        /*12d0*/ 	.word	0x00000004
        /*12d4*/ 	.word	0x00038820
        /*12d8*/ 	.short	0x010a
        /*12da*/ 	.byte	0x3f
	.zero		1


	//   ....[90]....
        /*12dc*/ 	.word	0x0001b660
        /*12e0*/ 	.word	0x00000005
        /*12e4*/ 	.word	0x00038840
        /*12e8*/ 	.short	0x010a
        /*12ea*/ 	.byte	0x3f
	.zero		1


	//   ....[91]....
        /*12ec*/ 	.word	0x0001b6b0
        /*12f0*/ 	.word	0x00000019
        /*12f4*/ 	.word	0x00038840
        /*12f8*/ 	.short	0x010a
        /*12fa*/ 	.byte	0x3f
	.zero		1


	//   ....[92]....
        /*12fc*/ 	.word	0x0001b700
        /*1300*/ 	.word	0x00000005
        /*1304*/ 	.word	0x00038860
        /*1308*/ 	.short	0x010a
        /*130a*/ 	.byte	0x3f
	.zero		1


	//   ....[93]....
        /*130c*/ 	.word	0x0001b750
        /*1310*/ 	.word	0x00000019
        /*1314*/ 	.word	0x00038860
        /*1318*/ 	.short	0x010a
        /*131a*/ 	.byte	0x3f
	.zero		1


	//   ....[94]....
        /*131c*/ 	.word	0x0001b7a0
        /*1320*/ 	.word	0x00000005
        /*1324*/ 	.word	0x00038880
        /*1328*/ 	.short	0x010a
        /*132a*/ 	.byte	0x3f
	.zero		1


	//----- nvinfo : EIATTR_NUM_MBARRIERS
	.align		4
.L_302:
        /*132c*/ 	.byte	0x03, 0x38
        /*132e*/ 	.short	0x0016


	//----- nvinfo : EIATTR_EXIT_INSTR_OFFSETS
	.align		4
        /*1330*/ 	.byte	0x04, 0x1c
        /*1332*/ 	.short	(.L_304 - .L_303)


	//   ....[0]....
.L_303:
        /*1334*/ 	.word	0x000009c0


	//   ....[1]....
        /*1338*/ 	.word	0x00010480


	//   ....[2]....
        /*133c*/ 	.word	0x00017ca0


	//----- nvinfo : EIATTR_MAX_THREADS
	.align		4
.L_304:
        /*1340*/ 	.byte	0x04, 0x05
        /*1342*/ 	.short	(.L_306 - .L_305)
.L_305:
        /*1344*/ 	.word	0x00000180
        /*1348*/ 	.word	0x00000001
        /*134c*/ 	.word	0x00000001


	//----- nvinfo : EIATTR_CRS_STACK_SIZE
	.align		4
.L_306:
        /*1350*/ 	.byte	0x04, 0x1e
        /*1352*/ 	.short	(.L_308 - .L_307)
.L_307:
        /*1354*/ 	.word	0x00000000


	//----- nvinfo : EIATTR_CBANK_PARAM_SIZE
	.align		4
.L_308:
        /*1358*/ 	.byte	0x03, 0x19
        /*135a*/ 	.short	0x0af0


	//----- nvinfo : EIATTR_PARAM_CBANK
	.align		4
        /*135c*/ 	.byte	0x04, 0x0a
        /*135e*/ 	.short	(.L_310 - .L_309)
	.align		4
.L_309:
        /*1360*/ 	.word	index@(.nv.constant0._ZN7cutlass13device_kernelIN5flash11enable_sm90INS1_16FlashAttnFwdSm90INS1_25CollectiveMainloopFwdSm90ILi2EN4cute5tupleIJNS5_1CILi1EEES8_S8_EEENS6_IJNS7_ILi128EEESA_NS7_ILi256EEEEEELi256ENS_12float_e4m3_tEfNS_4arch4Sm90ELb1ELb0ELb0ELb1ELb1ELb0ELb0ELb1ELb0ELb1ELb1ELb0EEENS1_21CollectiveEpilogueFwdINS6_IJSA_SB_SA_EEES9_NS_10bfloat16_tESF_Li256ELb1ELb1ELb1ELb1EEENS1_36VarlenDynamicPersistentTileSchedulerILi128ELi128ELi256ELi128ELb1ELb1ELb1ELb1ELb1ELb1EEEEEEEEEvNT_6ParamsE)
        /*1364*/ 	.short	0x0210
        /*1366*/ 	.short	0x0af0


	//----- nvinfo : EIATTR_SW_WAR
	.align		4
.L_310:
        /*1368*/ 	.byte	0x04, 0x36
        /*136a*/ 	.short	(.L_312 - .L_311)
.L_311:
        /*136c*/ 	.word	0x00000008
.L_312:


//--------------------- .nv.info._ZN7cutlass13device_kernelIN5flash11enable_sm90INS1_16FlashAttnFwdSm90INS1_25CollectiveMainloopFwdSm90ILi2EN4cute5tupleIJNS5_1CILi1EEES8_S8_EEENS6_IJNS7_ILi128EEESA_NS7_ILi256EEEEEELi256ENS_12float_e4m3_tEfNS_4arch4Sm90ELb1ELb0ELb0ELb1ELb1ELb1ELb0ELb1ELb0ELb1ELb1ELb0EEENS1_21CollectiveEpilogueFwdINS6_IJSA_SB_SA_EEES9_NS_10bfloat16_tESF_Li256ELb1ELb1ELb1ELb1EEENS1_36VarlenDynamicPersistentTileSchedulerILi128ELi128ELi256ELi128ELb1ELb1ELb1ELb1ELb1ELb1EEEEEEEEEvNT_6ParamsE --------------------------
	.section	.nv.info._ZN7cutlass13device_kernelIN5flash11enable_sm90INS1_16FlashAttnFwdSm90INS1_25CollectiveMainloopFwdSm90ILi2EN4cute5tupleIJNS5_1CILi1EEES8_S8_EEENS6_IJNS7_ILi128EEESA_NS7_ILi256EEEEEELi256ENS_12float_e4m3_tEfNS_4arch4Sm90ELb1ELb0ELb0ELb1ELb1ELb1ELb0ELb1ELb0ELb1ELb1ELb0EEENS1_21CollectiveEpilogueFwdINS6_IJSA_SB_SA_EEES9_NS_10bfloat16_tESF_Li256ELb1ELb1ELb1ELb1EEENS1_36VarlenDynamicPersistentTileSchedulerILi128ELi128ELi256ELi128ELb1ELb1ELb1ELb1ELb1ELb1EEEEEEEEEvNT_6ParamsE,"",@"SHT_CUDA_INFO"
	.sectionflags	@""
	.align	4


	//----- nvinfo : EIATTR_CUDA_API_VERSION
	.align		4
        /*0000*/ 	.byte	0x04, 0x37
        /*0002*/ 	.short	(.L_314 - .L_313)
.L_313:
        /*0004*/ 	.word	0x00000082


	//----- nvinfo : EIATTR_KPARAM_INFO
	.align		4
.L_314:
        /*0008*/ 	.byte	0x04, 0x17
        /*000a*/ 	.short	(.L_316 - .L_315)
.L_315:
        /*000c*/ 	.word	0x00000000
        /*0010*/ 	.short	0x0000
        /*0012*/ 	.short	0x0070
        /*0014*/ 	.byte	0x00, 0xf0, 0x01, 0x2a


	//----- nvinfo : EIATTR_SPARSE_MMA_MASK
	.align		4
.L_316:
        /*0018*/ 	.byte	0x03, 0x50
        /*001a*/ 	.short	0x0000


	//----- nvinfo : EIATTR_MAXREG_COUNT
	.align		4
        /*001c*/ 	.byte	0x03, 0x1b
        /*001e*/ 	.short	0x00a8


	//----- nvinfo : EIATTR_NUM_BARRIERS
	.align		4
        /*0020*/ 	.byte	0x02, 0x4c
        /*0022*/ 	.byte	0x10
	.zero		1


	//----- nvinfo : EIATTR_EXTERNS
	.align		4
        /*0024*/ 	.byte	0x04, 0x0f
        /*0026*/ 	.short	(.L_318 - .L_317)


	//   ....[0]....
	.align		4
.L_317:
        /*0028*/ 	.word	index@(__assertfail)


	//----- nvinfo : EIATTR_ANNOTATIONS
	.align		4
.L_318:
        /*002c*/ 	.byte	0x04, 0x55
        /*002e*/ 	.short	(.L_320 - .L_319)


	//   ....[0]....
.L_319:
        /* <DEDUP_REMOVED lines=210> */


	//----- nvinfo : EIATTR_MERCURY_ISA_VERSION
	.align		4
.L_320:
        /*0d38*/ 	.byte	0x03, 0x5f
        /*0d3a*/ 	.short	0x0101


	//----- nvinfo : EIATTR_UNUSED_LOAD_BYTE_OFFSET
	.align		4
        /*0d3c*/ 	.byte	0x04, 0x44
        /*0d3e*/ 	.short	(.L_322 - .L_321)


	//   ....[0]....
.L_321:
        /*0d40*/ 	.word	0x00000aa0
        /*0d44*/ 	.word	0x0000fff0


	//   ....[1]....
        /*0d48*/ 	.word	0x0001fc40
        /*0d4c*/ 	.word	0x0000fff0


	//----- nvinfo : EIATTR_INT_WARP_WIDE_INSTR_OFFSETS
	.align		4
.L_322:
        /*0d50*/ 	.byte	0x04, 0x31
        /*0d52*/ 	.short	(.L_324 - .L_323)


	//   ....[0]....
.L_323:
        /*0d54*/ 	.word	0x00000130


	//   ....[1]....
        /*0d58*/ 	.word	0x00000170


	//   ....[2]....
        /*0d5c*/ 	.word	0x000001e0


	//   ....[3]....
        /*0d60*/ 	.word	0x0002a380


	//   ....[4]....
        /*0d64*/ 	.word	0x0002a410


	//   ....[5]....
        /*0d68*/ 	.word	0x0002e200


	//   ....[6]....
        /*0d6c*/ 	.word	0x0002e290


	//----- nvinfo : EIATTR_COOP_GROUP_MASK_REGIDS
	.align		4
.L_324:
        /*0d70*/ 	.byte	0x04, 0x29
        /*0d72*/ 	.short	(.L_326 - .L_325)


	//   ....[0]....
.L_325:
        /*0d74*/ 	.word	0xffffffff


	//   ....[1]....
        /*0d78*/ 	.word	0xffffffff


	//   ....[2]....
        /*0d7c*/ 	.word	0xffffffff


	//   ....[3]....
        /*0d80*/ 	.word	0xffffffff


	//   ....[4]....
        /*0d84*/ 	.word	0xffffffff


	//   ....[5]....
        /*0d88*/ 	.word	0xffffffff


	//   ....[6]....
        /*0d8c*/ 	.word	0xffffffff


	//   ....[7]....
        /*0d90*/ 	.word	0xffffffff


	//   ....[8]....
        /*0d94*/ 	.word	0xffffffff


	//   ....[9]....
        /*0d98*/ 	.word	0xffffffff


	//   ....[10]....
        /*0d9c*/ 	.word	0xffffffff


	//   ....[11]....
        /*0da0*/ 	.word	0xffffffff


	//   ....[12]....
        /*0da4*/ 	.word	0xffffffff


	//   ....[13]....
        /*0da8*/ 	.word	0xffffffff


	//   ....[14]....
        /*0dac*/ 	.word	0xffffffff


	//   ....[15]....
        /*0db0*/ 	.word	0xffffffff


	//   ....[16]....
        /*0db4*/ 	.word	0xffffffff


	//   ....[17]....
        /*0db8*/ 	.word	0xffffffff


	//   ....[18]....
        /*0dbc*/ 	.word	0xffffffff


	//   ....[19]....
        /*0dc0*/ 	.word	0xffffffff


	//   ....[20]....
        /*0dc4*/ 	.word	0xffffffff


	//   ....[21]....
        /*0dc8*/ 	.word	0xffffffff


	//   ....[22]....
        /*0dcc*/ 	.word	0xffffffff


	//   ....[23]....
        /*0dd0*/ 	.word	0xffffffff


	//   ....[24]....
        /*0dd4*/ 	.word	0xffffffff


	//   ....[25]....
        /*0dd8*/ 	.word	0xffffffff


	//   ....[26]....
        /*0ddc*/ 	.word	0xffffffff


	//   ....[27]....
        /*0de0*/ 	.word	0xffffffff


	//   ....[28]....
        /*0de4*/ 	.word	0xffffffff


	//   ....[29]....
        /*0de8*/ 	.word	0xffffffff


	//   ....[30]....
        /*0dec*/ 	.word	0xffffffff


	//   ....[31]....
        /*0df0*/ 	.word	0xffffffff


	//   ....[32]....
        /*0df4*/ 	.word	0xffffffff


	//   ....[33]....
        /*0df8*/ 	.word	0xffffffff


	//   ....[34]....
        /*0dfc*/ 	.word	0xffffffff


	//   ....[35]....
        /*0e00*/ 	.word	0xffffffff


	//   ....[36]....
        /*0e04*/ 	.word	0xffffffff


	//   ....[37]....
        /*0e08*/ 	.word	0xffffffff


	//   ....[38]....
        /*0e0c*/ 	.word	0xffffffff


	//   ....[39]....
        /*0e10*/ 	.word	0xffffffff


	//   ....[40]....
        /*0e14*/ 	.word	0xffffffff


	//   ....[41]....
        /*0e18*/ 	.word	0xffffffff


	//   ....[42]....
        /*0e1c*/ 	.word	0xffffffff


	//   ....[43]....
        /*0e20*/ 	.word	0xffffffff


	//   ....[44]....
        /*0e24*/ 	.word	0xffffffff


	//   ....[45]....
        /*0e28*/ 	.word	0xffffffff


	//   ....[46]....
        /*0e2c*/ 	.word	0xffffffff


	//   ....[47]....
        /*0e30*/ 	.word	0xffffffff


	//   ....[48]....
        /*0e34*/ 	.word	0xffffffff


	//   ....[49]....
        /*0e38*/ 	.word	0xffffffff


	//   ....[50]....
        /*0e3c*/ 	.word	0xffffffff


	//   ....[51]....
        /*0e40*/ 	.word	0xffffffff


	//   ....[52]....
        /*0e44*/ 	.word	0xffffffff


	//   ....[53]....
        /*0e48*/ 	.word	0xffffffff


	//   ....[54]....
        /*0e4c*/ 	.word	0xffffffff


	//   ....[55]....
        /*0e50*/ 	.word	0xffffffff


	//   ....[56]....
        /*0e54*/ 	.word	0xffffffff


	//   ....[57]....
        /*0e58*/ 	.word	0xffffffff


	//   ....[58]....
        /*0e5c*/ 	.word	0xffffffff


	//   ....[59]....
        /*0e60*/ 	.word	0xffffffff


	//   ....[60]....
        /*0e64*/ 	.word	0xffffffff


	//   ....[61]....
        /*0e68*/ 	.word	0xffffffff


	//   ....[62]....
        /*0e6c*/ 	.word	0xffffffff


	//   ....[63]....
        /*0e70*/ 	.word	0xffffffff


	//   ....[64]....
        /*0e74*/ 	.word	0xffffffff


	//   ....[65]....
        /*0e78*/ 	.word	0xffffffff


	//   ....[66]....
        /*0e7c*/ 	.word	0xffffffff


	//   ....[67]....
        /*0e80*/ 	.word	0xffffffff


	//   ....[68]....
        /*0e84*/ 	.word	0xffffffff


	//   ....[69]....
        /*0e88*/ 	.word	0xffffffff


	//   ....[70]....
        /*0e8c*/ 	.word	0xffffffff


	//   ....[71]....
        /*0e90*/ 	.word	0xffffffff


	//   ....[72]....
        /*0e94*/ 	.word	0xffffffff


	//   ....[73]....
        /*0e98*/ 	.word	0xffffffff


	//   ....[74]....
        /*0e9c*/ 	.word	0xffffffff


	//   ....[75]....
        /*0ea0*/ 	.word	0xffffffff


	//   ....[76]....
        /*0ea4*/ 	.word	0xffffffff


	//   ....[77]....
        /*0ea8*/ 	.word	0xffffffff


	//   ....[78]....
        /*0eac*/ 	.word	0xffffffff


	//   ....[79]....
        /*0eb0*/ 	.word	0xffffffff


	//   ....[80]....
        /*0eb4*/ 	.word	0xffffffff


	//   ....[81]....
        /*0eb8*/ 	.word	0xffffffff


	//   ....[82]....
        /*0ebc*/ 	.word	0xffffffff


	//   ....[83]....
        /*0ec0*/ 	.word	0xffffffff


	//   ....[84]....
        /*0ec4*/ 	.word	0xffffffff


	//   ....[85]....
        /*0ec8*/ 	.word	0xffffffff


	//   ....[86]....
        /*0ecc*/ 	.word	0xffffffff


	//   ....[87]....
        /*0ed0*/ 	.word	0xffffffff


	//   ....[88]....
        /*0ed4*/ 	.word	0xffffffff


	//   ....[89]....
        /*0ed8*/ 	.word	0xffffffff


	//   ....[90]....
        /*0edc*/ 	.word	0xffffffff


	//   ....[91]....
        /*0ee0*/ 	.word	0xffffffff


	//   ....[92]....
        /*0ee4*/ 	.word	0xffffffff


	//   ....[93]....
        /*0ee8*/ 	.word	0xffffffff


	//   ....[94]....
        /*0eec*/ 	.word	0xffffffff


	//   ....[95]....
        /*0ef0*/ 	.word	0xffffffff


	//   ....[96]....
        /*0ef4*/ 	.word	0xffffffff


	//   ....[97]....
        /*0ef8*/ 	.word	0xffffffff


	//   ....[98]....
        /*0efc*/ 	.word	0xffffffff


	//   ....[99]....
        /*0f00*/ 	.word	0xffffffff


	//   ....[100]....
        /*0f04*/ 	.word	0xffffffff


	//   ....[101]....
        /*0f08*/ 	.word	0xffffffff


	//   ....[102]....
        /*0f0c*/ 	.word	0xffffffff


	//   ....[103]....
        /*0f10*/ 	.word	0xffffffff


	//   ....[104]....
        /*0f14*/ 	.word	0xffffffff


	//   ....[105]....
        /*0f18*/ 	.word	0xffffffff


	//   ....[106]....
        /*0f1c*/ 	.word	0xffffffff


	//   ....[107]....
        /*0f20*/ 	.word	0xffffffff


	//   ....[108]....
        /*0f24*/ 	.word	0xffffffff


	//   ....[109]....
        /*0f28*/ 	.word	0xffffffff


	//   ....[110]....
        /*0f2c*/ 	.word	0xffffffff


	//   ....[111]....
        /*0f30*/ 	.word	0xffffffff


	//   ....[112]....
        /*0f34*/ 	.word	0xffffffff


	//   ....[113]....
        /*0f38*/ 	.word	0xffffffff


	//   ....[114]....
        /*0f3c*/ 	.word	0xffffffff


	//   ....[115]....
        /*0f40*/ 	.word	0xffffffff


	//   ....[116]....
        /*0f44*/ 	.word	0xffffffff


	//   ....[117]....
        /*0f48*/ 	.word	0xffffffff


	//   ....[118]....
        /*0f4c*/ 	.word	0xffffffff


	//   ....[119]....
        /*0f50*/ 	.word	0xffffffff


	//   ....[120]....
        /*0f54*/ 	.word	0xffffffff


	//   ....[121]....
        /*0f58*/ 	.word	0xffffffff


	//   ....[122]....
        /*0f5c*/ 	.word	0xffffffff


	//   ....[123]....
        /*0f60*/ 	.word	0xffffffff


	//   ....[124]....
        /*0f64*/ 	.word	0xffffffff


	//   ....[125]....
        /*0f68*/ 	.word	0xffffffff


	//   ....[126]....
        /*0f6c*/ 	.word	0xffffffff


	//   ....[127]....
        /*0f70*/ 	.word	0xffffffff


	//   ....[128]....
        /*0f74*/ 	.word	0xffffffff


	//   ....[129]....
        /*0f78*/ 	.word	0xffffffff


	//   ....[130]....
        /*0f7c*/ 	.word	0xffffffff


	//   ....[131]....
        /*0f80*/ 	.word	0xffffffff


	//   ....[132]....
        /*0f84*/ 	.word	0xffffffff


	//   ....[133]....
        /*0f88*/ 	.word	0xffffffff


	//   ....[134]....
        /*0f8c*/ 	.word	0xffffffff


	//   ....[135]....
        /*0f90*/ 	.word	0xffffffff


	//   ....[136]....
        /*0f94*/ 	.word	0xffffffff


	//   ....[137]....
        /*0f98*/ 	.word	0xffffffff


	//   ....[138]....
        /*0f9c*/ 	.word	0xffffffff


	//   ....[139]....
        /*0fa0*/ 	.word	0xffffffff


	//   ....[140]....
        /*0fa4*/ 	.word	0xffffffff


	//   ....[141]....
        /*0fa8*/ 	.word	0xffffffff


	//   ....[142]....
        /*0fac*/ 	.word	0xffffffff


	//   ....[143]....
        /*0fb0*/ 	.word	0xffffffff


	//   ....[144]....
        /*0fb4*/ 	.word	0xffffffff


	//   ....[145]....
        /*0fb8*/ 	.word	0xffffffff


	//   ....[146]....
        /*0fbc*/ 	.word	0xffffffff


	//   ....[147]....
        /*0fc0*/ 	.word	0xffffffff


	//   ....[148]....
        /*0fc4*/ 	.word	0xffffffff


	//   ....[149]....
        /*0fc8*/ 	.word	0xffffffff


	//   ....[150]....
        /*0fcc*/ 	.word	0xffffffff


	//   ....[151]....
        /*0fd0*/ 	.word	0xffffffff


	//   ....[152]....
        /*0fd4*/ 	.word	0xffffffff


	//   ....[153]....
        /*0fd8*/ 	.word	0xffffffff


	//   ....[154]....
        /*0fdc*/ 	.word	0xffffffff


	//   ....[155]....
        /*0fe0*/ 	.word	0xffffffff


	//   ....[156]....
        /*0fe4*/ 	.word	0xffffffff


	//   ....[157]....
        /*0fe8*/ 	.word	0xffffffff


	//   ....[158]....
        /*0fec*/ 	.word	0xffffffff


	//   ....[159]....
        /*0ff0*/ 	.word	0xffffffff


	//   ....[160]....
        /*0ff4*/ 	.word	0xffffffff


	//   ....[161]....
        /*0ff8*/ 	.word	0xffffffff


	//   ....[162]....
        /*0ffc*/ 	.word	0xffffffff


	//   ....[163]....
        /*1000*/ 	.word	0xffffffff


	//   ....[164]....
        /*1004*/ 	.word	0xffffffff


	//   ....[165]....
        /*1008*/ 	.word	0xffffffff


	//   ....[166]....
        /*100c*/ 	.word	0xffffffff


	//   ....[167]....
        /*1010*/ 	.word	0xffffffff


	//   ....[168]....
        /*1014*/ 	.word	0xffffffff


	//   ....[169]....
        /*1018*/ 	.word	0xffffffff


	//   ....[170]....
        /*101c*/ 	.word	0xffffffff


	//   ....[171]....
        /*1020*/ 	.word	0xffffffff


	//   ....[172]....
        /*1024*/ 	.word	0xffffffff


	//   ....[173]....
        /*1028*/ 	.word	0xffffffff


	//   ....[174]....
        /*102c*/ 	.word	0xffffffff


	//   ....[175]....
        /*1030*/ 	.word	0xffffffff


	//   ....[176]....
        /*1034*/ 	.word	0xffffffff


	//   ....[177]....
        /*1038*/ 	.word	0xffffffff


	//   ....[178]....
        /*103c*/ 	.word	0xffffffff


	//   ....[179]....
        /*1040*/ 	.word	0xffffffff


	//   ....[180]....
        /*1044*/ 	.word	0xffffffff


	//   ....[181]....
        /*1048*/ 	.word	0xffffffff


	//   ....[182]....
        /*104c*/ 	.word	0xffffffff


	//   ....[183]....
        /*1050*/ 	.word	0xffffffff


	//   ....[184]....
        /*1054*/ 	.word	0xffffffff


	//   ....[185]....
        /*1058*/ 	.word	0xffffffff


	//   ....[186]....
        /*105c*/ 	.word	0xffffffff


	//   ....[187]....
        /*1060*/ 	.word	0xffffffff


	//   ....[188]....
        /*1064*/ 	.word	0xffffffff


	//   ....[189]....
        /*1068*/ 	.word	0xffffffff


	//   ....[190]....
        /*106c*/ 	.word	0xffffffff


	//   ....[191]....
        /*1070*/ 	.word	0xffffffff


	//   ....[192]....
        /*1074*/ 	.word	0xffffffff


	//   ....[193]....
        /*1078*/ 	.word	0xffffffff


	//   ....[194]....
        /*107c*/ 	.word	0xffffffff


	//   ....[195]....
        /*1080*/ 	.word	0xffffffff


	//   ....[196]....
        /*1084*/ 	.word	0xffffffff


	//   ....[197]....
        /*1088*/ 	.word	0xffffffff


	//   ....[198]....
        /*108c*/ 	.word	0xffffffff


	//   ....[199]....
        /*1090*/ 	.word	0xffffffff


	//   ....[200]....
        /*1094*/ 	.word	0xffffffff


	//   ....[201]....
        /*1098*/ 	.word	0xffffffff


	//   ....[202]....
        /*109c*/ 	.word	0xffffffff


	//   ....[203]....
        /*10a0*/ 	.word	0xffffffff


	//   ....[204]....
        /*10a4*/ 	.word	0xffffffff


	//   ....[205]....
        /*10a8*/ 	.word	0xffffffff


	//   ....[206]....
        /*10ac*/ 	.word	0xffffffff


	//   ....[207]....
        /*10b0*/ 	.word	0xffffffff


	//   ....[208]....
        /*10b4*/ 	.word	0xffffffff


	//   ....[209]....
        /*10b8*/ 	.word	0xffffffff


	//   ....[210]....
        /*10bc*/ 	.word	0xffffffff


	//   ....[211]....
        /*10c0*/ 	.word	0xffffffff


	//   ....[212]....
        /*10c4*/ 	.word	0xffffffff


	//   ....[213]....
        /*10c8*/ 	.word	0xffffffff


	//   ....[214]....
        /*10cc*/ 	.word	0xffffffff


	//   ....[215]....
        /*10d0*/ 	.word	0xffffffff


	//   ....[216]....
        /*10d4*/ 	.word	0xffffffff


	//   ....[217]....
        /*10d8*/ 	.word	0xffffffff


	//   ....[218]....
        /*10dc*/ 	.word	0xffffffff


	//   ....[219]....
        /*10e0*/ 	.word	0xffffffff


	//   ....[220]....
        /*10e4*/ 	.word	0xffffffff


	//   ....[221]....
        /*10e8*/ 	.word	0xffffffff


	//   ....[222]....
        /*10ec*/ 	.word	0xffffffff


	//   ....[223]....
        /*10f0*/ 	.word	0xffffffff


	//   ....[224]....
        /*10f4*/ 	.word	0xffffffff


	//   ....[225]....
        /*10f8*/ 	.word	0xffffffff


	//   ....[226]....
        /*10fc*/ 	.word	0xffffffff


	//   ....[227]....
        /*1100*/ 	.word	0xffffffff


	//   ....[228]....
        /*1104*/ 	.word	0xffffffff


	//   ....[229]....
        /*1108*/ 	.word	0xffffffff


	//   ....[230]....
        /*110c*/ 	.word	0xffffffff


	//   ....[231]....
        /*1110*/ 	.word	0xffffffff


	//   ....[232]....
        /*1114*/ 	.word	0xffffffff


	//   ....[233]....
        /*1118*/ 	.word	0xffffffff


	//   ....[234]....
        /*111c*/ 	.word	0xffffffff


	//   ....[235]....
        /*1120*/ 	.word	0xffffffff


	//   ....[236]....
        /*1124*/ 	.word	0xffffffff


	//   ....[237]....
        /*1128*/ 	.word	0xffffffff


	//   ....[238]....
        /*112c*/ 	.word	0xffffffff


	//   ....[239]....
        /*1130*/ 	.word	0xffffffff


	//   ....[240]....
        /*1134*/ 	.word	0xffffffff


	//   ....[241]....
        /*1138*/ 	.word	0xffffffff


	//   ....[242]....
        /*113c*/ 	.word	0xffffffff


	//   ....[243]....
        /*1140*/ 	.word	0xffffffff


	//   ....[244]....
        /*1144*/ 	.word	0xffffffff


	//   ....[245]....
        /*1148*/ 	.word	0xffffffff


	//   ....[246]....
        /*114c*/ 	.word	0xffffffff


	//   ....[247]....
        /*1150*/ 	.word	0xffffffff


	//   ....[248]....
        /*1154*/ 	.word	0xffffffff


	//   ....[249]....
        /*1158*/ 	.word	0xffffffff


	//   ....[250]....
        /*115c*/ 	.word	0xffffffff


	//   ....[251]....
        /*1160*/ 	.word	0xffffffff


	//   ....[252]....
        /*1164*/ 	.word	0xffffffff


	//   ....[253]....
        /*1168*/ 	.word	0xffffffff


	//   ....[254]....
        /*116c*/ 	.word	0xffffffff


	//   ....[255]....
        /*1170*/ 	.word	0xffffffff


	//   ....[0]....
        /*1174*/ 	.word	0xffffffff


	//   ....[1]....
        /*1178*/ 	.word	0xffffffff


	//   ....[2]....
        /*117c*/ 	.word	0xffffffff


	//   ....[3]....
        /*1180*/ 	.word	0xffffffff


	//   ....[4]....
        /*1184*/ 	.word	0xffffffff


	//   ....[5]....
        /*1188*/ 	.word	0xffffffff


	//   ....[6]....
        /*118c*/ 	.word	0xffffffff


	//   ....[7]....
        /*1190*/ 	.word	0xffffffff


	//   ....[8]....
        /*1194*/ 	.word	0xffffffff


	//   ....[9]....
        /*1198*/ 	.word	0xffffffff


	//   ....[10]....
        /*119c*/ 	.word	0xffffffff


	//   ....[11]....
        /*11a0*/ 	.word	0xffffffff


	//   ....[12]....
        /*11a4*/ 	.word	0xffffffff


	//   ....[13]....
        /*11a8*/ 	.word	0xffffffff


	//   ....[14]....
        /*11ac*/ 	.word	0xffffffff


	//   ....[15]....
        /*11b0*/ 	.word	0xffffffff


	//   ....[16]....
        /*11b4*/ 	.word	0xffffffff


	//   ....[17]....
        /*11b8*/ 	.word	0xffffffff


	//   ....[18]....
        /*11bc*/ 	.word	0xffffffff


	//   ....[19]....
        /*11c0*/ 	.word	0xffffffff


	//   ....[20]....
        /*11c4*/ 	.word	0xffffffff


	//   ....[21]....
        /*11c8*/ 	.word	0xffffffff


	//   ....[22]....
        /*11cc*/ 	.word	0xffffffff


	//   ....[23]....
        /*11d0*/ 	.word	0xffffffff


	//   ....[24]....
        /*11d4*/ 	.word	0xffffffff


	//   ....[25]....
        /*11d8*/ 	.word	0xffffffff


	//   ....[26]....
        /*11dc*/ 	.word	0xffffffff


	//   ....[27]....
        /*11e0*/ 	.word	0xffffffff


	//   ....[28]....
        /*11e4*/ 	.word	0xffffffff


	//   ....[29]....
        /*11e8*/ 	.word	0xffffffff


	//   ....[30]....
        /*11ec*/ 	.word	0xffffffff


	//   ....[31]....
        /*11f0*/ 	.word	0xffffffff


	//   ....[32]....
        /*11f4*/ 	.word	0xffffffff


	//   ....[33]....
        /*11f8*/ 	.word	0xffffffff


	//   ....[34]....
        /*11fc*/ 	.word	0xffffffff


	//   ....[35]....
        /*1200*/ 	.word	0xffffffff


	//   ....[36]....
        /*1204*/ 	.word	0xffffffff


	//   ....[37]....
        /*1208*/ 	.word	0xffffffff


	//   ....[38]....
        /*120c*/ 	.word	0xffffffff


	//   ....[39]....
        /*1210*/ 	.word	0xffffffff


	//   ....[40]....
        /*1214*/ 	.word	0xffffffff


	//   ....[41]....
        /*1218*/ 	.word	0xffffffff


	//   ....[42]....
        /*121c*/ 	.word	0xffffffff


	//   ....[43]....
        /*1220*/ 	.word	0xffffffff


	//   ....[44]....
        /*1224*/ 	.word	0xffffffff


	//   ....[45]....
        /*1228*/ 	.word	0xffffffff


	//   ....[46]....
        /*122c*/ 	.word	0xffffffff


	//   ....[47]....
        /*1230*/ 	.word	0xffffffff


	//   ....[48]....
        /*1234*/ 	.word	0xffffffff


	//   ....[49]....
        /*1238*/ 	.word	0xffffffff


	//   ....[50]....
        /*123c*/ 	.word	0xffffffff


	//   ....[51]....
        /*1240*/ 	.word	0xffffffff


	//   ....[52]....
        /*1244*/ 	.word	0xffffffff


	//   ....[53]....
        /*1248*/ 	.word	0xffffffff


	//   ....[54]....
        /*124c*/ 	.word	0xffffffff


	//   ....[55]....
        /*1250*/ 	.word	0xffffffff


	//   ....[56]....
        /*1254*/ 	.word	0xffffffff


	//   ....[57]....
        /*1258*/ 	.word	0xffffffff


	//   ....[58]....
        /*125c*/ 	.word	0xffffffff


	//   ....[59]....
        /*1260*/ 	.word	0xffffffff


	//   ....[60]....
        /*1264*/ 	.word	0xffffffff


	//   ....[61]....
        /*1268*/ 	.word	0xffffffff


	//   ....[62]....
        /*126c*/ 	.word	0xffffffff


	//   ....[63]....
        /*1270*/ 	.word	0xffffffff


	//   ....[64]....
        /*1274*/ 	.word	0xffffffff


	//   ....[65]....
        /*1278*/ 	.word	0xffffffff


	//   ....[66]....
        /*127c*/ 	.word	0xffffffff


	//   ....[67]....
        /*1280*/ 	.word	0xffffffff


	//   ....[68]....
        /*1284*/ 	.word	0xffffffff


	//   ....[69]....
        /*1288*/ 	.word	0xffffffff


	//   ....[70]....
        /*128c*/ 	.word	0xffffffff


	//   ....[71]....
        /*1290*/ 	.word	0xffffffff


	//   ....[72]....
        /*1294*/ 	.word	0xffffffff


	//   ....[73]....
        /*1298*/ 	.word	0xffffffff


	//   ....[74]....
        /*129c*/ 	.word	0xffffffff


	//   ....[75]....
        /*12a0*/ 	.word	0xffffffff


	//   ....[76]....
        /*12a4*/ 	.word	0xffffffff


	//   ....[77]....
        /*12a8*/ 	.word	0xffffffff


	//   ....[78]....
        /*12ac*/ 	.word	0xffffffff


	//   ....[79]....
        /*12b0*/ 	.word	0xffffffff


	//   ....[80]....
        /*12b4*/ 	.word	0xffffffff


	//   ....[81]....
        /*12b8*/ 	.word	0xffffffff


	//   ....[82]....
        /*12bc*/ 	.word	0xffffffff


	//   ....[83]....
        /*12c0*/ 	.word	0xffffffff


	//   ....[84]....
        /*12c4*/ 	.word	0xffffffff


	//   ....[85]....
        /*12c8*/ 	.word	0xffffffff


	//   ....[86]....
        /*12cc*/ 	.word	0xffffffff


	//   ....[87]....
        /*12d0*/ 	.word	0xffffffff


	//   ....[88]....
        /*12d4*/ 	.word	0xffffffff


	//   ....[89]....
        /*12d8*/ 	.word	0xffffffff


	//   ....[90]....
        /*12dc*/ 	.word	0xffffffff


	//   ....[91]....
        /*12e0*/ 	.word	0xffffffff


	//   ....[92]....
        /*12e4*/ 	.word	0xffffffff


	//   ....[93]....
        /*12e8*/ 	.word	0xffffffff


	//   ....[94]....
        /*12ec*/ 	.word	0xffffffff


	//   ....[95]....
        /*12f0*/ 	.word	0xffffffff


	//   ....[96]....
        /*12f4*/ 	.word	0xffffffff


	//   ....[97]....
        /*12f8*/ 	.word	0xffffffff


	//   ....[98]....
        /*12fc*/ 	.word	0xffffffff


	//   ....[99]....
        /*1300*/ 	.word	0xffffffff


	//   ....[100]....
        /*1304*/ 	.word	0xffffffff


	//   ....[101]....
        /*1308*/ 	.word	0xffffffff


	//   ....[102]....
        /*130c*/ 	.word	0xffffffff


	//   ....[103]....
        /*1310*/ 	.word	0xffffffff


	//   ....[104]....
        /*1314*/ 	.word	0xffffffff


	//   ....[105]....
        /*1318*/ 	.word	0x0500000f


	//   ....[106]....
        /*131c*/ 	.word	0x0500000f


	//   ....[107]....
        /*1320*/ 	.word	0x0500000f


	//   ....[108]....
        /*1324*/ 	.word	0x0500000f


	//   ....[109]....
        /*1328*/ 	.word	0x0500000f


	//   ....[110]....
        /*132c*/ 	.word	0x0500000f


	//   ....[111]....
        /*1330*/ 	.word	0x0500000f


	//   ....[112]....
        /*1334*/ 	.word	0x0500000f


	//   ....[113]....
        /*1338*/ 	.word	0x0500000f


	//   ....[114]....
        /*133c*/ 	.word	0x0500000f


	//   ....[115]....
        /*1340*/ 	.word	0x0500000f


	//   ....[116]....
        /*1344*/ 	.word	0x0500000f


	//   ....[117]....
        /*1348*/ 	.word	0x0500000f


	//   ....[118]....
        /*134c*/ 	.word	0x0500000f


	//   ....[119]....
        /*1350*/ 	.word	0x0500000f


	//   ....[120]....
        /*1354*/ 	.word	0x0500000f


	//   ....[121]....
        /*1358*/ 	.word	0x0500000f


	//   ....[122]....
        /*135c*/ 	.word	0x0500000f


	//   ....[123]....
        /*1360*/ 	.word	0x0500000f


	//   ....[124]....
        /*1364*/ 	.word	0x0500000f


	//   ....[125]....
        /*1368*/ 	.word	0x0500000f


	//   ....[126]....
        /*136c*/ 	.word	0x0500000f


	//   ....[127]....
        /*1370*/ 	.word	0x0500000f


	//   ....[128]....
        /*1374*/ 	.word	0x0500000f


	//   ....[129]....
        /*1378*/ 	.word	0x0500000f


	//   ....[130]....
        /*137c*/ 	.word	0x0500000f


	//   ....[131]....
        /*1380*/ 	.word	0x0500000f


	//   ....[132]....
        /*1384*/ 	.word	0x0500000f


	//   ....[133]....
        /*1388*/ 	.word	0x0500000f


	//   ....[134]....
        /*138c*/ 	.word	0x0500000f


	//   ....[135]....
        /*1390*/ 	.word	0x0500000f


	//   ....[136]....
        /*1394*/ 	.word	0x0500000f


	//   ....[137]....
        /*1398*/ 	.word	0x0500000f


	//   ....[138]....
        /*139c*/ 	.word	0x0500000f


	//   ....[139]....
        /*13a0*/ 	.word	0x0500000f


	//   ....[140]....
        /*13a4*/ 	.word	0x0500000f


	//   ....[141]....
        /*13a8*/ 	.word	0x0500000f


	//   ....[142]....
        /*13ac*/ 	.word	0x0500000f


	//   ....[143]....
        /*13b0*/ 	.word	0x0500000f


	//   ....[144]....
        /*13b4*/ 	.word	0x0500000f


	//   ....[145]....
        /*13b8*/ 	.word	0x0500000f


	//   ....[146]....
        /*13bc*/ 	.word	0x0500000f


	//   ....[147]....
        /*13c0*/ 	.word	0x0500000f


	//   ....[148]....
        /*13c4*/ 	.word	0x0500000f


	//   ....[149]....
        /*13c8*/ 	.word	0x0500000f


	//   ....[150]....
        /*13cc*/ 	.word	0x0500000f


	//   ....[151]....
        /*13d0*/ 	.word	0x0500000f


	//   ....[152]....
        /*13d4*/ 	.word	0x0500000f


	//   ....[153]....
        /*13d8*/ 	.word	0x0500000f


	//   ....[154]....
        /*13dc*/ 	.word	0x0500000f


	//   ....[155]....
        /*13e0*/ 	.word	0x0500000f


	//   ....[156]....
        /*13e4*/ 	.word	0x0500000f


	//   ....[157]....
        /*13e8*/ 	.word	0x0500000f


	//   ....[158]....
        /*13ec*/ 	.word	0x0500000f


	//   ....[159]....
        /*13f0*/ 	.word	0x0500000f


	//   ....[160]....
        /*13f4*/ 	.word	0x0500000f


	//   ....[161]....
        /*13f8*/ 	.word	0x0500000f


	//   ....[162]....
        /*13fc*/ 	.word	0x0500000f


	//   ....[163]....
        /*1400*/ 	.word	0x0500000f


	//   ....[164]....
        /*1404*/ 	.word	0x0500000f


	//   ....[165]....
        /*1408*/ 	.word	0x0500000f


	//   ....[166]....
        /*140c*/ 	.word	0x0500000f


	//   ....[167]....
        /*1410*/ 	.word	0x0500000f


	//   ....[168]....
        /*1414*/ 	.word	0x0500000f


	//   ....[169]....
        /*1418*/ 	.word	0x0500000f


	//   ....[170]....
        /*141c*/ 	.word	0x0500000f


	//   ....[171]....
        /*1420*/ 	.word	0x0500000f


	//   ....[172]....
        /*1424*/ 	.word	0x0500000f


	//   ....[173]....
        /*1428*/ 	.word	0x0500000f


	//   ....[174]....
        /*142c*/ 	.word	0x0500000f


	//   ....[175]....
        /*1430*/ 	.word	0x0500000f


	//   ....[176]....
        /*1434*/ 	.word	0x0500000f


	//   ....[177]....
        /*1438*/ 	.word	0x0500000f


	//   ....[178]....
        /*143c*/ 	.word	0x0500000f


	//   ....[179]....
        /*1440*/ 	.word	0x0500000f


	//   ....[180]....
        /*1444*/ 	.word	0x0500000f


	//   ....[181]....
        /*1448*/ 	.word	0x0500000f


	//   ....[182]....
        /*144c*/ 	.word	0x0500000f


	//   ....[183]....
        /*1450*/ 	.word	0x0500000f


	//   ....[184]....
        /*1454*/ 	.word	0x0500000f


	//   ....[185]....
        /*1458*/ 	.word	0x0500000f


	//   ....[186]....
        /*145c*/ 	.word	0x0500000f


	//   ....[187]....
        /*1460*/ 	.word	0x0500000f


	//   ....[188]....
        /*1464*/ 	.word	0x0500000f


	//   ....[189]....
        /*1468*/ 	.word	0x0500000f


	//   ....[190]....
        /*146c*/ 	.word	0x0500000f


	//   ....[191]....
        /*1470*/ 	.word	0x0500000f


	//   ....[192]....
        /*1474*/ 	.word	0x0500000f


	//   ....[193]....
        /*1478*/ 	.word	0x0500000f


	//   ....[194]....
        /*147c*/ 	.word	0x0500000f


	//   ....[195]....
        /*1480*/ 	.word	0x0500000f


	//   ....[196]....
        /*1484*/ 	.word	0x0500000f


	//   ....[197]....
        /*1488*/ 	.word	0x0500000f


	//   ....[198]....
        /*148c*/ 	.word	0x0500000f


	//   ....[199]....
        /*1490*/ 	.word	0x0500000f


	//   ....[200]....
        /*1494*/ 	.word	0x0500000f


	//   ....[201]....
        /*1498*/ 	.word	0x0500000f


	//   ....[202]....
        /*149c*/ 	.word	0x0500000f


	//   ....[203]....
        /*14a0*/ 	.word	0x0500000f


	//   ....[204]....
        /*14a4*/ 	.word	0x0500000f


	//   ....[205]....
        /*14a8*/ 	.word	0x0500000f


	//   ....[206]....
        /*14ac*/ 	.word	0x0500000f


	//   ....[207]....
        /*14b0*/ 	.word	0x0500000f


	//   ....[208]....
        /*14b4*/ 	.word	0x0500000f


	//   ....[209]....
        /*14b8*/ 	.word	0x0500000f


	//   ....[210]....
        /*14bc*/ 	.word	0x0500000f


	//   ....[211]....
        /*14c0*/ 	.word	0x0500000f


	//   ....[212]....
        /*14c4*/ 	.word	0x0500000f


	//   ....[213]....
        /*14c8*/ 	.word	0x0500000f


	//   ....[214]....
        /*14cc*/ 	.word	0x0500000f


	//   ....[215]....
        /*14d0*/ 	.word	0x0500000f


	//   ....[216]....
        /*14d4*/ 	.word	0x0500000f


	//   ....[217]....
        /*14d8*/ 	.word	0x0500000f


	//   ....[218]....
        /*14dc*/ 	.word	0x0500000f


	//   ....[219]....
        /*14e0*/ 	.word	0x0500000f


	//   ....[220]....
        /*14e4*/ 	.word	0x0500000f


	//   ....[221]....
        /*14e8*/ 	.word	0x0500000f


	//   ....[222]....
        /*14ec*/ 	.word	0x0500000f


	//   ....[223]....
        /*14f0*/ 	.word	0x0500000f


	//   ....[224]....
        /*14f4*/ 	.word	0x0500000f


	//   ....[225]....
        /*14f8*/ 	.word	0x0500000f


	//   ....[226]....
        /*14fc*/ 	.word	0x0500000f


	//   ....[227]....
        /*1500*/ 	.word	0x0500000f


	//   ....[228]....
        /*1504*/ 	.word	0x0500000f


	//   ....[229]....
        /*1508*/ 	.word	0x0500000f


	//   ....[230]....
        /*150c*/ 	.word	0x0500000f


	//   ....[231]....
        /*1510*/ 	.word	0x0500000f


	//   ....[232]....
        /*1514*/ 	.word	0x0500000f


	//   ....[233]....
        /*1518*/ 	.word	0x0500000f


	//   ....[234]....
        /*151c*/ 	.word	0x0500000f


	//   ....[235]....
        /*1520*/ 	.word	0x0500000f


	//   ....[236]....
        /*1524*/ 	.word	0x0500000f


	//   ....[237]....
        /*1528*/ 	.word	0x0500000f


	//   ....[238]....
        /*152c*/ 	.word	0x0500000f


	//   ....[239]....
        /*1530*/ 	.word	0x0500000f


	//   ....[240]....
        /*1534*/ 	.word	0x0500000f


	//   ....[241]....
        /*1538*/ 	.word	0x0500000f


	//   ....[242]....
        /*153c*/ 	.word	0x0500000f


	//   ....[243]....
        /*1540*/ 	.word	0x0500000f


	//   ....[244]....
        /*1544*/ 	.word	0x0500000f


	//   ....[245]....
        /*1548*/ 	.word	0x0500000f


	//   ....[246]....
        /*154c*/ 	.word	0x0500000f


	//   ....[247]....
        /*1550*/ 	.word	0x0500000f


	//   ....[248]....
        /*1554*/ 	.word	0x0500000f


	//   ....[249]....
        /*1558*/ 	.word	0x0500000f


	//   ....[250]....
        /*155c*/ 	.word	0x0500000f


	//   ....[251]....
        /*1560*/ 	.word	0x0500000f


	//   ....[252]....
        /*1564*/ 	.word	0x0500000f


	//   ....[253]....
        /*1568*/ 	.word	0x0500000f


	//   ....[254]....
        /*156c*/ 	.word	0x0500000f


	//   ....[255]....
        /*1570*/ 	.word	0x0500000f


	//   ....[0]....
        /*1574*/ 	.word	0x0500000f


	//   ....[1]....
        /*1578*/ 	.word	0x0500000f


	//   ....[2]....
        /*157c*/ 	.word	0x0500000f


	//   ....[3]....
        /*1580*/ 	.word	0x0500000f


	//   ....[4]....
        /*1584*/ 	.word	0x0500000f


	//   ....[5]....
        /*1588*/ 	.word	0x0500000f


	//   ....[6]....
        /*158c*/ 	.word	0x0500000f


	//   ....[7]....
        /*1590*/ 	.word	0x0500000f


	//   ....[8]....
        /*1594*/ 	.word	0x0500000f


	//   ....[9]....
        /*1598*/ 	.word	0x0500000f


	//   ....[10]....
        /*159c*/ 	.word	0x0500000f


	//   ....[11]....
        /*15a0*/ 	.word	0x0500000f


	//   ....[12]....
        /*15a4*/ 	.word	0x0500000f


	//   ....[13]....
        /*15a8*/ 	.word	0x0500000f


	//   ....[14]....
        /*15ac*/ 	.word	0x0500000f


	//   ....[15]....
        /*15b0*/ 	.word	0x0500000f


	//   ....[16]....
        /*15b4*/ 	.word	0x0500000f


	//   ....[17]....
        /*15b8*/ 	.word	0x0500000f


	//   ....[18]....
        /*15bc*/ 	.word	0x0500000f


	//   ....[19]....
        /*15c0*/ 	.word	0x0500000f


	//   ....[20]....
        /*15c4*/ 	.word	0x0500000f


	//   ....[21]....
        /*15c8*/ 	.word	0x0500000f


	//   ....[22]....
        /*15cc*/ 	.word	0x0500000f


	//   ....[23]....
        /*15d0*/ 	.word	0x0500000f


	//   ....[24]....
        /*15d4*/ 	.word	0x0500000f


	//   ....[25]....
        /*15d8*/ 	.word	0x0500000f


	//   ....[26]....
        /*15dc*/ 	.word	0x0500000f


	//   ....[27]....
        /*15e0*/ 	.word	0x0500000f


	//   ....[28]....
        /*15e4*/ 	.word	0x0500000f


	//   ....[29]....
        /*15e8*/ 	.word	0x0500000f


	//   ....[30]....
        /*15ec*/ 	.word	0x0500000f


	//   ....[31]....
        /*15f0*/ 	.word	0x0500000f


	//   ....[32]....
        /*15f4*/ 	.word	0x0500000f


	//   ....[33]....
        /*15f8*/ 	.word	0x0500000f


	//   ....[34]....
        /*15fc*/ 	.word	0x0500000f


	//   ....[35]....
        /*1600*/ 	.word	0x0500000f


	//   ....[36]....
        /*1604*/ 	.word	0x0500000f


	//   ....[37]....
        /*1608*/ 	.word	0x0500000f


	//   ....[38]....
        /*160c*/ 	.word	0x0500000f


	//   ....[39]....
        /*1610*/ 	.word	0x0500000f


	//   ....[40]....
        /*1614*/ 	.word	0x0500000f


	//   ....[41]....
        /*1618*/ 	.word	0x0500000f


	//   ....[42]....
        /*161c*/ 	.word	0x0500000f


	//   ....[43]....
        /*1620*/ 	.word	0x0500000f


	//   ....[44]....
        /*1624*/ 	.word	0x0500000f


	//   ....[45]....
        /*1628*/ 	.word	0x0500000f


	//   ....[46]....
        /*162c*/ 	.word	0x0500000f


	//   ....[47]....
        /*1630*/ 	.word	0x0500000f


	//   ....[48]....
        /*1634*/ 	.word	0x0500000f


	//   ....[49]....
        /*1638*/ 	.word	0x0500000f


	//   ....[50]....
        /*163c*/ 	.word	0x0500000f


	//   ....[51]....
        /*1640*/ 	.word	0x0500000f


	//   ....[52]....
        /*1644*/ 	.word	0x0500000f


	//   ....[53]....
        /*1648*/ 	.word	0x0500000f


	//   ....[54]....
        /*164c*/ 	.word	0x0500000f


	//   ....[55]....
        /*1650*/ 	.word	0x0500000f


	//   ....[56]....
        /*1654*/ 	.word	0x0500000f


	//   ....[57]....
        /*1658*/ 	.word	0x0500000f


	//   ....[58]....
        /*165c*/ 	.word	0x0500000f


	//   ....[59]....
        /*1660*/ 	.word	0x0500000f


	//   ....[60]....
        /*1664*/ 	.word	0x0500000f


	//   ....[61]....
        /*1668*/ 	.word	0x0500000f


	//   ....[62]....
        /*166c*/ 	.word	0x0500000f


	//   ....[63]....
        /*1670*/ 	.word	0x0500000f


	//   ....[64]....
        /*1674*/ 	.word	0x0500000f


	//   ....[65]....
        /*1678*/ 	.word	0x0500000f


	//   ....[66]....
        /*167c*/ 	.word	0x0500000f


	//   ....[67]....
        /*1680*/ 	.word	0x0500000f


	//   ....[68]....
        /*1684*/ 	.word	0x0500000f


	//   ....[69]....
        /*1688*/ 	.word	0x0500000f


	//   ....[70]....
        /*168c*/ 	.word	0x0500000f


	//   ....[71]....
        /*1690*/ 	.word	0x0500000f


	//   ....[72]....
        /*1694*/ 	.word	0x0500000f


	//   ....[73]....
        /*1698*/ 	.word	0x0500000f


	//   ....[74]....
        /*169c*/ 	.word	0x0500000f


	//   ....[75]....
        /*16a0*/ 	.word	0x0500000f


	//   ....[76]....
        /*16a4*/ 	.word	0x0500000f


	//   ....[77]....
        /*16a8*/ 	.word	0x0500000f


	//   ....[78]....
        /*16ac*/ 	.word	0x0500000f


	//   ....[79]....
        /*16b0*/ 	.word	0x0500000f


	//   ....[80]....
        /*16b4*/ 	.word	0x0500000f


	//   ....[81]....
        /*16b8*/ 	.word	0x0500000f


	//   ....[82]....
        /*16bc*/ 	.word	0x0500000f


	//   ....[83]....
        /*16c0*/ 	.word	0x0500000f


	//   ....[84]....
        /*16c4*/ 	.word	0x0500000f


	//   ....[85]....
        /*16c8*/ 	.word	0x0500000f


	//   ....[86]....
        /*16cc*/ 	.word	0x0500000f


	//   ....[87]....
        /*16d0*/ 	.word	0x0500000f


	//   ....[88]....
        /*16d4*/ 	.word	0x0500000f


	//   ....[89]....
        /*16d8*/ 	.word	0x0500000f


	//   ....[90]....
        /*16dc*/ 	.word	0x0500000f


	//   ....[91]....
        /*16e0*/ 	.word	0x0500000f


	//   ....[92]....
        /*16e4*/ 	.word	0x0500000f


	//   ....[93]....
        /*16e8*/ 	.word	0x0500000f


	//   ....[94]....
        /*16ec*/ 	.word	0x0500000f


	//   ....[95]....
        /*16f0*/ 	.word	0x0500000f


	//   ....[96]....
        /*16f4*/ 	.word	0x0500000f


	//   ....[97]....
        /*16f8*/ 	.word	0x0500000f


	//   ....[98]....
        /*16fc*/ 	.word	0x0500000f


	//   ....[99]....
        /*1700*/ 	.word	0x0500000f


	//   ....[100]....
        /*1704*/ 	.word	0x0500000f


	//   ....[101]....
        /*1708*/ 	.word	0x0500000f


	//   ....[102]....
        /*170c*/ 	.word	0x0500000f


	//   ....[103]....
        /*1710*/ 	.word	0x0500000f


	//   ....[104]....
        /*1714*/ 	.word	0x0500000f


	//   ....[105]....
        /*1718*/ 	.word	0x0500000f


	//   ....[106]....
        /*171c*/ 	.word	0x0500000f


	//   ....[107]....
        /*1720*/ 	.word	0x0500000f


	//   ....[108]....
        /*1724*/ 	.word	0x0500000f


	//   ....[109]....
        /*1728*/ 	.word	0x0500000f


	//   ....[110]....
        /*172c*/ 	.word	0x0500000f


	//   ....[111]....
        /*1730*/ 	.word	0x0500000f


	//   ....[112]....
        /*1734*/ 	.word	0x0500000f


	//   ....[113]....
        /*1738*/ 	.word	0x0500000f


	//   ....[114]....
        /*173c*/ 	.word	0x0500000f


	//   ....[115]....
        /*1740*/ 	.word	0x0500000f


	//   ....[116]....
        /*1744*/ 	.word	0x0500000f


	//   ....[117]....
        /*1748*/ 	.word	0x0500000f


	//   ....[118]....
        /*174c*/ 	.word	0x0500000f


	//   ....[119]....
        /*1750*/ 	.word	0x0500000f


	//   ....[120]....
        /*1754*/ 	.word	0x0500000f


	//   ....[121]....
        /*1758*/ 	.word	0x0500000f


	//   ....[122]....
        /*175c*/ 	.word	0x0500000f


	//   ....[123]....
        /*1760*/ 	.word	0x0500000f


	//   ....[124]....
        /*1764*/ 	.word	0x0500000f


	//   ....[125]....
        /*1768*/ 	.word	0x0500000f


	//   ....[126]....
        /*176c*/ 	.word	0x0500000f


	//   ....[127]....
        /*1770*/ 	.word	0x0500000f


	//   ....[128]....
        /*1774*/ 	.word	0x0500000f


	//   ....[129]....
        /*1778*/ 	.word	0x0500000f


	//   ....[130]....
        /*177c*/ 	.word	0x0500000f


	//   ....[131]....
        /*1780*/ 	.word	0x0500000f


	//   ....[132]....
        /*1784*/ 	.word	0x0500000f


	//   ....[133]....
        /*1788*/ 	.word	0x0500000f


	//   ....[134]....
        /*178c*/ 	.word	0x0500000f


	//   ....[135]....
        /*1790*/ 	.word	0x0500000f


	//   ....[136]....
        /*1794*/ 	.word	0x0500000f


	//   ....[137]....
        /*1798*/ 	.word	0x0500000f


	//   ....[138]....
        /*179c*/ 	.word	0x0500000f


	//   ....[139]....
        /*17a0*/ 	.word	0x0500000f


	//   ....[140]....
        /*17a4*/ 	.word	0x0500000f


	//   ....[141]....
        /*17a8*/ 	.word	0x0500000f


	//   ....[142]....
        /*17ac*/ 	.word	0x0500000f


	//   ....[143]....
        /*17b0*/ 	.word	0x0500000f


	//   ....[144]....
        /*17b4*/ 	.word	0x0500000f


	//   ....[145]....
        /*17b8*/ 	.word	0x0500000f


	//   ....[146]....
        /*17bc*/ 	.word	0x0500000f


	//   ....[147]....
        /*17c0*/ 	.word	0x0500000f


	//   ....[148]....
        /*17c4*/ 	.word	0x0500000f


	//   ....[149]....
        /*17c8*/ 	.word	0x0500000f


	//   ....[150]....
        /*17cc*/ 	.word	0x0500000f


	//   ....[151]....
        /*17d0*/ 	.word	0x0500000f


	//   ....[152]....
        /*17d4*/ 	.word	0x0500000f


	//   ....[153]....
        /*17d8*/ 	.word	0x0500000f


	//   ....[154]....
        /*17dc*/ 	.word	0x0500000f


	//----- nvinfo : EIATTR_COOP_GROUP_INSTR_OFFSETS
	.align		4
.L_326:
        /*17e0*/ 	.byte	0x04, 0x28
        /*17e2*/ 	.short	(.L_328 - .L_327)


	//   ....[0]....
.L_327:
        /*17e4*/ 	.word	0x00000070


	//   ....[1]....
        /*17e8*/ 	.word	0x00000140


	//   ....[2]....
        /*17ec*/ 	.word	0x00000190


	//   ....[3]....
        /*17f0*/ 	.word	0x000003c0


	//   ....[4]....
        /*17f4*/ 	.word	0x00000520


	//   ....[5]....
        /*17f8*/ 	.word	0x00000640


	//   ....[6]....
        /*17fc*/ 	.word	0x000007a0


	//   ....[7]....
        /*1800*/ 	.word	0x00003cc0


	//   ....[8]....
        /*1804*/ 	.word	0x00003cd0


	//   ....[9]....
        /*1808*/ 	.word	0x00004bc0


	//   ....[10]....
        /*180c*/ 	.word	0x00004bd0


	//   ....[11]....
        /*1810*/ 	.word	0x00005ac0


	//   ....[12]....
        /*1814*/ 	.word	0x00005ad0


	//   ....[13]....
        /*1818*/ 	.word	0x000069a0


	//   ....[14]....
        /*181c*/ 	.word	0x000069b0


	//   ....[15]....
        /*1820*/ 	.word	0x00007f10


	//   ....[16]....
        /*1824*/ 	.word	0x00007f20


	//   ....[17]....
        /*1828*/ 	.word	0x00008f00


	//   ....[18]....
        /*182c*/ 	.word	0x00008f10


	//   ....[19]....
        /*1830*/ 	.word	0x00009ed0


	//   ....[20]....
        /*1834*/ 	.word	0x00009ee0


	//   ....[21]....
        /*1838*/ 	.word	0x0000aec0


	//   ....[22]....
        /*183c*/ 	.word	0x0000aed0


	//   ....[23]....
        /*1840*/ 	.word	0x0000c0e0


	//   ....[24]....
        /*1844*/ 	.word	0x0000c0f0


	//   ....[25]....
        /*1848*/ 	.word	0x0000c200


	//   ....[26]....
        /*184c*/ 	.word	0x0000c210


	//   ....[27]....
        /*1850*/ 	.word	0x0000c330


	//   ....[28]....
        /*1854*/ 	.word	0x0000c340


	//   ....[29]....
        /*1858*/ 	.word	0x0000c460


	//   ....[30]....
        /*185c*/ 	.word	0x0000c470


	//   ....[31]....
        /*1860*/ 	.word	0x0000c7e0


	//   ....[32]....
        /*1864*/ 	.word	0x0000c800


	//   ....[33]....
        /*1868*/ 	.word	0x0000c8e0


	//   ....[34]....
        /*186c*/ 	.word	0x0000c900


	//   ....[35]....
        /*1870*/ 	.word	0x0000c9e0


	//   ....[36]....
        /*1874*/ 	.word	0x0000ca00


	//   ....[37]....
        /*1878*/ 	.word	0x0000cae0


	//   ....[38]....
        /*187c*/ 	.word	0x0000cb00


	//   ....[39]....
        /*1880*/ 	.word	0x0000d7c0


	//   ....[40]....
        /*1884*/ 	.word	0x0000ded0


	//   ....[41]....
        /*1888*/ 	.word	0x0000dee0


	//   ....[42]....
        /*188c*/ 	.word	0x0000def0


	//   ....[43]....
        /*1890*/ 	.word	0x0000df00


	//   ....[44]....
        /*1894*/ 	.word	0x0000e120


	//   ....[45]....
        /*1898*/ 	.word	0x0000e130


	//   ....[46]....
        /*189c*/ 	.word	0x0000e140


	//   ....[47]....
        /*18a0*/ 	.word	0x0000e150


	//   ....[48]....
        /*18a4*/ 	.word	0x0000e340


	//   ....[49]....
        /*18a8*/ 	.word	0x0000e350


	//   ....[50]....
        /*18ac*/ 	.word	0x0000e360


	//   ....[51]....
        /*18b0*/ 	.word	0x0000e370


	//   ....[52]....
        /*18b4*/ 	.word	0x0000e580


	//   ....[53]....
        /*18b8*/ 	.word	0x0000e590


	//   ....[54]....
        /*18bc*/ 	.word	0x0000e5a0


	//   ....[55]....
        /*18c0*/ 	.word	0x0000e5b0


	//   ....[56]....
        /*18c4*/ 	.word	0x000128f0


	//   ....[57]....
        /*18c8*/ 	.word	0x00012900


	//   ....[58]....
        /*18cc*/ 	.word	0x00012910


	//   ....[59]....
        /*18d0*/ 	.word	0x00012920


	//   ....[60]....
        /*18d4*/ 	.word	0x000129f0


	//   ....[61]....
        /*18d8*/ 	.word	0x00012a10


	//   ....[62]....
        /*18dc*/ 	.word	0x00012a20


	//   ....[63]....
        /*18e0*/ 	.word	0x00012a30


	//   ....[64]....
        /*18e4*/ 	.word	0x00012c10


	//   ....[65]....
        /*18e8*/ 	.word	0x00012c30


	//   ....[66]....
        /*18ec*/ 	.word	0x00012c50


	//   ....[67]....
        /*18f0*/ 	.word	0x00012c60


	//   ....[68]....
        /*18f4*/ 	.word	0x00012ce0


	//   ....[69]....
        /*18f8*/ 	.word	0x00012cf0


	//   ....[70]....
        /*18fc*/ 	.word	0x00012d00


	//   ....[71]....
        /*1900*/ 	.word	0x00012d10


	//   ....[72]....
        /*1904*/ 	.word	0x00017a90


	//   ....[73]....
        /*1908*/ 	.word	0x00017ab0


	//   ....[74]....
        /*190c*/ 	.word	0x00018120


	//   ....[75]....
        /*1910*/ 	.word	0x00018160


	//   ....[76]....
        /*1914*/ 	.word	0x00018ab0


	//   ....[77]....
        /*1918*/ 	.word	0x00018b20


	//   ....[78]....
        /*191c*/ 	.word	0x0001a210


	//   ....[79]....
        /*1920*/ 	.word	0x0001a230


	//   ....[80]....
        /*1924*/ 	.word	0x0001abd0


	//   ....[81]....
        /*1928*/ 	.word	0x0001abf0


	//   ....[82]....
        /*192c*/ 	.word	0x0001b210


	//   ....[83]....
        /*1930*/ 	.word	0x0001b230


	//   ....[84]....
        /*1934*/ 	.word	0x0001d330


	//   ....[85]....
        /*1938*/ 	.word	0x0001d350


	//   ....[86]....
        /*193c*/ 	.word	0x0001dc70


	//   ....[87]....
        /*1940*/ 	.word	0x0001de40


	//   ....[88]....
        /*1944*/ 	.word	0x0001f040


	//   ....[89]....
        /*1948*/ 	.word	0x0001f0b0


	//   ....[90]....
        /*194c*/ 	.word	0x0001f170


	//   ....[91]....
        /*1950*/ 	.word	0x0001f190


	//   ....[92]....
        /*1954*/ 	.word	0x00020420


	//   ....[93]....
        /*1958*/ 	.word	0x00020460


	//   ....[94]....
        /*195c*/ 	.word	0x00020490


	//   ....[95]....
        /*1960*/ 	.word	0x000204c0


	//   ....[96]....
        /*1964*/ 	.word	0x000204f0


	//   ....[97]....
        /*1968*/ 	.word	0x00020520


	//   ....[98]....
        /*196c*/ 	.word	0x00020550


	//   ....[99]....
        /*1970*/ 	.word	0x00020580


	//   ....[100]....
        /*1974*/ 	.word	0x000205b0


	//   ....[101]....
        /*1978*/ 	.word	0x000205e0


	//   ....[102]....
        /*197c*/ 	.word	0x00020610


	//   ....[103]....
        /*1980*/ 	.word	0x00020640


	//   ....[104]....
        /*1984*/ 	.word	0x00020670


	//   ....[105]....
        /*1988*/ 	.word	0x000206a0


	//   ....[106]....
        /*198c*/ 	.word	0x000206d0


	//   ....[107]....
        /*1990*/ 	.word	0x00020700


	//   ....[108]....
        /*1994*/ 	.word	0x00020730


	//   ....[109]....
        /*1998*/ 	.word	0x00020760


	//   ....[110]....
        /*199c*/ 	.word	0x00020790


	//   ....[111]....
        /*19a0*/ 	.word	0x000207c0


	//   ....[112]....
        /*19a4*/ 	.word	0x000207f0


	//   ....[113]....
        /*19a8*/ 	.word	0x00020820


	//   ....[114]....
        /*19ac*/ 	.word	0x00020850


	//   ....[115]....
        /*19b0*/ 	.word	0x00020880


	//   ....[116]....
        /*19b4*/ 	.word	0x000208b0


	//   ....[117]....
        /*19b8*/ 	.word	0x000208e0


	//   ....[118]....
        /*19bc*/ 	.word	0x00020910


	//   ....[119]....
        /*19c0*/ 	.word	0x00020940


	//   ....[120]....
        /*19c4*/ 	.word	0x00020970


	//   ....[121]....
        /*19c8*/ 	.word	0x000209a0


	//   ....[122]....
        /*19cc*/ 	.word	0x000209d0


	//   ....[123]....
        /*19d0*/ 	.word	0x00020a00


	//   ....[124]....
        /*19d4*/ 	.word	0x00020a30


	//   ....[125]....
        /*19d8*/ 	.word	0x00020a60


	//   ....[126]....
        /*19dc*/ 	.word	0x00020a90


	//   ....[127]....
        /*19e0*/ 	.word	0x00020ac0


	//   ....[128]....
        /*19e4*/ 	.word	0x00020af0


	//   ....[129]....
        /*19e8*/ 	.word	0x00020b20


	//   ....[130]....
        /*19ec*/ 	.word	0x00020b50


	//   ....[131]....
        /*19f0*/ 	.word	0x00020b80


	//   ....[132]....
        /*19f4*/ 	.word	0x00020bb0


	//   ....[133]....
        /*19f8*/ 	.word	0x00020be0


	//   ....[134]....
        /*19fc*/ 	.word	0x00020c10


	//   ....[135]....
        /*1a00*/ 	.word	0x00020c40


	//   ....[136]....
        /*1a04*/ 	.word	0x00020c70


	//   ....[137]....
        /*1a08*/ 	.word	0x00020ca0


	//   ....[138]....
        /*1a0c*/ 	.word	0x00020cd0


	//   ....[139]....
        /*1a10*/ 	.word	0x00020d00


	//   ....[140]....
        /*1a14*/ 	.word	0x00020d30


	//   ....[141]....
        /*1a18*/ 	.word	0x00020d60


	//   ....[142]....
        /*1a1c*/ 	.word	0x00020d90


	//   ....[143]....
        /*1a20*/ 	.word	0x00020dc0


	//   ....[144]....
        /*1a24*/ 	.word	0x00020df0


	//   ....[145]....
        /*1a28*/ 	.word	0x00020e20


	//   ....[146]....
        /*1a2c*/ 	.word	0x00020e50


	//   ....[147]....
        /*1a30*/ 	.word	0x00020e80


	//   ....[148]....
        /*1a34*/ 	.word	0x00020eb0


	//   ....[149]....
        /*1a38*/ 	.word	0x00020ee0


	//   ....[150]....
        /*1a3c*/ 	.word	0x00020f10


	//   ....[151]....
        /*1a40*/ 	.word	0x00020f40


	//   ....[152]....
        /*1a44*/ 	.word	0x00020f70


	//   ....[153]....
        /*1a48*/ 	.word	0x00020fa0


	//   ....[154]....
        /*1a4c*/ 	.word	0x00020fd0


	//   ....[155]....
        /*1a50*/ 	.word	0x00021000


	//   ....[156]....
        /*1a54*/ 	.word	0x00021030


	//   ....[157]....
        /*1a58*/ 	.word	0x00021060


	//   ....[158]....
        /*1a5c*/ 	.word	0x00021090


	//   ....[159]....
        /*1a60*/ 	.word	0x000210c0


	//   ....[160]....
        /*1a64*/ 	.word	0x000210f0


	//   ....[161]....
        /*1a68*/ 	.word	0x00021120


	//   ....[162]....
        /*1a6c*/ 	.word	0x00021150


	//   ....[163]....
        /*1a70*/ 	.word	0x00021180


	//   ....[164]....
        /*1a74*/ 	.word	0x000211b0


	//   ....[165]....
        /*1a78*/ 	.word	0x000211e0


	//   ....[166]....
        /*1a7c*/ 	.word	0x00021210


	//   ....[167]....
        /*1a80*/ 	.word	0x00021240


	//   ....[168]....
        /*1a84*/ 	.word	0x00021270


	//   ....[169]....
        /*1a88*/ 	.word	0x000212a0


	//   ....[170]....
        /*1a8c*/ 	.word	0x000212d0


	//   ....[171]....
        /*1a90*/ 	.word	0x00021300


	//   ....[172]....
        /*1a94*/ 	.word	0x00021330


	//   ....[173]....
        /*1a98*/ 	.word	0x00021360


	//   ....[174]....
        /*1a9c*/ 	.word	0x00021390


	//   ....[175]....
        /*1aa0*/ 	.word	0x000213c0


	//   ....[176]....
        /*1aa4*/ 	.word	0x000213f0


	//   ....[177]....
        /*1aa8*/ 	.word	0x00021420


	//   ....[178]....
        /*1aac*/ 	.word	0x00021450


	//   ....[179]....
        /*1ab0*/ 	.word	0x00021480


	//   ....[180]....
        /*1ab4*/ 	.word	0x000214b0


	//   ....[181]....
        /*1ab8*/ 	.word	0x000214e0


	//   ....[182]....
        /*1abc*/ 	.word	0x00021510


	//   ....[183]....
        /*1ac0*/ 	.word	0x00021540


	//   ....[184]....
        /*1ac4*/ 	.word	0x00021570


	//   ....[185]....
        /*1ac8*/ 	.word	0x000215a0


	//   ....[186]....
        /*1acc*/ 	.word	0x000215d0


	//   ....[187]....
        /*1ad0*/ 	.word	0x00021600


	//   ....[188]....
        /*1ad4*/ 	.word	0x00021630


	//   ....[189]....
        /*1ad8*/ 	.word	0x00021660


	//   ....[190]....
        /*1adc*/ 	.word	0x00021690


	//   ....[191]....
        /*1ae0*/ 	.word	0x000216c0


	//   ....[192]....
        /*1ae4*/ 	.word	0x000216f0


	//   ....[193]....
        /*1ae8*/ 	.word	0x00021720


	//   ....[194]....
        /*1aec*/ 	.word	0x00021750


	//   ....[195]....
        /*1af0*/ 	.word	0x00021780


	//   ....[196]....
        /*1af4*/ 	.word	0x000217b0


	//   ....[197]....
        /*1af8*/ 	.word	0x000217e0


	//   ....[198]....
        /*1afc*/ 	.word	0x00021810


	//   ....[199]....
        /*1b00*/ 	.word	0x00021840


	//   ....[200]....
        /*1b04*/ 	.word	0x00021870


	//   ....[201]....
        /*1b08*/ 	.word	0x000218a0


	//   ....[202]....
        /*1b0c*/ 	.word	0x000218d0


	//   ....[203]....
        /*1b10*/ 	.word	0x00021900


	//   ....[204]....
        /*1b14*/ 	.word	0x00021930


	//   ....[205]....
        /*1b18*/ 	.word	0x00021960


	//   ....[206]....
        /*1b1c*/ 	.word	0x00021990


	//   ....[207]....
        /*1b20*/ 	.word	0x000219c0


	//   ....[208]....
        /*1b24*/ 	.word	0x000219f0


	//   ....[209]....
        /*1b28*/ 	.word	0x00021a20


	//   ....[210]....
        /*1b2c*/ 	.word	0x00021a50


	//   ....[211]....
        /*1b30*/ 	.word	0x00021a60


	//   ....[212]....
        /*1b34*/ 	.word	0x00021a90


	//   ....[213]....
        /*1b38*/ 	.word	0x00021aa0


	//   ....[214]....
        /*1b3c*/ 	.word	0x00021ad0


	//   ....[215]....
        /*1b40*/ 	.word	0x00021ae0


	//   ....[216]....
        /*1b44*/ 	.word	0x00021b10


	//   ....[217]....
        /*1b48*/ 	.word	0x00021b20


	//   ....[218]....
        /*1b4c*/ 	.word	0x00021b50


	//   ....[219]....
        /*1b50*/ 	.word	0x00021b60


	//   ....[220]....
        /*1b54*/ 	.word	0x00022650


	//   ....[221]....
        /*1b58*/ 	.word	0x00022670


	//   ....[222]....
        /*1b5c*/ 	.word	0x00022680


	//   ....[223]....
        /*1b60*/ 	.word	0x00022690


	//   ....[224]....
        /*1b64*/ 	.word	0x000230b0


	//   ....[225]....
        /*1b68*/ 	.word	0x000230c0


	//   ....[226]....
        /*1b6c*/ 	.word	0x00023290


	//   ....[227]....
        /*1b70*/ 	.word	0x000232a0


	//   ....[228]....
        /*1b74*/ 	.word	0x00023480


	//   ....[229]....
        /*1b78*/ 	.word	0x00023490


	//   ....[230]....
        /*1b7c*/ 	.word	0x00023670


	//   ....[231]....
        /*1b80*/ 	.word	0x00023680


	//   ....[232]....
        /*1b84*/ 	.word	0x00023b00


	//   ....[233]....
        /*1b88*/ 	.word	0x00023b10


	//   ....[234]....
        /*1b8c*/ 	.word	0x00024b30


	//   ....[235]....
        /*1b90*/ 	.word	0x00024b40


	//   ....[236]....
        /*1b94*/ 	.word	0x00026ba0


	//   ....[237]....
        /*1b98*/ 	.word	0x00026bb0


	//   ....[238]....
        /*1b9c*/ 	.word	0x00026d90


	//   ....[239]....
        /*1ba0*/ 	.word	0x00026da0


	//   ....[240]....
        /*1ba4*/ 	.word	0x00026f80


	//   ....[241]....
        /*1ba8*/ 	.word	0x00026f90


	//   ....[242]....
        /*1bac*/ 	.word	0x00027170


	//   ....[243]....
        /*1bb0*/ 	.word	0x00027180


	//   ....[244]....
        /*1bb4*/ 	.word	0x000273b0


	//   ....[245]....
        /*1bb8*/ 	.word	0x000275a0


	//   ....[246]....
        /*1bbc*/ 	.word	0x000275d0


	//   ....[247]....
        /*1bc0*/ 	.word	0x00027600


	//   ....[248]....
        /*1bc4*/ 	.word	0x00027630


	//   ....[249]....
        /*1bc8*/ 	.word	0x00027660


	//   ....[250]....
        /*1bcc*/ 	.word	0x00027690


	//   ....[251]....
        /*1bd0*/ 	.word	0x00027820


	//   ....[252]....
        /*1bd4*/ 	.word	0x00027850


	//   ....[253]....
        /*1bd8*/ 	.word	0x00027880


	//   ....[254]....
        /*1bdc*/ 	.word	0x000278b0


	//   ....[255]....
        /*1be0*/ 	.word	0x000278e0


	//   ....[0]....
        /*1be4*/ 	.word	0x00027910


	//   ....[1]....
        /*1be8*/ 	.word	0x000279a0


	//   ....[2]....
        /*1bec*/ 	.word	0x000279d0


	//   ....[3]....
        /*1bf0*/ 	.word	0x000279e0


	//   ....[4]....
        /*1bf4*/ 	.word	0x00027a20


	//   ....[5]....
        /*1bf8*/ 	.word	0x00029020


	//   ....[6]....
        /*1bfc*/ 	.word	0x0002af50


	//   ....[7]....
        /*1c00*/ 	.word	0x0002af90


	//   ....[8]....
        /*1c04*/ 	.word	0x0002b0a0


	//   ....[9]....
        /*1c08*/ 	.word	0x0002b0b0


	//   ....[10]....
        /*1c0c*/ 	.word	0x0002b120


	//   ....[11]....
        /*1c10*/ 	.word	0x0002b130


	//   ....[12]....
        /*1c14*/ 	.word	0x0002b1a0


	//   ....[13]....
        /*1c18*/ 	.word	0x0002b1b0


	//   ....[14]....
        /*1c1c*/ 	.word	0x0002b220


	//   ....[15]....
        /*1c20*/ 	.word	0x0002b230


	//   ....[16]....
        /*1c24*/ 	.word	0x0002b2a0


	//   ....[17]....
        /*1c28*/ 	.word	0x0002b2b0


	//   ....[18]....
        /*1c2c*/ 	.word	0x0002b320


	//   ....[19]....
        /*1c30*/ 	.word	0x0002b330


	//   ....[20]....
        /*1c34*/ 	.word	0x0002b340


	//   ....[21]....
        /*1c38*/ 	.word	0x0002b3c0


	//   ....[22]....
        /*1c3c*/ 	.word	0x0002b730


	//   ....[23]....
        /*1c40*/ 	.word	0x0002b760


	//   ....[24]....
        /*1c44*/ 	.word	0x0002b880


	//   ....[25]....
        /*1c48*/ 	.word	0x0002b890


	//   ....[26]....
        /*1c4c*/ 	.word	0x0002b920


	//   ....[27]....
        /*1c50*/ 	.word	0x0002b930


	//   ....[28]....
        /*1c54*/ 	.word	0x0002b9c0


	//   ....[29]....
        /*1c58*/ 	.word	0x0002b9d0


	//   ....[30]....
        /*1c5c*/ 	.word	0x0002ba50


	//   ....[31]....
        /*1c60*/ 	.word	0x0002ba60


	//   ....[32]....
        /*1c64*/ 	.word	0x0002bae0


	//   ....[33]....
        /*1c68*/ 	.word	0x0002baf0


	//   ....[34]....
        /*1c6c*/ 	.word	0x0002bb70


	//   ....[35]....
        /*1c70*/ 	.word	0x0002bb80


	//   ....[36]....
        /*1c74*/ 	.word	0x0002bb90


	//   ....[37]....
        /*1c78*/ 	.word	0x0002bba0


	//   ....[38]....
        /*1c7c*/ 	.word	0x0002c2f0


	//   ....[39]....
        /*1c80*/ 	.word	0x0002c320


	//   ....[40]....
        /*1c84*/ 	.word	0x0002c340


	//   ....[41]....
        /*1c88*/ 	.word	0x0002c3c0


	//   ....[42]....
        /*1c8c*/ 	.word	0x0002c3e0


	//   ....[43]....
        /*1c90*/ 	.word	0x0002c460


	//   ....[44]....
        /*1c94*/ 	.word	0x0002c480


	//   ....[45]....
        /*1c98*/ 	.word	0x0002c500


	//   ....[46]....
        /*1c9c*/ 	.word	0x0002c520


	//   ....[47]....
        /*1ca0*/ 	.word	0x0002c5a0


	//   ....[48]....
        /*1ca4*/ 	.word	0x0002c5c0


	//   ....[49]....
        /*1ca8*/ 	.word	0x0002c640


	//   ....[50]....
        /*1cac*/ 	.word	0x0002c660


	//   ....[51]....
        /*1cb0*/ 	.word	0x0002c6e0


	//   ....[52]....
        /*1cb4*/ 	.word	0x0002c6f0


	//   ....[53]....
        /*1cb8*/ 	.word	0x0002c700


	//   ....[54]....
        /*1cbc*/ 	.word	0x0002ce40


	//   ....[55]....
        /*1cc0*/ 	.word	0x0002ce60


	//   ....[56]....
        /*1cc4*/ 	.word	0x0002cec0


	//   ....[57]....
        /*1cc8*/ 	.word	0x0002ced0


	//   ....[58]....
        /*1ccc*/ 	.word	0x0002cf20


	//   ....[59]....
        /*1cd0*/ 	.word	0x0002cf30


	//   ....[60]....
        /*1cd4*/ 	.word	0x0002cf80


	//   ....[61]....
        /*1cd8*/ 	.word	0x0002cf90


	//   ....[62]....
        /*1cdc*/ 	.word	0x0002cfe0


	//   ....[63]....
        /*1ce0*/ 	.word	0x0002cff0


	//   ....[64]....
        /*1ce4*/ 	.word	0x0002d040


	//   ....[65]....
        /*1ce8*/ 	.word	0x0002d050


	//   ....[66]....
        /*1cec*/ 	.word	0x0002d0a0


	//   ....[67]....
        /*1cf0*/ 	.word	0x0002d0b0


	//   ....[68]....
        /*1cf4*/ 	.word	0x0002d0c0


	//   ....[69]....
        /*1cf8*/ 	.word	0x0002d110


	//   ....[70]....
        /*1cfc*/ 	.word	0x0002d430


	//   ....[71]....
        /*1d00*/ 	.word	0x0002d440


	//   ....[72]....
        /*1d04*/ 	.word	0x0002d4a0


	//   ....[73]....
        /*1d08*/ 	.word	0x0002d4b0


	//   ....[74]....
        /*1d0c*/ 	.word	0x0002d500


	//   ....[75]....
        /*1d10*/ 	.word	0x0002d510


	//   ....[76]....
        /*1d14*/ 	.word	0x0002d560


	//   ....[77]....
        /*1d18*/ 	.word	0x0002d570


	//   ....[78]....
        /*1d1c*/ 	.word	0x0002d5c0


	//   ....[79]....
        /*1d20*/ 	.word	0x0002d5d0


	//   ....[80]....
        /*1d24*/ 	.word	0x0002d620


	//   ....[81]....
        /*1d28*/ 	.word	0x0002d630


	//   ....[82]....
        /*1d2c*/ 	.word	0x0002d680


	//   ....[83]....
        /*1d30*/ 	.word	0x0002d690


	//   ....[84]....
        /*1d34*/ 	.word	0x0002d6a0


	//   ....[85]....
        /*1d38*/ 	.word	0x0002d6f0


	//   ....[86]....
        /*1d3c*/ 	.word	0x0002edd0


	//   ....[87]....
        /*1d40*/ 	.word	0x0002ee00


	//   ....[88]....
        /*1d44*/ 	.word	0x0002ee60


	//   ....[89]....
        /*1d48*/ 	.word	0x0002ee90


	//   ....[90]....
        /*1d4c*/ 	.word	0x0002eec0


	//   ....[91]....
        /*1d50*/ 	.word	0x0002eef0


	//   ....[92]....
        /*1d54*/ 	.word	0x0002ef20


	//   ....[93]....
        /*1d58*/ 	.word	0x0002ef50


	//   ....[94]....
        /*1d5c*/ 	.word	0x0002f0f0


	//   ....[95]....
        /*1d60*/ 	.word	0x0002f120


	//   ....[96]....
        /*1d64*/ 	.word	0x0002f150


	//   ....[97]....
        /*1d68*/ 	.word	0x0002f180


	//   ....[98]....
        /*1d6c*/ 	.word	0x0002f1b0


	//   ....[99]....
        /*1d70*/ 	.word	0x0002f1e0


	//   ....[100]....
        /*1d74*/ 	.word	0x0002f2a0


	//   ....[101]....
        /*1d78*/ 	.word	0x0002f2c0


	//   ....[102]....
        /*1d7c*/ 	.word	0x0002f2e0


	//   ....[103]....
        /*1d80*/ 	.word	0x0002f340


	//   ....[104]....
        /*1d84*/ 	.word	0x0002fd80


	//   ....[105]....
        /*1d88*/ 	.word	0x00030120


	//   ....[106]....
        /*1d8c*/ 	.word	0x000301b0


	//   ....[107]....
        /*1d90*/ 	.word	0x00030250


	//   ....[108]....
        /*1d94*/ 	.word	0x000302e0


	//   ....[109]....
        /*1d98*/ 	.word	0x00030380


	//   ....[110]....
        /*1d9c*/ 	.word	0x00030410


	//   ....[111]....
        /*1da0*/ 	.word	0x000304b0


	//   ....[112]....
        /*1da4*/ 	.word	0x00030540


	//   ....[113]....
        /*1da8*/ 	.word	0x00030630


	//   ....[114]....
        /*1dac*/ 	.word	0x000306c0


	//   ....[115]....
        /*1db0*/ 	.word	0x00030760


	//   ....[116]....
        /*1db4*/ 	.word	0x000307f0


	//   ....[117]....
        /*1db8*/ 	.word	0x00030890


	//   ....[118]....
        /*1dbc*/ 	.word	0x00030920


	//   ....[119]....
        /*1dc0*/ 	.word	0x000309c0


	//   ....[120]....
        /*1dc4*/ 	.word	0x00030a50


	//   ....[121]....
        /*1dc8*/ 	.word	0x00030b40


	//   ....[122]....
        /*1dcc*/ 	.word	0x00030bd0


	//   ....[123]....
        /*1dd0*/ 	.word	0x00030c60


	//   ....[124]....
        /*1dd4*/ 	.word	0x00030cf0


	//   ....[125]....
        /*1dd8*/ 	.word	0x00030d80


	//   ....[126]....
        /*1ddc*/ 	.word	0x00030e10


	//   ....[127]....
        /*1de0*/ 	.word	0x00030ea0


	//   ....[128]....
        /*1de4*/ 	.word	0x00030f30


	//   ....[129]....
        /*1de8*/ 	.word	0x00031000


	//   ....[130]....
        /*1dec*/ 	.word	0x000310a0


	//   ....[131]....
        /*1df0*/ 	.word	0x00031130


	//   ....[132]....
        /*1df4*/ 	.word	0x00031180


	//   ....[133]....
        /*1df8*/ 	.word	0x000311d0


	//   ....[134]....
        /*1dfc*/ 	.word	0x00031260


	//   ....[135]....
        /*1e00*/ 	.word	0x000312f0


	//   ....[136]....
        /*1e04*/ 	.word	0x00031340


	//   ....[137]....
        /*1e08*/ 	.word	0x00031390


	//   ....[138]....
        /*1e0c*/ 	.word	0x00031420


	//   ....[139]....
        /*1e10*/ 	.word	0x000314b0


	//   ....[140]....
        /*1e14*/ 	.word	0x00031500


	//   ....[141]....
        /*1e18*/ 	.word	0x00031550


	//   ....[142]....
        /*1e1c*/ 	.word	0x000315e0


	//   ....[143]....
        /*1e20*/ 	.word	0x00031670


	//   ....[144]....
        /*1e24*/ 	.word	0x000316c0


	//   ....[145]....
        /*1e28*/ 	.word	0x00031710


	//   ....[146]....
        /*1e2c*/ 	.word	0x00031810


	//   ....[147]....
        /*1e30*/ 	.word	0x000318c0


	//   ....[148]....
        /*1e34*/ 	.word	0x00031910


	//   ....[149]....
        /*1e38*/ 	.word	0x00031960


	//   ....[150]....
        /*1e3c*/ 	.word	0x00031a70


	//   ....[151]....
        /*1e40*/ 	.word	0x00031ac0


	//   ....[152]....
        /*1e44*/ 	.word	0x00031b10


	//   ....[153]....
        /*1e48*/ 	.word	0x00031b60


	//   ....[154]....
        /*1e4c*/ 	.word	0x00031c80


	//   ....[155]....
        /*1e50*/ 	.word	0x00031d20


	//   ....[156]....
        /*1e54*/ 	.word	0x00031d80


	//   ....[157]....
        /*1e58*/ 	.word	0x00031df0


	//   ....[158]....
        /*1e5c*/ 	.word	0x00031e90


	//   ....[159]....
        /*1e60*/ 	.word	0x00031ee0


	//   ....[160]....
        /*1e64*/ 	.word	0x00031f30


	//   ....[161]....
        /*1e68*/ 	.word	0x00031f80


	//   ....[162]....
        /*1e6c*/ 	.word	0x00032320


	//   ....[163]....
        /*1e70*/ 	.word	0x00032440


	//   ....[164]....
        /*1e74*/ 	.word	0x00032570


	//   ....[165]....
        /*1e78*/ 	.word	0x00032680


	//   ....[166]....
        /*1e7c*/ 	.word	0x000327b0


	//   ....[167]....
        /*1e80*/ 	.word	0x000328d0


	//   ....[168]....
        /*1e84*/ 	.word	0x000329f0


	//   ....[169]....
        /*1e88*/ 	.word	0x00032b10


	//   ....[170]....
        /*1e8c*/ 	.word	0x00032c40


	//   ....[171]....
        /*1e90*/ 	.word	0x00032d60


	//   ....[172]....
        /*1e94*/ 	.word	0x00032e80


	//   ....[173]....
        /*1e98*/ 	.word	0x00032f10


	//   ....[174]....
        /*1e9c*/ 	.word	0x00032f90


	//   ....[175]....
        /*1ea0*/ 	.word	0x00033000


	//   ....[176]....
        /*1ea4*/ 	.word	0x00033060


	//   ....[177]....
        /*1ea8*/ 	.word	0x000330b0


	//   ....[178]....
        /*1eac*/ 	.word	0x00033130


	//   ....[179]....
        /*1eb0*/ 	.word	0x000331a0


	//   ....[180]....
        /*1eb4*/ 	.word	0x00033200


	//   ....[181]....
        /*1eb8*/ 	.word	0x00033250


	//   ....[182]....
        /*1ebc*/ 	.word	0x000332d0


	//   ....[183]....
        /*1ec0*/ 	.word	0x00033340


	//   ....[184]....
        /*1ec4*/ 	.word	0x000333a0


	//   ....[185]....
        /*1ec8*/ 	.word	0x000333f0


	//   ....[186]....
        /*1ecc*/ 	.word	0x00033470


	//   ....[187]....
        /*1ed0*/ 	.word	0x000334e0


	//   ....[188]....
        /*1ed4*/ 	.word	0x00033540


	//   ....[189]....
        /*1ed8*/ 	.word	0x00033590


	//   ....[190]....
        /*1edc*/ 	.word	0x00033610


	//   ....[191]....
        /*1ee0*/ 	.word	0x00033680


	//   ....[192]....
        /*1ee4*/ 	.word	0x000336e0


	//   ....[193]....
        /*1ee8*/ 	.word	0x00033730


	//   ....[194]....
        /*1eec*/ 	.word	0x000337b0


	//   ....[195]....
        /*1ef0*/ 	.word	0x00033820


	//   ....[196]....
        /*1ef4*/ 	.word	0x00033880


	//   ....[197]....
        /*1ef8*/ 	.word	0x000338d0


	//   ....[198]....
        /*1efc*/ 	.word	0x00033950


	//   ....[199]....
        /*1f00*/ 	.word	0x000339c0


	//   ....[200]....
        /*1f04*/ 	.word	0x00033a20


	//   ....[201]....
        /*1f08*/ 	.word	0x00033a70


	//   ....[202]....
        /*1f0c*/ 	.word	0x00033af0


	//   ....[203]....
        /*1f10*/ 	.word	0x00033b60


	//   ....[204]....
        /*1f14*/ 	.word	0x00033bc0


	//   ....[205]....
        /*1f18*/ 	.word	0x00033c10


	//   ....[206]....
        /*1f1c*/ 	.word	0x00033c90


	//   ....[207]....
        /*1f20*/ 	.word	0x00033d00


	//   ....[208]....
        /*1f24*/ 	.word	0x00033d60


	//   ....[209]....
        /*1f28*/ 	.word	0x00033db0


	//   ....[210]....
        /*1f2c*/ 	.word	0x00033e30


	//   ....[211]....
        /*1f30*/ 	.word	0x00033ea0


	//   ....[212]....
        /*1f34*/ 	.word	0x00033f00


	//   ....[213]....
        /*1f38*/ 	.word	0x00033f50


	//   ....[214]....
        /*1f3c*/ 	.word	0x00033fd0


	//   ....[215]....
        /*1f40*/ 	.word	0x00034040


	//   ....[216]....
        /*1f44*/ 	.word	0x000340a0


	//   ....[217]....
        /*1f48*/ 	.word	0x000340f0


	//   ....[218]....
        /*1f4c*/ 	.word	0x00034170


	//   ....[219]....
        /*1f50*/ 	.word	0x000341e0


	//   ....[220]....
        /*1f54*/ 	.word	0x00034240


	//   ....[221]....
        /*1f58*/ 	.word	0x00034290


	//   ....[222]....
        /*1f5c*/ 	.word	0x00034310


	//   ....[223]....
        /*1f60*/ 	.word	0x00034380


	//   ....[224]....
        /*1f64*/ 	.word	0x000343e0


	//   ....[225]....
        /*1f68*/ 	.word	0x00034430


	//   ....[226]....
        /*1f6c*/ 	.word	0x000344b0


	//   ....[227]....
        /*1f70*/ 	.word	0x00034520


	//   ....[228]....
        /*1f74*/ 	.word	0x00034580


	//   ....[229]....
        /*1f78*/ 	.word	0x000345d0


	//   ....[230]....
        /*1f7c*/ 	.word	0x00034650


	//   ....[231]....
        /*1f80*/ 	.word	0x000346c0


	//   ....[232]....
        /*1f84*/ 	.word	0x00034720


	//   ....[233]....
        /*1f88*/ 	.word	0x00034770


	//   ....[234]....
        /*1f8c*/ 	.word	0x000347f0


	//   ....[235]....
        /*1f90*/ 	.word	0x00034860


	//   ....[236]....
        /*1f94*/ 	.word	0x000348c0


	//   ....[237]....
        /*1f98*/ 	.word	0x00034910


	//   ....[238]....
        /*1f9c*/ 	.word	0x00034990


	//   ....[239]....
        /*1fa0*/ 	.word	0x00034a00


	//   ....[240]....
        /*1fa4*/ 	.word	0x00034a60


	//   ....[241]....
        /*1fa8*/ 	.word	0x00034ab0


	//   ....[242]....
        /*1fac*/ 	.word	0x00034b30


	//   ....[243]....
        /*1fb0*/ 	.word	0x00034ba0


	//   ....[244]....
        /*1fb4*/ 	.word	0x00034c00


	//   ....[245]....
        /*1fb8*/ 	.word	0x00034c50


	//   ....[246]....
        /*1fbc*/ 	.word	0x00034cd0


	//   ....[247]....
        /*1fc0*/ 	.word	0x00034d40


	//   ....[248]....
        /*1fc4*/ 	.word	0x00034da0


	//   ....[249]....
        /*1fc8*/ 	.word	0x00034df0


	//   ....[250]....
        /*1fcc*/ 	.word	0x00034e70


	//   ....[251]....
        /*1fd0*/ 	.word	0x00034ee0


	//   ....[252]....
        /*1fd4*/ 	.word	0x00034f40


	//   ....[253]....
        /*1fd8*/ 	.word	0x00034f90


	//   ....[254]....
        /*1fdc*/ 	.word	0x00035010


	//   ....[255]....
        /*1fe0*/ 	.word	0x00035080


	//   ....[0]....
        /*1fe4*/ 	.word	0x000350e0


	//   ....[1]....
        /*1fe8*/ 	.word	0x00035130


	//   ....[2]....
        /*1fec*/ 	.word	0x000351b0


	//   ....[3]....
        /*1ff0*/ 	.word	0x00035220


	//   ....[4]....
        /*1ff4*/ 	.word	0x00035280


	//   ....[5]....
        /*1ff8*/ 	.word	0x000352d0


	//   ....[6]....
        /*1ffc*/ 	.word	0x00035350


	//   ....[7]....
        /*2000*/ 	.word	0x000353c0


	//   ....[8]....
        /*2004*/ 	.word	0x00035420


	//   ....[9]....
        /*2008*/ 	.word	0x00035470


	//   ....[10]....
        /*200c*/ 	.word	0x000354f0


	//   ....[11]....
        /*2010*/ 	.word	0x00035560


	//   ....[12]....
        /*2014*/ 	.word	0x000355c0


	//   ....[13]....
        /*2018*/ 	.word	0x00035610


	//   ....[14]....
        /*201c*/ 	.word	0x00035690


	//   ....[15]....
        /*2020*/ 	.word	0x00035700


	//   ....[16]....
        /*2024*/ 	.word	0x00035760


	//   ....[17]....
        /*2028*/ 	.word	0x000357b0


	//   ....[18]....
        /*202c*/ 	.word	0x00035830


	//   ....[19]....
        /*2030*/ 	.word	0x000358a0


	//   ....[20]....
        /*2034*/ 	.word	0x00035900


	//   ....[21]....
        /*2038*/ 	.word	0x00035950


	//   ....[22]....
        /*203c*/ 	.word	0x000359d0


	//   ....[23]....
        /*2040*/ 	.word	0x00035a40


	//   ....[24]....
        /*2044*/ 	.word	0x00035aa0


	//   ....[25]....
        /*2048*/ 	.word	0x00035af0


	//   ....[26]....
        /*204c*/ 	.word	0x00035b70


	//   ....[27]....
        /*2050*/ 	.word	0x00035be0


	//   ....[28]....
        /*2054*/ 	.word	0x00035c40


	//   ....[29]....
        /*2058*/ 	.word	0x00035c90


	//   ....[30]....
        /*205c*/ 	.word	0x00035d10


	//   ....[31]....
        /*2060*/ 	.word	0x00035d80


	//   ....[32]....
        /*2064*/ 	.word	0x00035de0


	//   ....[33]....
        /*2068*/ 	.word	0x00035e30


	//   ....[34]....
        /*206c*/ 	.word	0x00035ed0


	//   ....[35]....
        /*2070*/ 	.word	0x00035f20


	//   ....[36]....
        /*2074*/ 	.word	0x00035fb0


	//   ....[37]....
        /*2078*/ 	.word	0x00036040


	//   ....[38]....
        /*207c*/ 	.word	0x000360d0


	//   ....[39]....
        /*2080*/ 	.word	0x00036160


	//   ....[40]....
        /*2084*/ 	.word	0x000361f0


	//   ....[41]....
        /*2088*/ 	.word	0x00036280


	//   ....[42]....
        /*208c*/ 	.word	0x00036300


	//   ....[43]....
        /*2090*/ 	.word	0x00036350


	//   ....[44]....
        /*2094*/ 	.word	0x000363f0


	//   ....[45]....
        /*2098*/ 	.word	0x00036480


	//   ....[46]....
        /*209c*/ 	.word	0x00036510


	//   ....[47]....
        /*20a0*/ 	.word	0x00036560


	//   ....[48]....
        /*20a4*/ 	.word	0x000365f0


	//   ....[49]....
        /*20a8*/ 	.word	0x00036680


	//   ....[50]....
        /*20ac*/ 	.word	0x00036710


	//   ....[51]....
        /*20b0*/ 	.word	0x000367a0


	//   ....[52]....
        /*20b4*/ 	.word	0x00036830


	//   ....[53]....
        /*20b8*/ 	.word	0x000368c0


	//   ....[54]....
        /*20bc*/ 	.word	0x00036980


	//   ....[55]....
        /*20c0*/ 	.word	0x00036c60


	//   ....[56]....
        /*20c4*/ 	.word	0x00036d50


	//   ....[57]....
        /*20c8*/ 	.word	0x00036e30


	//   ....[58]....
        /*20cc*/ 	.word	0x00036f00


	//   ....[59]....
        /*20d0*/ 	.word	0x00036fe0


	//   ....[60]....
        /*20d4*/ 	.word	0x00037040


	//   ....[61]....
        /*20d8*/ 	.word	0x00037120


	//   ....[62]....
        /*20dc*/ 	.word	0x00037180


	//   ....[63]....
        /*20e0*/ 	.word	0x00037260


	//   ....[64]....
        /*20e4*/ 	.word	0x000372c0


	//   ....[65]....
        /*20e8*/ 	.word	0x000373a0


	//   ....[66]....
        /*20ec*/ 	.word	0x00037400


	//   ....[67]....
        /*20f0*/ 	.word	0x000374e0


	//   ....[68]....
        /*20f4*/ 	.word	0x00037540


	//   ....[69]....
        /*20f8*/ 	.word	0x00037620


	//   ....[70]....
        /*20fc*/ 	.word	0x00037680


	//   ....[71]....
        /*2100*/ 	.word	0x00037750


	//   ....[72]....
        /*2104*/ 	.word	0x000378e0


	//   ....[73]....
        /*2108*/ 	.word	0x00037970


	//   ....[74]....
        /*210c*/ 	.word	0x00037a90


	//   ....[75]....
        /*2110*/ 	.word	0x00037ae0


	//   ....[76]....
        /*2114*/ 	.word	0x00037c00


	//   ....[77]....
        /*2118*/ 	.word	0x00037c50


	//   ....[78]....
        /*211c*/ 	.word	0x00037d70


	//   ....[79]....
        /*2120*/ 	.word	0x00037dc0


	//   ....[80]....
        /*2124*/ 	.word	0x00037ec0


	//   ....[81]....
        /*2128*/ 	.word	0x00037f60


	//   ....[82]....
        /*212c*/ 	.word	0x00037fc0


	//   ....[83]....
        /*2130*/ 	.word	0x000380b0


	//   ....[84]....
        /*2134*/ 	.word	0x00038110


	//   ....[85]....
        /*2138*/ 	.word	0x00038200


	//   ....[86]....
        /*213c*/ 	.word	0x00038260


	//   ....[87]....
        /*2140*/ 	.word	0x00038340


	//   ....[88]....
        /*2144*/ 	.word	0x00038430


	//   ....[89]....
        /*2148*/ 	.word	0x00038490


	//   ....[90]....
        /*214c*/ 	.word	0x000384f0


	//   ....[91]....
        /*2150*/ 	.word	0x000385e0


	//   ....[92]....
        /*2154*/ 	.word	0x00038640


	//   ....[93]....
        /*2158*/ 	.word	0x00038730


	//   ....[94]....
        /*215c*/ 	.word	0x00038790


	//   ....[95]....
        /*2160*/ 	.word	0x00038880


	//   ....[96]....
        /*2164*/ 	.word	0x000388e0


	//   ....[97]....
        /*2168*/ 	.word	0x000389d0


	//   ....[98]....
        /*216c*/ 	.word	0x00038a30


	//   ....[99]....
        /*2170*/ 	.word	0x00038b20


	//   ....[100]....
        /*2174*/ 	.word	0x00038b80


	//   ....[101]....
        /*2178*/ 	.word	0x00038c70


	//   ....[102]....
        /*217c*/ 	.word	0x00038cd0


	//   ....[103]....
        /*2180*/ 	.word	0x00038db0


	//   ....[104]....
        /*2184*/ 	.word	0x00038ee0


	//   ....[105]....
        /*2188*/ 	.word	0x00038f80


	//   ....[106]....
        /*218c*/ 	.word	0x00038fe0


	//   ....[107]....
        /*2190*/ 	.word	0x000390a0


	//   ....[108]....
        /*2194*/ 	.word	0x00039100


	//   ....[109]....
        /*2198*/ 	.word	0x000391c0


	//   ....[110]....
        /*219c*/ 	.word	0x00039220


	//   ....[111]....
        /*21a0*/ 	.word	0x000392e0


	//   ....[112]....
        /*21a4*/ 	.word	0x00039340


	//   ....[113]....
        /*21a8*/ 	.word	0x00039400


	//   ....[114]....
        /*21ac*/ 	.word	0x00039460


	//   ....[115]....
        /*21b0*/ 	.word	0x00039520


	//   ....[116]....
        /*21b4*/ 	.word	0x00039580


	//   ....[117]....
        /*21b8*/ 	.word	0x00039640


	//   ....[118]....
        /*21bc*/ 	.word	0x000396a0


	//   ....[119]....
        /*21c0*/ 	.word	0x00039760


	//   ....[120]....
        /*21c4*/ 	.word	0x00039850


	//   ....[121]....
        /*21c8*/ 	.word	0x000398e0


	//   ....[122]....
        /*21cc*/ 	.word	0x00039940


	//   ....[123]....
        /*21d0*/ 	.word	0x00039a00


	//   ....[124]....
        /*21d4*/ 	.word	0x00039a60


	//   ....[125]....
        /*21d8*/ 	.word	0x00039b20


	//   ....[126]....
        /*21dc*/ 	.word	0x00039b80


	//   ....[127]....
        /*21e0*/ 	.word	0x00039c40


	//   ....[128]....
        /*21e4*/ 	.word	0x00039ca0


	//   ....[129]....
        /*21e8*/ 	.word	0x00039d60


	//   ....[130]....
        /*21ec*/ 	.word	0x00039dc0


	//   ....[131]....
        /*21f0*/ 	.word	0x00039e80


	//   ....[132]....
        /*21f4*/ 	.word	0x00039ee0


	//   ....[133]....
        /*21f8*/ 	.word	0x00039fa0


	//   ....[134]....
        /*21fc*/ 	.word	0x0003a000


	//   ....[135]....
        /*2200*/ 	.word	0x0003a0c0


	//   ....[136]....
        /*2204*/ 	.word	0x0003a2a0


	//   ....[137]....
        /*2208*/ 	.word	0x0003a340


	//   ....[138]....
        /*220c*/ 	.word	0x0003a4b0


	//   ....[139]....
        /*2210*/ 	.word	0x0003a520


	//   ....[140]....
        /*2214*/ 	.word	0x0003a590


	//   ....[141]....
        /*2218*/ 	.word	0x0003a600


	//   ....[142]....
        /*221c*/ 	.word	0x0003a670


	//   ....[143]....
        /*2220*/ 	.word	0x0003a6f0


	//   ....[144]....
        /*2224*/ 	.word	0x0003a770


	//   ....[145]....
        /*2228*/ 	.word	0x0003a800


	//   ....[146]....
        /*222c*/ 	.word	0x0003a870


	//   ....[147]....
        /*2230*/ 	.word	0x0003a8e0


	//   ....[148]....
        /*2234*/ 	.word	0x0003a950


	//   ....[149]....
        /*2238*/ 	.word	0x0003a9d0


	//   ....[150]....
        /*223c*/ 	.word	0x0003aa40


	//   ....[151]....
        /*2240*/ 	.word	0x0003aad0


	//   ....[152]....
        /*2244*/ 	.word	0x0003ab30


	//   ....[153]....
        /*2248*/ 	.word	0x0003abc0


	//   ....[154]....
        /*224c*/ 	.word	0x0003acf0


	//----- nvinfo : EIATTR_REG_RECONFIG
	.align		4
.L_328:
        /*2250*/ 	.byte	0x01, 0x54
	.zero		2


	//----- nvinfo : EIATTR_SYSCALL_OFFSETS
	.align		4
        /*2254*/ 	.byte	0x04, 0x46
        /*2256*/ 	.short	(.L_330 - .L_329)


	//   ....[0]....
.L_329:
        /*2258*/ 	.word	0x000025d0


	//   ....[1]....
        /*225c*/ 	.word	0x00002720


	//   ....[2]....
        /*2260*/ 	.word	0x0000d960


	//   ....[3]....
        /*2264*/ 	.word	0x0000dc80


	//   ....[4]....
        /*2268*/ 	.word	0x0002a570


	//   ....[5]....
        /*226c*/ 	.word	0x0002a6e0


	//   ....[6]....
        /*2270*/ 	.word	0x0002a830


	//   ....[7]....
        /*2274*/ 	.word	0x0002a970


	//   ....[8]....
        /*2278*/ 	.word	0x0002bfb0


	//----- nvinfo : EIATTR_MBARRIER_INSTR_OFFSETS
	.align		4
.L_330:
        /*227c*/ 	.byte	0x04, 0x39
        /*227e*/ 	.short	(.L_332 - .L_331)


	//   ....[0]....
.L_331:
        /*2280*/ 	.word	0x00000270
        /*2284*/ 	.word	0x000000ff
        /*2288*/ 	.word	0x00038800
        /*228c*/ 	.short	0x0100
        /*228e*/ 	.byte	0x08
	.zero		1


	//   ....[1]....
        /*2290*/ 	.word	0x00000280
        /*2294*/ 	.word	0x000000ff
        /*2298*/ 	.word	0x00038820
        /*229c*/ 	.short	0x0100
        /*229e*/ 	.byte	0x08
	.zero		1


	//   ....[2]....
        /*22a0*/ 	.word	0x00000370
        /*22a4*/ 	.word	0x000000ff
        /*22a8*/ 	.word	0x00038830
        /*22ac*/ 	.short	0x0100
        /*22ae*/ 	.byte	0x08
	.zero		1


	//   ....[3]....
        /*22b0*/ 	.word	0x00000380
        /*22b4*/ 	.word	0x000000ff
        /*22b8*/ 	.word	0x00038840
        /*22bc*/ 	.short	0x0100
        /*22be*/ 	.byte	0x08
	.zero		1


	//   ....[4]....
        /*22c0*/ 	.word	0x00000390
        /*22c4*/ 	.word	0x000000ff
        /*22c8*/ 	.word	0x00038838
        /*22cc*/ 	.short	0x0100
        /*22ce*/ 	.byte	0x08
	.zero		1


	//   ....[5]....
        /*22d0*/ 	.word	0x000003a0
        /*22d4*/ 	.word	0x000000ff
        /*22d8*/ 	.word	0x00038848
        /*22dc*/ 	.short	0x0100
        /*22de*/ 	.byte	0x08
	.zero		1


	//   ....[6]....
        /*22e0*/ 	.word	0x000004d0
        /*22e4*/ 	.word	0x000000ff
        /*22e8*/ 	.word	0x00038850
        /*22ec*/ 	.short	0x0100
        /*22ee*/ 	.byte	0x08
	.zero		1


	//   ....[7]....
        /*22f0*/ 	.word	0x000004e0
        /*22f4*/ 	.word	0x000000ff
        /*22f8*/ 	.word	0x00038860
        /*22fc*/ 	.short	0x0100
        /*22fe*/ 	.byte	0x08
	.zero		1


	//   ....[8]....
        /*2300*/ 	.word	0x000004f0
        /*2304*/ 	.word	0x000000ff
        /*2308*/ 	.word	0x00038858
        /*230c*/ 	.short	0x0100
        /*230e*/ 	.byte	0x08
	.zero		1


	//   ....[9]....
        /*2310*/ 	.word	0x00000500
        /*2314*/ 	.word	0x000000ff
        /*2318*/ 	.word	0x00038868
        /*231c*/ 	.short	0x0100
        /*231e*/ 	.byte	0x08
	.zero		1


	//   ....[10]....
        /*2320*/ 	.word	0x000005f0
        /*2324*/ 	.word	0x000000ff
        /*2328*/ 	.word	0x00038870
        /*232c*/ 	.short	0x0100
        /*232e*/ 	.byte	0x06
	.zero		1


	//   ....[11]....
        /*2330*/ 	.word	0x00000600
        /*2334*/ 	.word	0x000000ff
        /*2338*/ 	.word	0x00038880
        /*233c*/ 	.short	0x0100
        /*233e*/ 	.byte	0x06
	.zero		1


	//   ....[12]....
        /*2340*/ 	.word	0x00000610
        /*2344*/ 	.word	0x000000ff
        /*2348*/ 	.word	0x00038878
        /*234c*/ 	.short	0x0100
        /*234e*/ 	.byte	0x06
	.zero		1


	//   ....[13]....
        /*2350*/ 	.word	0x00000620
        /*2354*/ 	.word	0x000000ff
        /*2358*/ 	.word	0x00038888
        /*235c*/ 	.short	0x0100
        /*235e*/ 	.byte	0x06
	.zero		1


	//   ....[14]....
        /*2360*/ 	.word	0x00000750
        /*2364*/ 	.word	0x000000ff
        /*2368*/ 	.word	0x00038890
        /*236c*/ 	.short	0x0100
        /*236e*/ 	.byte	0x08
	.zero		1


	//   ....[15]....
        /*2370*/ 	.word	0x00000760
        /*2374*/ 	.word	0x000000ff
        /*2378*/ 	.word	0x000388a0
        /*237c*/ 	.short	0x0100
        /*237e*/ 	.byte	0x08
	.zero		1


	//   ....[16]....
        /*2380*/ 	.word	0x00000770
        /*2384*/ 	.word	0x000000ff
        /*2388*/ 	.word	0x00038898
        /*238c*/ 	.short	0x0100
        /*238e*/ 	.byte	0x08
	.zero		1


	//   ....[17]....
        /*2390*/ 	.word	0x00000780
        /*2394*/ 	.word	0x000000ff
        /*2398*/ 	.word	0x000388a8
        /*239c*/ 	.short	0x0100
        /*239e*/ 	.byte	0x08
	.zero		1


	//   ....[18]....
        /*23a0*/ 	.word	0x000008c0
        /*23a4*/ 	.word	0x000000ff
        /*23a8*/ 	.word	0x000388b0
        /*23ac*/ 	.short	0x0100
        /*23ae*/ 	.byte	0x08
	.zero		1


	//   ....[19]....
        /*23b0*/ 	.word	0x000008d0
        /*23b4*/ 	.word	0x000000ff
        /*23b8*/ 	.word	0x000388c0
        /*23bc*/ 	.short	0x0100
        /*23be*/ 	.byte	0x08
	.zero		1


	//   ....[20]....
        /*23c0*/ 	.word	0x000008e0
        /*23c4*/ 	.word	0x000000ff
        /*23c8*/ 	.word	0x000388b8
        /*23cc*/ 	.short	0x0100
        /*23ce*/ 	.byte	0x08
	.zero		1


	//   ....[21]....
        /*23d0*/ 	.word	0x000008f0
        /*23d4*/ 	.word	0x000000ff
        /*23d8*/ 	.word	0x000388c8
        /*23dc*/ 	.short	0x0100
        /*23de*/ 	.byte	0x08
	.zero		1


	//   ....[22]....
        /*23e0*/ 	.word	0x00003c70
        /*23e4*/ 	.word	0x00000058
        /*23e8*/ 	.word	0x00038890
        /*23ec*/ 	.short	0x010a
        /*23ee*/ 	.byte	0x3f
	.zero		1


	//   ....[23]....
        /*23f0*/ 	.word	0x00007eb0
        /*23f4*/ 	.word	0x00000058
        /*23f8*/ 	.word	0x00038890
        /*23fc*/ 	.short	0x010a
        /*23fe*/ 	.byte	0x3f
	.zero		1


	//   ....[24]....
        /*2400*/ 	.word	0x0000bf40
        /*2404*/ 	.word	0x00000058
        /*2408*/ 	.word	0x00038890
        /*240c*/ 	.short	0x010a
        /*240e*/ 	.byte	0x3f
	.zero		1


	//   ....[25]....
        /*2410*/ 	.word	0x0000c630
        /*2414*/ 	.word	0x0000000b
        /*2418*/ 	.word	0x00000000
        /*241c*/ 	.short	0x0101
        /*241e*/ 	.byte	0x3f
	.zero		1


	//   ....[26]....
        /*2420*/ 	.word	0x0000c670
        /*2424*/ 	.word	0x00000058
        /*2428*/ 	.word	0x000388b0
        /*242c*/ 	.short	0x010a
        /*242e*/ 	.byte	0x3f
	.zero		1


	//   ....[27]....
        /*2430*/ 	.word	0x0000cc80
        /*2434*/ 	.word	0x00000058
        /*2438*/ 	.word	0x00000000
        /*243c*/ 	.short	0x0101
        /*243e*/ 	.byte	0x3f
	.zero		1


	//   ....[28]....
        /*2440*/ 	.word	0x0000da00
        /*2444*/ 	.word	0x000000d8
        /*2448*/ 	.word	0x00038800
        /*244c*/ 	.short	0x010a
        /*244e*/ 	.byte	0x3f
	.zero		1


	//   ....[29]....
        /*2450*/ 	.word	0x0000da50
        /*2454*/ 	.word	0x000000d8
        /*2458*/ 	.word	0x00038800
        /*245c*/ 	.short	0x010a
        /*245e*/ 	.byte	0x3f
	.zero		1


	//   ....[30]....
        /*2460*/ 	.word	0x0000e7d0
        /*2464*/ 	.word	0x000000d8
        /*2468*/ 	.word	0x00038800
        /*246c*/ 	.short	0x010a
        /*246e*/ 	.byte	0x3f
	.zero		1


	//   ....[31]....
        /*2470*/ 	.word	0x00012f70
        /*2474*/ 	.word	0x000000d8
        /*2478*/ 	.word	0x00038800
        /*247c*/ 	.short	0x010a
        /*247e*/ 	.byte	0x3f
	.zero		1


	//   ....[32]....
        /*2480*/ 	.word	0x000172b0
        /*2484*/ 	.word	0x00000004
        /*2488*/ 	.word	0x00038830
        /*248c*/ 	.short	0x010a
        /*248e*/ 	.byte	0x3f
	.zero		1


	//   ....[33]....
        /*2490*/ 	.word	0x000172f0
        /*2494*/ 	.word	0x00000004
        /*2498*/ 	.word	0x00038830
        /*249c*/ 	.short	0x010a
        /*249e*/ 	.byte	0x3f
	.zero		1


	//   ....[34]....
        /*24a0*/ 	.word	0x00018fd0
        /*24a4*/ 	.word	0x00000035
        /*24a8*/ 	.word	0x00000000
        /*24ac*/ 	.short	0x0101
        /*24ae*/ 	.byte	0x3f
	.zero		1


	//   ....[35]....
        /*24b0*/ 	.word	0x00019600
        /*24b4*/ 	.word	0x00000004
        /*24b8*/ 	.word	0x00038850
        /*24bc*/ 	.short	0x010a
        /*24be*/ 	.byte	0x3f
	.zero		1


	//   ....[36]....
        /*24c0*/ 	.word	0x00019650
        /*24c4*/ 	.word	0x00000004
        /*24c8*/ 	.word	0x00038850
        /*24cc*/ 	.short	0x010a
        /*24ce*/ 	.byte	0x3f
	.zero		1


	//   ....[37]....
        /*24d0*/ 	.word	0x00019980
        /*24d4*/ 	.word	0x00000004
        /*24d8*/ 	.word	0x00000000
        /*24dc*/ 	.short	0x0101
        /*24de*/ 	.byte	0x3f
	.zero		1


	//   ....[38]....
        /*24e0*/ 	.word	0x00019b30
        /*24e4*/ 	.word	0x00000005
        /*24e8*/ 	.word	0x00038830
        /*24ec*/ 	.short	0x010a
        /*24ee*/ 	.byte	0x3f
	.zero		1


	//   ....[39]....
        /*24f0*/ 	.word	0x00019bb0
        /*24f4*/ 	.word	0x00000005
        /*24f8*/ 	.word	0x00038830
        /*24fc*/ 	.short	0x010a
        /*24fe*/ 	.byte	0x3f
	.zero		1


	//   ....[40]....
        /*2500*/ 	.word	0x0001b690
        /*2504*/ 	.word	0x000000a9
        /*2508*/ 	.word	0x00000000
        /*250c*/ 	.short	0x0101
        /*250e*/ 	.byte	0x3f
	.zero		1


	//   ....[41]....
        /*2510*/ 	.word	0x0001c6c0
        /*2514*/ 	.word	0x00000005
        /*2518*/ 	.word	0x00038850
        /*251c*/ 	.short	0x010a
        /*251e*/ 	.byte	0x3f
	.zero		1


	//   ....[42]....
        /*2520*/ 	.word	0x0001c710
        /*2524*/ 	.word	0x00000005
        /*2528*/ 	.word	0x00038850
        /*252c*/ 	.short	0x010a
        /*252e*/ 	.byte	0x3f
	.zero		1


	//   ....[43]....
        /*2530*/ 	.word	0x0001ca00
        /*2534*/ 	.word	0x00000005
        /*2538*/ 	.word	0x00000000
        /*253c*/ 	.short	0x0101
        /*253e*/ 	.byte	0x3f
	.zero		1


	//   ....[44]....
        /*2540*/ 	.word	0x0001cb40
        /*2544*/ 	.word	0x00000005
        /*2548*/ 	.word	0x00038830
        /*254c*/ 	.short	0x010a
        /*254e*/ 	.byte	0x3f
	.zero		1


	//   ....[45]....
        /*2550*/ 	.word	0x0001cbc0
        /*2554*/ 	.word	0x00000005
        /*2558*/ 	.word	0x00038830
        /*255c*/ 	.short	0x010a
        /*255e*/ 	.byte	0x3f
	.zero		1


	//   ....[46]....
        /*2560*/ 	.word	0x0001e440
        /*2564*/ 	.word	0x0000009a
        /*2568*/ 	.word	0x00000000
        /*256c*/ 	.short	0x0101
        /*256e*/ 	.byte	0x3f
	.zero		1


	//   ....[47]....
        /*2570*/ 	.word	0x0001ec90
        /*2574*/ 	.word	0x00000005
        /*2578*/ 	.word	0x00038850
        /*257c*/ 	.short	0x010a
        /*257e*/ 	.byte	0x3f
	.zero		1


	//   ....[48]....
        /*2580*/ 	.word	0x0001ece0
        /*2584*/ 	.word	0x00000005
        /*2588*/ 	.word	0x00038850
        /*258c*/ 	.short	0x010a
        /*258e*/ 	.byte	0x3f
	.zero		1


	//   ....[49]....
        /*2590*/ 	.word	0x0001efd0
        /*2594*/ 	.word	0x00000005
        /*2598*/ 	.word	0x00000000
        /*259c*/ 	.short	0x0101
        /*259e*/ 	.byte	0x3f
	.zero		1


	//   ....[50]....
        /*25a0*/ 	.word	0x00022ff0
        /*25a4*/ 	.word	0x00000008
        /*25a8*/ 	.word	0x00000000
        /*25ac*/ 	.short	0x0101
        /*25ae*/ 	.byte	0x3f
	.zero		1


	//   ....[51]....
        /*25b0*/ 	.word	0x00023a60
        /*25b4*/ 	.word	0x0000000e
        /*25b8*/ 	.word	0x00000000
        /*25bc*/ 	.short	0x0101
        /*25be*/ 	.byte	0x3f
	.zero		1


	//   ....[52]....
        /*25c0*/ 	.word	0x00029100
        /*25c4*/ 	.word	0x00000016
        /*25c8*/ 	.word	0x00038820
        /*25cc*/ 	.short	0x010a
        /*25ce*/ 	.byte	0x3f
	.zero		1


	//   ....[53]....
        /*25d0*/ 	.word	0x00029190
        /*25d4*/ 	.word	0x0000000a
        /*25d8*/ 	.word	0x000388a0
        /*25dc*/ 	.short	0x010a
        /*25de*/ 	.byte	0x3f
	.zero		1


	//   ....[54]....
        /*25e0*/ 	.word	0x000294e0
        /*25e4*/ 	.word	0x0000000a
        /*25e8*/ 	.word	0x000388c0
        /*25ec*/ 	.short	0x010a
        /*25ee*/ 	.byte	0x3f
	.zero		1


	//   ....[55]....
        /*25f0*/ 	.word	0x00029900
        /*25f4*/ 	.word	0x00000009
        /*25f8*/ 	.word	0x000388a0
        /*25fc*/ 	.short	0x010a
        /*25fe*/ 	.byte	0x3f
	.zero		1


	//   ....[56]....
        /*2600*/ 	.word	0x00029c40
        /*2604*/ 	.word	0x00000009
        /*2608*/ 	.word	0x000388c0
        /*260c*/ 	.short	0x010a
        /*260e*/ 	.byte	0x3f
	.zero		1


	//   ....[57]....
        /*2610*/ 	.word	0x0002ad60
        /*2614*/ 	.word	0x00000006
        /*2618*/ 	.word	0x00038880
        /*261c*/ 	.short	0x010a
        /*261e*/ 	.byte	0x3f
	.zero		1


	//   ....[58]....
        /*2620*/ 	.word	0x0002b4b0
        /*2624*/ 	.word	0x00000006
        /*2628*/ 	.word	0x00038870
        /*262c*/ 	.short	0x0107
        /*262e*/ 	.byte	0x3f
	.zero		1


	//   ....[59]....
        /*2630*/ 	.word	0x0002b570
        /*2634*/ 	.word	0x00000006
        /*2638*/ 	.word	0x00038870
        /*263c*/ 	.short	0x0101
        /*263e*/ 	.byte	0x3f
	.zero		1


	//   ....[60]....
        /*2640*/ 	.word	0x0002b5a0
        /*2644*/ 	.word	0x00000006
        /*2648*/ 	.word	0x00038840
        /*264c*/ 	.short	0x010a
        /*264e*/ 	.byte	0x3f
	.zero		1


	//   ....[61]....
        /*2650*/ 	.word	0x0002bcd0
        /*2654*/ 	.word	0x00000006
        /*2658*/ 	.word	0x00038830
        /*265c*/ 	.short	0x0107
        /*265e*/ 	.byte	0x3f
	.zero		1


	//   ....[62]....
        /*2660*/ 	.word	0x0002bdc0
        /*2664*/ 	.word	0x00000006
        /*2668*/ 	.word	0x00038830
        /*266c*/ 	.short	0x0101
        /*266e*/ 	.byte	0x3f
	.zero		1


	//   ....[63]....
        /*2670*/ 	.word	0x0002c830
        /*2674*/ 	.word	0x00000016
        /*2678*/ 	.word	0x00038800
        /*267c*/ 	.short	0x0107
        /*267e*/ 	.byte	0x3f
	.zero		1


	//   ....[64]....
        /*2680*/ 	.word	0x0002c940
        /*2684*/ 	.word	0x00000016
        /*2688*/ 	.word	0x00038800
        /*268c*/ 	.short	0x0101
        /*268e*/ 	.byte	0x3f
	.zero		1


	//   ....[65]....
        /*2690*/ 	.word	0x0002c960
        /*2694*/ 	.word	0x00000016
        /*2698*/ 	.word	0x00038820
        /*269c*/ 	.short	0x010a
        /*269e*/ 	.byte	0x3f
	.zero		1


	//   ....[66]....
        /*26a0*/ 	.word	0x0002cc90
        /*26a4*/ 	.word	0x00000000
        /*26a8*/ 	.word	0x00038880
        /*26ac*/ 	.short	0x010a
        /*26ae*/ 	.byte	0x3f
	.zero		1


	//   ....[67]....
        /*26b0*/ 	.word	0x0002d1a0
        /*26b4*/ 	.word	0x00000000
        /*26b8*/ 	.word	0x00038870
        /*26bc*/ 	.short	0x0107
        /*26be*/ 	.byte	0x3f
	.zero		1


	//   ....[68]....
        /*26c0*/ 	.word	0x0002d260
        /*26c4*/ 	.word	0x00000000
        /*26c8*/ 	.word	0x00038870
        /*26cc*/ 	.short	0x0101
        /*26ce*/ 	.byte	0x3f
	.zero		1


	//   ....[69]....
        /*26d0*/ 	.word	0x0002d290
        /*26d4*/ 	.word	0x00000000
        /*26d8*/ 	.word	0x00038840
        /*26dc*/ 	.short	0x010a
        /*26de*/ 	.byte	0x3f
	.zero		1


	//   ....[70]....
        /*26e0*/ 	.word	0x0002d780
        /*26e4*/ 	.word	0x00000000
        /*26e8*/ 	.word	0x00038830
        /*26ec*/ 	.short	0x0107
        /*26ee*/ 	.byte	0x3f
	.zero		1


	//   ....[71]....
        /*26f0*/ 	.word	0x0002d840
        /*26f4*/ 	.word	0x00000000
        /*26f8*/ 	.word	0x00038830
        /*26fc*/ 	.short	0x0101
        /*26fe*/ 	.byte	0x3f
	.zero		1


	//   ....[72]....
        /*2700*/ 	.word	0x0002d8d0
        /*2704*/ 	.word	0x00000011
        /*2708*/ 	.word	0x00038870
        /*270c*/ 	.short	0x010a
        /*270e*/ 	.byte	0x3f
	.zero		1


	//   ....[73]....
        /*2710*/ 	.word	0x0002d960
        /*2714*/ 	.word	0x00000011
        /*2718*/ 	.word	0x00038860
        /*271c*/ 	.short	0x010a
        /*271e*/ 	.byte	0x3f
	.zero		1


	//   ....[74]....
        /*2720*/ 	.word	0x0002e0d0
        /*2724*/ 	.word	0x00000011
        /*2728*/ 	.word	0x00038850
        /*272c*/ 	.short	0x0101
        /*272e*/ 	.byte	0x3f
	.zero		1


	//   ....[75]....
        /*2730*/ 	.word	0x0002e160
        /*2734*/ 	.word	0x00000011
        /*2738*/ 	.word	0x00000000
        /*273c*/ 	.short	0x0101
        /*273e*/ 	.byte	0x3f
	.zero		1


	//   ....[76]....
        /*2740*/ 	.word	0x0002e320
        /*2744*/ 	.word	0x00000012
        /*2748*/ 	.word	0x00038870
        /*274c*/ 	.short	0x010a
        /*274e*/ 	.byte	0x3f
	.zero		1


	//   ....[77]....
        /*2750*/ 	.word	0x0002e3a0
        /*2754*/ 	.word	0x00000012
        /*2758*/ 	.word	0x00038860
        /*275c*/ 	.short	0x010a
        /*275e*/ 	.byte	0x3f
	.zero		1


	//   ....[78]....
        /*2760*/ 	.word	0x0002eb20
        /*2764*/ 	.word	0x00000012
        /*2768*/ 	.word	0x00038850
        /*276c*/ 	.short	0x0101
        /*276e*/ 	.byte	0x3f
	.zero		1


	//   ....[79]....
        /*2770*/ 	.word	0x0002ebe0
        /*2774*/ 	.word	0x00000012
        /*2778*/ 	.word	0x00000000
        /*277c*/ 	.short	0x0101
        /*277e*/ 	.byte	0x3f
	.zero		1


	//   ....[80]....
        /*2780*/ 	.word	0x0002fd00
        /*2784*/ 	.word	0x00000007
        /*2788*/ 	.word	0x00038820
        /*278c*/ 	.short	0x010a
        /*278e*/ 	.byte	0x3f
	.zero		1


	//   ....[81]....
        /*2790*/ 	.word	0x0002fe70
        /*2794*/ 	.word	0x00000005
        /*2798*/ 	.word	0x00038840
        /*279c*/ 	.short	0x010a
        /*279e*/ 	.byte	0x3f
	.zero		1


	//   ....[82]....
        /*27a0*/ 	.word	0x0002ff10
        /*27a4*/ 	.word	0x00000003
        /*27a8*/ 	.word	0x00038840
        /*27ac*/ 	.short	0x010a
        /*27ae*/ 	.byte	0x3f
	.zero		1


	//   ....[83]....
        /*27b0*/ 	.word	0x0002ff50
        /*27b4*/ 	.word	0x00000005
        /*27b8*/ 	.word	0x00038860
        /*27bc*/ 	.short	0x010a
        /*27be*/ 	.byte	0x3f
	.zero		1


	//   ....[84]....
        /*27c0*/ 	.word	0x0002ff90
        /*27c4*/ 	.word	0x00000003
        /*27c8*/ 	.word	0x00038860
        /*27cc*/ 	.short	0x010a
        /*27ce*/ 	.byte	0x3f
	.zero		1


	//   ....[85]....
        /*27d0*/ 	.word	0x0002ffd0
        /*27d4*/ 	.word	0x00000005
        /*27d8*/ 	.word	0x00038880
        /*27dc*/ 	.short	0x010a
        /*27de*/ 	.byte	0x3f
	.zero		1


	//   ....[86]....
        /*27e0*/ 	.word	0x00030010
        /*27e4*/ 	.word	0x00000003
        /*27e8*/ 	.word	0x00038880
        /*27ec*/ 	.short	0x010a
        /*27ee*/ 	.byte	0x3f
	.zero		1


	//   ....[87]....
        /*27f0*/ 	.word	0x00030070
        /*27f4*/ 	.word	0x00000058
        /*27f8*/ 	.word	0x00038890
        /*27fc*/ 	.short	0x010a
        /*27fe*/ 	.byte	0x3f
	.zero		1


	//   ....[88]....
        /*2800*/ 	.word	0x00030580
        /*2804*/ 	.word	0x00000058
        /*2808*/ 	.word	0x00038890
        /*280c*/ 	.short	0x010a
        /*280e*/ 	.byte	0x3f
	.zero		1


	//   ....[89]....
        /*2810*/ 	.word	0x00030a90
        /*2814*/ 	.word	0x00000058
        /*2818*/ 	.word	0x00038890
        /*281c*/ 	.short	0x010a
        /*281e*/ 	.byte	0x3f
	.zero		1


	//   ....[90]....
        /*2820*/ 	.word	0x00030f60
        /*2824*/ 	.word	0x00000058
        /*2828*/ 	.word	0x000388b0
        /*282c*/ 	.short	0x010a
        /*282e*/ 	.byte	0x3f
	.zero		1


	//   ....[91]....
        /*2830*/ 	.word	0x00031750
        /*2834*/ 	.word	0x000000d8
        /*2838*/ 	.word	0x00038800
        /*283c*/ 	.short	0x010a
        /*283e*/ 	.byte	0x3f
	.zero		1


	//   ....[92]....
        /*2840*/ 	.word	0x00032090
        /*2844*/ 	.word	0x000000d8
        /*2848*/ 	.word	0x00038800
        /*284c*/ 	.short	0x010a
        /*284e*/ 	.byte	0x3f
	.zero		1


	//   ....[93]....
        /*2850*/ 	.word	0x000320e0
        /*2854*/ 	.word	0x00000004
        /*2858*/ 	.word	0x00038830
        /*285c*/ 	.short	0x010a
        /*285e*/ 	.byte	0x3f
	.zero		1


	//   ....[94]....
        /*2860*/ 	.word	0x00032130
        /*2864*/ 	.word	0x00000004
        /*2868*/ 	.word	0x00038850
        /*286c*/ 	.short	0x010a
        /*286e*/ 	.byte	0x3f
	.zero		1


	//   ....[95]....
        /*2870*/ 	.word	0x00032180
        /*2874*/ 	.word	0x00000005
        /*2878*/ 	.word	0x00038830
        /*287c*/ 	.short	0x010a
        /*287e*/ 	.byte	0x3f
	.zero		1


	//   ....[96]....
        /*2880*/ 	.word	0x000321d0
        /*2884*/ 	.word	0x00000005
        /*2888*/ 	.word	0x00038850
        /*288c*/ 	.short	0x010a
        /*288e*/ 	.byte	0x3f
	.zero		1


	//   ....[97]....
        /*2890*/ 	.word	0x00032220
        /*2894*/ 	.word	0x00000005
        /*2898*/ 	.word	0x00038830
        /*289c*/ 	.short	0x010a
        /*289e*/ 	.byte	0x3f
	.zero		1


	//   ....[98]....
        /*28a0*/ 	.word	0x00032270
        /*28a4*/ 	.word	0x00000005
        /*28a8*/ 	.word	0x00038850
        /*28ac*/ 	.short	0x010a
        /*28ae*/ 	.byte	0x3f
	.zero		1


	//   ....[99]....
        /*28b0*/ 	.word	0x00036a40
        /*28b4*/ 	.word	0x00000016
        /*28b8*/ 	.word	0x00038820
        /*28bc*/ 	.short	0x010a
        /*28be*/ 	.byte	0x3f
	.zero		1


	//   ....[100]....
        /*28c0*/ 	.word	0x00036a90
        /*28c4*/ 	.word	0x0000000a
        /*28c8*/ 	.word	0x000388a0
        /*28cc*/ 	.short	0x010a
        /*28ce*/ 	.byte	0x3f
	.zero		1


	//   ....[101]....
        /*28d0*/ 	.word	0x00036ae0
        /*28d4*/ 	.word	0x0000000a
        /*28d8*/ 	.word	0x000388c0
        /*28dc*/ 	.short	0x010a
        /*28de*/ 	.byte	0x3f
	.zero		1


	//   ....[102]....
        /*28e0*/ 	.word	0x00036b30
        /*28e4*/ 	.word	0x00000009
        /*28e8*/ 	.word	0x000388a0
        /*28ec*/ 	.short	0x010a
        /*28ee*/ 	.byte	0x3f
	.zero		1


	//   ....[103]....
        /*28f0*/ 	.word	0x00036b80
        /*28f4*/ 	.word	0x00000009
        /*28f8*/ 	.word	0x000388c0
        /*28fc*/ 	.short	0x010a
        /*28fe*/ 	.byte	0x3f
	.zero		1


	//   ....[104]....
        /*2900*/ 	.word	0x00036ca0
        /*2904*/ 	.word	0x00000006
        /*2908*/ 	.word	0x00038880
        /*290c*/ 	.short	0x010a
        /*290e*/ 	.byte	0x3f
	.zero		1


	//   ....[105]....
        /*2910*/ 	.word	0x00037830
        /*2914*/ 	.word	0x00000006
        /*2918*/ 	.word	0x00038840
        /*291c*/ 	.short	0x010a
        /*291e*/ 	.byte	0x3f
	.zero		1


	//   ....[106]....
        /*2920*/ 	.word	0x00038de0
        /*2924*/ 	.word	0x00000016
        /*2928*/ 	.word	0x00038820
        /*292c*/ 	.short	0x010a
        /*292e*/ 	.byte	0x3f
	.zero		1


	//   ....[107]....
        /*2930*/ 	.word	0x00038e30
        /*2934*/ 	.word	0x00000000
        /*2938*/ 	.word	0x00038880
        /*293c*/ 	.short	0x010a
        /*293e*/ 	.byte	0x3f
	.zero		1


	//   ....[108]....
        /*2940*/ 	.word	0x000397a0
        /*2944*/ 	.word	0x00000000
        /*2948*/ 	.word	0x00038840
        /*294c*/ 	.short	0x010a
        /*294e*/ 	.byte	0x3f
	.zero		1


	//   ....[109]....
        /*2950*/ 	.word	0x0003a100
        /*2954*/ 	.word	0x00000011
        /*2958*/ 	.word	0x00038870
        /*295c*/ 	.short	0x010a
        /*295e*/ 	.byte	0x3f
	.zero		1


	//   ....[110]....
        /*2960*/ 	.word	0x0003a150
        /*2964*/ 	.word	0x00000011
        /*2968*/ 	.word	0x00038860
        /*296c*/ 	.short	0x010a
        /*296e*/ 	.byte	0x3f
	.zero		1


	//   ....[111]....
        /*2970*/ 	.word	0x0003a1a0
        /*2974*/ 	.word	0x00000012
        /*2978*/ 	.word	0x00038870
        /*297c*/ 	.short	0x010a
        /*297e*/ 	.byte	0x3f
	.zero		1


	//   ....[112]....
        /*2980*/ 	.word	0x0003a1f0
        /*2984*/ 	.word	0x00000012
        /*2988*/ 	.word	0x00038860
        /*298c*/ 	.short	0x010a
        /*298e*/ 	.byte	0x3f
	.zero		1


	//   ....[113]....
        /*2990*/ 	.word	0x0003ac10
        /*2994*/ 	.word	0x00000007
        /*2998*/ 	.word	0x00038820
        /*299c*/ 	.short	0x010a
        /*299e*/ 	.byte	0x3f
	.zero		1


	//   ....[114]....
        /*29a0*/ 	.word	0x0003adb0
        /*29a4*/ 	.word	0x00000005
        /*29a8*/ 	.word	0x00038840
        /*29ac*/ 	.short	0x010a
        /*29ae*/ 	.byte	0x3f
	.zero		1


	//   ....[115]....
        /*29b0*/ 	.word	0x0003ae00
        /*29b4*/ 	.word	0x00000003
        /*29b8*/ 	.word	0x00038840
        /*29bc*/ 	.short	0x010a
        /*29be*/ 	.byte	0x3f
	.zero		1


	//   ....[116]....
        /*29c0*/ 	.word	0x0003ae50
        /*29c4*/ 	.word	0x00000005
        /*29c8*/ 	.word	0x00038860
        /*29cc*/ 	.short	0x010a
        /*29ce*/ 	.byte	0x3f
	.zero		1


	//   ....[117]....
        /*29d0*/ 	.word	0x0003aea0
        /*29d4*/ 	.word	0x00000003
        /*29d8*/ 	.word	0x00038860
        /*29dc*/ 	.short	0x010a
        /*29de*/ 	.byte	0x3f
	.zero		1


	//   ....[118]....
        /*29e0*/ 	.word	0x0003aef0
        /*29e4*/ 	.word	0x00000005
        /*29e8*/ 	.word	0x00038880
        /*29ec*/ 	.short	0x010a
        /*29ee*/ 	.byte	0x3f
	.zero		1


	//----- nvinfo : EIATTR_NUM_MBARRIERS
	.align		4
.L_332:
        /*29f0*/ 	.byte	0x03, 0x38
        /*29f2*/ 	.short	0x0016


	//----- nvinfo : EIATTR_EXIT_INSTR_OFFSETS
	.align		4
        /*29f4*/ 	.byte	0x04, 0x1c
        /*29f6*/ 	.short	(.L_334 - .L_333)


	//   ....[0]....
.L_333:
        /*29f8*/ 	.word	0x00030060


	//----- nvinfo : EIATTR_MAX_THREADS
	.align		4
.L_334:
        /*29fc*/ 	.byte	0x04, 0x05
        /*29fe*/ 	.short	(.L_336 - .L_335)
.L_335:
        /*2a00*/ 	.word	0x00000180
        /*2a04*/ 	.word	0x00000001
        /*2a08*/ 	.word	0x00000001


	//----- nvinfo : EIATTR_CRS_STACK_SIZE
	.align		4
.L_336:
        /*2a0c*/ 	.byte	0x04, 0x1e
        /*2a0e*/ 	.short	(.L_338 - .L_337)
.L_337:
        /*2a10*/ 	.word	0x00000000


	//----- nvinfo : EIATTR_CBANK_PARAM_SIZE
	.align		4
.L_338:
        /*2a14*/ 	.byte	0x03, 0x19
        /*2a16*/ 	.short	0x0af0


	//----- nvinfo : EIATTR_PARAM_CBANK
	.align		4
        /*2a18*/ 	.byte	0x04, 0x0a
        /*2a1a*/ 	.short	(.L_340 - .L_339)
	.align		4
.L_339:
        /*2a1c*/ 	.word	index@(.nv.constant0._ZN7cutlass13device_kernelIN5flash11enable_sm90INS1_16FlashAttnFwdSm90INS1_25CollectiveMainloopFwdSm90ILi2EN4cute5tupleIJNS5_1CILi1EEES8_S8_EEENS6_IJNS7_ILi128EEESA_NS7_ILi256EEEEEELi256ENS_12float_e4m3_tEfNS_4arch4Sm90ELb1ELb0ELb0ELb1ELb1ELb1ELb0ELb1ELb0ELb1ELb1ELb0EEENS1_21CollectiveEpilogueFwdINS6_IJSA_SB_SA_EEES9_NS_10bfloat16_tESF_Li256ELb1ELb1ELb1ELb1EEENS1_36VarlenDynamicPersistentTileSchedulerILi128ELi128ELi256ELi128ELb1ELb1ELb1ELb1ELb1ELb1EEEEEEEEEvNT_6ParamsE)
        /*2a20*/ 	.short	0x0210
        /*2a22*/ 	.short	0x0af0


	//----- nvinfo : EIATTR_SW_WAR
	.align		4
.L_340:
        /*2a24*/ 	.byte	0x04, 0x36
        /*2a26*/ 	.short	(.L_342 - .L_341)
.L_341:
        /*2a28*/ 	.word	0x00000008
.L_342:


//--------------------- .nv.callgraph             --------------------------
	.section	.nv.callgraph,"",@"SHT_CUDA_CALLGRAPH"
	.align	4
	.sectionentsize	8
	.align		4
        /*0000*/ 	.word	0x00000000
	.align		4
        /*0004*/ 	.word	0xffffffff
	.align		4
        /*0008*/ 	.word	index@(_ZN7cutlass13device_kernelIN5flash11enable_sm90INS1_16FlashAttnFwdSm90INS1_25CollectiveMainloopFwdSm90ILi2EN4cute5tupleIJNS5_1CILi1EEES8_S8_EEENS6_IJNS7_ILi128EEESA_NS7_ILi256EEEEEELi256ENS_12float_e4m3_tEfNS_4arch4Sm90ELb0ELb0ELb0ELb0ELb1ELb0ELb0ELb1ELb0ELb1ELb1ELb0EEENS1_21CollectiveEpilogueFwdINS6_IJSA_SB_SA_EEES9_NS_10bfloat16_tESF_Li256ELb0ELb1ELb1ELb1EEENS1_19SingleTileSchedulerILb0ELb1ELb1ELi128EEEEEEEEEvNT_6ParamsE)
	.align		4
        /*000c*/ 	.word	index@(__assertfail)
	.align		4
        /*0010*/ 	.word	index@(_ZN7cutlass13device_kernelIN5flash11enable_sm90INS1_16FlashAttnFwdSm90INS1_25CollectiveMainloopFwdSm90ILi2EN4cute5tupleIJNS5_1CILi1EEES8_S8_EEENS6_IJNS7_ILi128EEESA_NS7_ILi256EEEEEELi256ENS_12float_e4m3_tEfNS_4arch4Sm90ELb0ELb0ELb0ELb1ELb1ELb0ELb0ELb1ELb0ELb1ELb1ELb0EEENS1_21CollectiveEpilogueFwdINS6_IJSA_SB_SA_EEES9_NS_10bfloat16_tESF_Li256ELb1ELb1ELb1ELb1EEENS1_36VarlenDynamicPersistentTileSchedulerILi128ELi128ELi256ELi128ELb1ELb1ELb1ELb0ELb1ELb1EEEEEEEEEvNT_6ParamsE)
	.align		4
        /*0014*/ 	.word	index@(__assertfail)
	.align		4
        /*0018*/ 	.word	index@(_ZN7cutlass13device_kernelIN5flash11enable_sm90INS1_16FlashAttnFwdSm90INS1_25CollectiveMainloopFwdSm90ILi2EN4cute5tupleIJNS5_1CILi1EEES8_S8_EEENS6_IJNS7_ILi128EEESA_NS7_ILi256EEEEEELi256ENS_12float_e4m3_tEfNS_4arch4Sm90ELb0ELb0ELb0ELb1ELb1ELb1ELb0ELb1ELb0ELb1ELb1ELb0EEENS1_21CollectiveEpilogueFwdINS6_IJSA_SB_SA_EEES9_NS_10bfloat16_tESF_Li256ELb1ELb1ELb1ELb1EEENS1_36VarlenDynamicPersistentTileSchedulerILi128ELi128ELi256ELi128ELb1ELb1ELb1ELb0ELb1ELb1EEEEEEEEEvNT_6ParamsE)
	.align		4
        /*001c*/ 	.word	index@(__assertfail)
	.align		4
        /*0020*/ 	.word	index@(_ZN7cutlass13device_kernelIN5flash11enable_sm90INS1_16FlashAttnFwdSm90INS1_25CollectiveMainloopFwdSm90ILi2EN4cute5tupleIJNS5_1CILi1EEES8_S8_EEENS6_IJNS7_ILi128EEENS7_ILi64EEENS7_ILi256EEEEEELi256ENS_12float_e4m3_tEfNS_4arch4Sm90ELb0ELb1ELb0ELb0ELb1ELb0ELb0ELb1ELb0ELb1ELb1ELb0EEENS1_21CollectiveEpilogueFwdINS6_IJSA_SC_SB_EEES9_NS_10bfloat16_tESG_Li256ELb0ELb1ELb1ELb1EEENS1_19SingleTileSchedulerILb0ELb1ELb1ELi128EEEEEEEEEvNT_6ParamsE)
	.align		4
        /*0024*/ 	.word	index@(__assertfail)
	.align		4
        /*0028*/ 	.word	index@(_ZN7cutlass13device_kernelIN5flash11enable_sm90INS1_16FlashAttnFwdSm90INS1_25CollectiveMainloopFwdSm90ILi2EN4cute5tupleIJNS5_1CILi1EEES8_S8_EEENS6_IJNS7_ILi128EEENS7_ILi64EEENS7_ILi256EEEEEELi256ENS_12float_e4m3_tEfNS_4arch4Sm90ELb0ELb1ELb0ELb1ELb1ELb0ELb0ELb1ELb0ELb1ELb1ELb0EEENS1_21CollectiveEpilogueFwdINS6_IJSA_SC_SB_EEES9_NS_10bfloat16_tESG_Li256ELb1ELb1ELb1ELb1EEENS1_36VarlenDynamicPersistentTileSchedulerILi128ELi64ELi256ELi128ELb1ELb1ELb1ELb1ELb0ELb1EEEEEEEEEvNT_6ParamsE)
	.align		4
        /*002c*/ 	.word	index@(__assertfail)
	.align		4
        /*0030*/ 	.word	index@(_ZN7cutlass13device_kernelIN5flash11enable_sm90INS1_16FlashAttnFwdSm90INS1_25CollectiveMainloopFwdSm90ILi2EN4cute5tupleIJNS5_1CILi1EEES8_S8_EEENS6_IJNS7_ILi128EEENS7_ILi64EEENS7_ILi256EEEEEELi256ENS_12float_e4m3_tEfNS_4arch4Sm90ELb0ELb1ELb0ELb1ELb1ELb1ELb0ELb1ELb0ELb1ELb1ELb0EEENS1_21CollectiveEpilogueFwdINS6_IJSA_SC_SB_EEES9_NS_10bfloat16_tESG_Li256ELb1ELb1ELb1ELb1EEENS1_36VarlenDynamicPersistentTileSchedulerILi128ELi64ELi256ELi128ELb1ELb1ELb1ELb1ELb0ELb1EEEEEEEEEvNT_6ParamsE)
	.align		4
        /*0034*/ 	.word	index@(__assertfail)
	.align		4
        /*0038*/ 	.word	index@(_ZN7cutlass13device_kernelIN5flash11enable_sm90INS1_16FlashAttnFwdSm90INS1_25CollectiveMainloopFwdSm90ILi2EN4cute5tupleIJNS5_1CILi1EEES8_S8_EEENS6_IJNS7_ILi128EEESA_NS7_ILi256EEEEEELi256ENS_12float_e4m3_tEfNS_4arch4Sm90ELb1ELb0ELb0ELb0ELb1ELb0ELb0ELb1ELb0ELb1ELb1ELb0EEENS1_21CollectiveEpilogueFwdINS6_IJSA_SB_SA_EEES9_NS_10bfloat16_tESF_Li256ELb0ELb1ELb1ELb1EEENS1_19SingleTileSchedulerILb0ELb1ELb1ELi128EEEEEEEEEvNT_6ParamsE)
	.align		4
        /*003c*/ 	.word	index@(__assertfail)
	.align		4
        /*0040*/ 	.word	index@(_ZN7cutlass13device_kernelIN5flash11enable_sm90INS1_16FlashAttnFwdSm90INS1_25CollectiveMainloopFwdSm90ILi2EN4cute5tupleIJNS5_1CILi1EEES8_S8_EEENS6_IJNS7_ILi128EEESA_NS7_ILi256EEEEEELi256ENS_12float_e4m3_tEfNS_4arch4Sm90ELb1ELb0ELb0ELb1ELb1ELb0ELb0ELb1ELb0ELb1ELb1ELb0EEENS1_21CollectiveEpilogueFwdINS6_IJSA_SB_SA_EEES9_NS_10bfloat16_tESF_Li256ELb1ELb1ELb1ELb1EEENS1_36VarlenDynamicPersistentTileSchedulerILi128ELi128ELi256ELi128ELb1ELb1ELb1ELb1ELb1ELb1EEEEEEEEEvNT_6ParamsE)
	.align		4
        /*0044*/ 	.word	index@(__assertfail)
	.align		4
        /*0048*/ 	.word	index@(_ZN7cutlass13device_kernelIN5flash11enable_sm90INS1_16FlashAttnFwdSm90INS1_25CollectiveMainloopFwdSm90ILi2EN4cute5tupleIJNS5_1CILi1EEES8_S8_EEENS6_IJNS7_ILi128EEESA_NS7_ILi256EEEEEELi256ENS_12float_e4m3_tEfNS_4arch4Sm90ELb1ELb0ELb0ELb1ELb1ELb1ELb0ELb1ELb0ELb1ELb1ELb0EEENS1_21CollectiveEpilogueFwdINS6_IJSA_SB_SA_EEES9_NS_10bfloat16_tESF_Li256ELb1ELb1ELb1ELb1EEENS1_36VarlenDynamicPersistentTileSchedulerILi128ELi128ELi256ELi128ELb1ELb1ELb1ELb1ELb1ELb1EEEEEEEEEvNT_6ParamsE)
	.align		4
        /*004c*/ 	.word	index@(__assertfail)
	.align		4
        /*0050*/ 	.word	0x00000000
	.align		4
        /*0054*/ 	.word	0xfffffffe
	.align		4
        /*0058*/ 	.word	0x00000000
	.align		4
        /*005c*/ 	.word	0xfffffffd
	.align		4
        /*0060*/ 	.word	0x00000000
	.align		4
        /*0064*/ 	.word	0xfffffffc


//--------------------- .nv.constant4             --------------------------
	.section	.nv.constant4,"a",@progbits
	.align	8
	.align		8
.nv.constant4:
        /*0000*/ 	.dword	__assertfail
	.align		8
        /*0008*/ 	.dword	__unnamed_1
	.align		8
        /*0010*/ 	.dword	__unnamed_2
	.align		8
        /*0018*/ 	.dword	__unnamed_3
	.align		8
        /*0020*/ 	.dword	__unnamed_4
	.align		8
        /*0028*/ 	.dword	__unnamed_5
	.align		8
        /*0030*/ 	.dword	__unnamed_6
	.align		8
        /*0038*/ 	.dword	_ZZN5flash28permute_output_fp8_VcolmajorIN4cute6TensorINS1_11ArrayEngineIfLm128EEENS1_6LayoutINS1_5tupleIJNS6_IJNS1_1CILi2EEES8_NS7_ILi32EEEEEENS7_ILi1EEESB_EEENS6_IJNS6_IJSB_S8_NS7_ILi4EEEEEENS7_ILi0EEESF_EEEEEEEEEvRT_E9upper_map
	.align		8
        /*0040*/ 	.dword	__unnamed_7
	.align		8
        /*0048*/ 	.dword	__unnamed_8
	.align		8
        /*0050*/ 	.dword	__unnamed_9
	.align		8
        /*0058*/ 	.dword	__unnamed_10
	.align		8
        /*0060*/ 	.dword	__unnamed_11
	.align		8
        /*0068*/ 	.dword	_ZN78_INTERNAL_15aef12b_42_flash_fwd_hdim256_e4m3_paged_split_sm90_cu_526fb41a_32264cuda3std3__45__cpo5beginE
	.align		8
        /*0070*/ 	.dword	_ZN78_INTERNAL_15aef12b_42_flash_fwd_hdim256_e4m3_paged_split_sm90_cu_526fb41a_32264cuda3std3__45__cpo3endE
	.align		8
        /*0078*/ 	.dword	_ZN78_INTERNAL_15aef12b_42_flash_fwd_hdim256_e4m3_paged_split_sm90_cu_526fb41a_32264cuda3std3__45__cpo6cbeginE
	.align		8
        /*0080*/ 	.dword	_ZN78_INTERNAL_15aef12b_42_flash_fwd_hdim256_e4m3_paged_split_sm90_cu_526fb41a_32264cuda3std3__45__cpo4cendE
	.align		8
        /*0088*/ 	.dword	_ZN78_INTERNAL_15aef12b_42_flash_fwd_hdim256_e4m3_paged_split_sm90_cu_526fb41a_32264cuda3std3__480_GLOBAL__N__15aef12b_42_flash_fwd_hdim256_e4m3_paged_split_sm90_cu_526fb41a_32266ignoreE
	.align		8
        /*0090*/ 	.dword	_ZN78_INTERNAL_15aef12b_42_flash_fwd_hdim256_e4m3_paged_split_sm90_cu_526fb41a_32264cuda3std3__419piecewise_constructE
	.align		8
        /*0098*/ 	.dword	_ZN78_INTERNAL_15aef12b_42_flash_fwd_hdim256_e4m3_paged_split_sm90_cu_526fb41a_32264cuda3std3__48in_placeE
	.align		8
        /*00a0*/ 	.dword	_ZN78_INTERNAL_15aef12b_42_flash_fwd_hdim256_e4m3_paged_split_sm90_cu_526fb41a_32264cuda3std6ranges3__45__cpo4swapE
	.align		8
        /*00a8*/ 	.dword	_ZN78_INTERNAL_15aef12b_42_flash_fwd_hdim256_e4m3_paged_split_sm90_cu_526fb41a_32264cuda3std6ranges3__45__cpo9iter_moveE
	.align		8
        /*00b0*/ 	.dword	_ZN78_INTERNAL_15aef12b_42_flash_fwd_hdim256_e4m3_paged_split_sm90_cu_526fb41a_32264cute7productE
	.align		8
        /*00b8*/ 	.dword	_ZN78_INTERNAL_15aef12b_42_flash_fwd_hdim256_e4m3_paged_split_sm90_cu_526fb41a_32264cute1_E
	.align		8
        /*00c0*/ 	.dword	$str$23
	.align		8
        /*00c8*/ 	.dword	$str$24


//--------------------- .text._ZN7cutlass13device_kernelIN5flash11enable_sm90INS1_16FlashAttnFwdSm90INS1_25CollectiveMainloopFwdSm90ILi2EN4cute5tupleIJNS5_1CILi1EEES8_S8_EEENS6_IJNS7_ILi128EEESA_NS7_ILi256EEEEEELi256ENS_12float_e4m3_tEfNS_4arch4Sm90ELb0ELb0ELb0ELb0ELb1ELb0ELb0ELb1ELb0ELb1ELb1ELb0EEENS1_21CollectiveEpilogueFwdINS6_IJSA_SB_SA_EEES9_NS_10bfloat16_tESF_Li256ELb0ELb1ELb1ELb1EEENS1_19SingleTileSchedulerILb0ELb1ELb1ELi128EEEEEEEEEvNT_6ParamsE --------------------------
	.section	.text._ZN7cutlass13device_kernelIN5flash11enable_sm90INS1_16FlashAttnFwdSm90INS1_25CollectiveMainloopFwdSm90ILi2EN4cute5tupleIJNS5_1CILi1EEES8_S8_EEENS6_IJNS7_ILi128EEESA_NS7_ILi256EEEEEELi256ENS_12float_e4m3_tEfNS_4arch4Sm90ELb0ELb0ELb0ELb0ELb1ELb0ELb0ELb1ELb0ELb1ELb1ELb0EEENS1_21CollectiveEpilogueFwdINS6_IJSA_SB_SA_EEES9_NS_10bfloat16_tESF_Li256ELb0ELb1ELb1ELb1EEENS1_19SingleTileSchedulerILb0ELb1ELb1ELi128EEEEEEEEEvNT_6ParamsE,"ax",@progbits
	.align	128
.text._ZN7cutlass13device_kernelIN5flash11enable_sm90INS1_16FlashAttnFwdSm90INS1_25CollectiveMainloopFwdSm90ILi2EN4cute5tupleIJNS5_1CILi1EEES8_S8_EEENS6_IJNS7_ILi128EEESA_NS7_ILi256EEEEEELi256ENS_12float_e4m3_tEfNS_4arch4Sm90ELb0ELb0ELb0ELb0ELb1ELb0ELb0ELb1ELb0ELb1ELb1ELb0EEENS1_21CollectiveEpilogueFwdINS6_IJSA_SB_SA_EEES9_NS_10bfloat16_tESF_Li256ELb0ELb1ELb1ELb1EEENS1_19SingleTileSchedulerILb0ELb1ELb1ELi128EEEEEEEEEvNT_6ParamsE:
        .type           _ZN7cutlass13device_kernelIN5flash11enable_sm90INS1_16FlashAttnFwdSm90INS1_25CollectiveMainloopFwdSm90ILi2EN4cute5tupleIJNS5_1CILi1EEES8_S8_EEENS6_IJNS7_ILi128EEESA_NS7_ILi256EEEEEELi256ENS_12float_e4m3_tEfNS_4arch4Sm90ELb0ELb0ELb0ELb0ELb1ELb0ELb0ELb1ELb0ELb1ELb1ELb0EEENS1_21CollectiveEpilogueFwdINS6_IJSA_SB_SA_EEES9_NS_10bfloat16_tESF_Li256ELb0ELb1ELb1ELb1EEENS1_19SingleTileSchedulerILb0ELb1ELb1ELi128EEEEEEEEEvNT_6ParamsE,@function
        .size           _ZN7cutlass13device_kernelIN5flash11enable_sm90INS1_16FlashAttnFwdSm90INS1_25CollectiveMainloopFwdSm90ILi2EN4cute5tupleIJNS5_1CILi1EEES8_S8_EEENS6_IJNS7_ILi128EEESA_NS7_ILi256EEEEEELi256ENS_12float_e4m3_tEfNS_4arch4Sm90ELb0ELb0ELb0ELb0ELb1ELb0ELb0ELb1ELb0ELb1ELb1ELb0EEENS1_21CollectiveEpilogueFwdINS6_IJSA_SB_SA_EEES9_NS_10bfloat16_tESF_Li256ELb0ELb1ELb1ELb1EEENS1_19SingleTileSchedulerILb0ELb1ELb1ELi128EEEEEEEEEvNT_6ParamsE,(.L_x_3852 - _ZN7cutlass13device_kernelIN5flash11enable_sm90INS1_16FlashAttnFwdSm90INS1_25CollectiveMainloopFwdSm90ILi2EN4cute5tupleIJNS5_1CILi1EEES8_S8_EEENS6_IJNS7_ILi128EEESA_NS7_ILi256EEEEEELi256ENS_12float_e4m3_tEfNS_4arch4Sm90ELb0ELb0ELb0ELb0ELb1ELb0ELb0ELb1ELb0ELb1ELb1ELb0EEENS1_21CollectiveEpilogueFwdINS6_IJSA_SB_SA_EEES9_NS_10bfloat16_tESF_Li256ELb0ELb1ELb1ELb1EEENS1_19SingleTileSchedulerILb0ELb1ELb1ELi128EEEEEEEEEvNT_6ParamsE)
        .other          _ZN7cutlass13device_kernelIN5flash11enable_sm90INS1_16FlashAttnFwdSm90INS1_25CollectiveMainloopFwdSm90ILi2EN4cute5tupleIJNS5_1CILi1EEES8_S8_EEENS6_IJNS7_ILi128EEESA_NS7_ILi256EEEEEELi256ENS_12float_e4m3_tEfNS_4arch4Sm90ELb0ELb0ELb0ELb0ELb1ELb0ELb0ELb1ELb0ELb1ELb1ELb0EEENS1_21CollectiveEpilogueFwdINS6_IJSA_SB_SA_EEES9_NS_10bfloat16_tESF_Li256ELb0ELb1ELb1ELb1EEENS1_19SingleTileSchedulerILb0ELb1ELb1ELi128EEEEEEEEEvNT_6ParamsE,@"STO_CUDA_ENTRY STV_DEFAULT"
_ZN7cutlass13device_kernelIN5flash11enable_sm90INS1_16FlashAttnFwdSm90INS1_25CollectiveMainloopFwdSm90ILi2EN4cute5tupleIJNS5_1CILi1EEES8_S8_EEENS6_IJNS7_ILi128EEESA_NS7_ILi256EEEEEELi256ENS_12float_e4m3_tEfNS_4arch4Sm90ELb0ELb0ELb0ELb0ELb1ELb0ELb0ELb1ELb0ELb1ELb1ELb0EEENS1_21CollectiveEpilogueFwdINS6_IJSA_SB_SA_EEES9_NS_10bfloat16_tESF_Li256ELb0ELb1ELb1ELb1EEENS1_19SingleTileSchedulerILb0ELb1ELb1ELi128EEEEEEEEEvNT_6ParamsE:
[----:B------:R-:W0:Y:S02]  /*0000*/  LDC R1, c[0x0][0x28] ;  /* 0x00000a00ff017b82 */ /* 0x000e240000000800 */
[----:B0-----:R-:W-:Y:S01]  /*0010*/  VIADD R1, R1, 0xfffffff0 ;  /* 0xfffffff001017836 */ /* 0x001fe20000000000 */
[----:B------:R-:W0:Y:S01]  /*0020*/  S2R R19, SR_TID.X ;  /* 0x0000000000137919 */ /* 0x000e220000002100 */
[----:B------:R-:W-:Y:S01]  /*0030*/  ELECT P0, URZ, PT ;  /* 0x00000000003f782f */ /* 0x000fe20003800000 */
[----:B------:R-:W-:Y:S01]  /*0040*/  UMOV UR4, 0x80 ;  /* 0x0000008000047882 */ /* 0x000fe20000000000 */
[----:B------:R-:W-:Y:S01]  /*0050*/  UMOV UR7, 0x100 ;  /* 0x0000010000077882 */ /* 0x000fe20000000000 */
[--C-:B0-----:R-:W-:Y:S02]  /*0060*/  SHF.R.U32.HI R0, RZ, 0x5, R19.reuse ;  /* 0x00000005ff007819 */ /* 0x101fe40000011613 */
[----:B------:R-:W-:-:S03]  /*0070*/  SHF.R.U32.HI R16, RZ, 0x7, R19 ;  /* 0x00000007ff107819 */ /* 0x000fc60000011613 */
[----:B------:R-:W0:Y:S04]  /*0080*/  SHFL.IDX PT, R2, R0, RZ, 0x1f ;  /* 0x00001fff00027589 */ /* 0x000e2800000e0000 */
[----:B------:R1:W2:Y:S01]  /*0090*/  SHFL.IDX PT, R3, R16, RZ, 0x1f ;  /* 0x00001fff10037589 */ /* 0x0002a200000e0000 */
[C---:B0-----:R-:W-:Y:S02]  /*00a0*/  ISETP.NE.OR P0, PT, R2.reuse, RZ, !P0 ;  /* 0x000000ff0200720c */ /* 0x041fe40004705670 */
[----:B------:R-:W-:-:S11]  /*00b0*/  ISETP.NE.AND P1, PT, R2, RZ, PT ;  /* 0x000000ff0200720c */ /* 0x000fd60003f25270 */
[----:B------:R-:W-:Y:S01]  /*00c0*/  VOTEU.ALL UP0, P0 ;  /* 0x00000000003f7886 */ /* 0x000fe20000000000 */
[----:B------:R-:W-:-:S04]  /*00d0*/  VOTEU.ALL UP1, P0 ;  /* 0x00000000003f7886 */ /* 0x000fc80000020000 */
[----:B------:R-:W0:Y:S01]  /*00e0*/  @!UP0 S2UR UR8, SR_CgaCtaId ;  /* 0x00000000000889c3 */ /* 0x000e220000008800 */
[----:B------:R-:W-:Y:S01]  /*00f0*/  @!UP0 UMOV UR6, 0x400 ;  /* 0x0000040000068882 */ /* 0x000fe20000000000 */
[----:B------:R-:W-:-:S04]  /*0100*/  @!UP0 UIADD3 UR4, -UR4, 0x100000, URZ ;  /* 0x0010000004048890 */ /* 0x000fc8000fffe13f */
[----:B------:R-:W-:Y:S02]  /*0110*/  @!UP0 USHF.L.U32 UR5, UR4, 0xb, URZ ;  /* 0x0000000b04058899 */ /* 0x000fe4000800063f */
[----:B------:R-:W-:Y:S02]  /*0120*/  @!UP0 USHF.L.U32 UR4, UR4, 0x1, URZ ;  /* 0x0000000104048899 */ /* 0x000fe4000800063f */
[----:B0-----:R-:W-:Y:S02]  /*0130*/  @!UP0 ULEA UR8, UR8, UR6, 0x18 ;  /* 0x0000000608088291 */ /* 0x001fe4000f8ec03f */
[----:B------:R-:W-:-:S04]  /*0140*/  @!UP0 UIADD3 UR6, -UR7, 0x100000, URZ ;  /* 0x0010000007068890 */ /* 0x000fc8000fffe13f */
[----:B------:R-:W-:Y:S02]  /*0150*/  @!UP0 USHF.L.U32 UR7, UR6, 0xb, URZ ;  /* 0x0000000b06078899 */ /* 0x000fe4000800063f */
[----:B------:R-:W-:Y:S01]  /*0160*/  @!UP0 USHF.L.U32 UR6, UR6, 0x1, URZ ;  /* 0x0000000106068899 */ /* 0x000fe2000800063f */
[----:B------:R-:W-:-:S05]  /*0170*/  VOTEU.ALL UP0, P0 ;  /* 0x00000000003f7886 */ /* 0x000fca0000000000 */
[----:B------:R1:W0:Y:S06]  /*0180*/  @!UP0 SYNCS.EXCH.64 URZ, [UR8+0x38800], UR4 ;  /* 0x03880004083f85b2 */ /* 0x00022c0008000100 */
[----:B------:R1:W3:Y:S02]  /*0190*/  @!UP1 SYNCS.EXCH.64 URZ, [UR8+0x38820], UR6 ;  /* 0x03882006083f95b2 */ /* 0x0002e40008000100 */
[----:B-12---:R-:W-:Y:S05]  /*01a0*/  @P1 BRA `(.L_x_0) ;  /* 0x0000000000481947 */ /* 0x006fea0003800000 */
[----:B------:R-:W1:Y:S01]  /*01b0*/  S2UR UR5, SR_CgaCtaId ;  /* 0x00000000000579c3 */ /* 0x000e620000008800 */
[----:B------:R-:W-:Y:S01]  /*01c0*/  UMOV UR4, 0x400 ;  /* 0x0000040000047882 */ /* 0x000fe20000000000 */
[----:B------:R-:W-:Y:S01]  /*01d0*/  UMOV UR6, 0x80 ;  /* 0x0000008000067882 */ /* 0x000fe20000000000 */
[----:B------:R-:W-:Y:S01]  /*01e0*/  UMOV UR7, 0x100 ;  /* 0x0000010000077882 */ /* 0x000fe20000000000 */
[----:B------:R-:W-:Y:S01]  /*01f0*/  ELECT P0, URZ, PT ;  /* 0x00000000003f782f */ /* 0x000fe20003800000 */
[----:B-1----:R-:W-:Y:S02]  /*0200*/  ULEA UR8, UR5, UR4, 0x18 ;  /* 0x0000000405087291 */ /* 0x002fe4000f8ec03f */
[----:B------:R-:W-:-:S04]  /*0210*/  UIADD3 UR4, -UR6, 0x100000, URZ ;  /* 0x0010000006047890 */ /* 0x000fc8000fffe13f */
[----:B------:R-:W-:Y:S02]  /*0220*/  USHF.L.U32 UR5, UR4, 0xb, URZ ;  /* 0x0000000b04057899 */ /* 0x000fe4000800063f */
[----:B------:R-:W-:Y:S02]  /*0230*/  USHF.L.U32 UR4, UR4, 0x1, URZ ;  /* 0x0000000104047899 */ /* 0x000fe4000800063f */
[----:B------:R-:W-:-:S04]  /*0240*/  UIADD3 UR6, -UR7, 0x100000, URZ ;  /* 0x0010000007067890 */ /* 0x000fc8000fffe13f */
[----:B------:R-:W-:Y:S02]  /*0250*/  USHF.L.U32 UR7, UR6, 0xb, URZ ;  /* 0x0000000b06077899 */ /* 0x000fe4000800063f */
[----:B------:R-:W-:Y:S01]  /*0260*/  USHF.L.U32 UR6, UR6, 0x1, URZ ;  /* 0x0000000106067899 */ /* 0x000fe2000800063f */
[----:B------:R-:W1:Y:S03]  /*0270*/  FENCE.VIEW.ASYNC.S ;  /* 0x00000000000073c6 */ /* 0x000e660000000000 */
[----:B-1----:R1:W2:Y:S08]  /*0280*/  SYNCS.EXCH.64 URZ, [UR8+0x38830], UR4 ;  /* 0x03883004083f75b2 */ /* 0x0022b00008000100 */
[----:B------:R1:W4:Y:S01]  /*0290*/  SYNCS.EXCH.64 URZ, [UR8+0x38840], UR6 ;  /* 0x03884006083f75b2 */ /* 0x0003220008000100 */
[----:B------:R1:W0:Y:S01]  /*02a0*/  SYNCS.EXCH.64 URZ, [UR8+0x38838], UR4 ;  /* 0x03883804083f75b2 */ /* 0x0002220008000100 */
[----:B------:R1:W0:Y:S01]  /*02b0*/  SYNCS.EXCH.64 URZ, [UR8+0x38848], UR6 ;  /* 0x03884806083f75b2 */ /* 0x0002220008000100 */
[----:B------:R-:W-:Y:S01]  /*02c0*/  NOP ;  /* 0x0000000000007918 */ /* 0x000fe20000000000 */
.L_x_0:
[----:B------:R-:W5:Y:S01]  /*02d0*/  SHFL.IDX PT, R2, R0, RZ, 0x1f ;  /* 0x00001fff00027589 */ /* 0x000f6200000e0000 */
[----:B------:R-:W-:Y:S01]  /*02e0*/  NOP ;  /* 0x0000000000007918 */ /* 0x000fe20000000000 */
[----:B-----5:R-:W-:-:S13]  /*02f0*/  ISETP.NE.AND P0, PT, R2, RZ, PT ;  /* 0x000000ff0200720c */ /* 0x020fda0003f05270 */
[----:B------:R-:W-:Y:S05]  /*0300*/  @P0 BRA `(.L_x_1) ;  /* 0x0000000000480947 */ /* 0x000fea0003800000 */
[----:B-1----:R-:W1:Y:S01]  /*0310*/  S2UR UR5, SR_CgaCtaId ;  /* 0x00000000000579c3 */ /* 0x002e620000008800 */
        /* <DEDUP_REMOVED lines=12> */
[----:B-1----:R1:W0:Y:S08]  /*03e0*/  SYNCS.EXCH.64 URZ, [UR8+0x38850], UR4 ;  /* 0x03885004083f75b2 */ /* 0x0022300008000100 */
[----:B------:R1:W0:Y:S01]  /*03f0*/  SYNCS.EXCH.64 URZ, [UR8+0x38860], UR6 ;  /* 0x03886006083f75b2 */ /* 0x0002220008000100 */
[----:B------:R1:W0:Y:S01]  /*0400*/  SYNCS.EXCH.64 URZ, [UR8+0x38858], UR4 ;  /* 0x03885804083f75b2 */ /* 0x0002220008000100 */
[----:B------:R1:W0:Y:S01]  /*0410*/  SYNCS.EXCH.64 URZ, [UR8+0x38868], UR6 ;  /* 0x03886806083f75b2 */ /* 0x0002220008000100 */
[----:B------:R-:W-:Y:S01]  /*0420*/  NOP ;  /* 0x0000000000007918 */ /* 0x000fe20000000000 */
.L_x_1:
[----:B------:R-:W5:Y:S01]  /*0430*/  SHFL.IDX PT, R2, R0, RZ, 0x1f ;  /* 0x00001fff00027589 */ /* 0x000f6200000e0000 */
[----:B------:R-:W-:Y:S01]  /*0440*/  NOP ;  /* 0x0000000000007918 */ /* 0x000fe20000000000 */
[----:B-----5:R-:W-:-:S13]  /*0450*/  ISETP.NE.AND P0, PT, R2, RZ, PT ;  /* 0x000000ff0200720c */ /* 0x020fda0003f05270 */
[----:B------:R-:W-:Y:S05]  /*0460*/  @P0 BRA `(.L_x_2) ;  /* 0x0000000000380947 */ /* 0x000fea0003800000 */
[----:B-1----:R-:W1:Y:S01]  /*0470*/  S2UR UR5, SR_CgaCtaId ;  /* 0x00000000000579c3 */ /* 0x002e620000008800 */
[----:B------:R-:W-:Y:S01]  /*0480*/  UMOV UR4, 0x400 ;  /* 0x0000040000047882 */ /* 0x000fe20000000000 */
[----:B------:R-:W-:Y:S01]  /*0490*/  UMOV UR7, 0x80 ;  /* 0x0000008000077882 */ /* 0x000fe20000000000 */
[----:B------:R-:W-:Y:S01]  /*04a0*/  ELECT P0, URZ, PT ;  /* 0x00000000003f782f */ /* 0x000fe20003800000 */
[----:B-1----:R-:W-:Y:S02]  /*04b0*/  ULEA UR6, UR5, UR4, 0x18 ;  /* 0x0000000405067291 */ /* 0x002fe4000f8ec03f */
[----:B------:R-:W-:-:S04]  /*04c0*/  UIADD3 UR4, -UR7, 0x100000, URZ ;  /* 0x0010000007047890 */ /* 0x000fc8000fffe13f */
[----:B------:R-:W-:Y:S02]  /*04d0*/  USHF.L.U32 UR5, UR4, 0xb, URZ ;  /* 0x0000000b04057899 */ /* 0x000fe4000800063f */
[----:B------:R-:W-:Y:S01]  /*04e0*/  USHF.L.U32 UR4, UR4, 0x1, URZ ;  /* 0x0000000104047899 */ /* 0x000fe2000800063f */
[----:B------:R-:W1:Y:S11]  /*04f0*/  FENCE.VIEW.ASYNC.S ;  /* 0x00000000000073c6 */ /* 0x000e760000000000 */
[----:B-1----:R1:W0:Y:S01]  /*0500*/  SYNCS.EXCH.64 URZ, [UR6+0x38870], UR4 ;  /* 0x03887004063f75b2 */ /* 0x0022220008000100 */
[----:B------:R1:W0:Y:S01]  /*0510*/  SYNCS.EXCH.64 URZ, [UR6+0x38880], UR4 ;  /* 0x03888004063f75b2 */ /* 0x0002220008000100 */
[----:B------:R1:W0:Y:S01]  /*0520*/  SYNCS.EXCH.64 URZ, [UR6+0x38878], UR4 ;  /* 0x03887804063f75b2 */ /* 0x0002220008000100 */
[----:B------:R1:W0:Y:S01]  /*0530*/  SYNCS.EXCH.64 URZ, [UR6+0x38888], UR4 ;  /* 0x03888804063f75b2 */ /* 0x0002220008000100 */
[----:B------:R-:W-:Y:S01]  /*0540*/  NOP ;  /* 0x0000000000007918 */ /* 0x000fe20000000000 */
.L_x_2:
        /* <DEDUP_REMOVED lines=22> */
.L_x_3:
[----:B------:R-:W5:Y:S01]  /*06b0*/  SHFL.IDX PT, R2, R0, RZ, 0x1f ;  /* 0x00001fff00027589 */ /* 0x000f6200000e0000 */
[----:B------:R-:W-:Y:S01]  /*06c0*/  R2UR UR9, R3 ;  /* 0x00000000030972ca */ /* 0x000fe200000e0000 */
        /* <DEDUP_REMOVED lines=21> */
.L_x_4:
[----:B------:R-:W-:Y:S01]  /*0820*/  UISETP.NE.AND UP0, UPT, UR9, URZ, UPT ;  /* 0x0000003f0900728c */ /* 0x000fe2000bf05270 */
[----:B------:R-:W-:Y:S01]  /*0830*/  NOP ;  /* 0x0000000000007918 */ /* 0x000fe20000000000 */
[----:B------:R-:W-:Y:S01]  /*0840*/  UMOV UR36, 0x1 ;  /* 0x0000000100247882 */ /* 0x000fe20000000000 */
[----:B------:R-:W-:Y:S01]  /*0850*/  ULDC.64 UR46, c[0x0][0x208] ;  /* 0x00008200002e7ab9 */ /* 0x000fe20000000a00 */
[----:B------:R-:W-:Y:S01]  /*0860*/  USEL UR36, UR36, 0x2, !UP0 ;  /* 0x0000000224247887 */ /* 0x000fe2000c000000 */
[----:B------:R-:W-:Y:S01]  /*0870*/  BSSY B6, `(.L_x_5) ;  /* 0x0000eb6000067945 */ /* 0x000fe20003800000 */
[----:B0-234-:R-:W-:Y:S01]  /*0880*/  BAR.SYNC.DEFER_BLOCKING 0x0 ;  /* 0x0000000000007b1d */ /* 0x01dfe20000010000 */
[----:B------:R-:W-:-:S13]  /*0890*/  PLOP3.LUT P0, PT, PT, PT, UP0, 0x80, 0x0 ;  /* 0x000000000000781c */ /* 0x000fda0003f0f008 */
[----:B------:R-:W-:Y:S05]  /*08a0*/  @!P0 BRA `(.L_x_6) ;  /* 0x0000009c000c8947 */ /* 0x000fea0003800000 */
.L_x_7:
[----:B------:R-:W-:-:S08]  /*08b0*/  NOP ;  /* 0x0000000000007918 */ /* 0x000fd00000000000 */
[----:B------:R-:W0:Y:S02]  /*08c0*/  USETMAXREG.TRY_ALLOC.CTAPOOL UP0, 0xe8 ;  /* 0x000000e8000079c8 */ /* 0x000e240008000600 */
[----:B0-----:R-:W-:-:S13]  /*08d0*/  PLOP3.LUT P0, PT, PT, PT, UP0, 0x80, 0x0 ;  /* 0x000000000000781c */ /* 0x001fda0003f0f008 */
[----:B------:R-:W-:Y:S05]  /*08e0*/  @!P0 BRA `(.L_x_7) ;  /* 0xfffffffc00f08947 */ /* 0x000fea000383ffff */
[----:B-1----:R-:W0:Y:S01]  /*08f0*/  S2UR UR6, SR_CTAID.Y ;  /* 0x00000000000679c3 */ /* 0x002e220000002600 */
[----:B------:R-:W-:-:S07]  /*0900*/  ULDC UR8, c[0x0][0xc50] ;  /* 0x0003140000087ab9 */ /* 0x000fce0000000800 */
[----:B------:R-:W-:Y:S08]  /*0910*/  BAR.ARV 0x8, 0x180 ;  /* 0x0206000000007b1d */ /* 0x000ff00000002000 */
[----:B------:R-:W1:Y:S01]  /*0920*/  S2UR UR37, SR_CTAID.Z ;  /* 0x00000000002579c3 */ /* 0x000e620000002700 */
[----:B------:R-:W-:Y:S01]  /*0930*/  ISETP.NE.AND P0, PT, R16, 0x1, PT ;  /* 0x000000011000780c */ /* 0x000fe20003f05270 */
[----:B------:R-:W-:-:S11]  /*0940*/  UISETP.NE.AND UP0, UPT, UR8, 0x1, UPT ;  /* 0x000000010800788c */ /* 0x000fd6000bf05270 */
[----:B------:R-:W-:Y:S01]  /*0950*/  @UP0 ULDC UR4, c[0x0][0xc54] ;  /* 0x0003150000040ab9 */ /* 0x000fe20000000800 */
[----:B------:R-:W-:Y:S06]  /*0960*/  @!P0 BAR.ARV 0x9, 0x100 ;  /* 0x0244000000008b1d */ /* 0x000fec0000002000 */
[----:B0-----:R-:W-:Y:S01]  /*0970*/  UIMAD.WIDE.U32 UR4, UR6, UR4, URZ ;  /* 0x00000004060472a5 */ /* 0x001fe2000f8e003f */
[----:B------:R-:W-:Y:S01]  /*0980*/  @UP0 ULDC UR7, c[0x0][0xc58] ;  /* 0x0003160000070ab9 */ /* 0x000fe20000000800 */
[----:B------:R-:W-:Y:S01]  /*0990*/  UMOV UR42, UR6 ;  /* 0x00000006002a7c82 */ /* 0x000fe20008000000 */
[----:B-1----:R-:W-:Y:S01]  /*09a0*/  ISETP.LE.AND P0, PT, RZ, UR37, PT ;  /* 0x00000025ff007c0c */ /* 0x002fe2000bf03270 */
[----:B------:R-:W-:-:S04]  /*09b0*/  @UP0 USHF.R.U32.HI UR42, URZ, UR7, UR5 ;  /* 0x000000073f2a0299 */ /* 0x000fc80008011605 */
[----:B------:R-:W-:-:S04]  /*09c0*/  UIADD3 UR4, -UR42, URZ, URZ ;  /* 0x0000003f2a047290 */ /* 0x000fc8000fffe13f */
[----:B------:R-:W-:-:S04]  /*09d0*/  UIMAD UR8, UR8, UR4, UR6 ;  /* 0x00000004080872a4 */ /* 0x000fc8000f8e0206 */
[----:B------:R-:W-:Y:S08]  /*09e0*/  @!P0 BRA `(.L_x_8) ;  /* 0x000000e800788947 */ /* 0x000ff00003800000 */
[----:B------:R-:W-:Y:S01]  /*09f0*/  ULDC.64 UR4, c[0x0][0x990] ;  /* 0x0002640000047ab9 */ /* 0x000fe20000000a00 */
[----:B------:R-:W-:Y:S01]  /*0a00*/  ULDC.64 UR6, c[0x0][0x998] ;  /* 0x0002660000067ab9 */ /* 0x000fe20000000a00 */
[----:B------:R-:W-:Y:S01]  /*0a10*/  UISETP.NE.U32.AND UP0, UPT, UR4, URZ, UPT ;  /* 0x0000003f0400728c */ /* 0x000fe2000bf05070 */
[----:B------:R-:W-:Y:S01]  /*0a20*/  IMAD.MOV.U32 R0, RZ, RZ, 0x3f800000 ;  /* 0x3f800000ff007424 */ /* 0x000fe200078e00ff */
[----:B------:R-:W-:Y:S01]  /*0a30*/  UISETP.NE.U32.AND UP1, UPT, UR6, URZ, UPT ;  /* 0x0000003f0600728c */ /* 0x000fe2000bf25070 */
[----:B------:R-:W-:Y:S01]  /*0a40*/  IMAD.MOV.U32 R5, RZ, RZ, 0x3f800000 ;  /* 0x3f800000ff057424 */ /* 0x000fe200078e00ff */
[----:B------:R-:W-:Y:S02]  /*0a50*/  UISETP.NE.AND.EX UP0, UPT, UR5, URZ, UPT, UP0 ;  /* 0x0000003f0500728c */ /* 0x000fe4000bf05300 */
[----:B------:R-:W-:Y:S02]  /*0a60*/  UISETP.NE.AND.EX UP1, UPT, UR7, URZ, UPT, UP1 ;  /* 0x0000003f0700728c */ /* 0x000fe4000bf25310 */
[----:B------:R-:W-:-:S02]  /*0a70*/  USHF.R.S32.HI UR38, URZ, 0x1f, UR37 ;  /* 0x0000001f3f267899 */ /* 0x000fc40008011425 */
[----:B------:R-:W-:Y:S01]  /*0a80*/  PLOP3.LUT P0, PT, PT, PT, UP0, 0x80, 0x0 ;  /* 0x000000000000781c */ /* 0x000fe20003f0f008 */
[----:B------:R-:W-:Y:S01]  /*0a90*/  ULDC UR45, c[0x0][0x424] ;  /* 0x00010900002d7ab9 */ /* 0x000fe20000000800 */
[----:B------:R-:W-:-:S03]  /*0aa0*/  PLOP3.LUT P1, PT, PT, PT, UP1, 0x80, 0x0 ;  /* 0x000000000000781c */ /* 0x000fc60003f2f018 */
[----:B------:R-:W-:Y:S02]  /*0ab0*/  @UP0 ULDC.64 UR12, c[0x0][0x9a8] ;  /* 0x00026a00000c0ab9 */ /* 0x000fe40000000a00 */
[----:B------:R-:W-:Y:S01]  /*0ac0*/  @UP1 ULDC.64 UR16, c[0x0][0x9b8] ;  /* 0x00026e0000101ab9 */ /* 0x000fe20000000a00 */
[----:B------:R-:W-:Y:S02]  /*0ad0*/  @UP0 UIMAD UR9, UR38, UR12, URZ ;  /* 0x0000000c260902a4 */ /* 0x000fe4000f8e023f */
[----:B------:R-:W-:Y:S02]  /*0ae0*/  @UP1 UIMAD UR15, UR38, UR16, URZ ;  /* 0x00000010260f12a4 */ /* 0x000fe4000f8e023f */
[----:B------:R-:W-:Y:S02]  /*0af0*/  @UP0 UIMAD UR14, UR37, UR13, UR9 ;  /* 0x0000000d250e02a4 */ /* 0x000fe4000f8e0209 */
[----:B------:R-:W-:Y:S02]  /*0b00*/  @UP0 UIMAD.WIDE.U32 UR10, UR37, UR12, URZ ;  /* 0x0000000c250a02a5 */ /* 0x000fe4000f8e003f */
[----:B------:R-:W-:-:S02]  /*0b10*/  @UP0 USHF.R.S32.HI UR9, URZ, 0x1f, UR42 ;  /* 0x0000001f3f090899 */ /* 0x000fc4000801142a */
[----:B------:R-:W-:Y:S02]  /*0b20*/  @UP1 UIMAD.WIDE.U32 UR12, UR37, UR16, URZ ;  /* 0x00000010250c12a5 */ /* 0x000fe4000f8e003f */
[----:B------:R-:W-:Y:S02]  /*0b30*/  @UP1 UIMAD UR15, UR37, UR17, UR15 ;  /* 0x00000011250f12a4 */ /* 0x000fe4000f8e020f */
[----:B------:R-:W-:Y:S01]  /*0b40*/  @UP1 USHF.R.S32.HI UR20, URZ, 0x1f, UR42 ;  /* 0x0000001f3f141899 */ /* 0x000fe2000801142a */
[----:B------:R-:W-:Y:S01]  /*0b50*/  @UP0 ULDC.64 UR16, c[0x0][0x9b0] ;  /* 0x00026c0000100ab9 */ /* 0x000fe20000000a00 */
[----:B------:R-:W-:Y:S01]  /*0b60*/  @UP1 ULDC.64 UR18, c[0x0][0x9c0] ;  /* 0x0002700000121ab9 */ /* 0x000fe20000000a00 */
[----:B------:R-:W-:Y:S02]  /*0b70*/  @UP0 UIMAD UR9, UR9, UR16, URZ ;  /* 0x00000010090902a4 */ /* 0x000fe4000f8e023f */
[----:B------:R-:W-:Y:S02]  /*0b80*/  @UP0 UIADD3 UR11, UR11, UR14, URZ ;  /* 0x0000000e0b0b0290 */ /* 0x000fe4000fffe03f */
[----:B------:R-:W-:-:S02]  /*0b90*/  @UP1 UIMAD UR14, UR20, UR18, URZ ;  /* 0x00000012140e12a4 */ /* 0x000fc4000f8e023f */
[----:B------:R-:W-:Y:S02]  /*0ba0*/  @UP1 UIADD3 UR13, UR13, UR15, URZ ;  /* 0x0000000f0d0d1290 */ /* 0x000fe4000fffe03f */
[----:B------:R-:W-:Y:S02]  /*0bb0*/  @UP0 UIMAD UR9, UR42, UR17, UR9 ;  /* 0x000000112a0902a4 */ /* 0x000fe4000f8e0209 */
[----:B------:R-:W-:Y:S02]  /*0bc0*/  @UP0 UIMAD.WIDE.U32 UR10, UR42, UR16, UR10 ;  /* 0x000000102a0a02a5 */ /* 0x000fe4000f8e000a */
[----:B------:R-:W-:Y:S02]  /*0bd0*/  @UP1 UIMAD UR14, UR42, UR19, UR14 ;  /* 0x000000132a0e12a4 */ /* 0x000fe4000f8e020e */
[----:B------:R-:W-:Y:S02]  /*0be0*/  @UP1 UIMAD.WIDE.U32 UR12, UR42, UR18, UR12 ;  /* 0x000000122a0c12a5 */ /* 0x000fe4000f8e000c */
[----:B------:R-:W-:-:S02]  /*0bf0*/  @UP0 UIADD3 UR11, UR11, UR9, URZ ;  /* 0x000000090b0b0290 */ /* 0x000fc4000fffe03f */
[----:B------:R-:W-:Y:S02]  /*0c00*/  @UP1 UIADD3 UR9, UR13, UR14, URZ ;  /* 0x0000000e0d091290 */ /* 0x000fe4000fffe03f */
[----:B------:R-:W-:Y:S02]  /*0c10*/  @UP1 ULEA UR6, UP3, UR12, UR6, 0x2 ;  /* 0x000000060c061291 */ /* 0x000fe4000f86103f */
[----:B------:R-:W-:Y:S02]  /*0c20*/  @UP0 ULEA UR4, UP2, UR10, UR4, 0x2 ;  /* 0x000000040a040291 */ /* 0x000fe4000f84103f */
[----:B------:R-:W-:Y:S02]  /*0c30*/  @UP1 ULEA.HI.X UR7, UR12, UR7, UR9, 0x2, UP3 ;  /* 0x000000070c071291 */ /* 0x000fe400098f1409 */
[----:B------:R-:W-:Y:S01]  /*0c40*/  IMAD.U32 R6, RZ, RZ, UR6 ;  /* 0x00000006ff067e24 */ /* 0x000fe2000f8e00ff */
[----:B------:R-:W-:Y:S01]  /*0c50*/  @UP0 ULEA.HI.X UR5, UR10, UR5, UR11, 0x2, UP2 ;  /* 0x000000050a050291 */ /* 0x000fe200090f140b */
[----:B------:R-:W-:-:S02]  /*0c60*/  IMAD.U32 R2, RZ, RZ, UR4 ;  /* 0x00000004ff027e24 */ /* 0x000fc4000f8e00ff */
[----:B------:R-:W-:-:S03]  /*0c70*/  IMAD.U32 R7, RZ, RZ, UR7 ;  /* 0x00000007ff077e24 */ /* 0x000fc6000f8e00ff */
[----:B------:R-:W-:Y:S01]  /*0c80*/  IMAD.U32 R3, RZ, RZ, UR5 ;  /* 0x00000005ff037e24 */ /* 0x000fe2000f8e00ff */
[----:B------:R-:W-:Y:S01]  /*0c90*/  ULDC.64 UR4, c[0x0][0x418] ;  /* 0x0001060000047ab9 */ /* 0x000fe20000000a00 */
[----:B------:R0:W5:Y:S01]  /*0ca0*/  @P1 LDG.E R0, desc[UR46][R6.64] ;  /* 0x0000002e06001981 */ /* 0x000162000c1e1900 */
[----:B------:R-:W-:-:S03]  /*0cb0*/  UISETP.NE.U32.AND UP0, UPT, UR4, URZ, UPT ;  /* 0x0000003f0400728c */ /* 0x000fc6000bf05070 */
[----:B------:R-:W-:Y:S01]  /*0cc0*/  ULDC UR4, c[0x0][0x2f0] ;  /* 0x0000bc0000047ab9 */ /* 0x000fe20000000800 */
[----:B------:R-:W-:Y:S01]  /*0cd0*/  UISETP.NE.AND.EX UP0, UPT, UR5, URZ, UPT, UP0 ;  /* 0x0000003f0500728c */ /* 0x000fe2000bf05300 */
[----:B------:R0:W5:Y:S03]  /*0ce0*/  @P0 LDG.E R5, desc[UR46][R2.64] ;  /* 0x0000002e02050981 */ /* 0x000166000c1e1900 */
[----:B------:R-:W-:-:S04]  /*0cf0*/  USEL UR45, UR45, 0x1, UP0 ;  /* 0x000000012d2d7887 */ /* 0x000fc80008000000 */
[----:B------:R-:W-:-:S04]  /*0d00*/  UIMAD UR45, UR45, UR4, URZ ;  /* 0x000000042d2d72a4 */ /* 0x000fc8000f8e023f */
[----:B------:R-:W-:Y:S02]  /*0d10*/  UISETP.GE.AND UP0, UPT, UR45, 0x1, UPT ;  /* 0x000000012d00788c */ /* 0x000fe4000bf06270 */
[----:B------:R-:W-:-:S04]  /*0d20*/  UIADD3 UR4, UR45, 0x7f, URZ ;  /* 0x0000007f2d047890 */ /* 0x000fc8000fffe03f */
[----:B------:R-:W-:Y:S01]  /*0d30*/  PLOP3.LUT P0, PT, PT, PT, UP0, 0x80, 0x0 ;  /* 0x000000000000781c */ /* 0x000fe20003f0f008 */
[----:B------:R-:W-:-:S04]  /*0d40*/  USHF.R.S32.HI UR5, URZ, 0x1f, UR4 ;  /* 0x0000001f3f057899 */ /* 0x000fc80008011404 */
[----:B------:R-:W-:Y:S02]  /*0d50*/  ULEA.HI UR5, UR5, UR4, URZ, 0x7 ;  /* 0x0000000405057291 */ /* 0x000fe4000f8f383f */
[----:B------:R-:W-:Y:S01]  /*0d60*/  ULOP3.LUT UR39, UR8, 0xffff, URZ, 0xc0, !UPT ;  /* 0x0000ffff08277892 */ /* 0x000fe2000f8ec03f */
[----:B------:R-:W-:Y:S01]  /*0d70*/  UMOV UR4, URZ ;  /* 0x0000003f00047c82 */ /* 0x000fe20008000000 */
[----:B------:R-:W-:-:S04]  /*0d80*/  USHF.R.S32.HI UR6, URZ, 0x7, UR5 ;  /* 0x000000073f067899 */ /* 0x000fc80008011405 */
[----:B0-----:R-:W-:Y:S08]  /*0d90*/  @!P0 BRA `(.L_x_9) ;  /* 0x0000000000908947 */ /* 0x001ff00003800000 */
[----:B------:R-:W-:Y:S01]  /*0da0*/  USHF.R.U32.HI UR8, URZ, 0x10, UR8 ;  /* 0x000000103f087899 */ /* 0x000fe20008011608 */
[----:B------:R-:W-:-:S03]  /*0db0*/  UMOV UR4, URZ ;  /* 0x0000003f00047c82 */ /* 0x000fc60008000000 */
[----:B------:R-:W-:-:S11]  /*0dc0*/  UISETP.NE.AND UP0, UPT, UR8, URZ, UPT ;  /* 0x0000003f0800728c */ /* 0x000fd6000bf05270 */
[----:B------:R-:W-:Y:S02]  /*0dd0*/  @!UP0 ULDC UR8, c[0x0][0x9f0] ;  /* 0x00027c0000088ab9 */ /* 0x000fe40000000800 */
[----:B------:R-:W-:Y:S01]  /*0de0*/  IMAD.U32 R4, RZ, RZ, UR8 ;  /* 0x00000008ff047e24 */ /* 0x000fe2000f8e00ff */
[----:B------:R-:W-:-:S04]  /*0df0*/  UIADD3 UR7, UR6, -0x1, UR8 ;  /* 0xffffffff06077890 */ /* 0x000fc8000fffe008 */
[-C--:B------:R-:W-:Y:S02]  /*0e00*/  IABS R2, R4.reuse ;  /* 0x0000000400027213 */ /* 0x080fe40000000000 */
[----:B------:R-:W-:Y:S01]  /*0e10*/  IMAD.U32 R6, RZ, RZ, UR7 ;  /* 0x00000007ff067e24 */ /* 0x000fe2000f8e00ff */
[----:B------:R-:W-:Y:S01]  /*0e20*/  IABS R7, R4 ;  /* 0x0000000400077213 */ /* 0x000fe20000000000 */
[----:B------:R-:W-:Y:S01]  /*0e30*/  ULOP3.LUT UR7, UR7, UR8, URZ, 0x3c, !UPT ;  /* 0x0000000807077292 */ /* 0x000fe2000f8e3c3f */
[----:B------:R-:W-:Y:S02]  /*0e40*/  R2UR UR11, R2 ;  /* 0x00000000020b72ca */ /* 0x000fe400000e0000 */
[----:B------:R-:W-:-:S05]  /*0e50*/  IABS R6, R6 ;  /* 0x0000000600067213 */ /* 0x000fca0000000000 */
[----:B------:R-:W-:-:S05]  /*0e60*/  IMAD.MOV.U32 R4, RZ, RZ, R6 ;  /* 0x000000ffff047224 */ /* 0x000fca00078e0006 */
[----:B------:R-:W-:Y:S01]  /*0e70*/  R2UR UR10, R4 ;  /* 0x00000000040a72ca */ /* 0x000fe200000e0000 */
[----:B------:R-:W0:Y:S08]  /*0e80*/  I2F.RP R2, UR11 ;  /* 0x0000000b00027d06 */ /* 0x000e300008209400 */
[----:B0-----:R-:W0:Y:S02]  /*0e90*/  MUFU.RCP R2, R2 ;  /* 0x0000000200027308 */ /* 0x001e240000001000 */
[----:B0-----:R-:W-:-:S02]  /*0ea0*/  VIADD R3, R2, 0xffffffe ;  /* 0x0ffffffe02037836 */ /* 0x001fc40000000000 */
[----:B------:R-:W-:-:S04]  /*0eb0*/  IMAD.MOV R2, RZ, RZ, -R7 ;  /* 0x000000ffff027224 */ /* 0x000fc800078e0a07 */
[----:B------:R-:W0:Y:S02]  /*0ec0*/  F2I.FTZ.U32.TRUNC.NTZ R3, R3 ;  /* 0x0000000300037305 */ /* 0x000e24000021f000 */
[----:B0-----:R-:W-:-:S13]  /*0ed0*/  R2UR UR5, R3 ;  /* 0x00000000030572ca */ /* 0x001fda00000e0000 */
[----:B------:R-:W-:-:S04]  /*0ee0*/  UIADD3 UR9, URZ, -UR5, URZ ;  /* 0x800000053f097290 */ /* 0x000fc8000fffe03f */
[----:B------:R-:W-:-:S04]  /*0ef0*/  UIMAD UR9, UR9, UR11, URZ ;  /* 0x0000000b090972a4 */ /* 0x000fc8000f8e023f */
[----:B------:R-:W-:-:S03]  /*0f00*/  UIMAD.WIDE.U32 UR4, UR5, UR9, UR4 ;  /* 0x00000009050472a5 */ /* 0x000fc6000f8e0004 */
[----:B------:R-:W-:Y:S01]  /*0f10*/  R2UR UR9, R2 ;  /* 0x00000000020972ca */ /* 0x000fe200000e0000 */
[----:B------:R-:W-:-:S12]  /*0f20*/  UIMAD.WIDE.U32 UR4, UR5, UR10, URZ ;  /* 0x0000000a050472a5 */ /* 0x000fd8000f8e003f */
[----:B------:R-:W-:-:S04]  /*0f30*/  UIMAD UR4, UR5, UR9, UR10 ;  /* 0x00000009050472a4 */ /* 0x000fc8000f8e020a */
[----:B------:R-:W-:-:S11]  /*0f40*/  UISETP.GT.U32.AND UP1, UPT, UR11, UR4, UPT ;  /* 0x000000040b00728c */ /* 0x000fd6000bf24070 */
[----:B------:R-:W-:Y:S02]  /*0f50*/  @!UP1 UIADD3 UR4, UR4, -UR11, URZ ;  /* 0x8000000b04049290 */ /* 0x000fe4000fffe03f */
[----:B------:R-:W-:Y:S02]  /*0f60*/  @!UP1 UIADD3 UR5, UR5, 0x1, URZ ;  /* 0x0000000105059890 */ /* 0x000fe4000fffe03f */
[----:B------:R-:W-:Y:S02]  /*0f70*/  UISETP.GE.U32.AND UP0, UPT, UR4, UR11, UPT ;  /* 0x0000000b0400728c */ /* 0x000fe4000bf06070 */
[----:B------:R-:W-:-:S09]  /*0f80*/  UISETP.GE.AND UP1, UPT, UR7, URZ, UPT ;  /* 0x0000003f0700728c */ /* 0x000fd2000bf26270 */
[----:B------:R-:W-:Y:S02]  /*0f90*/  @UP0 UIADD3 UR5, UR5, 0x1, URZ ;  /* 0x0000000105050890 */ /* 0x000fe4000fffe03f */
[----:B------:R-:W-:-:S05]  /*0fa0*/  UISETP.NE.AND UP0, UPT, UR8, URZ, UPT ;  /* 0x0000003f0800728c */ /* 0x000fca000bf05270 */
[----:B------:R-:W-:Y:S02]  /*0fb0*/  UMOV UR4, UR5 ;  /* 0x0000000500047c82 */ /* 0x000fe40008000000 */
[----:B------:R-:W-:-:S04]  /*0fc0*/  @!UP1 UIADD3 UR4, -UR4, URZ, URZ ;  /* 0x0000003f04049290 */ /* 0x000fc8000fffe13f */
[----:B------:R-:W-:-:S12]  /*0fd0*/  @!UP0 ULOP3.LUT UR4, URZ, UR8, URZ, 0x33, !UPT ;  /* 0x000000083f048292 */ /* 0x000fd8000f8e333f */
.L_x_9:
[----:B------:R-:W-:Y:S01]  /*0fe0*/  UIMAD UR39, UR39, UR4, URZ ;  /* 0x00000004272772a4 */ /* 0x000fe2000f8e023f */
[----:B------:R-:W-:Y:S02]  /*0ff0*/  IMAD.U32 R2, RZ, RZ, UR6 ;  /* 0x00000006ff027e24 */ /* 0x000fe4000f8e00ff */
[----:B-----5:R-:W-:Y:S01]  /*1000*/  FMUL.FTZ R0, R5, R0 ;  /* 0x0000000005007220 */ /* 0x020fe20000410000 */
[----:B------:R-:W-:Y:S01]  /*1010*/  IMAD.U32 R3, RZ, RZ, UR4 ;  /* 0x00000004ff037e24 */ /* 0x000fe2000f8e00ff */
[----:B------:R-:W-:Y:S01]  /*1020*/  ULDC UR4, c[0x0][0x988] ;  /* 0x0002620000047ab9 */ /* 0x000fe20000000800 */
[----:B------:R-:W-:Y:S02]  /*1030*/  VIADD R19, R19, 0xffffff80 ;  /* 0xffffff8013137836 */ /* 0x000fe40000000000 */
[----:B------:R-:W-:Y:S01]  /*1040*/  FMUL.FTZ R0, R0, UR4 ;  /* 0x0000000400007c20 */ /* 0x000fe20008410000 */
[----:B------:R-:W-:Y:S02]  /*1050*/  PLOP3.LUT P0, PT, PT, PT, PT, 0x80, 0x0 ;  /* 0x000000000000781c */ /* 0x000fe40003f0f070 */
[----:B------:R-:W-:-:S02]  /*1060*/  CS2R R28, SRZ ;  /* 0x00000000001c7805 */ /* 0x000fc4000001ff00 */
[----:B------:R-:W-:Y:S02]  /*1070*/  VIADDMNMX R2, R3, UR39, R2, PT ;  /* 0x0000002703027c46 */ /* 0x000fe4000b800102 */
[----:B------:R-:W-:Y:S02]  /*1080*/  CS2R R24, SRZ ;  /* 0x0000000000187805 */ /* 0x000fe4000001ff00 */
[----:B------:R-:W-:Y:S01]  /*1090*/  R2UR UR40, R0 ;  /* 0x00000000002872ca */ /* 0x000fe200000e0000 */
[----:B------:R-:W-:Y:S01]  /*10a0*/  IMAD.MOV.U32 R0, RZ, RZ, RZ ;  /* 0x000000ffff007224 */ /* 0x000fe200078e00ff */
[----:B------:R-:W-:Y:S01]  /*10b0*/  R2UR UR44, R2 ;  /* 0x00000000022c72ca */ /* 0x000fe200000e0000 */
[----:B------:R-:W-:Y:S01]  /*10c0*/  IMAD.MOV.U32 R2, RZ, RZ, RZ ;  /* 0x000000ffff027224 */ /* 0x000fe200078e00ff */
[----:B------:R-:W-:Y:S01]  /*10d0*/  CS2R R26, SRZ ;  /* 0x00000000001a7805 */ /* 0x000fe2000001ff00 */
[----:B------:R-:W-:Y:S01]  /*10e0*/  IMAD.MOV.U32 R6, RZ, RZ, RZ ;  /* 0x000000ffff067224 */ /* 0x000fe200078e00ff */
[----:B------:R-:W-:Y:S01]  /*10f0*/  CS2R R36, SRZ ;  /* 0x0000000000247805 */ /* 0x000fe2000001ff00 */
[----:B------:R-:W-:Y:S01]  /*1100*/  IMAD.MOV.U32 R31, RZ, RZ, RZ ;  /* 0x000000ffff1f7224 */ /* 0x000fe200078e00ff */
[----:B------:R-:W-:Y:S01]  /*1110*/  CS2R R32, SRZ ;  /* 0x0000000000207805 */ /* 0x000fe2000001ff00 */
[----:B------:R-:W-:Y:S01]  /*1120*/  IMAD.MOV.U32 R10, RZ, RZ, RZ ;  /* 0x000000ffff0a7224 */ /* 0x000fe200078e00ff */
[----:B------:R-:W-:Y:S01]  /*1130*/  CS2R R34, SRZ ;  /* 0x0000000000227805 */ /* 0x000fe2000001ff00 */
[----:B------:R-:W-:Y:S01]  /*1140*/  IMAD.MOV.U32 R39, RZ, RZ, RZ ;  /* 0x000000ffff277224 */ /* 0x000fe200078e00ff */
[----:B------:R-:W-:-:S02]  /*1150*/  CS2R R44, SRZ ;  /* 0x00000000002c7805 */ /* 0x000fc4000001ff00 */
[----:B------:R-:W-:Y:S02]  /*1160*/  CS2R R40, SRZ ;  /* 0x0000000000287805 */ /* 0x000fe4000001ff00 */
[----:B------:R-:W-:Y:S01]  /*1170*/  CS2R R46, SRZ ;  /* 0x00000000002e7805 */ /* 0x000fe2000001ff00 */
[----:B------:R-:W-:Y:S01]  /*1180*/  UISETP.GT.AND UP0, UPT, UR44, UR39, UPT ;  /* 0x000000272c00728c */ /* 0x000fe2000bf04270 */
[----:B------:R-:W-:Y:S02]  /*1190*/  CS2R R42, SRZ ;  /* 0x00000000002a7805 */ /* 0x000fe4000001ff00 */
[----:B------:R-:W-:Y:S02]  /*11a0*/  CS2R R52, SRZ ;  /* 0x0000000000347805 */ /* 0x000fe4000001ff00 */
[----:B------:R-:W-:Y:S02]  /*11b0*/  CS2R R48, SRZ ;  /* 0x0000000000307805 */ /* 0x000fe4000001ff00 */
[----:B------:R-:W-:-:S02]  /*11c0*/  CS2R R54, SRZ ;  /* 0x0000000000367805 */ /* 0x000fc4000001ff00 */
[----:B------:R-:W-:Y:S02]  /*11d0*/  CS2R R50, SRZ ;  /* 0x0000000000327805 */ /* 0x000fe4000001ff00 */
[----:B------:R-:W-:Y:S02]  /*11e0*/  PLOP3.LUT P1, PT, PT, PT, UP0, 0x80, 0x0 ;  /* 0x000000000000781c */ /* 0x000fe40003f2f008 */
[----:B------:R-:W-:Y:S02]  /*11f0*/  CS2R R60, SRZ ;  /* 0x00000000003c7805 */ /* 0x000fe4000001ff00 */
[----:B------:R-:W-:Y:S02]  /*1200*/  CS2R R56, SRZ ;  /* 0x0000000000387805 */ /* 0x000fe4000001ff00 */
[----:B------:R-:W-:Y:S02]  /*1210*/  CS2R R62, SRZ ;  /* 0x00000000003e7805 */ /* 0x000fe4000001ff00 */
[----:B------:R-:W-:-:S02]  /*1220*/  CS2R R58, SRZ ;  /* 0x00000000003a7805 */ /* 0x000fc4000001ff00 */
[----:B------:R-:W-:Y:S02]  /*1230*/  CS2R R68, SRZ ;  /* 0x0000000000447805 */ /* 0x000fe4000001ff00 */
[----:B------:R-:W-:Y:S02]  /*1240*/  CS2R R64, SRZ ;  /* 0x0000000000407805 */ /* 0x000fe4000001ff00 */
        /* <DEDUP_REMOVED lines=40> */
[----:B------:R-:W-:Y:S01]  /*14d0*/  CS2R R150, SRZ ;  /* 0x0000000000967805 */ /* 0x000fe2000001ff00 */
[----:B------:R-:W-:Y:S02]  /*14e0*/  IMAD.MOV.U32 R8, RZ, RZ, RZ ;  /* 0x000000ffff087224 */ /* 0x000fe400078e00ff */
[----:B------:R-:W-:Y:S01]  /*14f0*/  IMAD.MOV.U32 R147, RZ, RZ, RZ ;  /* 0x000000ffff937224 */ /* 0x000fe200078e00ff */
[----:B------:R-:W-:Y:S06]  /*1500*/  @!P1 BRA `(.L_x_10) ;  /* 0x00000050009c9947 */ /* 0x000fec0003800000 */
[----:B------:R-:W-:Y:S01]  /*1510*/  SHF.R.S32.HI R0, RZ, 0x1f, R19 ;  /* 0x0000001fff007819 */ /* 0x000fe20000011413 */
[----:B------:R-:W0:Y:S01]  /*1520*/  S2UR UR43, SR_CgaCtaId ;  /* 0x00000000002b79c3 */ /* 0x000e220000008800 */
[----:B------:R-:W-:Y:S02]  /*1530*/  UMOV UR41, 0x400 ;  /* 0x0000040000297882 */ /* 0x000fe40000000000 */
[----:B------:R-:W-:-:S04]  /*1540*/  LEA.HI R17, R0, R19, RZ, 0x7 ;  /* 0x0000001300117211 */ /* 0x000fc800078f38ff */
[----:B------:R-:W-:-:S06]  /*1550*/  SHF.R.S32.HI R0, RZ, 0x7, R17 ;  /* 0x00000007ff007819 */ /* 0x000fcc0000011411 */
[----:B------:R-:W1:Y:S01]  /*1560*/  SHFL.IDX PT, R0, R0, RZ, 0x1f ;  /* 0x00001fff00007589 */ /* 0x000e6200000e0000 */
[----:B0-----:R-:W-:-:S04]  /*1570*/  ULEA UR41, UR43, UR41, 0x18 ;  /* 0x000000292b297291 */ /* 0x001fc8000f8ec03f */
[----:B------:R-:W-:-:S04]  /*1580*/  UIADD3 UR6, UR41, 0x20400, URZ ;  /* 0x0002040029067890 */ /* 0x000fc8000fffe03f */
[----:B------:R-:W-:Y:S01]  /*1590*/  ULOP3.LUT UP0, URZ, UR6, 0x3ff, URZ, 0xc0, !UPT ;  /* 0x000003ff063f7892 */ /* 0x000fe2000f80c03f */
[----:B-1----:R-:W-:-:S05]  /*15a0*/  R2UR UR4, R0 ;  /* 0x00000000000472ca */ /* 0x002fca00000e0000 */
[----:B------:R-:W-:-:S08]  /*15b0*/  PLOP3.LUT P0, PT, PT, PT, UP0, 0x80, 0x0 ;  /* 0x000000000000781c */ /* 0x000fd00003f0f008 */
[----:B------:R-:W-:-:S04]  /*15c0*/  ULEA.HI UR5, UR4, UR4, URZ, 0x1 ;  /* 0x0000000404057291 */ /* 0x000fc8000f8f083f */
[----:B------:R-:W-:-:S04]  /*15d0*/  ULOP3.LUT UR5, UR5, 0x1e, URZ, 0xc0, !UPT ;  /* 0x0000001e05057892 */ /* 0x000fc8000f8ec03f */
[----:B------:R-:W-:-:S04]  /*15e0*/  UIADD3 UR5, UR4, -UR5, URZ ;  /* 0x8000000504057290 */ /* 0x000fc8000fffe03f */
[----:B------:R-:W-:-:S04]  /*15f0*/  ULEA UR5, UR5, UR6, 0xd ;  /* 0x0000000605057291 */ /* 0x000fc8000f8e683f */
[----:B------:R-:W-:-:S04]  /*1600*/  USHF.R.U32.HI UR5, URZ, 0x4, UR5 ;  /* 0x000000043f057899 */ /* 0x000fc80008011605 */
[----:B------:R-:W-:Y:S01]  /*1610*/  ULOP3.LUT UR48, UR5, 0x3fff, URZ, 0xc0, !UPT ;  /* 0x00003fff05307892 */ /* 0x000fe2000f8ec03f */
[----:B------:R-:W-:Y:S11]  /*1620*/  @!P0 BRA `(.L_x_11) ;  /* 0x0000000000408947 */ /* 0x000ff60003800000 */
[----:B------:R-:W-:Y:S01]  /*1630*/  MOV R0, 0x0 ;  /* 0x0000000000007802 */ /* 0x000fe20000000f00 */
[----:B------:R-:W-:Y:S01]  /*1640*/  ULDC.64 UR4, c[0x4][0xc0] ;  /* 0x0100300000047ab9 */ /* 0x000fe20000000a00 */
[----:B------:R-:W-:Y:S01]  /*1650*/  ULDC.64 UR6, c[0x4][0x30] ;  /* 0x01000c0000067ab9 */ /* 0x000fe20000000a00 */
[----:B------:R-:W-:Y:S01]  /*1660*/  IMAD.U32 R4, RZ, RZ, UR4 ;  /* 0x00000004ff047e24 */ /* 0x000fe2000f8e00ff */
[----:B------:R0:W1:Y:S01]  /*1670*/  LDC.64 R2, c[0x4][R0] ;  /* 0x0100000000027b82 */ /* 0x0000620000000a00 */
[----:B------:R-:W-:Y:S01]  /*1680*/  IMAD.U32 R5, RZ, RZ, UR5 ;  /* 0x00000005ff057e24 */ /* 0x000fe2000f8e00ff */
[----:B------:R-:W-:Y:S01]  /*1690*/  ULDC.64 UR4, c[0x4][0xc8] ;  /* 0x0100320000047ab9 */ /* 0x000fe20000000a00 */
[----:B------:R-:W-:Y:S02]  /*16a0*/  IMAD.U32 R10, RZ, RZ, UR6 ;  /* 0x00000006ff0a7e24 */ /* 0x000fe4000f8e00ff */
[----:B------:R-:W-:Y:S02]  /*16b0*/  IMAD.U32 R6, RZ, RZ, UR4 ;  /* 0x00000004ff067e24 */ /* 0x000fe4000f8e00ff */
[----:B------:R-:W-:-:S02]  /*16c0*/  IMAD.U32 R7, RZ, RZ, UR5 ;  /* 0x00000005ff077e24 */ /* 0x000fc4000f8e00ff */
[----:B------:R-:W-:Y:S02]  /*16d0*/  IMAD.U32 R11, RZ, RZ, UR7 ;  /* 0x00000007ff0b7e24 */ /* 0x000fe4000f8e00ff */
[----:B------:R-:W-:Y:S02]  /*16e0*/  IMAD.MOV.U32 R8, RZ, RZ, 0x70 ;  /* 0x00000070ff087424 */ /* 0x000fe400078e00ff */
[----:B------:R-:W-:Y:S02]  /*16f0*/  IMAD.MOV.U32 R12, RZ, RZ, 0x1 ;  /* 0x00000001ff0c7424 */ /* 0x000fe400078e00ff */
[----:B0-----:R-:W-:-:S07]  /*1700*/  IMAD.MOV.U32 R13, RZ, RZ, RZ ;  /* 0x000000ffff0d7224 */ /* 0x001fce00078e00ff */
[----:B------:R-:W-:-:S07]  /*1710*/  LEPC R20, `(.L_x_11) ;  /* 0x000000001014794e */ /* 0x000fce0000000000 */
[----:B-1----:R-:W-:Y:S05]  /*1720*/  CALL.ABS.NOINC R2 ;  /* 0x0000000002007343 */ /* 0x002fea0003c00000 */
.L_x_11:
[----:B------:R-:W-:Y:S01]  /*1730*/  SHF.L.U32 R6, RZ, 0x1f, RZ ;  /* 0x0000001fff067819 */ /* 0x000fe200000006ff */
[----:B------:R-:W-:-:S03]  /*1740*/  VIADD R2, R16, 0x8 ;  /* 0x0000000810027836 */ /* 0x000fc60000000000 */
[----:B------:R-:W0:Y:S02]  /*1750*/  SYNCS.PHASECHK.TRANS64.TRYWAIT P0, [UR41+0x38800], R6 ;  /* 0x03880006ff0075a7 */ /* 0x000e240008000169 */
[----:B0-----:R-:W-:Y:S05]  /*1760*/  @!P0 BRA `(.L_x_12) ;  /* 0x000000dc00208947 */ /* 0x001fea0003800000 */
.L_x_96:
[----:B------:R-:W-:Y:S05]  /*1770*/  WARPSYNC.ALL ;  /* 0x0000000000007948 */ /* 0x000fea0003800000 */
[----:B------:R-:W-:Y:S01]  /*1780*/  ULOP3.LUT UR4, UR36, 0x1, URZ, 0xfc, !UPT ;  /* 0x0000000124047892 */ /* 0x000fe2000f8efc3f */
[----:B------:R1:W-:Y:S03]  /*1790*/  BAR.SYNC.DEFER_BLOCKING R2, 0x100 ;  /* 0x000400020000751d */ /* 0x0003e60000010000 */
[----:B------:R-:W-:-:S06]  /*17a0*/  UISETP.NE.AND UP0, UPT, UR4, 0x3, UPT ;  /* 0x000000030400788c */ /* 0x000fcc000bf05270 */
[----:B------:R-:W-:-:S13]  /*17b0*/  PLOP3.LUT P0, PT, PT, PT, UP0, 0x80, 0x0 ;  /* 0x000000000000781c */ /* 0x000fda0003f0f008 */
[----:B-1----:R-:W-:Y:S05]  /*17c0*/  @!P0 BRA `(.L_x_13) ;  /* 0x0000000000048947 */ /* 0x002fea0003800000 */
[----:B------:R-:W-:Y:S01]  /*17d0*/  BPT.TRAP 0x1 ;  /* 0x000000040000795c */ /* 0x000fe20000300000 */
.L_x_13:
[----:B------:R1:W2:Y:S01]  /*17e0*/  SYNCS.PHASECHK.TRANS64.TRYWAIT P1, [UR41+0x38830], R6 ;  /* 0x03883006ff0075a7 */ /* 0x0002a20008020169 */
[----:B------:R-:W-:Y:S05]  /*17f0*/  @!P0 BRA `(.L_x_14) ;  /* 0x0000000000048947 */ /* 0x000fea0003800000 */
[----:B------:R-:W-:Y:S01]  /*1800*/  BPT.TRAP 0x1 ;  /* 0x000000040000795c */ /* 0x000fe20000300000 */
.L_x_14:
[----:B--2---:R-:W-:Y:S05]  /*1810*/  @P1 BRA `(.L_x_15) ;  /* 0x0000000000081947 */ /* 0x004fea0003800000 */
[----:B------:R-:W2:Y:S02]  /*1820*/  SYNCS.PHASECHK.TRANS64.TRYWAIT P1, [UR41+0x38830], R6 ;  /* 0x03883006ff0075a7 */ /* 0x000ea40008020169 */
[----:B--2---:R-:W-:Y:S05]  /*1830*/  @!P1 BRA `(.L_x_16) ;  /* 0x000000dc00049947 */ /* 0x004fea0003800000 */
.L_x_15:
[----:B------:R-:W-:Y:S01]  /*1840*/  UIADD3 UR4, UR41, 0x28400, URZ ;  /* 0x0002840029047890 */ /* 0x000fe2000fffe03f */
[----:B------:R-:W-:Y:S01]  /*1850*/  WARPGROUP.ARRIVE ;  /* 0x00000000000079c5 */ /* 0x000fe20000000000 */
[----:B------:R-:W-:Y:S01]  /*1860*/  ULOP3.LUT UR28, UR48, 0x10000, URZ, 0xfc, !UPT ;  /* 0x00010000301c7892 */ /* 0x000fe2000f8efc3f */
[----:B------:R-:W-:Y:S01]  /*1870*/  IADD3 R0, -R16, 0xb, RZ ;  /* 0x0000000b10007810 */ /* 0x000fe20007ffe1ff */
[----:B------:R-:W-:Y:S01]  /*1880*/  USHF.R.U32.HI UR4, URZ, 0x4, UR4 ;  /* 0x000000043f047899 */ /* 0x000fe20008011604 */
[----:B------:R-:W-:Y:S01]  /*1890*/  UMOV UR29, 0x40000040 ;  /* 0x40000040001d7882 */ /* 0x000fe20000000000 */
[----:B------:R-:W-:Y:S02]  /*18a0*/  UMOV UR7, 0x40000040 ;  /* 0x4000004000077882 */ /* 0x000fe40000000000 */
[----:B------:R-:W-:Y:S01]  /*18b0*/  ULOP3.LUT UR4, UR4, 0x3fff, URZ, 0xc0, !UPT ;  /* 0x00003fff04047892 */ /* 0x000fe2000f8ec03f */
[----:B------:R-:W-:Y:S01]  /*18c0*/  UMOV UR5, UR29 ;  /* 0x0000001d00057c82 */ /* 0x000fe20008000000 */
[----:B------:R-:W-:-:S02]  /*18d0*/  UIADD3 UR24, UR28, 0x2, URZ ;  /* 0x000000021c187890 */ /* 0x000fc4000fffe03f */
[----:B------:R-:W-:Y:S01]  /*18e0*/  ULOP3.LUT UR48, UR4, 0x10000, URZ, 0xfc, !UPT ;  /* 0x0001000004307892 */ /* 0x000fe2000f8efc3f */
[----:B------:R-:W-:Y:S02]  /*18f0*/  UMOV UR25, 0x40000040 ;  /* 0x4000004000197882 */ /* 0x000fe40000000000 */
[----:B------:R-:W-:Y:S01]  /*1900*/  UMOV UR4, UR28 ;  /* 0x0000001c00047c82 */ /* 0x000fe20008000000 */
[----:B------:R-:W-:Y:S01]  /*1910*/  UIADD3 UR26, UR48, 0x2, URZ ;  /* 0x00000002301a7890 */ /* 0x000fe2000fffe03f */
[----:B------:R-:W-:Y:S02]  /*1920*/  UMOV UR27, 0x40000040 ;  /* 0x40000040001b7882 */ /* 0x000fe40000000000 */
[----:B------:R-:W-:Y:S01]  /*1930*/  UMOV UR6, UR48 ;  /* 0x0000003000067c82 */ /* 0x000fe20008000000 */
[----:B------:R-:W-:Y:S01]  /*1940*/  UIADD3 UR20, UR28, 0x4, URZ ;  /* 0x000000041c147890 */ /* 0x000fe2000fffe03f */
[----:B------:R-:W-:Y:S01]  /*1950*/  QGMMA.64x128x32.F32.E4M3.E4M3 R24, gdesc[UR4], RZ, !UPT, gsb0 ;  /* 0x01e00000041879f3 */ /* 0x000fe2000c0008ff */
[----:B------:R-:W-:Y:S01]  /*1960*/  UIADD3 UR22, UR48, 0x4, URZ ;  /* 0x0000000430167890 */ /* 0x000fe2000fffe03f */
[----:B------:R-:W-:Y:S01]  /*1970*/  UMOV UR21, 0x40000040 ;  /* 0x4000004000157882 */ /* 0x000fe20000000000 */
[----:B------:R-:W-:Y:S01]  /*1980*/  UMOV UR23, 0x40000040 ;  /* 0x4000004000177882 */ /* 0x000fe20000000000 */
[----:B------:R-:W-:-:S02]  /*1990*/  UIADD3 UR16, UR28, 0x6, URZ ;  /* 0x000000061c107890 */ /* 0x000fc4000fffe03f */
[----:B------:R-:W-:Y:S01]  /*19a0*/  UIADD3 UR18, UR48, 0x6, URZ ;  /* 0x0000000630127890 */ /* 0x000fe2000fffe03f */
[----:B------:R-:W-:Y:S01]  /*19b0*/  UMOV UR17, 0x40000040 ;  /* 0x4000004000117882 */ /* 0x000fe20000000000 */
[----:B------:R-:W-:Y:S01]  /*19c0*/  UMOV UR19, 0x40000040 ;  /* 0x4000004000137882 */ /* 0x000fe20000000000 */
[----:B------:R-:W-:Y:S02]  /*19d0*/  UIADD3 UR12, UR28, 0x400, URZ ;  /* 0x000004001c0c7890 */ /* 0x000fe4000fffe03f */
[----:B------:R-:W-:Y:S01]  /*19e0*/  UIADD3 UR14, UR48, 0x400, URZ ;  /* 0x00000400300e7890 */ /* 0x000fe2000fffe03f */
[----:B------:R-:W-:Y:S01]  /*19f0*/  UMOV UR13, 0x40000040 ;  /* 0x40000040000d7882 */ /* 0x000fe20000000000 */
[----:B------:R-:W-:Y:S01]  /*1a00*/  UMOV UR15, 0x40000040 ;  /* 0x40000040000f7882 */ /* 0x000fe20000000000 */
[----:B------:R-:W-:Y:S02]  /*1a10*/  UIADD3 UR8, UR28, 0x402, URZ ;  /* 0x000004021c087890 */ /* 0x000fe4000fffe03f */
        /* <DEDUP_REMOVED lines=11> */
[----:B------:R-:W-:Y:S02]  /*1ad0*/  WARPGROUP.DEPBAR.LE gsb0, 0x0 ;  /* 0x00008000000079c5 */ /* 0x000fe40000010000 */
[----:B------:R-:W-:-:S06]  /*1ae0*/  WARPGROUP.ARRIVE ;  /* 0x00000000000079c5 */ /* 0x000fcc0000000000 */
[----:B------:R-:W-:Y:S03]  /*1af0*/  QGMMA.64x128x32.F32.E4M3.E4M3 R24, gdesc[UR24], R24, gsb0 ;  /* 0x01e00000181879f3 */ /* 0x000fe60008000818 */
[----:B------:R-:W-:Y:S02]  /*1b00*/  WARPGROUP.DEPBAR.LE gsb0, 0x0 ;  /* 0x00008000000079c5 */ /* 0x000fe40000010000 */
[----:B------:R-:W-:-:S07]  /*1b10*/  WARPGROUP.ARRIVE ;  /* 0x00000000000079c5 */ /* 0x000fce0000000000 */
        /* <DEDUP_REMOVED lines=17> */
[----:B------:R2:W-:Y:S06]  /*1c30*/  BAR.ARV R0, 0x100 ;  /* 0x000400000000751d */ /* 0x0005ec0000002000 */
[----:B------:R-:W-:Y:S05]  /*1c40*/  @!P0 BRA `(.L_x_17) ;  /* 0x0000000000048947 */ /* 0x000fea0003800000 */
[----:B------:R-:W-:Y:S01]  /*1c50*/  BPT.TRAP 0x1 ;  /* 0x000000040000795c */ /* 0x000fe20000300000 */
.L_x_17:
[----:B------:R-:W-:Y:S01]  /*1c60*/  LOP3.LUT R4, R17, 0xffffff80, RZ, 0xc0, !PT ;  /* 0xffffff8011047812 */ /* 0x000fe200078ec0ff */
[----:B------:R-:W-:Y:S01]  /*1c70*/  UIMAD UR45, UR44, -0x80, UR45 ;  /* 0xffffff802c2d78a4 */ /* 0x000fe2000f8e022d */
[----:B------:R-:W-:Y:S01]  /*1c80*/  P2R R14, PR, RZ, 0x1 ;  /* 0x00000001ff0e7803 */ /* 0x000fe20000000000 */
[----:B------:R-:W-:Y:S02]  /*1c90*/  UIADD3 UR6, UR41, 0x38840, URZ ;  /* 0x0003884029067890 */ /* 0x000fe4000fffe03f */
[----:B------:R-:W-:Y:S01]  /*1ca0*/  IMAD.IADD R4, R19, 0x1, -R4 ;  /* 0x0000000113047824 */ /* 0x000fe200078e0a04 */
[----:B------:R-:W-:Y:S02]  /*1cb0*/  UIADD3 UR45, UR45, 0x80, URZ ;  /* 0x000000802d2d7890 */ /* 0x000fe4000fffe03f */
[----:B------:R-:W-:Y:S02]  /*1cc0*/  UPRMT UR6, UR43, 0x654, UR6 ;  /* 0x000006542b067896 */ /* 0x000fe40008000006 */
[----:B0-----:R-:W-:-:S02]  /*1cd0*/  SHF.R.S32.HI R3, RZ, 0x1f, R4 ;  /* 0x0000001fff037819 */ /* 0x001fc40000011404 */
[----:B------:R-:W-:Y:S02]  /*1ce0*/  IMAD.U32 R8, RZ, RZ, UR45 ;  /* 0x0000002dff087e24 */ /* 0x000fe4000f8e00ff */
[----:B------:R-:W-:-:S03]  /*1cf0*/  LEA.HI R3, R3, R4, RZ, 0x2 ;  /* 0x0000000403037211 */ /* 0x000fc600078f10ff */
[----:B------:R-:W-:Y:S01]  /*1d00*/  SYNCS.ARRIVE.TRANS64.RED.A1T0 RZ, [UR6], RZ ;  /* 0x000000ffffff79a7 */ /* 0x000fe20008100406 */
[----:B------:R-:W-:-:S05]  /*1d10*/  LOP3.LUT R3, R3, 0x7ffffffc, RZ, 0xc0, !PT ;  /* 0x7ffffffc03037812 */ /* 0x000fca00078ec0ff */
[----:B------:R-:W-:-:S04]  /*1d20*/  IMAD.IADD R3, R4, 0x1, -R3 ;  /* 0x0000000104037824 */ /* 0x000fc800078e0a03 */
[----:B------:R-:W-:-:S05]  /*1d30*/  IMAD R4, R3, -0x2, R8 ;  /* 0xfffffffe03047824 */ /* 0x000fca00078e0208 */
[C---:B------:R-:W-:Y:S02]  /*1d40*/  ISETP.GT.AND P4, PT, R4.reuse, RZ, PT ;  /* 0x000000ff0400720c */ /* 0x040fe40003f84270 */
[C---:B------:R-:W-:Y:S02]  /*1d50*/  ISETP.GT.AND P3, PT, R4.reuse, 0x1, PT ;  /* 0x000000010400780c */ /* 0x040fe40003f64270 */
[----:B------:R-:W-:Y:S02]  /*1d60*/  ISETP.GT.AND P1, PT, R4, 0x8, PT ;  /* 0x000000080400780c */ /* 0x000fe40003f24270 */
[----:B------:R-:W-:Y:S02]  /*1d70*/  FSEL R24, R24, -INF , P4 ;  /* 0xff80000018187808 */ /* 0x000fe40002000000 */
[----:B------:R-:W-:Y:S02]  /*1d80*/  FSEL R25, R25, -INF , P3 ;  /* 0xff80000019197808 */ /* 0x000fe40001800000 */
[----:B------:R-:W-:-:S02]  /*1d90*/  ISETP.GT.AND P2, PT, R4, 0x9, PT ;  /* 0x000000090400780c */ /* 0x000fc40003f44270 */
[----:B------:R-:W-:Y:S02]  /*1da0*/  FSEL R28, R28, -INF , P1 ;  /* 0xff8000001c1c7808 */ /* 0x000fe40000800000 */
[----:B------:R-:W-:Y:S02]  /*1db0*/  FMNMX.FTZ R3, R24, R25, !PT ;  /* 0x0000001918037209 */ /* 0x000fe40007810000 */
[----:B------:R-:W-:Y:S02]  /*1dc0*/  ISETP.GT.AND P6, PT, R4, 0x10, PT ;  /* 0x000000100400780c */ /* 0x000fe40003fc4270 */
[----:B------:R-:W-:Y:S02]  /*1dd0*/  FSEL R29, R29, -INF , P2 ;  /* 0xff8000001d1d7808 */ /* 0x000fe40001000000 */
[----:B------:R-:W-:Y:S02]  /*1de0*/  FMNMX.FTZ R8, R28, R3, !PT ;  /* 0x000000031c087209 */ /* 0x000fe40007810000 */
[----:B------:R-:W-:-:S02]  /*1df0*/  ISETP.GT.AND P5, PT, R4, 0x11, PT ;  /* 0x000000110400780c */ /* 0x000fc40003fa4270 */
[----:B------:R-:W-:Y:S02]  /*1e00*/  FSEL R32, R32, -INF , P6 ;  /* 0xff80000020207808 */ /* 0x000fe40003000000 */
[----:B------:R-:W-:Y:S02]  /*1e10*/  FMNMX.FTZ R3, R29, R8, !PT ;  /* 0x000000081d037209 */ /* 0x000fe40007810000 */
[----:B------:R-:W-:Y:S02]  /*1e20*/  FSEL R26, R26, -INF , P4 ;  /* 0xff8000001a1a7808 */ /* 0x000fe40002000000 */
[----:B------:R-:W-:Y:S02]  /*1e30*/  ISETP.GT.AND P4, PT, R4, 0x18, PT ;  /* 0x000000180400780c */ /* 0x000fe40003f84270 */
[----:B------:R-:W-:Y:S02]  /*1e40*/  FSEL R33, R33, -INF , P5 ;  /* 0xff80000021217808 */ /* 0x000fe40002800000 */
[----:B------:R-:W-:-:S02]  /*1e50*/  FMNMX.FTZ R8, R32, R3, !PT ;  /* 0x0000000320087209 */ /* 0x000fc40007810000 */
[----:B------:R-:W-:Y:S02]  /*1e60*/  FSEL R27, R27, -INF , P3 ;  /* 0xff8000001b1b7808 */ /* 0x000fe40001800000 */
[----:B------:R-:W-:Y:S02]  /*1e70*/  ISETP.GT.AND P3, PT, R4, 0x19, PT ;  /* 0x000000190400780c */ /* 0x000fe40003f64270 */
[----:B------:R-:W-:Y:S02]  /*1e80*/  FSEL R36, R36, -INF , P4 ;  /* 0xff80000024247808 */ /* 0x000fe40002000000 */
[----:B------:R-:W-:Y:S02]  /*1e90*/  FMNMX.FTZ R3, R33, R8, !PT ;  /* 0x0000000821037209 */ /* 0x000fe40007810000 */
[----:B------:R-:W-:Y:S02]  /*1ea0*/  FSEL R30, R30, -INF , P1 ;  /* 0xff8000001e1e7808 */ /* 0x000fe40000800000 */
        /* <DEDUP_REMOVED lines=59> */
[----:B------:R-:W-:Y:S02]  /*2260*/  ISETP.GT.AND P0, PT, R4, 0x59, PT ;  /* 0x000000590400780c */ /* 0x000fe40003f04270 */
[----:B------:R-:W-:-:S02]  /*2270*/  FSEL R68, R68, -INF , P6 ;  /* 0xff80000044447808 */ /* 0x000fc40003000000 */
[----:B------:R-:W-:Y:S02]  /*2280*/  FMNMX.FTZ R3, R65, R8, !PT ;  /* 0x0000000841037209 */ /* 0x000fe40007810000 */
[----:B------:R-:W-:Y:S02]  /*2290*/  FSEL R59, R59, -INF , P5 ;  /* 0xff8000003b3b7808 */ /* 0x000fe40002800000 */
        /* <DEDUP_REMOVED lines=15> */
[----:B------:R-:W-:-:S02]  /*2390*/  FSEL R77, R77, -INF , P2 ;  /* 0xff8000004d4d7808 */ /* 0x000fc40001000000 */
[----:B------:R-:W-:Y:S02]  /*23a0*/  FMNMX.FTZ R8, R76, R3, !PT ;  /* 0x000000034c087209 */ /* 0x000fe40007810000 */
[----:B------:R-:W-:Y:S02]  /*23b0*/  ISETP.GT.AND P3, PT, R4, 0x70, PT ;  /* 0x000000700400780c */ /* 0x000fe40003f64270 */
[----:B------:R-:W-:Y:S02]  /*23c0*/  FSEL R62, R62, -INF , P4 ;  /* 0xff8000003e3e7808 */ /* 0x000fe40002000000 */
[----:B------:R-:W-:Y:S02]  /*23d0*/  FSEL R80, R80, -INF , P3 ;  /* 0xff80000050507808 */ /* 0x000fe40001800000 */
[----:B------:R-:W-:Y:S02]  /*23e0*/  FMNMX.FTZ R3, R77, R8, !PT ;  /* 0x000000084d037209 */ /* 0x000fe40007810000 */
[----:B------:R-:W-:-:S02]  /*23f0*/  ISETP.GT.AND P4, PT, R4, 0x71, PT ;  /* 0x000000710400780c */ /* 0x000fc40003f84270 */
[----:B------:R-:W-:Y:S02]  /*2400*/  FMNMX.FTZ R8, R80, R3, !PT ;  /* 0x0000000350087209 */ /* 0x000fe40007810000 */
[----:B------:R-:W-:Y:S02]  /*2410*/  FSEL R81, R81, -INF , P4 ;  /* 0xff80000051517808 */ /* 0x000fe40002000000 */
[----:B------:R-:W-:Y:S02]  /*2420*/  ISETP.GT.AND P5, PT, R4, 0x78, PT ;  /* 0x000000780400780c */ /* 0x000fe40003fa4270 */
[----:B------:R-:W-:Y:S02]  /*2430*/  FMNMX.FTZ R3, R81, R8, !PT ;  /* 0x0000000851037209 */ /* 0x000fe40007810000 */
[----:B------:R-:W-:Y:S02]  /*2440*/  FSEL R84, R84, -INF , P5 ;  /* 0xff80000054547808 */ /* 0x000fe40002800000 */
[----:B------:R-:W-:-:S02]  /*2450*/  ISETP.GT.AND P6, PT, R4, 0x79, PT ;  /* 0x000000790400780c */ /* 0x000fc40003fc4270 */
[----:B------:R-:W-:Y:S02]  /*2460*/  FMNMX.FTZ R8, R84, R3, !PT ;  /* 0x0000000354087209 */ /* 0x000fe40007810000 */
[----:B------:R-:W-:Y:S02]  /*2470*/  FSEL R85, R85, -INF , P6 ;  /* 0xff80000055557808 */ /* 0x000fe40003000000 */
[----:B------:R-:W-:Y:S02]  /*2480*/  P2R R9, PR, RZ, 0x8 ;  /* 0x00000008ff097803 */ /* 0x000fe40000000000 */
[----:B------:R-:W-:Y:S02]  /*2490*/  FMNMX.FTZ R8, R85, R8, !PT ;  /* 0x0000000855087209 */ /* 0x000fe40007810000 */
[----:B------:R-:W-:Y:S02]  /*24a0*/  P2R R11, PR, RZ, 0x4 ;  /* 0x00000004ff0b7803 */ /* 0x000fe40000000000 */
[----:B------:R-:W-:Y:S01]  /*24b0*/  ISETP.GT.AND P2, PT, R4, 0x58, PT ;  /* 0x000000580400780c */ /* 0x000fe20003f44270 */
[----:B------:R-:W0:Y:S01]  /*24c0*/  SHFL.BFLY PT, R3, R8, 0x2, 0x1f ;  /* 0x0c401f0008037f89 */ /* 0x000e2200000e0000 */
[----:B------:R-:W-:-:S02]  /*24d0*/  P2R R13, PR, RZ, 0x1 ;  /* 0x00000001ff0d7803 */ /* 0x000fc40000000000 */
[----:B------:R-:W-:Y:S02]  /*24e0*/  FSEL R70, R70, -INF , P2 ;  /* 0xff80000046467808 */ /* 0x000fe40001000000 */
[----:B------:R-:W-:Y:S02]  /*24f0*/  ISETP.NE.AND P2, PT, R11, RZ, PT ;  /* 0x000000ff0b00720c */ /* 0x000fe40003f45270 */
[----:B------:R-:W-:Y:S02]  /*2500*/  ISETP.GT.AND P0, PT, R4, 0x60, PT ;  /* 0x000000600400780c */ /* 0x000fe40003f04270 */
[----:B------:R-:W-:Y:S02]  /*2510*/  P2R R12, PR, RZ, 0x2 ;  /* 0x00000002ff0c7803 */ /* 0x000fe40000000000 */
[----:B------:R-:W-:Y:S02]  /*2520*/  FSEL R74, R74, -INF , P0 ;  /* 0xff8000004a4a7808 */ /* 0x000fe40000000000 */
[----:B------:R-:W-:-:S02]  /*2530*/  ISETP.NE.AND P0, PT, R13, RZ, PT ;  /* 0x000000ff0d00720c */ /* 0x000fc40003f05270 */
[----:B------:R-:W-:Y:S02]  /*2540*/  ISETP.GT.AND P1, PT, R4, 0x59, PT ;  /* 0x000000590400780c */ /* 0x000fe40003f24270 */
[----:B------:R-:W-:Y:S02]  /*2550*/  FSEL R75, R75, -INF , P0 ;  /* 0xff8000004b4b7808 */ /* 0x000fe40000000000 */
[----:B------:R-:W-:Y:S02]  /*2560*/  FSEL R71, R71, -INF , P1 ;  /* 0xff80000047477808 */ /* 0x000fe40000800000 */
[----:B------:R-:W-:Y:S02]  /*2570*/  ISETP.NE.AND P1, PT, R12, RZ, PT ;  /* 0x000000ff0c00720c */ /* 0x000fe40003f25270 */
[----:B------:R-:W-:Y:S02]  /*2580*/  ISETP.NE.AND P0, PT, R14, RZ, PT ;  /* 0x000000ff0e00720c */ /* 0x000fe40003f05270 */
[----:B0-----:R-:W-:-:S02]  /*2590*/  FMNMX.FTZ R5, R8, R3, !PT ;  /* 0x0000000308057209 */ /* 0x001fc40007810000 */
[----:B------:R-:W-:Y:S02]  /*25a0*/  FSEL R78, R78, -INF , P1 ;  /* 0xff8000004e4e7808 */ /* 0x000fe40000800000 */
[----:B------:R-:W-:Y:S01]  /*25b0*/  FSEL R79, R79, -INF , P2 ;  /* 0xff8000004f4f7808 */ /* 0x000fe20001000000 */
[----:B------:R-:W0:Y:S01]  /*25c0*/  SHFL.BFLY PT, R10, R5, 0x1, 0x1f ;  /* 0x0c201f00050a7f89 */ /* 0x000e2200000e0000 */
[----:B------:R-:W-:Y:S02]  /*25d0*/  FSEL R83, R83, -INF , P4 ;  /* 0xff80000053537808 */ /* 0x000fe40002000000 */
[----:B------:R-:W-:Y:S02]  /*25e0*/  FSEL R86, R86, -INF , P5 ;  /* 0xff80000056567808 */ /* 0x000fe40002800000 */
[----:B------:R-:W-:Y:S02]  /*25f0*/  FSEL R87, R87, -INF , P6 ;  /* 0xff80000057577808 */ /* 0x000fe40003000000 */
[----:B0-----:R-:W-:Y:S01]  /*2600*/  FMNMX.FTZ R3, R5, R10, !PT ;  /* 0x0000000a05037209 */ /* 0x001fe20007810000 */
[----:B------:R-:W-:Y:S01]  /*2610*/  IMAD.U32 R10, RZ, RZ, UR40 ;  /* 0x00000028ff0a7e24 */ /* 0x000fe2000f8e00ff */
[----:B------:R-:W-:-:S02]  /*2620*/  FMNMX.FTZ R5, R26, R27, !PT ;  /* 0x0000001b1a057209 */ /* 0x000fc40007810000 */
[C---:B------:R-:W-:Y:S01]  /*2630*/  FSETP.NEU.FTZ.AND P3, PT, R3.reuse, -INF , PT ;  /* 0xff8000000300780b */ /* 0x040fe20003f7d000 */
[----:B------:R-:W-:Y:S01]  /*2640*/  FFMA.FTZ R7, R3, R10, -8 ;  /* 0xc100000003077423 */ /* 0x000fe2000001000a */
[----:B------:R-:W-:-:S04]  /*2650*/  FMNMX.FTZ R8, R30, R5, !PT ;  /* 0x000000051e087209 */ /* 0x000fc80007810000 */
[----:B------:R-:W-:Y:S02]  /*2660*/  FSEL R20, R7, RZ, P3 ;  /* 0x000000ff07147208 */ /* 0x000fe40001800000 */
[----:B------:R-:W-:Y:S02]  /*2670*/  ISETP.NE.AND P3, PT, R9, RZ, PT ;  /* 0x000000ff0900720c */ /* 0x000fe40003f65270 */
[----:B------:R-:W-:Y:S01]  /*2680*/  FMNMX.FTZ R9, R31, R8, !PT ;  /* 0x000000081f097209 */ /* 0x000fe20007810000 */
[--C-:B------:R-:W-:Y:S01]  /*2690*/  FFMA.FTZ R7, R25, UR40, -R20.reuse ;  /* 0x0000002819077c23 */ /* 0x100fe20008010814 */
[----:B------:R-:W-:Y:S01]  /*26a0*/  FSEL R82, R82, -INF , P3 ;  /* 0xff80000052527808 */ /* 0x000fe20001800000 */
[--C-:B------:R-:W-:Y:S01]  /*26b0*/  FFMA.FTZ R152, R24, UR40, -R20.reuse ;  /* 0x0000002818987c23 */ /* 0x100fe20008010814 */
[----:B------:R-:W-:Y:S01]  /*26c0*/  FMNMX.FTZ R8, R34, R9, !PT ;  /* 0x0000000922087209 */ /* 0x000fe20007810000 */
[--C-:B------:R-:W-:Y:S01]  /*26d0*/  FFMA.FTZ R4, R28, UR40, -R20.reuse ;  /* 0x000000281c047c23 */ /* 0x100fe20008010814 */
[--C-:B------:R-:W-:Y:S01]  /*26e0*/  FFMA.FTZ R29, R29, UR40, -R20.reuse ;  /* 0x000000281d1d7c23 */ /* 0x100fe20008010814 */
[----:B------:R-:W-:Y:S01]  /*26f0*/  MUFU.EX2 R7, R7 ;  /* 0x0000000700077308 */ /* 0x000fe20000000800 */
[----:B------:R-:W-:Y:S01]  /*2700*/  FMNMX.FTZ R9, R35, R8, !PT ;  /* 0x0000000823097209 */ /* 0x000fe20007810000 */
[--C-:B------:R-:W-:Y:S01]  /*2710*/  FFMA.FTZ R154, R32, UR40, -R20.reuse ;  /* 0x00000028209a7c23 */ /* 0x100fe20008010814 */
[--C-:B------:R-:W-:Y:S01]  /*2720*/  FFMA.FTZ R33, R33, UR40, -R20.reuse ;  /* 0x0000002821217c23 */ /* 0x100fe20008010814 */
[--C-:B------:R-:W-:Y:S01]  /*2730*/  FFMA.FTZ R37, R37, UR40, -R20.reuse ;  /* 0x0000002825257c23 */ /* 0x100fe20008010814 */
[----:B------:R-:W-:Y:S01]  /*2740*/  FMNMX.FTZ R8, R38, R9, !PT ;  /* 0x0000000926087209 */ /* 0x000fe20007810000 */
[--C-:B------:R-:W-:Y:S01]  /*2750*/  FFMA.FTZ R156, R40, UR40, -R20.reuse ;  /* 0x00000028289c7c23 */ /* 0x100fe20008010814 */
[--C-:B------:R-:W-:Y:S01]  /*2760*/  FFMA.FTZ R41, R41, UR40, -R20.reuse ;  /* 0x0000002829297c23 */ /* 0x100fe20008010814 */
[----:B------:R-:W0:Y:S01]  /*2770*/  MUFU.EX2 R152, R152 ;  /* 0x0000009800987308 */ /* 0x000e220000000800 */
[----:B------:R-:W-:Y:S01]  /*2780*/  FMNMX.FTZ R11, R39, R8, !PT ;  /* 0x00000008270b7209 */ /* 0x000fe20007810000 */
[--C-:B------:R-:W-:Y:S01]  /*2790*/  FFMA.FTZ R8, R36, UR40, -R20.reuse ;  /* 0x0000002824087c23 */ /* 0x100fe20008010814 */
[--C-:B------:R-:W-:Y:S01]  /*27a0*/  FFMA.FTZ R17, R45, UR40, -R20.reuse ;  /* 0x000000282d117c23 */ /* 0x100fe20008010814 */
[--C-:B------:R-:W-:Y:S01]  /*27b0*/  FFMA.FTZ R158, R48, UR40, -R20.reuse ;  /* 0x00000028309e7c23 */ /* 0x100fe20008010814 */
[----:B------:R-:W-:Y:S01]  /*27c0*/  FMNMX.FTZ R10, R42, R11, !PT ;  /* 0x0000000b2a0a7209 */ /* 0x000fe20007810000 */
[--C-:B------:R-:W-:Y:S01]  /*27d0*/  FFMA.FTZ R49, R49, UR40, -R20.reuse ;  /* 0x0000002831317c23 */ /* 0x100fe20008010814 */
[--C-:B------:R-:W-:Y:S01]  /*27e0*/  FFMA.FTZ R53, R53, UR40, -R20.reuse ;  /* 0x0000002835357c23 */ /* 0x100fe20008010814 */
[----:B------:R-:W3:Y:S01]  /*27f0*/  MUFU.EX2 R4, R4 ;  /* 0x0000000400047308 */ /* 0x000ee20000000800 */
[----:B------:R-:W-:Y:S01]  /*2800*/  FMNMX.FTZ R11, R43, R10, !PT ;  /* 0x0000000a2b0b7209 */ /* 0x000fe20007810000 */
[--C-:B------:R-:W-:Y:S01]  /*2810*/  FFMA.FTZ R168, R56, UR40, -R20.reuse ;  /* 0x0000002838a87c23 */ /* 0x100fe20008010814 */
[--C-:B------:R-:W-:Y:S01]  /*2820*/  FFMA.FTZ R57, R57, UR40, -R20.reuse ;  /* 0x0000002839397c23 */ /* 0x100fe20008010814 */
[--C-:B------:R-:W-:Y:S01]  /*2830*/  FFMA.FTZ R60, R60, UR40, -R20.reuse ;  /* 0x000000283c3c7c23 */ /* 0x100fe20008010814 */
[----:B------:R-:W-:Y:S01]  /*2840*/  FMNMX.FTZ R10, R46, R11, !PT ;  /* 0x0000000b2e0a7209 */ /* 0x000fe20007810000 */
[--C-:B------:R-:W-:Y:S01]  /*2850*/  FFMA.FTZ R61, R61, UR40, -R20.reuse ;  /* 0x000000283d3d7c23 */ /* 0x100fe20008010814 */
[--C-:B------:R-:W-:Y:S01]  /*2860*/  FFMA.FTZ R170, R64, UR40, -R20.reuse ;  /* 0x0000002840aa7c23 */ /* 0x100fe20008010814 */
[----:B------:R0:W4:Y:S01]  /*2870*/  MUFU.EX2 R5, R29 ;  /* 0x0000001d00057308 */ /* 0x0001220000000800 */
[----:B------:R-:W-:Y:S01]  /*2880*/  FMNMX.FTZ R13, R47, R10, !PT ;  /* 0x0000000a2f0d7209 */ /* 0x000fe20007810000 */
[--C-:B------:R-:W-:Y:S01]  /*2890*/  FFMA.FTZ R21, R65, UR40, -R20.reuse ;  /* 0x0000002841157c23 */ /* 0x100fe20008010814 */
[--C-:B------:R-:W-:Y:S01]  /*28a0*/  FFMA.FTZ R68, R68, UR40, -R20.reuse ;  /* 0x0000002844447c23 */ /* 0x100fe20008010814 */
[--C-:B------:R-:W-:Y:S01]  /*28b0*/  FFMA.FTZ R69, R69, UR40, -R20.reuse ;  /* 0x0000002845457c23 */ /* 0x100fe20008010814 */
[----:B------:R-:W-:Y:S01]  /*28c0*/  FMNMX.FTZ R10, R50, R13, !PT ;  /* 0x0000000d320a7209 */ /* 0x000fe20007810000 */
[--C-:B------:R-:W-:Y:S01]  /*28d0*/  FFMA.FTZ R172, R72, UR40, -R20.reuse ;  /* 0x0000002848ac7c23 */ /* 0x100fe20008010814 */
[--C-:B------:R-:W-:Y:S01]  /*28e0*/  FFMA.FTZ R76, R76, UR40, -R20.reuse ;  /* 0x000000284c4c7c23 */ /* 0x100fe20008010814 */
[----:B------:R-:W5:Y:S01]  /*28f0*/  MUFU.EX2 R154, R154 ;  /* 0x0000009a009a7308 */ /* 0x000f620000000800 */
[----:B------:R-:W-:Y:S01]  /*2900*/  FMNMX.FTZ R13, R51, R10, !PT ;  /* 0x0000000a330d7209 */ /* 0x000fe20007810000 */
[--C-:B------:R-:W-:Y:S01]  /*2910*/  FFMA.FTZ R77, R77, UR40, -R20.reuse ;  /* 0x000000284d4d7c23 */ /* 0x100fe20008010814 */
[--C-:B------:R-:W-:Y:S01]  /*2920*/  FFMA.FTZ R174, R80, UR40, -R20.reuse ;  /* 0x0000002850ae7c23 */ /* 0x100fe20008010814 */
[--C-:B------:R-:W-:Y:S01]  /*2930*/  FFMA.FTZ R81, R81, UR40, -R20.reuse ;  /* 0x0000002851517c23 */ /* 0x100fe20008010814 */
[----:B------:R-:W-:Y:S01]  /*2940*/  FMNMX.FTZ R10, R54, R13, !PT ;  /* 0x0000000d360a7209 */ /* 0x000fe20007810000 */
[--C-:B------:R-:W-:Y:S01]  /*2950*/  FFMA.FTZ R84, R84, UR40, -R20.reuse ;  /* 0x0000002854547c23 */ /* 0x100fe20008010814 */
[----:B0-----:R-:W-:Y:S01]  /*2960*/  FADD.FTZ R29, R152, R7 ;  /* 0x00000007981d7221 */ /* 0x001fe20000010000 */
[----:B------:R-:W0:Y:S01]  /*2970*/  MUFU.EX2 R9, R33 ;  /* 0x0000002100097308 */ /* 0x000e220000000800 */
[----:B------:R-:W-:Y:S01]  /*2980*/  FMNMX.FTZ R15, R55, R10, !PT ;  /* 0x0000000a370f7209 */ /* 0x000fe20007810000 */
[----:B------:R-:W-:-:S03]  /*2990*/  FFMA.FTZ R10, R44, UR40, -R20 ;  /* 0x000000282c0a7c23 */ /* 0x000fc60008010814 */
[----:B------:R-:W-:-:S03]  /*29a0*/  FMNMX.FTZ R12, R58, R15, !PT ;  /* 0x0000000f3a0c7209 */ /* 0x000fc60007810000 */
[----:B------:R-:W1:Y:S01]  /*29b0*/  MUFU.EX2 R8, R8 ;  /* 0x0000000800087308 */ /* 0x000e620000000800 */
[----:B------:R-:W-:-:S04]  /*29c0*/  FMNMX.FTZ R15, R59, R12, !PT ;  /* 0x0000000c3b0f7209 */ /* 0x000fc80007810000 */
[----:B------:R-:W-:-:S03]  /*29d0*/  FMNMX.FTZ R12, R62, R15, !PT ;  /* 0x0000000f3e0c7209 */ /* 0x000fc60007810000 */
[----:B------:R-:W2:Y:S01]  /*29e0*/  MUFU.EX2 R11, R37 ;  /* 0x00000025000b7308 */ /* 0x000ea20000000800 */
[----:B------:R-:W-:-:S04]  /*29f0*/  FMNMX.FTZ R15, R63, R12, !PT ;  /* 0x0000000c3f0f7209 */ /* 0x000fc80007810000 */
[----:B------:R-:W-:-:S03]  /*2a00*/  FMNMX.FTZ R12, R66, R15, !PT ;  /* 0x0000000f420c7209 */ /* 0x000fc60007810000 */
[----:B------:R-:W2:Y:S01]  /*2a10*/  MUFU.EX2 R156, R156 ;  /* 0x0000009c009c7308 */ /* 0x000ea20000000800 */
[----:B------:R-:W-:-:S04]  /*2a20*/  FMNMX.FTZ R15, R67, R12, !PT ;  /* 0x0000000c430f7209 */ /* 0x000fc80007810000 */
[----:B------:R-:W-:-:S03]  /*2a30*/  FMNMX.FTZ R12, R70, R15, !PT ;  /* 0x0000000f460c7209 */ /* 0x000fc60007810000 */
[----:B------:R-:W2:Y:S01]  /*2a40*/  MUFU.EX2 R13, R41 ;  /* 0x00000029000d7308 */ /* 0x000ea20000000800 */
[----:B------:R-:W-:Y:S01]  /*2a50*/  FMNMX.FTZ R19, R71, R12, !PT ;  /* 0x0000000c47137209 */ /* 0x000fe20007810000 */
[----:B------:R-:W-:-:S03]  /*2a60*/  FFMA.FTZ R12, R52, UR40, -R20 ;  /* 0x00000028340c7c23 */ /* 0x000fc60008010814 */
[----:B------:R-:W-:-:S03]  /*2a70*/  FMNMX.FTZ R14, R74, R19, !PT ;  /* 0x000000134a0e7209 */ /* 0x000fc60007810000 */
[----:B------:R-:W-:Y:S01]  /*2a80*/  MUFU.EX2 R10, R10 ;  /* 0x0000000a000a7308 */ /* 0x000fe20000000800 */
[----:B------:R-:W-:-:S04]  /*2a90*/  FMNMX.FTZ R19, R75, R14, !PT ;  /* 0x0000000e4b137209 */ /* 0x000fc80007810000 */
        /* <DEDUP_REMOVED lines=8> */
[----:B------:R-:W-:-:S05]  /*2b20*/  FMNMX.FTZ R14, R87, R14, !PT ;  /* 0x0000000e570e7209 */ /* 0x000fca0007810000 */
[----:B------:R-:W3:Y:S02]  /*2b30*/  SHFL.BFLY PT, R23, R14, 0x2, 0x1f ;  /* 0x0c401f000e177f89 */ /* 0x000ee400000e0000 */
[----:B------:R-:W-:Y:S08]  /*2b40*/  MUFU.EX2 R12, R12 ;  /* 0x0000000c000c7308 */ /* 0x000ff00000000800 */
[----:B------:R-:W-:Y:S08]  /*2b50*/  MUFU.EX2 R53, R53 ;  /* 0x0000003500357308 */ /* 0x000ff00000000800 */
[----:B------:R-:W-:Y:S01]  /*2b60*/  MUFU.EX2 R168, R168 ;  /* 0x000000a800a87308 */ /* 0x000fe20000000800 */
[----:B---3--:R-:W-:Y:S01]  /*2b70*/  FMNMX.FTZ R18, R14, R23, !PT ;  /* 0x000000170e127209 */ /* 0x008fe20007810000 */
[--C-:B------:R-:W-:Y:S01]  /*2b80*/  FFMA.FTZ R23, R73, UR40, -R20.reuse ;  /* 0x0000002849177c23 */ /* 0x100fe20008010814 */
[----:B------:R-:W-:-:S05]  /*2b90*/  FFMA.FTZ R20, R85, UR40, -R20 ;  /* 0x0000002855147c23 */ /* 0x000fca0008010814 */
[----:B------:R-:W-:Y:S01]  /*2ba0*/  MUFU.EX2 R19, R57 ;  /* 0x0000003900137308 */ /* 0x000fe20000000800 */
[----:B------:R-:W3:Y:S07]  /*2bb0*/  SHFL.BFLY PT, R25, R18, 0x1, 0x1f ;  /* 0x0c201f0012197f89 */ /* 0x000eee00000e0000 */
[----:B------:R-:W-:Y:S08]  /*2bc0*/  MUFU.EX2 R60, R60 ;  /* 0x0000003c003c7308 */ /* 0x000ff00000000800 */
[----:B------:R-:W-:Y:S08]  /*2bd0*/  MUFU.EX2 R61, R61 ;  /* 0x0000003d003d7308 */ /* 0x000ff00000000800 */
[----:B------:R-:W-:Y:S01]  /*2be0*/  MUFU.EX2 R170, R170 ;  /* 0x000000aa00aa7308 */ /* 0x000fe20000000800 */
[----:B---3--:R-:W-:Y:S01]  /*2bf0*/  FMNMX.FTZ R164, R18, R25, !PT ;  /* 0x0000001912a47209 */ /* 0x008fe20007810000 */
[----:B------:R-:W-:-:S02]  /*2c00*/  IMAD.U32 R25, RZ, RZ, UR40 ;  /* 0x00000028ff197e24 */ /* 0x000fc4000f8e00ff */
[----:B------:R-:W-:Y:S01]  /*2c10*/  FADD.FTZ R18, R4, R29 ;  /* 0x0000001d04127221 */ /* 0x000fe20000010000 */
[C---:B------:R-:W-:Y:S01]  /*2c20*/  FSETP.NEU.FTZ.AND P1, PT, R164.reuse, -INF , PT ;  /* 0xff800000a400780b */ /* 0x040fe20003f3d000 */
[----:B------:R-:W-:Y:S02]  /*2c30*/  FFMA.FTZ R14, R164, R25, -8 ;  /* 0xc1000000a40e7423 */ /* 0x000fe40000010019 */
[----:B----4-:R-:W-:Y:S01]  /*2c40*/  FADD.FTZ R29, R5, R18 ;  /* 0x00000012051d7221 */ /* 0x010fe20000010000 */
[----:B------:R-:W-:Y:S02]  /*2c50*/  MUFU.EX2 R25, R20 ;  /* 0x0000001400197308 */ /* 0x000fe40000000800 */
[----:B------:R-:W-:Y:S01]  /*2c60*/  FSEL R14, R14, RZ, P1 ;  /* 0x000000ff0e0e7208 */ /* 0x000fe20000800000 */
[----:B-----5:R-:W-:-:S04]  /*2c70*/  FADD.FTZ R18, R154, R29 ;  /* 0x0000001d9a127221 */ /* 0x020fc80000010000 */
[--C-:B------:R-:W-:Y:S01]  /*2c80*/  FFMA.FTZ R26, R26, UR40, -R14.reuse ;  /* 0x000000281a1a7c23 */ /* 0x100fe2000801080e */
[--C-:B------:R-:W-:Y:S01]  /*2c90*/  FFMA.FTZ R27, R27, UR40, -R14.reuse ;  /* 0x000000281b1b7c23 */ /* 0x100fe2000801080e */
[--C-:B------:R-:W-:Y:S01]  /*2ca0*/  FFMA.FTZ R30, R30, UR40, -R14.reuse ;  /* 0x000000281e1e7c23 */ /* 0x100fe2000801080e */
[--C-:B------:R-:W-:Y:S01]  /*2cb0*/  FFMA.FTZ R31, R31, UR40, -R14.reuse ;  /* 0x000000281f1f7c23 */ /* 0x100fe2000801080e */
[--C-:B------:R-:W-:Y:S01]  /*2cc0*/  FFMA.FTZ R34, R34, UR40, -R14.reuse ;  /* 0x0000002822227c23 */ /* 0x100fe2000801080e */
[--C-:B------:R-:W-:Y:S01]  /*2cd0*/  FFMA.FTZ R35, R35, UR40, -R14.reuse ;  /* 0x0000002823237c23 */ /* 0x100fe2000801080e */
[----:B------:R-:W-:Y:S01]  /*2ce0*/  MUFU.EX2 R26, R26 ;  /* 0x0000001a001a7308 */ /* 0x000fe20000000800 */
[--C-:B------:R-:W-:Y:S01]  /*2cf0*/  FFMA.FTZ R38, R38, UR40, -R14.reuse ;  /* 0x0000002826267c23 */ /* 0x100fe2000801080e */
[--C-:B------:R-:W-:Y:S01]  /*2d00*/  FFMA.FTZ R39, R39, UR40, -R14.reuse ;  /* 0x0000002827277c23 */ /* 0x100fe2000801080e */
[--C-:B------:R-:W-:Y:S01]  /*2d10*/  FFMA.FTZ R42, R42, UR40, -R14.reuse ;  /* 0x000000282a2a7c23 */ /* 0x100fe2000801080e */
[--C-:B------:R-:W-:Y:S01]  /*2d20*/  FFMA.FTZ R43, R43, UR40, -R14.reuse ;  /* 0x000000282b2b7c23 */ /* 0x100fe2000801080e */
[----:B------:R-:W-:Y:S01]  /*2d30*/  FFMA.FTZ R46, R46, UR40, -R14 ;  /* 0x000000282e2e7c23 */ /* 0x000fe2000801080e */
[----:B0-----:R-:W-:Y:S01]  /*2d40*/  FADD.FTZ R29, R9, R18 ;  /* 0x00000012091d7221 */ /* 0x001fe20000010000 */
[--C-:B------:R-:W-:Y:S01]  /*2d50*/  FFMA.FTZ R47, R47, UR40, -R14.reuse ;  /* 0x000000282f2f7c23 */ /* 0x100fe2000801080e */
[----:B------:R-:W0:Y:S01]  /*2d60*/  MUFU.EX2 R27, R27 ;  /* 0x0000001b001b7308 */ /* 0x000e220000000800 */
[--C-:B------:R-:W-:Y:S01]  /*2d70*/  FFMA.FTZ R50, R50, UR40, -R14.reuse ;  /* 0x0000002832327c23 */ /* 0x100fe2000801080e */
[----:B-1----:R-:W-:Y:S01]  /*2d80*/  FADD.FTZ R18, R8, R29 ;  /* 0x0000001d08127221 */ /* 0x002fe20000010000 */
[--C-:B------:R-:W-:Y:S01]  /*2d90*/  FFMA.FTZ R51, R51, UR40, -R14.reuse ;  /* 0x0000002833337c23 */ /* 0x100fe2000801080e */
[--C-:B------:R-:W-:Y:S01]  /*2da0*/  FFMA.FTZ R54, R54, UR40, -R14.reuse ;  /* 0x0000002836367c23 */ /* 0x100fe2000801080e */
[----:B------:R-:W-:Y:S01]  /*2db0*/  FFMA.FTZ R55, R55, UR40, -R14 ;  /* 0x0000002837377c23 */ /* 0x000fe2000801080e */
[----:B--2---:R-:W-:Y:S01]  /*2dc0*/  FADD.FTZ R29, R11, R18 ;  /* 0x000000120b1d7221 */ /* 0x004fe20000010000 */
[--C-:B------:R-:W-:Y:S01]  /*2dd0*/  FFMA.FTZ R58, R58, UR40, -R14.reuse ;  /* 0x000000283a3a7c23 */ /* 0x100fe2000801080e */
[----:B------:R-:W1:Y:S01]  /*2de0*/  MUFU.EX2 R30, R30 ;  /* 0x0000001e001e7308 */ /* 0x000e620000000800 */
[--C-:B------:R-:W-:Y:S01]  /*2df0*/  FFMA.FTZ R59, R59, UR40, -R14.reuse ;  /* 0x000000283b3b7c23 */ /* 0x100fe2000801080e */
[----:B------:R-:W-:Y:S01]  /*2e00*/  FADD.FTZ R18, R156, R29 ;  /* 0x0000001d9c127221 */ /* 0x000fe20000010000 */
[--C-:B------:R-:W-:Y:S01]  /*2e10*/  FFMA.FTZ R62, R62, UR40, -R14.reuse ;  /* 0x000000283e3e7c23 */ /* 0x100fe2000801080e */
[--C-:B------:R-:W-:Y:S01]  /*2e20*/  FFMA.FTZ R63, R63, UR40, -R14.reuse ;  /* 0x000000283f3f7c23 */ /* 0x100fe2000801080e */
[----:B------:R-:W-:Y:S01]  /*2e30*/  FFMA.FTZ R66, R66, UR40, -R14 ;  /* 0x0000002842427c23 */ /* 0x000fe2000801080e */
[----:B------:R-:W-:Y:S01]  /*2e40*/  FADD.FTZ R29, R13, R18 ;  /* 0x000000120d1d7221 */ /* 0x000fe20000010000 */
[--C-:B------:R-:W-:Y:S01]  /*2e50*/  FFMA.FTZ R67, R67, UR40, -R14.reuse ;  /* 0x0000002843437c23 */ /* 0x100fe2000801080e */
[----:B------:R-:W2:Y:S01]  /*2e60*/  MUFU.EX2 R31, R31 ;  /* 0x0000001f001f7308 */ /* 0x000ea20000000800 */
[----:B0-----:R-:W-:Y:S01]  /*2e70*/  FADD.FTZ R33, R26, R27 ;  /* 0x0000001b1a217221 */ /* 0x001fe20000010000 */
[----:B------:R-:W-:Y:S01]  /*2e80*/  FADD.FTZ R18, R10, R29 ;  /* 0x0000001d0a127221 */ /* 0x000fe20000010000 */
[--C-:B------:R-:W-:Y:S01]  /*2e90*/  FFMA.FTZ R70, R70, UR40, -R14.reuse ;  /* 0x0000002846467c23 */ /* 0x100fe2000801080e */
[--C-:B------:R-:W-:Y:S01]  /*2ea0*/  FFMA.FTZ R71, R71, UR40, -R14.reuse ;  /* 0x0000002847477c23 */ /* 0x100fe2000801080e */
[----:B------:R-:W-:Y:S01]  /*2eb0*/  FFMA.FTZ R74, R74, UR40, -R14 ;  /* 0x000000284a4a7c23 */ /* 0x000fe2000801080e */
[----:B------:R-:W-:Y:S01]  /*2ec0*/  FADD.FTZ R29, R17, R18 ;  /* 0x00000012111d7221 */ /* 0x000fe20000010000 */
[--C-:B------:R-:W-:Y:S01]  /*2ed0*/  FFMA.FTZ R75, R75, UR40, -R14.reuse ;  /* 0x000000284b4b7c23 */ /* 0x100fe2000801080e */
[----:B------:R-:W0:Y:S01]  /*2ee0*/  MUFU.EX2 R34, R34 ;  /* 0x0000002200227308 */ /* 0x000e220000000800 */
[----:B-1----:R-:W-:Y:S01]  /*2ef0*/  FADD.FTZ R20, R30, R33 ;  /* 0x000000211e147221 */ /* 0x002fe20000010000 */
[----:B------:R-:W-:Y:S01]  /*2f00*/  FADD.FTZ R18, R158, R29 ;  /* 0x0000001d9e127221 */ /* 0x000fe20000010000 */
[--C-:B------:R-:W-:Y:S01]  /*2f10*/  FFMA.FTZ R78, R78, UR40, -R14.reuse ;  /* 0x000000284e4e7c23 */ /* 0x100fe2000801080e */
[--C-:B------:R-:W-:Y:S01]  /*2f20*/  FFMA.FTZ R79, R79, UR40, -R14.reuse ;  /* 0x000000284f4f7c23 */ /* 0x100fe2000801080e */
[----:B------:R-:W-:Y:S01]  /*2f30*/  FFMA.FTZ R82, R82, UR40, -R14 ;  /* 0x0000002852527c23 */ /* 0x000fe2000801080e */
[----:B------:R-:W-:Y:S01]  /*2f40*/  FADD.FTZ R29, R15, R18 ;  /* 0x000000120f1d7221 */ /* 0x000fe20000010000 */
[----:B------:R-:W-:Y:S01]  /*2f50*/  FFMA.FTZ R83, R83, UR40, -R14 ;  /* 0x0000002853537c23 */ /* 0x000fe2000801080e */
[----:B------:R-:W1:Y:S01]  /*2f60*/  MUFU.EX2 R35, R35 ;  /* 0x0000002300237308 */ /* 0x000e620000000800 */
[----:B--2---:R-:W-:Y:S01]  /*2f70*/  FADD.FTZ R33, R31, R20 ;  /* 0x000000141f217221 */ /* 0x004fe20000010000 */
[----:B------:R-:W-:Y:S01]  /*2f80*/  FADD.FTZ R18, R12, R29 ;  /* 0x0000001d0c127221 */ /* 0x000fe20000010000 */
[--C-:B------:R-:W-:Y:S01]  /*2f90*/  FFMA.FTZ R86, R86, UR40, -R14.reuse ;  /* 0x0000002856567c23 */ /* 0x100fe2000801080e */
[----:B------:R-:W-:Y:S01]  /*2fa0*/  FFMA.FTZ R14, R87, UR40, -R14 ;  /* 0x00000028570e7c23 */ /* 0x000fe2000801080e */
[----:B------:R-:W-:Y:S01]  /*2fb0*/  F2FP.SATFINITE.E4M3.F32.PACK_AB_MERGE_C R10, R17, R10, RZ ;  /* 0x0000000a110a723e */ /* 0x000fe200048070ff */
[C---:B------:R-:W-:Y:S01]  /*2fc0*/  FADD.FTZ R29, R53.reuse, R18 ;  /* 0x00000012351d7221 */ /* 0x040fe20000010000 */
[----:B------:R-:W-:Y:S01]  /*2fd0*/  F2FP.SATFINITE.E4M3.F32.PACK_AB_MERGE_C R12, R53, R12, RZ ;  /* 0x0000000c350c723e */ /* 0x000fe200048070ff */
[----:B------:R-:W2:Y:S01]  /*2fe0*/  MUFU.EX2 R38, R38 ;  /* 0x0000002600267308 */ /* 0x000ea20000000800 */
[----:B0-----:R-:W-:Y:S01]  /*2ff0*/  FADD.FTZ R20, R34, R33 ;  /* 0x0000002122147221 */ /* 0x001fe20000010000 */
[----:B------:R-:W-:Y:S01]  /*3000*/  FADD.FTZ R18, R168, R29 ;  /* 0x0000001da8127221 */ /* 0x000fe20000010000 */
[----:B------:R-:W-:-:S02]  /*3010*/  F2FP.SATFINITE.E4M3.F32.PACK_AB_MERGE_C R30, R31, R30, RZ ;  /* 0x0000001e1f1e723e */ /* 0x000fc400048070ff */
[----:B------:R-:W-:Y:S01]  /*3020*/  F2FP.SATFINITE.E4M3.F32.PACK_AB_MERGE_C R156, R13, R156, R10 ;  /* 0x0000009c0d9c723e */ /* 0x000fe2000480700a */
[----:B------:R-:W-:Y:S01]  /*3030*/  FADD.FTZ R29, R19, R18 ;  /* 0x00000012131d7221 */ /* 0x000fe20000010000 */
[----:B------:R-:W-:Y:S01]  /*3040*/  F2FP.SATFINITE.E4M3.F32.PACK_AB_MERGE_C R158, R15, R158, R12 ;  /* 0x0000009e0f9e723e */ /* 0x000fe2000480700c */
[----:B------:R-:W0:Y:S01]  /*3050*/  MUFU.EX2 R39, R39 ;  /* 0x0000002700277308 */ /* 0x000e220000000800 */
[----:B-1----:R-:W-:Y:S01]  /*3060*/  FADD.FTZ R33, R35, R20 ;  /* 0x0000001423217221 */ /* 0x002fe20000010000 */
[----:B------:R-:W-:Y:S01]  /*3070*/  FADD.FTZ R18, R60, R29 ;  /* 0x0000001d3c127221 */ /* 0x000fe20000010000 */
[----:B------:R-:W-:Y:S02]  /*3080*/  F2FP.SATFINITE.E4M3.F32.PACK_AB_MERGE_C R60, R61, R60, RZ ;  /* 0x0000003c3d3c723e */ /* 0x000fe400048070ff */
[----:B------:R-:W-:Y:S01]  /*3090*/  F2FP.SATFINITE.E4M3.F32.PACK_AB_MERGE_C R153, R27, R26, R30 ;  /* 0x0000001a1b99723e */ /* 0x000fe2000480701e */
[----:B------:R-:W-:Y:S01]  /*30a0*/  FADD.FTZ R29, R61, R18 ;  /* 0x000000123d1d7221 */ /* 0x000fe20000010000 */
[----:B------:R-:W-:Y:S01]  /*30b0*/  F2FP.SATFINITE.E4M3.F32.PACK_AB_MERGE_C R168, R19, R168, R60 ;  /* 0x000000a813a8723e */ /* 0x000fe2000480703c */
[----:B------:R-:W1:Y:S01]  /*30c0*/  MUFU.EX2 R42, R42 ;  /* 0x0000002a002a7308 */ /* 0x000e620000000800 */
[----:B--2---:R-:W-:Y:S01]  /*30d0*/  FADD.FTZ R20, R38, R33 ;  /* 0x0000002126147221 */ /* 0x004fe20000010000 */
[----:B------:R-:W-:-:S06]  /*30e0*/  FADD.FTZ R18, R170, R29 ;  /* 0x0000001daa127221 */ /* 0x000fcc0000010000 */
[----:B------:R-:W2:Y:S01]  /*30f0*/  MUFU.EX2 R43, R43 ;  /* 0x0000002b002b7308 */ /* 0x000ea20000000800 */
[C---:B0-----:R-:W-:Y:S01]  /*3100*/  FADD.FTZ R33, R39.reuse, R20 ;  /* 0x0000001427217221 */ /* 0x041fe20000010000 */
[----:B------:R-:W-:-:S04]  /*3110*/  F2FP.SATFINITE.E4M3.F32.PACK_AB_MERGE_C R38, R39, R38, RZ ;  /* 0x000000262726723e */ /* 0x000fc800048070ff */
[----:B------:R-:W-:Y:S02]  /*3120*/  F2FP.SATFINITE.E4M3.F32.PACK_AB_MERGE_C R155, R35, R34, R38 ;  /* 0x00000022239b723e */ /* 0x000fe40004807026 */
[----:B------:R-:W0:Y:S01]  /*3130*/  MUFU.EX2 R46, R46 ;  /* 0x0000002e002e7308 */ /* 0x000e220000000800 */
[----:B-1----:R-:W-:-:S07]  /*3140*/  FADD.FTZ R20, R42, R33 ;  /* 0x000000212a147221 */ /* 0x002fce0000010000 */
[----:B------:R-:W1:Y:S01]  /*3150*/  MUFU.EX2 R47, R47 ;  /* 0x0000002f002f7308 */ /* 0x000e620000000800 */
[----:B--2---:R-:W-:-:S07]  /*3160*/  FADD.FTZ R33, R43, R20 ;  /* 0x000000142b217221 */ /* 0x004fce0000010000 */
[----:B------:R-:W2:Y:S01]  /*3170*/  MUFU.EX2 R50, R50 ;  /* 0x0000003200327308 */ /* 0x000ea20000000800 */
[----:B0-----:R-:W-:-:S07]  /*3180*/  FADD.FTZ R20, R46, R33 ;  /* 0x000000212e147221 */ /* 0x001fce0000010000 */
[----:B------:R-:W0:Y:S01]  /*3190*/  MUFU.EX2 R51, R51 ;  /* 0x0000003300337308 */ /* 0x000e220000000800 */
[C---:B-1----:R-:W-:Y:S01]  /*31a0*/  FADD.FTZ R33, R47.reuse, R20 ;  /* 0x000000142f217221 */ /* 0x042fe20000010000 */
[----:B------:R-:W-:-:S04]  /*31b0*/  F2FP.SATFINITE.E4M3.F32.PACK_AB_MERGE_C R46, R47, R46, RZ ;  /* 0x0000002e2f2e723e */ /* 0x000fc800048070ff */
[----:B------:R-:W-:Y:S02]  /*31c0*/  F2FP.SATFINITE.E4M3.F32.PACK_AB_MERGE_C R157, R43, R42, R46 ;  /* 0x0000002a2b9d723e */ /* 0x000fe4000480702e */
[----:B------:R-:W1:Y:S01]  /*31d0*/  MUFU.EX2 R54, R54 ;  /* 0x0000003600367308 */ /* 0x000e620000000800 */
[----:B--2---:R-:W-:-:S07]  /*31e0*/  FADD.FTZ R20, R50, R33 ;  /* 0x0000002132147221 */ /* 0x004fce0000010000 */
[----:B------:R-:W2:Y:S01]  /*31f0*/  MUFU.EX2 R55, R55 ;  /* 0x0000003700377308 */ /* 0x000ea20000000800 */
[----:B0-----:R-:W-:-:S07]  /*3200*/  FADD.FTZ R33, R51, R20 ;  /* 0x0000001433217221 */ /* 0x001fce0000010000 */
[----:B------:R-:W0:Y:S01]  /*3210*/  MUFU.EX2 R58, R58 ;  /* 0x0000003a003a7308 */ /* 0x000e220000000800 */
[----:B-1----:R-:W-:-:S07]  /*3220*/  FADD.FTZ R20, R54, R33 ;  /* 0x0000002136147221 */ /* 0x002fce0000010000 */
[----:B------:R-:W1:Y:S01]  /*3230*/  MUFU.EX2 R59, R59 ;  /* 0x0000003b003b7308 */ /* 0x000e620000000800 */
[C---:B--2---:R-:W-:Y:S01]  /*3240*/  FADD.FTZ R33, R55.reuse, R20 ;  /* 0x0000001437217221 */ /* 0x044fe20000010000 */
[----:B------:R-:W-:-:S04]  /*3250*/  F2FP.SATFINITE.E4M3.F32.PACK_AB_MERGE_C R54, R55, R54, RZ ;  /* 0x000000363736723e */ /* 0x000fc800048070ff */
[----:B------:R-:W-:Y:S02]  /*3260*/  F2FP.SATFINITE.E4M3.F32.PACK_AB_MERGE_C R159, R51, R50, R54 ;  /* 0x00000032339f723e */ /* 0x000fe40004807036 */
[----:B------:R-:W2:Y:S01]  /*3270*/  MUFU.EX2 R62, R62 ;  /* 0x0000003e003e7308 */ /* 0x000ea20000000800 */
[----:B0-----:R-:W-:-:S07]  /*3280*/  FADD.FTZ R20, R58, R33 ;  /* 0x000000213a147221 */ /* 0x001fce0000010000 */
[----:B------:R-:W0:Y:S01]  /*3290*/  MUFU.EX2 R63, R63 ;  /* 0x0000003f003f7308 */ /* 0x000e220000000800 */
[----:B-1----:R-:W-:-:S07]  /*32a0*/  FADD.FTZ R33, R59, R20 ;  /* 0x000000143b217221 */ /* 0x002fce0000010000 */
[----:B------:R-:W1:Y:S01]  /*32b0*/  MUFU.EX2 R66, R66 ;  /* 0x0000004200427308 */ /* 0x000e620000000800 */
[----:B--2---:R-:W-:-:S07]  /*32c0*/  FADD.FTZ R20, R62, R33 ;  /* 0x000000213e147221 */ /* 0x004fce0000010000 */
[----:B------:R-:W2:Y:S01]  /*32d0*/  MUFU.EX2 R21, R21 ;  /* 0x0000001500157308 */ /* 0x000ea20000000800 */
[----:B0-----:R-:W-:Y:S01]  /*32e0*/  FADD.FTZ R33, R63, R20 ;  /* 0x000000143f217221 */ /* 0x001fe20000010000 */
[----:B------:R-:W-:Y:S02]  /*32f0*/  F2FP.SATFINITE.E4M3.F32.PACK_AB_MERGE_C R20, R5, R4, RZ ;  /* 0x000000040514723e */ /* 0x000fe400048070ff */
[----:B------:R-:W-:Y:S02]  /*3300*/  F2FP.SATFINITE.E4M3.F32.PACK_AB_MERGE_C R62, R63, R62, RZ ;  /* 0x0000003e3f3e723e */ /* 0x000fe400048070ff */
[----:B------:R-:W-:Y:S02]  /*3310*/  F2FP.SATFINITE.E4M3.F32.PACK_AB_MERGE_C R152, R7, R152, R20 ;  /* 0x000000980798723e */ /* 0x000fe40004807014 */
[----:B------:R-:W0:Y:S01]  /*3320*/  MUFU.EX2 R67, R67 ;  /* 0x0000004300437308 */ /* 0x000e220000000800 */
[----:B-1----:R-:W-:Y:S01]  /*3330*/  FADD.FTZ R4, R66, R33 ;  /* 0x0000002142047221 */ /* 0x002fe20000010000 */
[----:B------:R-:W-:-:S06]  /*3340*/  F2FP.SATFINITE.E4M3.F32.PACK_AB_MERGE_C R169, R59, R58, R62 ;  /* 0x0000003a3ba9723e */ /* 0x000fcc000480703e */
[----:B------:R-:W1:Y:S01]  /*3350*/  MUFU.EX2 R70, R70 ;  /* 0x0000004600467308 */ /* 0x000e620000000800 */
[----:B--2---:R-:W-:Y:S01]  /*3360*/  FADD.FTZ R5, R21, R18 ;  /* 0x0000001215057221 */ /* 0x004fe20000010000 */
        /* <DEDUP_REMOVED lines=9> */
[C---:B0-----:R-:W-:Y:S01]  /*3400*/  FADD.FTZ R11, R71.reuse, R8 ;  /* 0x00000008470b7221 */ /* 0x041fe20000010000 */
[----:B------:R-:W-:-:S04]  /*3410*/  F2FP.SATFINITE.E4M3.F32.PACK_AB_MERGE_C R70, R71, R70, RZ ;  /* 0x000000464746723e */ /* 0x000fc800048070ff */
[----:B------:R-:W-:Y:S02]  /*3420*/  F2FP.SATFINITE.E4M3.F32.PACK_AB_MERGE_C R171, R67, R66, R70 ;  /* 0x0000004243ab723e */ /* 0x000fe40004807046 */
        /* <DEDUP_REMOVED lines=11> */
[----:B--2---:R-:W-:-:S07]  /*34e0*/  FADD.FTZ R5, R23, R4 ;  /* 0x0000000417057221 */ /* 0x004fce0000010000 */
[----:B------:R-:W2:Y:S01]  /*34f0*/  MUFU.EX2 R77, R77 ;  /* 0x0000004d004d7308 */ /* 0x000ea20000000800 */
[----:B0-----:R-:W-:-:S07]  /*3500*/  FADD.FTZ R8, R78, R11 ;  /* 0x0000000b4e087221 */ /* 0x001fce0000010000 */
[----:B------:R-:W0:Y:S01]  /*3510*/  MUFU.EX2 R79, R79 ;  /* 0x0000004f004f7308 */ /* 0x000e220000000800 */
[----:B-1----:R-:W-:-:S07]  /*3520*/  FADD.FTZ R4, R76, R5 ;  /* 0x000000054c047221 */ /* 0x002fce0000010000 */
[----:B------:R-:W1:Y:S01]  /*3530*/  MUFU.EX2 R174, R174 ;  /* 0x000000ae00ae7308 */ /* 0x000e620000000800 */
[C---:B--2---:R-:W-:Y:S01]  /*3540*/  F2FP.SATFINITE.E4M3.F32.PACK_AB_MERGE_C R76, R77.reuse, R76, RZ ;  /* 0x0000004c4d4c723e */ /* 0x044fe200048070ff */
[----:B------:R-:W-:-:S03]  /*3550*/  FADD.FTZ R77, R77, R4 ;  /* 0x000000044d4d7221 */ /* 0x000fc60000010000 */
[----:B------:R-:W-:-:S03]  /*3560*/  F2FP.SATFINITE.E4M3.F32.PACK_AB_MERGE_C R172, R23, R172, R76 ;  /* 0x000000ac17ac723e */ /* 0x000fc6000480704c */
        /* <DEDUP_REMOVED lines=13> */
[----:B--2---:R-:W-:Y:S01]  /*3640*/  FADD.FTZ R4, R84, R5 ;  /* 0x0000000554047221 */ /* 0x004fe20000010000 */
[----:B------:R-:W-:-:S03]  /*3650*/  F2FP.SATFINITE.E4M3.F32.PACK_AB_MERGE_C R84, R25, R84, RZ ;  /* 0x000000541954723e */ /* 0x000fc600048070ff */
[----:B------:R-:W-:Y:S01]  /*3660*/  FADD.FTZ R5, R25, R4 ;  /* 0x0000000419057221 */ /* 0x000fe20000010000 */
[----:B------:R-:W-:Y:S01]  /*3670*/  F2FP.SATFINITE.E4M3.F32.PACK_AB_MERGE_C R174, R81, R174, R84 ;  /* 0x000000ae51ae723e */ /* 0x000fe20004807054 */
[----:B0-----:R-:W-:Y:S01]  /*3680*/  FADD.FTZ R8, R86, R17 ;  /* 0x0000001156087221 */ /* 0x001fe20000010000 */
[----:B-1----:R-:W-:-:S03]  /*3690*/  F2FP.SATFINITE.E4M3.F32.PACK_AB_MERGE_C R86, R11, R86, RZ ;  /* 0x000000560b56723e */ /* 0x002fc600048070ff */
[----:B------:R-:W-:Y:S01]  /*36a0*/  FADD.FTZ R4, R11, R8 ;  /* 0x000000080b047221 */ /* 0x000fe20000010000 */
[----:B------:R-:W-:Y:S01]  /*36b0*/  F2FP.SATFINITE.E4M3.F32.PACK_AB_MERGE_C R175, R83, R82, R86 ;  /* 0x0000005253af723e */ /* 0x000fe20004807056 */
[----:B------:R-:W-:Y:S06]  /*36c0*/  @!P0 BRA `(.L_x_18) ;  /* 0x0000000000048947 */ /* 0x000fec0003800000 */
[----:B------:R-:W-:Y:S01]  /*36d0*/  BPT.TRAP 0x1 ;  /* 0x000000040000795c */ /* 0x000fe20000300000 */
.L_x_18:
[----:B------:R0:W1:Y:S01]  /*36e0*/  SYNCS.PHASECHK.TRANS64.TRYWAIT P1, [UR41+0x38850], R6 ;  /* 0x03885006ff0075a7 */ /* 0x0000620008020169 */
[----:B------:R-:W-:Y:S05]  /*36f0*/  @!P0 BRA `(.L_x_19) ;  /* 0x0000000000048947 */ /* 0x000fea0003800000 */
[----:B------:R-:W-:Y:S01]  /*3700*/  BPT.TRAP 0x1 ;  /* 0x000000040000795c */ /* 0x000fe20000300000 */
.L_x_19:
[----:B-1----:R-:W-:Y:S05]  /*3710*/  @P1 BRA `(.L_x_20) ;  /* 0x0000000000081947 */ /* 0x002fea0003800000 */
[----:B------:R-:W1:Y:S02]  /*3720*/  SYNCS.PHASECHK.TRANS64.TRYWAIT P1, [UR41+0x38850], R6 ;  /* 0x03885006ff0075a7 */ /* 0x000e640008020169 */
[----:B-1----:R-:W-:Y:S05]  /*3730*/  @!P1 BRA `(.L_x_21) ;  /* 0x000000bc005c9947 */ /* 0x002fea0003800000 */
.L_x_20:
[----:B------:R2:W-:Y:S01]  /*3740*/  BAR.SYNC.DEFER_BLOCKING R2, 0x100 ;  /* 0x000400020000751d */ /* 0x0005e20000010000 */
[----:B------:R-:W-:-:S04]  /*3750*/  UIADD3 UR6, UR41, 0x400, URZ ;  /* 0x0000040029067890 */ /* 0x000fc8000fffe03f */
[----:B------:R-:W-:Y:S01]  /*3760*/  USHF.R.U32.HI UR6, URZ, 0x4, UR6 ;  /* 0x000000043f067899 */ /* 0x000fe20008011606 */
[----:B------:R-:W-:Y:S01]  /*3770*/  UMOV UR51, 0x40000040 ;  /* 0x4000004000337882 */ /* 0x000fe20000000000 */
[----:B------:R-:W-:Y:S02]  /*3780*/  UMOV UR7, 0x40000040 ;  /* 0x4000004000077882 */ /* 0x000fe40000000000 */
[----:B------:R-:W-:-:S04]  /*3790*/  ULOP3.LUT UR6, UR6, 0x3fff, URZ, 0xc0, !UPT ;  /* 0x00003fff06067892 */ /* 0x000fc8000f8ec03f */
[----:B------:R-:W-:-:S04]  /*37a0*/  ULOP3.LUT UR50, UR6, 0x10000, URZ, 0xfc, !UPT ;  /* 0x0001000006327892 */ /* 0x000fc8000f8efc3f */
[----:B------:R-:W-:Y:S01]  /*37b0*/  UIADD3 UR6, UR50, 0x2, URZ ;  /* 0x0000000232067890 */ /* 0x000fe2000fffe03f */
[----:B------:R-:W-:-:S06]  /*37c0*/  WARPGROUP.ARRIVE ;  /* 0x00000000000079c5 */ /* 0x000fcc0000000000 */
[----:B------:R-:W-:Y:S03]  /*37d0*/  QGMMA.64x256x32.F32.E4M3.E4M3 R24, R152, gdesc[UR48], RZ, !UPT, gsb0 ;  /* 0x03e0003098187df3 */ /* 0x000fe6000c0008ff */
[----:B------:R-:W3:Y:S01]  /*37e0*/  S2UR UR51, SR_CgaCtaId ;  /* 0x00000000003379c3 */ /* 0x000ee20000008800 */
[----:B------:R-:W-:Y:S02]  /*37f0*/  WARPGROUP.DEPBAR.LE gsb0, 0x0 ;  /* 0x00008000000079c5 */ /* 0x000fe40000010000 */
[----:B------:R-:W-:-:S15]  /*3800*/  WARPGROUP.ARRIVE ;  /* 0x00000000000079c5 */ /* 0x000fde0000000000 */
[----:B------:R-:W-:-:S07]  /*3810*/  NOP ;  /* 0x0000000000007918 */ /* 0x000fce0000000000 */
[----:B------:R-:W-:Y:S01]  /*3820*/  QGMMA.64x256x32.F32.E4M3.E4M3 R24, R156, gdesc[UR4], R24, gsb0 ;  /* 0x03e000049c187df3 */ /* 0x000fe20008000818 */
[----:B------:R-:W-:Y:S01]  /*3830*/  UIADD3 UR6, UR50, 0x4, URZ ;  /* 0x0000000432067890 */ /* 0x000fe2000fffe03f */
[----:B------:R-:W-:Y:S01]  /*3840*/  UMOV UR7, 0x40000040 ;  /* 0x4000004000077882 */ /* 0x000fe20000000000 */
[----:B------:R-:W-:Y:S02]  /*3850*/  WARPGROUP.DEPBAR.LE gsb0, 0x0 ;  /* 0x00008000000079c5 */ /* 0x000fe40000010000 */
[----:B------:R-:W-:-:S15]  /*3860*/  WARPGROUP.ARRIVE ;  /* 0x00000000000079c5 */ /* 0x000fde0000000000 */
[----:B------:R-:W-:-:S08]  /*3870*/  NOP ;  /* 0x0000000000007918 */ /* 0x000fd00000000000 */
[----:B------:R-:W-:Y:S01]  /*3880*/  QGMMA.64x256x32.F32.E4M3.E4M3 R24, R168, gdesc[UR4], R24, gsb0 ;  /* 0x03e00004a8187df3 */ /* 0x000fe20008000818 */
[----:B------:R-:W-:Y:S01]  /*3890*/  UIADD3 UR6, UR50, 0x6, URZ ;  /* 0x0000000632067890 */ /* 0x000fe2000fffe03f */
[----:B------:R-:W-:Y:S01]  /*38a0*/  UMOV UR7, 0x40000040 ;  /* 0x4000004000077882 */ /* 0x000fe20000000000 */
[----:B------:R-:W-:Y:S02]  /*38b0*/  WARPGROUP.DEPBAR.LE gsb0, 0x0 ;  /* 0x00008000000079c5 */ /* 0x000fe40000010000 */
[----:B------:R-:W-:-:S15]  /*38c0*/  WARPGROUP.ARRIVE ;  /* 0x00000000000079c5 */ /* 0x000fde0000000000 */
[----:B------:R-:W-:-:S08]  /*38d0*/  NOP ;  /* 0x0000000000007918 */ /* 0x000fd00000000000 */
[----:B------:R-:W-:Y:S03]  /*38e0*/  QGMMA.64x256x32.F32.E4M3.E4M3 R24, R172, gdesc[UR4], R24, gsb0 ;  /* 0x03e00004ac187df3 */ /* 0x000fe60008000818 */
[----:B------:R-:W-:Y:S02]  /*38f0*/  WARPGROUP.DEPBAR.LE gsb0, 0x0 ;  /* 0x00008000000079c5 */ /* 0x000fe40000010000 */
[----:B--23--:R-:W-:Y:S05]  /*3900*/  @!P0 BRA `(.L_x_22) ;  /* 0x0000000000048947 */ /* 0x00cfea0003800000 */
[----:B------:R-:W-:Y:S01]  /*3910*/  BPT.TRAP 0x1 ;  /* 0x000000040000795c */ /* 0x000fe20000300000 */
.L_x_22:
[----:B------:R-:W-:Y:S02]  /*3920*/  UIADD3 UR44, UR44, -0x2, URZ ;  /* 0xfffffffe2c2c7890 */ /* 0x000fe4000fffe03f */
[----:B------:R-:W-:Y:S02]  /*3930*/  UIADD3 UR6, UR41, 0x38860, URZ ;  /* 0x0003886029067890 */ /* 0x000fe4000fffe03f */
[----:B------:R-:W-:Y:S02]  /*3940*/  UISETP.GE.AND UP0, UPT, UR44, UR39, UPT ;  /* 0x000000272c00728c */ /* 0x000fe4000bf06270 */
[----:B------:R-:W-:-:S04]  /*3950*/  UPRMT UR6, UR51, 0x654, UR6 ;  /* 0x0000065433067896 */ /* 0x000fc80008000006 */
[----:B------:R-:W-:-:S05]  /*3960*/  PLOP3.LUT P1, PT, PT, PT, UP0, 0x80, 0x0 ;  /* 0x000000000000781c */ /* 0x000fca0003f2f008 */
[----:B------:R-:W-:Y:S08]  /*3970*/  SYNCS.ARRIVE.TRANS64.RED.A1T0 RZ, [UR6], RZ ;  /* 0x000000ffffff79a7 */ /* 0x000ff00008100406 */
[----:B------:R-:W-:Y:S05]  /*3980*/  @!P1 BRA `(.L_x_23) ;  /* 0x00000020009c9947 */ /* 0x000fea0003800000 */
[----:B-1----:R-:W-:Y:S01]  /*3990*/  IMAD.MOV.U32 R7, RZ, RZ, R164 ;  /* 0x000000ffff077224 */ /* 0x002fe200078e00a4 */
[----:B------:R-:W-:Y:S01]  /*39a0*/  UMOV UR43, URZ ;  /* 0x0000003f002b7c82 */ /* 0x000fe20008000000 */
[----:B0-----:R-:W-:Y:S01]  /*39b0*/  IMAD.MOV.U32 R6, RZ, RZ, R3 ;  /* 0x000000ffff067224 */ /* 0x001fe200078e0003 */
[----:B------:R-:W-:-:S06]  /*39c0*/  UMOV UR6, URZ ;  /* 0x0000003f00067c82 */ /* 0x000fcc0008000000 */
.L_x_34:
[----:B------:R-:W-:Y:S01]  /*39d0*/  UIADD3 UR6, UR6, 0x1, URZ ;  /* 0x0000000106067890 */ /* 0x000fe2000fffe03f */
[----:B0-----:R-:W-:Y:S01]  /*39e0*/  IMAD.U32 R0, RZ, RZ, UR44 ;  /* 0x0000002cff007e24 */ /* 0x001fe2000f8e00ff */
[----:B------:R-:W-:Y:S02]  /*39f0*/  UIADD3 UR44, UR44, -0x1, URZ ;  /* 0xffffffff2c2c7890 */ /* 0x000fe4000fffe03f */
[----:B------:R-:W-:Y:S02]  /*3a00*/  UISETP.NE.AND UP0, UPT, UR6, 0x2, UPT ;  /* 0x000000020600788c */ /* 0x000fe4000bf05270 */
[----:B------:R-:W-:Y:S02]  /*3a10*/  ISETP.GT.AND P1, PT, R0, UR39, PT ;  /* 0x0000002700007c0c */ /* 0x000fe4000bf24270 */
[----:B------:R-:W-:Y:S02]  /*3a20*/  USEL UR7, URZ, 0x1, UP0 ;  /* 0x000000013f077887 */ /* 0x000fe40008000000 */
[----:B------:R-:W-:-:S02]  /*3a30*/  USEL UR45, UR6, URZ, UP0 ;  /* 0x0000003f062d7287 */ /* 0x000fc40008000000 */
[----:B------:R-:W-:Y:S01]  /*3a40*/  ULOP3.LUT UR43, UR43, UR7, URZ, 0x3c, !UPT ;  /* 0x000000072b2b7292 */ /* 0x000fe2000f8e3c3f */
[----:B------:R-:W-:Y:S11]  /*3a50*/  @!P0 BRA `(.L_x_24) ;  /* 0x0000000000048947 */ /* 0x000ff60003800000 */
[----:B------:R-:W-:Y:S01]  /*3a60*/  BPT.TRAP 0x1 ;  /* 0x000000040000795c */ /* 0x000fe20000300000 */
.L_x_24:
[----:B------:R-:W-:Y:S01]  /*3a70*/  IMAD.U32 R0, RZ, RZ, UR43 ;  /* 0x0000002bff007e24 */ /* 0x000fe2000f8e00ff */
[----:B------:R-:W-:-:S04]  /*3a80*/  ULEA UR49, UR45, UR41, 0x3 ;  /* 0x000000292d317291 */ /* 0x000fc8000f8e183f */
[----:B------:R-:W-:-:S04]  /*3a90*/  SHF.L.U32 R0, R0, 0x1f, RZ ;  /* 0x0000001f00007819 */ /* 0x000fc800000006ff */
[----:B------:R-:W-:-:S13]  /*3aa0*/  R2UR UR52, R0 ;  /* 0x00000000003472ca */ /* 0x000fda00000e0000 */
[----:B------:R-:W-:-:S04]  /*3ab0*/  IMAD.U32 R0, RZ, RZ, UR52 ;  /* 0x00000034ff007e24 */ /* 0x000fc8000f8e00ff */
[----:B------:R0:W1:Y:S01]  /*3ac0*/  SYNCS.PHASECHK.TRANS64.TRYWAIT P2, [UR49+0x38830], R0 ;  /* 0x03883000ff0075a7 */ /* 0x0000620008040171 */
[----:B------:R-:W-:Y:S05]  /*3ad0*/  @!P0 BRA `(.L_x_25) ;  /* 0x0000000000048947 */ /* 0x000fea0003800000 */
[----:B------:R-:W-:Y:S01]  /*3ae0*/  BPT.TRAP 0x1 ;  /* 0x000000040000795c */ /* 0x000fe20000300000 */
.L_x_25:
[----:B-1----:R-:W-:Y:S05]  /*3af0*/  @P2 BRA `(.L_x_26) ;  /* 0x00000000000c2947 */ /* 0x002fea0003800000 */
[----:B0-----:R-:W-:-:S04]  /*3b00*/  IMAD.U32 R0, RZ, RZ, UR52 ;  /* 0x00000034ff007e24 */ /* 0x001fc8000f8e00ff */
[----:B------:R-:W0:Y:S02]  /*3b10*/  SYNCS.PHASECHK.TRANS64.TRYWAIT P2, [UR49+0x38830], R0 ;  /* 0x03883000ff0075a7 */ /* 0x000e240008040171 */
[----:B0-----:R-:W-:Y:S05]  /*3b20*/  @!P2 BRA `(.L_x_27) ;  /* 0x000000b80078a947 */ /* 0x001fea0003800000 */
.L_x_26:
[----:B------:R-:W-:Y:S01]  /*3b30*/  ULEA UR30, UR45, UR48, 0xb ;  /* 0x000000302d1e7291 */ /* 0x000fe2000f8e583f */
[----:B------:R-:W-:Y:S01]  /*3b40*/  WARPGROUP.ARRIVE ;  /* 0x00000000000079c5 */ /* 0x000fe20000000000 */
[----:B------:R-:W-:Y:S01]  /*3b50*/  UMOV UR31, 0x40000040 ;  /* 0x40000040001f7882 */ /* 0x000fe20000000000 */
[----:B------:R-:W-:Y:S01]  /*3b60*/  UMOV UR27, 0x40000040 ;  /* 0x40000040001b7882 */ /* 0x000fe20000000000 */
[----:B------:R-:W-:Y:S01]  /*3b70*/  UIADD3 UR26, UR30, 0x2, URZ ;  /* 0x000000021e1a7890 */ /* 0x000fe2000fffe03f */
[----:B0-----:R-:W-:Y:S01]  /*3b80*/  IADD3 R0, -R16, 0xb, RZ ;  /* 0x0000000b10007810 */ /* 0x001fe20007ffe1ff */
[----:B------:R-:W-:Y:S01]  /*3b90*/  UIADD3 UR22, UR30, 0x4, URZ ;  /* 0x000000041e167890 */ /* 0x000fe2000fffe03f */
[----:B------:R-:W-:Y:S02]  /*3ba0*/  UMOV UR23, 0x40000040 ;  /* 0x4000004000177882 */ /* 0x000fe40000000000 */
[----:B------:R-:W-:Y:S01]  /*3bb0*/  QGMMA.64x128x32.F32.E4M3.E4M3 R152, gdesc[UR28], RZ, !UPT, gsb0 ;  /* 0x01e000001c9879f3 */ /* 0x000fe2000c0008ff */
[----:B------:R-:W-:Y:S01]  /*3bc0*/  UIADD3 UR18, UR30, 0x6, URZ ;  /* 0x000000061e127890 */ /* 0x000fe2000fffe03f */
[----:B------:R-:W-:Y:S01]  /*3bd0*/  UMOV UR19, 0x40000040 ;  /* 0x4000004000137882 */ /* 0x000fe20000000000 */
        /* <DEDUP_REMOVED lines=8> */
[----:B------:R-:W-:-:S02]  /*3c60*/  WARPGROUP.DEPBAR.LE gsb0, 0x0 ;  /* 0x00008000000079c5 */ /* 0x000fc40000010000 */
        /* <DEDUP_REMOVED lines=24> */
.L_x_28:
[----:B------:R-:W-:Y:S01]  /*3df0*/  FMNMX.FTZ R8, R152, R6, !PT ;  /* 0x0000000698087209 */ /* 0x000fe20007810000 */
[----:B------:R-:W-:Y:S01]  /*3e00*/  IMAD.U32 R12, RZ, RZ, UR40 ;  /* 0x00000028ff0c7e24 */ /* 0x000fe2000f8e00ff */
[----:B------:R-:W-:Y:S02]  /*3e10*/  UIADD3 UR6, UR49, 0x38840, URZ ;  /* 0x0003884031067890 */ /* 0x000fe4000fffe03f */
[----:B------:R-:W-:Y:S02]  /*3e20*/  FMNMX.FTZ R3, R153, R8, !PT ;  /* 0x0000000899037209 */ /* 0x000fe40007810000 */
[----:B------:R-:W-:Y:S02]  /*3e30*/  UPRMT UR6, UR51, 0x654, UR6 ;  /* 0x0000065433067896 */ /* 0x000fe40008000006 */
[----:B------:R-:W-:-:S04]  /*3e40*/  FMNMX.FTZ R8, R156, R3, !PT ;  /* 0x000000039c087209 */ /* 0x000fc80007810000 */
[----:B------:R-:W-:-:S03]  /*3e50*/  FMNMX.FTZ R3, R157, R8, !PT ;  /* 0x000000089d037209 */ /* 0x000fc60007810000 */
[----:B------:R-:W-:Y:S01]  /*3e60*/  SYNCS.ARRIVE.TRANS64.RED.A1T0 RZ, [UR6], RZ ;  /* 0x000000ffffff79a7 */ /* 0x000fe20008100406 */
[----:B------:R-:W-:-:S04]  /*3e70*/  FMNMX.FTZ R8, R160, R3, !PT ;  /* 0x00000003a0087209 */ /* 0x000fc80007810000 */
        /* <DEDUP_REMOVED lines=26> */
[----:B------:R-:W-:-:S05]  /*4020*/  FMNMX.FTZ R10, R213, R8, !PT ;  /* 0x00000008d50a7209 */ /* 0x000fca0007810000 */
[----:B------:R-:W1:Y:S02]  /*4030*/  SHFL.BFLY PT, R3, R10, 0x2, 0x1f ;  /* 0x0c401f000a037f89 */ /* 0x000e6400000e0000 */
[----:B-1----:R-:W-:-:S05]  /*4040*/  FMNMX.FTZ R11, R10, R3, !PT ;  /* 0x000000030a0b7209 */ /* 0x002fca0007810000 */
[----:B------:R-:W1:Y:S02]  /*4050*/  SHFL.BFLY PT, R8, R11, 0x1, 0x1f ;  /* 0x0c201f000b087f89 */ /* 0x000e6400000e0000 */
[----:B-1----:R-:W-:-:S05]  /*4060*/  FMNMX.FTZ R3, R11, R8, !PT ;  /* 0x000000080b037209 */ /* 0x002fca0007810000 */
[----:B------:R-:W-:-:S04]  /*4070*/  FADD.FTZ R6, -R3, R6 ;  /* 0x0000000603067221 */ /* 0x000fc80000010100 */
[----:B------:R-:W-:Y:S01]  /*4080*/  FMUL.FTZ R8, R6, UR40 ;  /* 0x0000002806087c20 */ /* 0x000fe20008410000 */
[----:B------:R-:W-:-:S01]  /*4090*/  FFMA.FTZ R6, R3, R12, -8 ;  /* 0xc100000003067423 */ /* 0x000fc2000001000c */
[----:B------:R-:W-:-:S03]  /*40a0*/  FMNMX.FTZ R12, R154, R7, !PT ;  /* 0x000000079a0c7209 */ /* 0x000fc60007810000 */
[--C-:B------:R-:W-:Y:S01]  /*40b0*/  FFMA.FTZ R11, R160, UR40, -R6.reuse ;  /* 0x00000028a00b7c23 */ /* 0x100fe20008010806 */
[----:B------:R-:W-:Y:S01]  /*40c0*/  FMNMX.FTZ R15, R155, R12, !PT ;  /* 0x0000000c9b0f7209 */ /* 0x000fe20007810000 */
[--C-:B------:R-:W-:Y:S01]  /*40d0*/  FFMA.FTZ R164, R164, UR40, -R6.reuse ;  /* 0x00000028a4a47c23 */ /* 0x100fe20008010806 */
[----:B------:R-:W-:-:S01]  /*40e0*/  FFMA.FTZ R19, R165, UR40, -R6 ;  /* 0x00000028a5137c23 */ /* 0x000fc20008010806 */
        /* <DEDUP_REMOVED lines=12> */
[----:B------:R1:W-:Y:S01]  /*41b0*/  MUFU.EX2 R12, R161 ;  /* 0x000000a1000c7308 */ /* 0x0003e20000000800 */
[----:B------:R-:W-:Y:S01]  /*41c0*/  FMNMX.FTZ R15, R163, R14, !PT ;  /* 0x0000000ea30f7209 */ /* 0x000fe20007810000 */
[--C-:B------:R-:W-:Y:S01]  /*41d0*/  FFMA.FTZ R22, R172, UR40, -R6.reuse ;  /* 0x00000028ac167c23 */ /* 0x100fe20008010806 */
[----:B------:R-:W-:-:S01]  /*41e0*/  FFMA.FTZ R153, R173, UR40, -R6 ;  /* 0x00000028ad997c23 */ /* 0x000fc20008010806 */
[--C-:B------:R-:W-:Y:S01]  /*41f0*/  FFMA.FTZ R157, R180, UR40, -R6.reuse ;  /* 0x00000028b49d7c23 */ /* 0x100fe20008010806 */
[----:B------:R-:W-:Y:S01]  /*4200*/  FMNMX.FTZ R18, R166, R15, !PT ;  /* 0x0000000fa6127209 */ /* 0x000fe20007810000 */
[--C-:B------:R-:W-:Y:S01]  /*4210*/  FFMA.FTZ R180, R189, UR40, -R6.reuse ;  /* 0x00000028bdb47c23 */ /* 0x100fe20008010806 */
[----:B------:R-:W-:-:S01]  /*4220*/  FFMA.FTZ R173, R196, UR40, -R6 ;  /* 0x00000028c4ad7c23 */ /* 0x000fc20008010806 */
[----:B------:R-:W-:Y:S01]  /*4230*/  MUFU.EX2 R14, R164 ;  /* 0x000000a4000e7308 */ /* 0x000fe20000000800 */
[----:B------:R-:W-:Y:S01]  /*4240*/  FMNMX.FTZ R15, R167, R18, !PT ;  /* 0x00000012a70f7209 */ /* 0x000fe20007810000 */
[--C-:B-1----:R-:W-:Y:S01]  /*4250*/  FFMA.FTZ R161, R200, UR40, -R6.reuse ;  /* 0x00000028c8a17c23 */ /* 0x102fe20008010806 */
[----:B------:R-:W-:-:S01]  /*4260*/  FFMA.FTZ R172, R201, UR40, -R6 ;  /* 0x00000028c9ac7c23 */ /* 0x000fc20008010806 */
[----:B------:R-:W-:Y:S01]  /*4270*/  FFMA.FTZ R212, R212, UR40, -R6 ;  /* 0x00000028d4d47c23 */ /* 0x000fe20008010806 */
[----:B------:R-:W-:-:S03]  /*4280*/  FMNMX.FTZ R18, R170, R15, !PT ;  /* 0x0000000faa127209 */ /* 0x000fc60007810000 */
[----:B------:R-:W1:Y:S01]  /*4290*/  MUFU.EX2 R8, R8 ;  /* 0x0000000800087308 */ /* 0x000e620000000800 */
[----:B------:R-:W-:-:S04]  /*42a0*/  FMNMX.FTZ R15, R171, R18, !PT ;  /* 0x00000012ab0f7209 */ /* 0x000fc80007810000 */
[----:B------:R-:W-:Y:S01]  /*42b0*/  FMNMX.FTZ R18, R174, R15, !PT ;  /* 0x0000000fae127209 */ /* 0x000fe20007810000 */
[----:B------:R-:W-:-:S01]  /*42c0*/  FFMA.FTZ R15, R169, UR40, -R6 ;  /* 0x00000028a90f7c23 */ /* 0x000fc20008010806 */
[--C-:B------:R-:W-:Y:S01]  /*42d0*/  FFMA.FTZ R169, R188, UR40, -R6.reuse ;  /* 0x00000028bca97c23 */ /* 0x100fe20008010806 */
[----:B------:R-:W-:-:S01]  /*42e0*/  FFMA.FTZ R188, R205, UR40, -R6 ;  /* 0x00000028cdbc7c23 */ /* 0x000fc20008010806 */
[----:B------:R-:W-:Y:S01]  /*42f0*/  FMNMX.FTZ R17, R175, R18, !PT ;  /* 0x00000012af117209 */ /* 0x000fe20007810000 */
[----:B------:R-:W2:Y:S03]  /*4300*/  MUFU.EX2 R9, R9 ;  /* 0x0000000900097308 */ /* 0x000ea60000000800 */
[----:B------:R-:W-:-:S04]  /*4310*/  FMNMX.FTZ R18, R178, R17, !PT ;  /* 0x00000011b2127209 */ /* 0x000fc80007810000 */
[----:B------:R-:W-:Y:S01]  /*4320*/  FMNMX.FTZ R17, R179, R18, !PT ;  /* 0x00000012b3117209 */ /* 0x000fe20007810000 */
[----:B------:R-:W3:Y:S01]  /*4330*/  MUFU.EX2 R152, R152 ;  /* 0x0000009800987308 */ /* 0x000ee20000000800 */
[-C--:B-1----:R-:W-:Y:S01]  /*4340*/  FMUL.FTZ R24, R24, R8.reuse ;  /* 0x0000000818187220 */ /* 0x082fe20000410000 */
[-C--:B------:R-:W-:Y:S01]  /*4350*/  FMUL.FTZ R25, R25, R8.reuse ;  /* 0x0000000819197220 */ /* 0x080fe20000410000 */
[----:B------:R-:W-:Y:S01]  /*4360*/  FMNMX.FTZ R18, R182, R17, !PT ;  /* 0x00000011b6127209 */ /* 0x000fe20007810000 */
[-C--:B------:R-:W-:Y:S01]  /*4370*/  FMUL.FTZ R28, R28, R8.reuse ;  /* 0x000000081c1c7220 */ /* 0x080fe20000410000 */
[-C--:B------:R-:W-:Y:S01]  /*4380*/  FMUL.FTZ R29, R29, R8.reuse ;  /* 0x000000081d1d7220 */ /* 0x080fe20000410000 */
[----:B------:R-:W-:Y:S01]  /*4390*/  FMUL.FTZ R32, R32, R8 ;  /* 0x0000000820207220 */ /* 0x000fe20000410000 */
[----:B------:R-:W-:Y:S01]  /*43a0*/  FMNMX.FTZ R17, R183, R18, !PT ;  /* 0x00000012b7117209 */ /* 0x000fe20007810000 */
[----:B------:R-:W1:Y:S01]  /*43b0*/  MUFU.EX2 R10, R10 ;  /* 0x0000000a000a7308 */ /* 0x000e620000000800 */
[----:B--2---:R-:W-:-:S01]  /*43c0*/  FFMA.FTZ R5, R8, R5, R9 ;  /* 0x0000000508057223 */ /* 0x004fc20000010009 */
[----:B------:R-:W-:Y:S01]  /*43d0*/  FMUL.FTZ R33, R33, R8 ;  /* 0x0000000821217220 */ /* 0x000fe20000410000 */
[----:B------:R-:W-:Y:S01]  /*43e0*/  FMNMX.FTZ R18, R186, R17, !PT ;  /* 0x00000011ba127209 */ /* 0x000fe20007810000 */
[--C-:B------:R-:W-:Y:S01]  /*43f0*/  FFMA.FTZ R17, R176, UR40, -R6.reuse ;  /* 0x00000028b0117c23 */ /* 0x100fe20008010806 */
[----:B------:R-:W-:-:S01]  /*4400*/  FFMA.FTZ R176, R209, UR40, -R6 ;  /* 0x00000028d1b07c23 */ /* 0x000fc20008010806 */
[----:B------:R-:W-:Y:S01]  /*4410*/  FMUL.FTZ R36, R36, R8 ;  /* 0x0000000824247220 */ /* 0x000fe20000410000 */
[----:B------:R-:W-:Y:S01]  /*4420*/  FMNMX.FTZ R21, R187, R18, !PT ;  /* 0x00000012bb157209 */ /* 0x000fe20007810000 */
[----:B------:R-:W2:Y:S01]  /*4430*/  MUFU.EX2 R13, R13 ;  /* 0x0000000d000d7308 */ /* 0x000ea20000000800 */
[-C--:B------:R-:W-:Y:S01]  /*4440*/  FMUL.FTZ R37, R37, R8.reuse ;  /* 0x0000000825257220 */ /* 0x080fe20000410000 */
[-C--:B------:R-:W-:Y:S01]  /*4450*/  FMUL.FTZ R40, R40, R8.reuse ;  /* 0x0000000828287220 */ /* 0x080fe20000410000 */
[----:B------:R-:W-:Y:S01]  /*4460*/  FMNMX.FTZ R18, R190, R21, !PT ;  /* 0x00000015be127209 */ /* 0x000fe20007810000 */
[-C--:B------:R-:W-:Y:S01]  /*4470*/  FMUL.FTZ R41, R41, R8.reuse ;  /* 0x0000000829297220 */ /* 0x080fe20000410000 */
[-C--:B------:R-:W-:Y:S01]  /*4480*/  FMUL.FTZ R44, R44, R8.reuse ;  /* 0x000000082c2c7220 */ /* 0x080fe20000410000 */
[----:B------:R-:W-:Y:S01]  /*4490*/  FMUL.FTZ R45, R45, R8 ;  /* 0x000000082d2d7220 */ /* 0x000fe20000410000 */
[----:B------:R-:W-:Y:S01]  /*44a0*/  FMNMX.FTZ R21, R191, R18, !PT ;  /* 0x00000012bf157209 */ /* 0x000fe20007810000 */
[----:B------:R-:W4:Y:S01]  /*44b0*/  MUFU.EX2 R11, R11 ;  /* 0x0000000b000b7308 */ /* 0x000f220000000800 */
[-C--:B------:R-:W-:Y:S01]  /*44c0*/  FMUL.FTZ R48, R48, R8.reuse ;  /* 0x0000000830307220 */ /* 0x080fe20000410000 */
[-C--:B------:R-:W-:Y:S01]  /*44d0*/  FMUL.FTZ R49, R49, R8.reuse ;  /* 0x0000000831317220 */ /* 0x080fe20000410000 */
[----:B------:R-:W-:Y:S01]  /*44e0*/  FMNMX.FTZ R20, R194, R21, !PT ;  /* 0x00000015c2147209 */ /* 0x000fe20007810000 */
[-C--:B------:R-:W-:Y:S01]  /*44f0*/  FMUL.FTZ R52, R52, R8.reuse ;  /* 0x0000000834347220 */ /* 0x080fe20000410000 */
[-C--:B------:R-:W-:Y:S01]  /*4500*/  FMUL.FTZ R53, R53, R8.reuse ;  /* 0x0000000835357220 */ /* 0x080fe20000410000 */
[----:B------:R-:W-:Y:S01]  /*4510*/  FMUL.FTZ R56, R56, R8 ;  /* 0x0000000838387220 */ /* 0x000fe20000410000 */
[----:B------:R-:W-:Y:S01]  /*4520*/  FMNMX.FTZ R21, R195, R20, !PT ;  /* 0x00000014c3157209 */ /* 0x000fe20007810000 */
[----:B------:R5:W-:Y:S01]  /*4530*/  MUFU.EX2 R18, R177 ;  /* 0x000000b100127308 */ /* 0x000be20000000800 */
[-C--:B------:R-:W-:Y:S01]  /*4540*/  FMUL.FTZ R57, R57, R8.reuse ;  /* 0x0000000839397220 */ /* 0x080fe20000410000 */
[-C--:B------:R-:W-:Y:S01]  /*4550*/  FMUL.FTZ R60, R60, R8.reuse ;  /* 0x000000083c3c7220 */ /* 0x080fe20000410000 */
[----:B------:R-:W-:Y:S01]  /*4560*/  FMNMX.FTZ R20, R198, R21, !PT ;  /* 0x00000015c6147209 */ /* 0x000fe20007810000 */
[-C--:B------:R-:W-:Y:S01]  /*4570*/  FMUL.FTZ R61, R61, R8.reuse ;  /* 0x000000083d3d7220 */ /* 0x080fe20000410000 */
[-C--:B------:R-:W-:Y:S01]  /*4580*/  FMUL.FTZ R64, R64, R8.reuse ;  /* 0x0000000840407220 */ /* 0x080fe20000410000 */
[----:B------:R-:W-:Y:S01]  /*4590*/  FMUL.FTZ R65, R65, R8 ;  /* 0x0000000841417220 */ /* 0x000fe20000410000 */
[----:B------:R-:W-:Y:S01]  /*45a0*/  FMNMX.FTZ R21, R199, R20, !PT ;  /* 0x00000014c7157209 */ /* 0x000fe20007810000 */
[----:B------:R-:W-:Y:S01]  /*45b0*/  MUFU.EX2 R19, R19 ;  /* 0x0000001300137308 */ /* 0x000fe20000000800 */
[----:B-----5:R-:W-:-:S01]  /*45c0*/  FFMA.FTZ R177, R204, UR40, -R6 ;  /* 0x00000028ccb17c23 */ /* 0x020fc20008010806 */
[-C--:B------:R-:W-:Y:S01]  /*45d0*/  FMUL.FTZ R68, R68, R8.reuse ;  /* 0x0000000844447220 */ /* 0x080fe20000410000 */
[----:B------:R-:W-:Y:S01]  /*45e0*/  FMNMX.FTZ R20, R202, R21, !PT ;  /* 0x00000015ca147209 */ /* 0x000fe20007810000 */
[-C--:B------:R-:W-:Y:S01]  /*45f0*/  FMUL.FTZ R69, R69, R8.reuse ;  /* 0x0000000845457220 */ /* 0x080fe20000410000 */
[-C--:B------:R-:W-:Y:S01]  /*4600*/  FMUL.FTZ R72, R72, R8.reuse ;  /* 0x0000000848487220 */ /* 0x080fe20000410000 */
[----:B------:R-:W-:Y:S01]  /*4610*/  FMUL.FTZ R73, R73, R8 ;  /* 0x0000000849497220 */ /* 0x000fe20000410000 */
[----:B------:R-:W-:Y:S01]  /*4620*/  FMNMX.FTZ R21, R203, R20, !PT ;  /* 0x00000014cb157209 */ /* 0x000fe20007810000 */
[----:B------:R-:W-:Y:S01]  /*4630*/  MUFU.EX2 R156, R156 ;  /* 0x0000009c009c7308 */ /* 0x000fe20000000800 */
[-C--:B------:R-:W-:Y:S01]  /*4640*/  FMUL.FTZ R76, R76, R8.reuse ;  /* 0x000000084c4c7220 */ /* 0x080fe20000410000 */
[----:B------:R-:W-:Y:S01]  /*4650*/  FMUL.FTZ R77, R77, R8 ;  /* 0x000000084d4d7220 */ /* 0x000fe20000410000 */
[----:B------:R-:W-:Y:S01]  /*4660*/  FMNMX.FTZ R160, R206, R21, !PT ;  /* 0x00000015cea07209 */ /* 0x000fe20007810000 */
[----:B------:R-:W-:Y:S01]  /*4670*/  FFMA.FTZ R21, R185, UR40, -R6 ;  /* 0x00000028b9157c23 */ /* 0x000fe20008010806 */
[----:B------:R-:W-:-:S02]  /*4680*/  IMAD.U32 R185, RZ, RZ, UR40 ;  /* 0x00000028ffb97e24 */ /* 0x000fc4000f8e00ff */
        /* <DEDUP_REMOVED lines=12> */
[----:B------:R-:W-:Y:S01]  /*4750*/  FMUL.FTZ R92, R92, R8 ;  /* 0x000000085c5c7220 */ /* 0x000fe20000410000 */
[----:B------:R-:W-:Y:S01]  /*4760*/  FMNMX.FTZ R160, R214, R23, !PT ;  /* 0x00000017d6a07209 */ /* 0x000fe20007810000 */
[--C-:B------:R-:W-:Y:S01]  /*4770*/  FFMA.FTZ R23, R192, UR40, -R6.reuse ;  /* 0x00000028c0177c23 */ /* 0x100fe20008010806 */
[----:B------:R-:W-:-:S01]  /*4780*/  FFMA.FTZ R192, R213, UR40, -R6 ;  /* 0x00000028d5c07c23 */ /* 0x000fc20008010806 */
[----:B------:R-:W-:Y:S01]  /*4790*/  FMUL.FTZ R93, R93, R8 ;  /* 0x000000085d5d7220 */ /* 0x000fe20000410000 */
[----:B------:R-:W-:Y:S01]  /*47a0*/  FMNMX.FTZ R164, R215, R160, !PT ;  /* 0x000000a0d7a47209 */ /* 0x000fe20007810000 */
[--C-:B------:R-:W-:Y:S01]  /*47b0*/  FFMA.FTZ R160, R193, UR40, -R6.reuse ;  /* 0x00000028c1a07c23 */ /* 0x100fe20008010806 */
[----:B------:R-:W-:Y:S01]  /*47c0*/  MUFU.EX2 R22, R22 ;  /* 0x0000001600167308 */ /* 0x000fe20000000800 */
[-C--:B------:R-:W-:Y:S01]  /*47d0*/  FMUL.FTZ R96, R96, R8.reuse ;  /* 0x0000000860607220 */ /* 0x080fe20000410000 */
[-C--:B------:R-:W-:Y:S01]  /*47e0*/  FMUL.FTZ R97, R97, R8.reuse ;  /* 0x0000000861617220 */ /* 0x080fe20000410000 */
[----:B------:R-:W5:Y:S01]  /*47f0*/  SHFL.BFLY PT, R165, R164, 0x2, 0x1f ;  /* 0x0c401f00a4a57f89 */ /* 0x000f6200000e0000 */
[-C--:B------:R-:W-:Y:S01]  /*4800*/  FMUL.FTZ R100, R100, R8.reuse ;  /* 0x0000000864647220 */ /* 0x080fe20000410000 */
[-C--:B------:R-:W-:Y:S01]  /*4810*/  FMUL.FTZ R101, R101, R8.reuse ;  /* 0x0000000865657220 */ /* 0x080fe20000410000 */
[-C--:B------:R-:W-:Y:S01]  /*4820*/  FMUL.FTZ R104, R104, R8.reuse ;  /* 0x0000000868687220 */ /* 0x080fe20000410000 */
[-C--:B------:R-:W-:Y:S01]  /*4830*/  FMUL.FTZ R105, R105, R8.reuse ;  /* 0x0000000869697220 */ /* 0x080fe20000410000 */
[----:B------:R-:W-:Y:S01]  /*4840*/  MUFU.EX2 R153, R153 ;  /* 0x0000009900997308 */ /* 0x000fe20000000800 */
[-C--:B------:R-:W-:Y:S01]  /*4850*/  FMUL.FTZ R108, R108, R8.reuse ;  /* 0x000000086c6c7220 */ /* 0x080fe20000410000 */
[-C--:B------:R-:W-:Y:S01]  /*4860*/  FMUL.FTZ R109, R109, R8.reuse ;  /* 0x000000086d6d7220 */ /* 0x080fe20000410000 */
[-C--:B------:R-:W-:Y:S01]  /*4870*/  FMUL.FTZ R112, R112, R8.reuse ;  /* 0x0000000870707220 */ /* 0x080fe20000410000 */
        /* <DEDUP_REMOVED lines=15> */
[----:B-----5:R-:W-:Y:S01]  /*4970*/  FMNMX.FTZ R181, R164, R165, !PT ;  /* 0x000000a5a4b57209 */ /* 0x020fe20007810000 */
[----:B------:R-:W-:Y:S01]  /*4980*/  FFMA.FTZ R165, R208, UR40, -R6 ;  /* 0x00000028d0a57c23 */ /* 0x000fe20008010806 */
[-C--:B------:R-:W-:Y:S01]  /*4990*/  FMUL.FTZ R140, R140, R8.reuse ;  /* 0x000000088c8c7220 */ /* 0x080fe20000410000 */
[-C--:B------:R-:W-:Y:S01]  /*49a0*/  FMUL.FTZ R141, R141, R8.reuse ;  /* 0x000000088d8d7220 */ /* 0x080fe20000410000 */
[-C--:B------:R-:W-:Y:S01]  /*49b0*/  FMUL.FTZ R144, R144, R8.reuse ;  /* 0x0000000890907220 */ /* 0x080fe20000410000 */
[----:B------:R-:W5:Y:S01]  /*49c0*/  SHFL.BFLY PT, R164, R181, 0x1, 0x1f ;  /* 0x0c201f00b5a47f89 */ /* 0x000f6200000e0000 */
[----:B------:R-:W-:Y:S01]  /*49d0*/  MUFU.EX2 R168, R168 ;  /* 0x000000a800a87308 */ /* 0x000fe20000000800 */
[-C--:B------:R-:W-:Y:S01]  /*49e0*/  FMUL.FTZ R145, R145, R8.reuse ;  /* 0x0000000891917220 */ /* 0x080fe20000410000 */
[-C--:B------:R-:W-:Y:S01]  /*49f0*/  FMUL.FTZ R148, R148, R8.reuse ;  /* 0x0000000894947220 */ /* 0x080fe20000410000 */
[----:B------:R-:W-:-:S05]  /*4a00*/  FMUL.FTZ R149, R149, R8 ;  /* 0x0000000895957220 */ /* 0x000fca0000410000 */
[----:B------:R-:W-:Y:S08]  /*4a10*/  MUFU.EX2 R21, R21 ;  /* 0x0000001500157308 */ /* 0x000ff00000000800 */
[----:B------:R-:W-:Y:S01]  /*4a20*/  MUFU.EX2 R169, R169 ;  /* 0x000000a900a97308 */ /* 0x000fe20000000800 */
[----:B-----5:R-:W-:-:S07]  /*4a30*/  FMNMX.FTZ R164, R181, R164, !PT ;  /* 0x000000a4b5a47209 */ /* 0x020fce0007810000 */
[----:B------:R-:W-:Y:S01]  /*4a40*/  MUFU.EX2 R180, R180 ;  /* 0x000000b400b47308 */ /* 0x000fe20000000800 */
[----:B------:R-:W-:-:S04]  /*4a50*/  FADD.FTZ R6, -R164, R7 ;  /* 0x00000007a4067221 */ /* 0x000fc80000010100 */
[----:B------:R-:W-:Y:S01]  /*4a60*/  FMUL.FTZ R7, R6, UR40 ;  /* 0x0000002806077c20 */ /* 0x000fe20008410000 */
[----:B------:R-:W-:-:S02]  /*4a70*/  FFMA.FTZ R6, R164, R185, -8 ;  /* 0xc1000000a4067423 */ /* 0x000fc400000100b9 */
[----:B------:R-:W-:Y:S02]  /*4a80*/  MUFU.EX2 R23, R23 ;  /* 0x0000001700177308 */ /* 0x000fe40000000800 */
[----:B------:R-:W-:-:S01]  /*4a90*/  FFMA.FTZ R154, R154, UR40, -R6 ;  /* 0x000000289a9a7c23 */ /* 0x000fc20008010806 */
[--C-:B------:R-:W-:Y:S01]  /*4aa0*/  FFMA.FTZ R155, R155, UR40, -R6.reuse ;  /* 0x000000289b9b7c23 */ /* 0x100fe20008010806 */
[----:B------:R-:W-:-:S01]  /*4ab0*/  FFMA.FTZ R185, R158, UR40, -R6 ;  /* 0x000000289eb97c23 */ /* 0x000fc20008010806 */
[--C-:B------:R-:W-:Y:S01]  /*4ac0*/  FFMA.FTZ R196, R159, UR40, -R6.reuse ;  /* 0x000000289fc47c23 */ /* 0x100fe20008010806 */
[----:B------:R-:W-:-:S02]  /*4ad0*/  FFMA.FTZ R158, R162, UR40, -R6 ;  /* 0x00000028a29e7c23 */ /* 0x000fc40008010806 */
[----:B------:R-:W-:Y:S01]  /*4ae0*/  MUFU.EX2 R7, R7 ;  /* 0x0000000700077308 */ /* 0x000fe20000000800 */
[----:B------:R-:W-:-:S01]  /*4af0*/  FFMA.FTZ R159, R163, UR40, -R6 ;  /* 0x00000028a39f7c23 */ /* 0x000fc20008010806 */
[--C-:B------:R-:W-:Y:S01]  /*4b00*/  FFMA.FTZ R189, R166, UR40, -R6.reuse ;  /* 0x00000028a6bd7c23 */ /* 0x100fe20008010806 */
[----:B------:R-:W-:-:S01]  /*4b10*/  FFMA.FTZ R166, R178, UR40, -R6 ;  /* 0x00000028b2a67c23 */ /* 0x000fc20008010806 */
[--C-:B------:R-:W-:Y:S01]  /*4b20*/  FFMA.FTZ R178, R182, UR40, -R6.reuse ;  /* 0x00000028b6b27c23 */ /* 0x100fe20008010806 */
[----:B------:R-:W-:-:S01]  /*4b30*/  FFMA.FTZ R200, R167, UR40, -R6 ;  /* 0x00000028a7c87c23 */ /* 0x000fc20008010806 */
[----:B------:R-:W-:Y:S01]  /*4b40*/  FFMA.FTZ R167, R179, UR40, -R6 ;  /* 0x00000028b3a77c23 */ /* 0x000fe20008010806 */
[----:B---3--:R-:W-:-:S01]  /*4b50*/  FADD.FTZ R179, R152, R5 ;  /* 0x0000000598b37221 */ /* 0x008fc20000010000 */
[----:B------:R-:W3:Y:S01]  /*4b60*/  MUFU.EX2 R154, R154 ;  /* 0x0000009a009a7308 */ /* 0x000ee20000000800 */
[----:B------:R-:W-:-:S01]  /*4b70*/  FFMA.FTZ R162, R170, UR40, -R6 ;  /* 0x00000028aaa27c23 */ /* 0x000fc20008010806 */
[--C-:B------:R-:W-:Y:S01]  /*4b80*/  FFMA.FTZ R170, R174, UR40, -R6.reuse ;  /* 0x00000028aeaa7c23 */ /* 0x100fe20008010806 */
[----:B------:R-:W-:-:S01]  /*4b90*/  FFMA.FTZ R174, R186, UR40, -R6 ;  /* 0x00000028baae7c23 */ /* 0x000fc20008010806 */
[----:B-1----:R-:W-:Y:S01]  /*4ba0*/  FADD.FTZ R186, R10, R179 ;  /* 0x000000b30aba7221 */ /* 0x002fe20000010000 */
[----:B------:R-:W-:-:S01]  /*4bb0*/  FFMA.FTZ R163, R171, UR40, -R6 ;  /* 0x00000028aba37c23 */ /* 0x000fc20008010806 */
[--C-:B------:R-:W-:Y:S01]  /*4bc0*/  FFMA.FTZ R171, R175, UR40, -R6.reuse ;  /* 0x00000028afab7c23 */ /* 0x100fe20008010806 */
[----:B------:R-:W-:-:S01]  /*4bd0*/  FFMA.FTZ R175, R187, UR40, -R6 ;  /* 0x00000028bbaf7c23 */ /* 0x000fc20008010806 */
[----:B------:R-:W1:Y:S01]  /*4be0*/  MUFU.EX2 R155, R155 ;  /* 0x0000009b009b7308 */ /* 0x000e620000000800 */
[----:B--2---:R-:W-:-:S01]  /*4bf0*/  FADD.FTZ R186, R13, R186 ;  /* 0x000000ba0dba7221 */ /* 0x004fc20000010000 */
[--C-:B------:R-:W-:Y:S01]  /*4c00*/  FFMA.FTZ R5, R191, UR40, -R6.reuse ;  /* 0x00000028bf057c23 */ /* 0x100fe20008010806 */
[----:B------:R-:W-:-:S01]  /*4c10*/  FFMA.FTZ R190, R190, UR40, -R6 ;  /* 0x00000028bebe7c23 */ /* 0x000fc20008010806 */
[----:B------:R-:W-:Y:S01]  /*4c20*/  FFMA.FTZ R183, R183, UR40, -R6 ;  /* 0x00000028b7b77c23 */ /* 0x000fe20008010806 */
[----:B----4-:R-:W-:-:S01]  /*4c30*/  FADD.FTZ R191, R11, R186 ;  /* 0x000000ba0bbf7221 */ /* 0x010fc20000010000 */
[----:B------:R-:W-:Y:S01]  /*4c40*/  F2FP.SATFINITE.E4M3.F32.PACK_AB_MERGE_C R10, R13, R10, RZ ;  /* 0x0000000a0d0a723e */ /* 0x000fe200048070ff */
[----:B------:R-:W-:-:S01]  /*4c50*/  FFMA.FTZ R211, R211, UR40, -R6 ;  /* 0x00000028d3d37c23 */ /* 0x000fc20008010806 */
[----:B------:R-:W2:Y:S01]  /*4c60*/  MUFU.EX2 R185, R185 ;  /* 0x000000b900b97308 */ /* 0x000ea20000000800 */
[----:B---3--:R-:W-:-:S01]  /*4c70*/  FFMA.FTZ R182, R7, R4, R154 ;  /* 0x0000000407b67223 */ /* 0x008fc2000001009a */
[----:B------:R-:W-:Y:S01]  /*4c80*/  FADD.FTZ R191, R12, R191 ;  /* 0x000000bf0cbf7221 */ /* 0x000fe20000010000 */
[----:B------:R-:W-:-:S01]  /*4c90*/  FFMA.FTZ R214, R214, UR40, -R6 ;  /* 0x00000028d6d67c23 */ /* 0x000fc20008010806 */
[----:B------:R-:W-:Y:S01]  /*4ca0*/  FFMA.FTZ R215, R215, UR40, -R6 ;  /* 0x00000028d7d77c23 */ /* 0x000fe20008010806 */
[-C--:B------:R-:W-:Y:S01]  /*4cb0*/  FMUL.FTZ R26, R26, R7.reuse ;  /* 0x000000071a1a7220 */ /* 0x080fe20000410000 */
[-C--:B------:R-:W-:Y:S01]  /*4cc0*/  FMUL.FTZ R27, R27, R7.reuse ;  /* 0x000000071b1b7220 */ /* 0x080fe20000410000 */
[----:B------:R-:W-:Y:S01]  /*4cd0*/  FMUL.FTZ R30, R30, R7 ;  /* 0x000000071e1e7220 */ /* 0x000fe20000410000 */
[----:B------:R-:W3:Y:S01]  /*4ce0*/  MUFU.EX2 R196, R196 ;  /* 0x000000c400c47308 */ /* 0x000ee20000000800 */
[----:B-1----:R-:W-:-:S01]  /*4cf0*/  FADD.FTZ R182, R155, R182 ;  /* 0x000000b69bb67221 */ /* 0x002fc20000010000 */
[-C--:B------:R-:W-:Y:S01]  /*4d00*/  FMUL.FTZ R31, R31, R7.reuse ;  /* 0x000000071f1f7220 */ /* 0x080fe20000410000 */
[-C--:B------:R-:W-:Y:S01]  /*4d10*/  FMUL.FTZ R34, R34, R7.reuse ;  /* 0x0000000722227220 */ /* 0x080fe20000410000 */
[-C--:B------:R-:W-:Y:S01]  /*4d20*/  FMUL.FTZ R35, R35, R7.reuse ;  /* 0x0000000723237220 */ /* 0x080fe20000410000 */
[-C--:B------:R-:W-:Y:S01]  /*4d30*/  FMUL.FTZ R38, R38, R7.reuse ;  /* 0x0000000726267220 */ /* 0x080fe20000410000 */
[-C--:B------:R-:W-:Y:S01]  /*4d40*/  FMUL.FTZ R39, R39, R7.reuse ;  /* 0x0000000727277220 */ /* 0x080fe20000410000 */
[----:B------:R-:W-:Y:S01]  /*4d50*/  FMUL.FTZ R42, R42, R7 ;  /* 0x000000072a2a7220 */ /* 0x000fe20000410000 */
[----:B------:R-:W1:Y:S01]  /*4d60*/  MUFU.EX2 R158, R158 ;  /* 0x0000009e009e7308 */ /* 0x000e620000000800 */
[----:B--2---:R-:W-:-:S01]  /*4d70*/  FADD.FTZ R179, R185, R182 ;  /* 0x000000b6b9b37221 */ /* 0x004fc20000010000 */
[-C--:B------:R-:W-:Y:S01]  /*4d80*/  FMUL.FTZ R43, R43, R7.reuse ;  /* 0x000000072b2b7220 */ /* 0x080fe20000410000 */
[-C--:B------:R-:W-:Y:S01]  /*4d90*/  FMUL.FTZ R46, R46, R7.reuse ;  /* 0x000000072e2e7220 */ /* 0x080fe20000410000 */
[-C--:B------:R-:W-:Y:S01]  /*4da0*/  FMUL.FTZ R47, R47, R7.reuse ;  /* 0x000000072f2f7220 */ /* 0x080fe20000410000 */
[-C--:B------:R-:W-:Y:S01]  /*4db0*/  FMUL.FTZ R50, R50, R7.reuse ;  /* 0x0000000732327220 */ /* 0x080fe20000410000 */
[-C--:B------:R-:W-:Y:S01]  /*4dc0*/  FMUL.FTZ R51, R51, R7.reuse ;  /* 0x0000000733337220 */ /* 0x080fe20000410000 */
[----:B------:R-:W-:Y:S01]  /*4dd0*/  FMUL.FTZ R54, R54, R7 ;  /* 0x0000000736367220 */ /* 0x000fe20000410000 */
[----:B------:R-:W2:Y:S01]  /*4de0*/  MUFU.EX2 R159, R159 ;  /* 0x0000009f009f7308 */ /* 0x000ea20000000800 */
[----:B---3--:R-:W-:-:S01]  /*4df0*/  FADD.FTZ R187, R196, R179 ;  /* 0x000000b3c4bb7221 */ /* 0x008fc20000010000 */
[----:B------:R-:W-:Y:S01]  /*4e00*/  FFMA.FTZ R179, R194, UR40, -R6 ;  /* 0x00000028c2b37c23 */ /* 0x000fe20008010806 */
[----:B------:R-:W-:Y:S01]  /*4e10*/  F2FP.SATFINITE.E4M3.F32.PACK_AB_MERGE_C R185, R196, R185, RZ ;  /* 0x000000b9c4b9723e */ /* 0x000fe200048070ff */
[-C--:B------:R-:W-:Y:S01]  /*4e20*/  FMUL.FTZ R55, R55, R7.reuse ;  /* 0x0000000737377220 */ /* 0x080fe20000410000 */
        /* <DEDUP_REMOVED lines=13> */
[----:B------:R-:W-:Y:S01]  /*4f00*/  FFMA.FTZ R182, R195, UR40, -R6 ;  /* 0x00000028c3b67c23 */ /* 0x000fe20008010806 */
[-C--:B------:R-:W-:Y:S01]  /*4f10*/  FMUL.FTZ R75, R75, R7.reuse ;  /* 0x000000074b4b7220 */ /* 0x080fe20000410000 */
[-C--:B------:R-:W-:Y:S01]  /*4f20*/  FMUL.FTZ R78, R78, R7.reuse ;  /* 0x000000074e4e7220 */ /* 0x080fe20000410000 */
[-C--:B------:R-:W-:Y:S01]  /*4f30*/  FMUL.FTZ R79, R79, R7.reuse ;  /* 0x000000074f4f7220 */ /* 0x080fe20000410000 */
[-C--:B------:R-:W-:Y:S01]  /*4f40*/  FMUL.FTZ R82, R82, R7.reuse ;  /* 0x0000000752527220 */ /* 0x080fe20000410000 */
[----:B------:R-:W-:Y:S01]  /*4f50*/  FMUL.FTZ R83, R83, R7 ;  /* 0x0000000753537220 */ /* 0x000fe20000410000 */
[----:B------:R-:W2:Y:S01]  /*4f60*/  MUFU.EX2 R162, R162 ;  /* 0x000000a200a27308 */ /* 0x000ea20000000800 */
[----:B---3--:R-:W-:-:S01]  /*4f70*/  FADD.FTZ R187, R189, R186 ;  /* 0x000000babdbb7221 */ /* 0x008fc20000010000 */
[-C--:B------:R-:W-:Y:S01]  /*4f80*/  FMUL.FTZ R86, R86, R7.reuse ;  /* 0x0000000756567220 */ /* 0x080fe20000410000 */
[-C--:B------:R-:W-:Y:S01]  /*4f90*/  FMUL.FTZ R87, R87, R7.reuse ;  /* 0x0000000757577220 */ /* 0x080fe20000410000 */
[-C--:B------:R-:W-:Y:S01]  /*4fa0*/  FMUL.FTZ R90, R90, R7.reuse ;  /* 0x000000075a5a7220 */ /* 0x080fe20000410000 */
[-C--:B------:R-:W-:Y:S01]  /*4fb0*/  FMUL.FTZ R91, R91, R7.reuse ;  /* 0x000000075b5b7220 */ /* 0x080fe20000410000 */
[-C--:B------:R-:W-:Y:S01]  /*4fc0*/  FMUL.FTZ R94, R94, R7.reuse ;  /* 0x000000075e5e7220 */ /* 0x080fe20000410000 */
[----:B------:R-:W-:Y:S01]  /*4fd0*/  FMUL.FTZ R95, R95, R7 ;  /* 0x000000075f5f7220 */ /* 0x000fe20000410000 */
[----:B------:R-:W3:Y:S01]  /*4fe0*/  MUFU.EX2 R163, R163 ;  /* 0x000000a300a37308 */ /* 0x000ee20000000800 */
[----:B-1----:R-:W-:-:S01]  /*4ff0*/  FADD.FTZ R187, R200, R187 ;  /* 0x000000bbc8bb7221 */ /* 0x002fc20000010000 */
[----:B------:R-:W-:Y:S01]  /*5000*/  F2FP.SATFINITE.E4M3.F32.PACK_AB_MERGE_C R189, R200, R189, RZ ;  /* 0x000000bdc8bd723e */ /* 0x000fe200048070ff */
[-C--:B------:R-:W-:Y:S01]  /*5010*/  FMUL.FTZ R98, R98, R7.reuse ;  /* 0x0000000762627220 */ /* 0x080fe20000410000 */
[-C--:B------:R-:W-:Y:S01]  /*5020*/  FMUL.FTZ R99, R99, R7.reuse ;  /* 0x0000000763637220 */ /* 0x080fe20000410000 */
[-C--:B------:R-:W-:Y:S01]  /*5030*/  FMUL.FTZ R102, R102, R7.reuse ;  /* 0x0000000766667220 */ /* 0x080fe20000410000 */
[-C--:B------:R-:W-:Y:S01]  /*5040*/  FMUL.FTZ R103, R103, R7.reuse ;  /* 0x0000000767677220 */ /* 0x080fe20000410000 */
[----:B------:R-:W-:Y:S01]  /*5050*/  FMUL.FTZ R106, R106, R7 ;  /* 0x000000076a6a7220 */ /* 0x000fe20000410000 */
[----:B------:R1:W-:Y:S01]  /*5060*/  MUFU.EX2 R4, R190 ;  /* 0x000000be00047308 */ /* 0x0003e20000000800 */
        /* <DEDUP_REMOVED lines=8> */
[----:B-1----:R-:W-:-:S01]  /*50f0*/  FADD.FTZ R190, R14, R191 ;  /* 0x000000bf0ebe7221 */ /* 0x002fc20000010000 */
[----:B---3--:R-:W-:Y:S01]  /*5100*/  FADD.FTZ R193, R163, R194 ;  /* 0x000000c2a3c17221 */ /* 0x008fe20000010000 */
[----:B------:R-:W-:Y:S01]  /*5110*/  F2FP.SATFINITE.E4M3.F32.PACK_AB_MERGE_C R14, R19, R14, RZ ;  /* 0x0000000e130e723e */ /* 0x000fe200048070ff */
[----:B------:R-:W-:Y:S01]  /*5120*/  FMUL.FTZ R119, R119, R7 ;  /* 0x0000000777777220 */ /* 0x000fe20000410000 */
[----:B------:R-:W-:-:S01]  /*5130*/  FADD.FTZ R191, R19, R190 ;  /* 0x000000be13bf7221 */ /* 0x000fc20000010000 */
[----:B------:R-:W-:Y:S01]  /*5140*/  FFMA.FTZ R190, R198, UR40, -R6 ;  /* 0x00000028c6be7c23 */ /* 0x000fe20008010806 */
[----:B------:R-:W-:Y:S01]  /*5150*/  FMUL.FTZ R122, R122, R7 ;  /* 0x000000077a7a7220 */ /* 0x000fe20000410000 */
[----:B------:R-:W1:Y:S01]  /*5160*/  MUFU.EX2 R171, R171 ;  /* 0x000000ab00ab7308 */ /* 0x000e620000000800 */
[----:B------:R-:W-:-:S01]  /*5170*/  FADD.FTZ R186, R156, R191 ;  /* 0x000000bf9cba7221 */ /* 0x000fc20000010000 */
[----:B------:R-:W-:Y:S01]  /*5180*/  FFMA.FTZ R191, R199, UR40, -R6 ;  /* 0x00000028c7bf7c23 */ /* 0x000fe20008010806 */
[-C--:B------:R-:W-:Y:S01]  /*5190*/  FMUL.FTZ R123, R123, R7.reuse ;  /* 0x000000077b7b7220 */ /* 0x080fe20000410000 */
[----:B------:R-:W-:Y:S01]  /*51a0*/  FMUL.FTZ R126, R126, R7 ;  /* 0x000000077e7e7220 */ /* 0x000fe20000410000 */
[----:B------:R-:W-:-:S01]  /*51b0*/  FADD.FTZ R187, R15, R186 ;  /* 0x000000ba0fbb7221 */ /* 0x000fc20000010000 */
[-C--:B------:R-:W-:Y:S01]  /*51c0*/  FMUL.FTZ R127, R127, R7.reuse ;  /* 0x000000077f7f7220 */ /* 0x080fe20000410000 */
[----:B------:R-:W-:Y:S01]  /*51d0*/  FMUL.FTZ R130, R130, R7 ;  /* 0x0000000782827220 */ /* 0x000fe20000410000 */
[----:B------:R-:W3:Y:S01]  /*51e0*/  MUFU.EX2 R166, R166 ;  /* 0x000000a600a67308 */ /* 0x000ee20000000800 */
[----:B------:R-:W-:-:S01]  /*51f0*/  FADD.FTZ R186, R22, R187 ;  /* 0x000000bb16ba7221 */ /* 0x000fc20000010000 */
[----:B--2---:R-:W-:Y:S01]  /*5200*/  FADD.FTZ R194, R170, R193 ;  /* 0x000000c1aac27221 */ /* 0x004fe20000010000 */
[-C--:B------:R-:W-:Y:S01]  /*5210*/  FMUL.FTZ R131, R131, R7.reuse ;  /* 0x0000000783837220 */ /* 0x080fe20000410000 */
[----:B------:R-:W-:Y:S01]  /*5220*/  FMUL.FTZ R134, R134, R7 ;  /* 0x0000000786867220 */ /* 0x000fe20000410000 */
[----:B------:R-:W-:-:S01]  /*5230*/  FADD.FTZ R198, R153, R186 ;  /* 0x000000ba99c67221 */ /* 0x000fc20000010000 */
[----:B------:R-:W-:Y:S01]  /*5240*/  FFMA.FTZ R186, R202, UR40, -R6 ;  /* 0x00000028caba7c23 */ /* 0x000fe20008010806 */
[----:B------:R-:W-:Y:S01]  /*5250*/  FMUL.FTZ R135, R135, R7 ;  /* 0x0000000787877220 */ /* 0x000fe20000410000 */
[----:B------:R-:W2:Y:S01]  /*5260*/  MUFU.EX2 R167, R167 ;  /* 0x000000a700a77308 */ /* 0x000ea20000000800 */
[----:B-1----:R-:W-:-:S01]  /*5270*/  FADD.FTZ R187, R171, R194 ;  /* 0x000000c2abbb7221 */ /* 0x002fc20000010000 */
[----:B------:R-:W-:Y:S01]  /*5280*/  FADD.FTZ R193, R17, R198 ;  /* 0x000000c611c17221 */ /* 0x000fe20000010000 */
[----:B------:R-:W-:Y:S01]  /*5290*/  F2FP.SATFINITE.E4M3.F32.PACK_AB_MERGE_C R170, R171, R170, RZ ;  /* 0x000000aaabaa723e */ /* 0x000fe200048070ff */
[----:B------:R-:W-:Y:S01]  /*52a0*/  FMUL.FTZ R138, R138, R7 ;  /* 0x000000078a8a7220 */ /* 0x000fe20000410000 */
[----:B------:R-:W-:Y:S01]  /*52b0*/  F2FP.SATFINITE.E4M3.F32.PACK_AB_MERGE_C R171, R168, R157, RZ ;  /* 0x0000009da8ab723e */ /* 0x000fe200048070ff */
[----:B------:R-:W-:Y:S01]  /*52c0*/  FADD.FTZ R198, R18, R193 ;  /* 0x000000c112c67221 */ /* 0x000fe20000010000 */
[----:B------:R-:W-:Y:S01]  /*52d0*/  FMUL.FTZ R139, R139, R7 ;  /* 0x000000078b8b7220 */ /* 0x000fe20000410000 */
[----:B------:R-:W1:Y:S01]  /*52e0*/  MUFU.EX2 R178, R178 ;  /* 0x000000b200b27308 */ /* 0x000e620000000800 */
[----:B---3--:R-:W-:-:S01]  /*52f0*/  FADD.FTZ R194, R166, R187 ;  /* 0x000000bba6c27221 */ /* 0x008fc20000010000 */
[----:B------:R-:W-:Y:S01]  /*5300*/  FADD.FTZ R195, R157, R198 ;  /* 0x000000c69dc37221 */ /* 0x000fe20000010000 */
[----:B------:R-:W-:-:S01]  /*5310*/  FFMA.FTZ R187, R203, UR40, -R6 ;  /* 0x00000028cbbb7c23 */ /* 0x000fc20008010806 */
[----:B------:R-:W-:Y:S01]  /*5320*/  F2FP.SATFINITE.E4M3.F32.PACK_AB_MERGE_C R157, R163, R162, R170 ;  /* 0x000000a2a39d723e */ /* 0x000fe200048070aa */
[-C--:B------:R-:W-:Y:S01]  /*5330*/  FMUL.FTZ R142, R142, R7.reuse ;  /* 0x000000078e8e7220 */ /* 0x080fe20000410000 */
[----:B------:R-:W-:Y:S01]  /*5340*/  FADD.FTZ R195, R168, R195 ;  /* 0x000000c3a8c37221 */ /* 0x000fe20000010000 */
[----:B------:R-:W-:Y:S01]  /*5350*/  FMUL.FTZ R143, R143, R7 ;  /* 0x000000078f8f7220 */ /* 0x000fe20000410000 */
[----:B------:R-:W3:Y:S01]  /*5360*/  MUFU.EX2 R183, R183 ;  /* 0x000000b700b77308 */ /* 0x000ee20000000800 */
[----:B--2---:R-:W-:-:S01]  /*5370*/  FADD.FTZ R193, R167, R194 ;  /* 0x000000c2a7c17221 */ /* 0x004fc20000010000 */
[----:B------:R-:W-:Y:S01]  /*5380*/  FADD.FTZ R198, R20, R195 ;  /* 0x000000c314c67221 */ /* 0x000fe20000010000 */
[----:B------:R-:W-:-:S01]  /*5390*/  FFMA.FTZ R195, R207, UR40, -R6 ;  /* 0x00000028cfc37c23 */ /* 0x000fc20008010806 */
[-C--:B------:R-:W-:Y:S01]  /*53a0*/  FMUL.FTZ R146, R146, R7.reuse ;  /* 0x0000000792927220 */ /* 0x080fe20000410000 */
[-C--:B------:R-:W-:Y:S01]  /*53b0*/  FMUL.FTZ R147, R147, R7.reuse ;  /* 0x0000000793937220 */ /* 0x080fe20000410000 */
[----:B------:R-:W-:Y:S01]  /*53c0*/  FADD.FTZ R198, R21, R198 ;  /* 0x000000c615c67221 */ /* 0x000fe20000010000 */
[----:B------:R-:W-:Y:S01]  /*53d0*/  FMUL.FTZ R150, R150, R7 ;  /* 0x0000000796967220 */ /* 0x000fe20000410000 */
[----:B------:R-:W2:Y:S01]  /*53e0*/  MUFU.EX2 R174, R174 ;  /* 0x000000ae00ae7308 */ /* 0x000ea20000000800 */
[----:B-1----:R-:W-:-:S01]  /*53f0*/  FADD.FTZ R194, R178, R193 ;  /* 0x000000c1b2c27221 */ /* 0x002fc20000010000 */
[----:B------:R-:W-:Y:S01]  /*5400*/  FADD.FTZ R197, R169, R198 ;  /* 0x000000c6a9c57221 */ /* 0x000fe20000010000 */
[----:B------:R-:W-:Y:S01]  /*5410*/  F2FP.SATFINITE.E4M3.F32.PACK_AB_MERGE_C R169, R180, R169, RZ ;  /* 0x000000a9b4a9723e */ /* 0x000fe200048070ff */
[----:B------:R-:W-:Y:S01]  /*5420*/  FMUL.FTZ R151, R151, R7 ;  /* 0x0000000797977220 */ /* 0x000fe20000410000 */
[----:B------:R-:W-:-:S03]  /*5430*/  F2FP.SATFINITE.E4M3.F32.PACK_AB_MERGE_C R152, R152, R9, R10 ;  /* 0x000000099898723e */ /* 0x000fc6000480700a */
[----:B------:R-:W1:Y:S01]  /*5440*/  MUFU.EX2 R175, R175 ;  /* 0x000000af00af7308 */ /* 0x000e620000000800 */
[----:B---3--:R-:W-:-:S01]  /*5450*/  FADD.FTZ R193, R183, R194 ;  /* 0x000000c2b7c17221 */ /* 0x008fc20000010000 */
[----:B------:R-:W-:Y:S01]  /*5460*/  FFMA.FTZ R194, R206, UR40, -R6 ;  /* 0x00000028cec27c23 */ /* 0x000fe20008010806 */
[----:B------:R-:W-:-:S05]  /*5470*/  F2FP.SATFINITE.E4M3.F32.PACK_AB_MERGE_C R178, R183, R178, RZ ;  /* 0x000000b2b7b2723e */ /* 0x000fca00048070ff */
[----:B------:R-:W3:Y:S01]  /*5480*/  MUFU.EX2 R5, R5 ;  /* 0x0000000500057308 */ /* 0x000ee20000000800 */
[----:B--2---:R-:W-:-:S07]  /*5490*/  FADD.FTZ R202, R174, R193 ;  /* 0x000000c1aeca7221 */ /* 0x004fce0000010000 */
[----:B------:R-:W2:Y:S01]  /*54a0*/  MUFU.EX2 R179, R179 ;  /* 0x000000b300b37308 */ /* 0x000ea20000000800 */
[----:B-1----:R-:W-:-:S01]  /*54b0*/  FADD.FTZ R193, R175, R202 ;  /* 0x000000caafc17221 */ /* 0x002fc20000010000 */
[----:B------:R-:W-:-:S03]  /*54c0*/  FADD.FTZ R202, R180, R197 ;  /* 0x000000c5b4ca7221 */ /* 0x000fc60000010000 */
[----:B------:R-:W-:Y:S01]  /*54d0*/  FADD.FTZ R198, R4, R193 ;  /* 0x000000c104c67221 */ /* 0x000fe20000010000 */
[----:B------:R-:W-:-:S01]  /*54e0*/  FADD.FTZ R197, R23, R202 ;  /* 0x000000ca17c57221 */ /* 0x000fc20000010000 */
[----:B------:R-:W-:Y:S01]  /*54f0*/  FFMA.FTZ R193, R210, UR40, -R6 ;  /* 0x00000028d2c17c23 */ /* 0x000fe20008010806 */
[----:B------:R-:W1:Y:S01]  /*5500*/  MUFU.EX2 R160, R160 ;  /* 0x000000a000a07308 */ /* 0x000e620000000800 */
[----:B---3--:R-:W-:-:S07]  /*5510*/  FADD.FTZ R198, R5, R198 ;  /* 0x000000c605c67221 */ /* 0x008fce0000010000 */
[----:B------:R-:W3:Y:S01]  /*5520*/  MUFU.EX2 R182, R182 ;  /* 0x000000b600b67308 */ /* 0x000ee20000000800 */
[----:B--2---:R-:W-:-:S07]  /*5530*/  FADD.FTZ R199, R179, R198 ;  /* 0x000000c6b3c77221 */ /* 0x004fce0000010000 */
[----:B------:R-:W2:Y:S01]  /*5540*/  MUFU.EX2 R173, R173 ;  /* 0x000000ad00ad7308 */ /* 0x000ea20000000800 */
[----:B-1----:R-:W-:-:S01]  /*5550*/  FADD.FTZ R198, R160, R197 ;  /* 0x000000c5a0c67221 */ /* 0x002fc20000010000 */
[----:B------:R-:W-:Y:S02]  /*5560*/  F2FP.SATFINITE.E4M3.F32.PACK_AB_MERGE_C R197, R153, R22, RZ ;  /* 0x0000001699c5723e */ /* 0x000fe400048070ff */
[----:B------:R-:W-:Y:S02]  /*5570*/  F2FP.SATFINITE.E4M3.F32.PACK_AB_MERGE_C R153, R155, R154, R185 ;  /* 0x0000009a9b99723e */ /* 0x000fe400048070b9 */
[----:B------:R-:W-:Y:S02]  /*5580*/  F2FP.SATFINITE.E4M3.F32.PACK_AB_MERGE_C R155, R159, R158, R189 ;  /* 0x0000009e9f9b723e */ /* 0x000fe400048070bd */
[----:B------:R-:W1:Y:S01]  /*5590*/  MUFU.EX2 R190, R190 ;  /* 0x000000be00be7308 */ /* 0x000e620000000800 */
[----:B---3--:R-:W-:-:S01]  /*55a0*/  FADD.FTZ R199, R182, R199 ;  /* 0x000000c7b6c77221 */ /* 0x008fc20000010000 */
[----:B------:R-:W-:-:S02]  /*55b0*/  F2FP.SATFINITE.E4M3.F32.PACK_AB_MERGE_C R158, R18, R17, R171 ;  /* 0x00000011129e723e */ /* 0x000fc400048070ab */
[----:B------:R-:W-:Y:S02]  /*55c0*/  F2FP.SATFINITE.E4M3.F32.PACK_AB_MERGE_C R154, R12, R11, R14 ;  /* 0x0000000b0c9a723e */ /* 0x000fe4000480700e */
[----:B------:R-:W-:Y:S02]  /*55d0*/  F2FP.SATFINITE.E4M3.F32.PACK_AB_MERGE_C R156, R15, R156, R197 ;  /* 0x0000009c0f9c723e */ /* 0x000fe400048070c5 */
[----:B------:R-:W3:Y:S01]  /*55e0*/  MUFU.EX2 R184, R184 ;  /* 0x000000b800b87308 */ /* 0x000ee20000000800 */
[----:B--2---:R-:W-:-:S01]  /*55f0*/  FADD.FTZ R13, R173, R198 ;  /* 0x000000c6ad0d7221 */ /* 0x004fc20000010000 */
[----:B------:R-:W-:-:S06]  /*5600*/  F2FP.SATFINITE.E4M3.F32.PACK_AB_MERGE_C R159, R167, R166, R178 ;  /* 0x000000a6a79f723e */ /* 0x000fcc00048070b2 */
[----:B------:R-:W2:Y:S01]  /*5610*/  MUFU.EX2 R191, R191 ;  /* 0x000000bf00bf7308 */ /* 0x000ea20000000800 */
[----:B-1----:R-:W-:-:S07]  /*5620*/  FADD.FTZ R196, R190, R199 ;  /* 0x000000c7bec47221 */ /* 0x002fce0000010000 */
[----:B------:R-:W1:Y:S01]  /*5630*/  MUFU.EX2 R161, R161 ;  /* 0x000000a100a17308 */ /* 0x000e620000000800 */
[----:B---3--:R-:W-:-:S01]  /*5640*/  FADD.FTZ R198, R184, R13 ;  /* 0x0000000db8c67221 */ /* 0x008fc20000010000 */
[----:B------:R-:W-:-:S04]  /*5650*/  F2FP.SATFINITE.E4M3.F32.PACK_AB_MERGE_C R173, R184, R173, RZ ;  /* 0x000000adb8ad723e */ /* 0x000fc800048070ff */
[----:B------:R-:W-:Y:S02]  /*5660*/  F2FP.SATFINITE.E4M3.F32.PACK_AB_MERGE_C R170, R160, R23, R173 ;  /* 0x00000017a0aa723e */ /* 0x000fe400048070ad */
[----:B------:R-:W3:Y:S01]  /*5670*/  MUFU.EX2 R186, R186 ;  /* 0x000000ba00ba7308 */ /* 0x000ee20000000800 */
[----:B--2---:R-:W-:-:S01]  /*5680*/  FADD.FTZ R13, R191, R196 ;  /* 0x000000c4bf0d7221 */ /* 0x004fc20000010000 */
[----:B------:R-:W-:-:S04]  /*5690*/  F2FP.SATFINITE.E4M3.F32.PACK_AB_MERGE_C R190, R191, R190, RZ ;  /* 0x000000bebfbe723e */ /* 0x000fc800048070ff */
[----:B------:R-:W-:Y:S02]  /*56a0*/  F2FP.SATFINITE.E4M3.F32.PACK_AB_MERGE_C R171, R182, R179, R190 ;  /* 0x000000b3b6ab723e */ /* 0x000fe400048070be */
[----:B------:R-:W2:Y:S01]  /*56b0*/  MUFU.EX2 R172, R172 ;  /* 0x000000ac00ac7308 */ /* 0x000ea20000000800 */
[----:B-1----:R-:W-:-:S07]  /*56c0*/  FADD.FTZ R19, R161, R198 ;  /* 0x000000c6a1137221 */ /* 0x002fce0000010000 */
[----:B------:R-:W1:Y:S01]  /*56d0*/  MUFU.EX2 R187, R187 ;  /* 0x000000bb00bb7308 */ /* 0x000e620000000800 */
[----:B---3--:R-:W-:-:S07]  /*56e0*/  FADD.FTZ R22, R186, R13 ;  /* 0x0000000dba167221 */ /* 0x008fce0000010000 */
[----:B------:R-:W3:Y:S01]  /*56f0*/  MUFU.EX2 R177, R177 ;  /* 0x000000b100b17308 */ /* 0x000ee20000000800 */
[----:B--2---:R-:W-:-:S07]  /*5700*/  FADD.FTZ R196, R172, R19 ;  /* 0x00000013acc47221 */ /* 0x004fce0000010000 */
[----:B------:R-:W2:Y:S01]  /*5710*/  MUFU.EX2 R194, R194 ;  /* 0x000000c200c27308 */ /* 0x000ea20000000800 */
[----:B-1----:R-:W-:-:S07]  /*5720*/  FADD.FTZ R13, R187, R22 ;  /* 0x00000016bb0d7221 */ /* 0x002fce0000010000 */
[----:B------:R-:W1:Y:S01]  /*5730*/  MUFU.EX2 R188, R188 ;  /* 0x000000bc00bc7308 */ /* 0x000e620000000800 */
[----:B---3--:R-:W-:-:S07]  /*5740*/  FADD.FTZ R19, R177, R196 ;  /* 0x000000c4b1137221 */ /* 0x008fce0000010000 */
[----:B------:R-:W3:Y:S01]  /*5750*/  MUFU.EX2 R195, R195 ;  /* 0x000000c300c37308 */ /* 0x000ee20000000800 */
[----:B--2---:R-:W-:-:S07]  /*5760*/  FADD.FTZ R22, R194, R13 ;  /* 0x0000000dc2167221 */ /* 0x004fce0000010000 */
[----:B------:R-:W2:Y:S01]  /*5770*/  MUFU.EX2 R165, R165 ;  /* 0x000000a500a57308 */ /* 0x000ea20000000800 */
[----:B-1----:R-:W-:-:S01]  /*5780*/  FADD.FTZ R168, R188, R19 ;  /* 0x00000013bca87221 */ /* 0x002fc20000010000 */
[----:B------:R-:W-:Y:S02]  /*5790*/  F2FP.SATFINITE.E4M3.F32.PACK_AB_MERGE_C R19, R5, R4, RZ ;  /* 0x000000040513723e */ /* 0x000fe400048070ff */
[----:B------:R-:W-:-:S04]  /*57a0*/  F2FP.SATFINITE.E4M3.F32.PACK_AB_MERGE_C R177, R188, R177, RZ ;  /* 0x000000b1bcb1723e */ /* 0x000fc800048070ff */
[----:B------:R-:W1:Y:S01]  /*57b0*/  MUFU.EX2 R193, R193 ;  /* 0x000000c100c17308 */ /* 0x000e620000000800 */
[----:B---3--:R-:W-:-:S01]  /*57c0*/  FADD.FTZ R22, R195, R22 ;  /* 0x00000016c3167221 */ /* 0x008fc20000010000 */
[----:B------:R-:W-:Y:S02]  /*57d0*/  F2FP.SATFINITE.E4M3.F32.PACK_AB_MERGE_C R194, R195, R194, RZ ;  /* 0x000000c2c3c2723e */ /* 0x000fe400048070ff */
[----:B------:R-:W-:Y:S02]  /*57e0*/  F2FP.SATFINITE.E4M3.F32.PACK_AB_MERGE_C R172, R172, R161, R177 ;  /* 0x000000a1acac723e */ /* 0x000fe400048070b1 */
[----:B------:R-:W-:Y:S02]  /*57f0*/  F2FP.SATFINITE.E4M3.F32.PACK_AB_MERGE_C R173, R187, R186, R194 ;  /* 0x000000babbad723e */ /* 0x000fe400048070c2 */
[----:B------:R-:W3:Y:S01]  /*5800*/  MUFU.EX2 R176, R176 ;  /* 0x000000b000b07308 */ /* 0x000ee20000000800 */
[----:B--2---:R-:W-:-:S01]  /*5810*/  FADD.FTZ R5, R165, R168 ;  /* 0x000000a8a5057221 */ /* 0x004fc20000010000 */
[----:B------:R-:W-:-:S02]  /*5820*/  F2FP.SATFINITE.E4M3.F32.PACK_AB_MERGE_C R168, R21, R20, R169 ;  /* 0x0000001415a8723e */ /* 0x000fc400048070a9 */
[----:B------:R-:W-:-:S04]  /*5830*/  F2FP.SATFINITE.E4M3.F32.PACK_AB_MERGE_C R169, R175, R174, R19 ;  /* 0x000000aeafa9723e */ /* 0x000fc80004807013 */
        /* <DEDUP_REMOVED lines=9> */
[----:B---3--:R-:W-:-:S01]  /*58d0*/  FADD.FTZ R4, R214, R13 ;  /* 0x0000000dd6047221 */ /* 0x008fc20000010000 */
[C---:B--2---:R-:W-:Y:S01]  /*58e0*/  F2FP.SATFINITE.E4M3.F32.PACK_AB_MERGE_C R181, R192.reuse, R181, RZ ;  /* 0x000000b5c0b5723e */ /* 0x044fe200048070ff */
[----:B------:R-:W-:-:S03]  /*58f0*/  FADD.FTZ R5, R192, R5 ;  /* 0x00000005c0057221 */ /* 0x000fc60000010000 */
[----:B------:R-:W-:Y:S02]  /*5900*/  F2FP.SATFINITE.E4M3.F32.PACK_AB_MERGE_C R174, R176, R165, R181 ;  /* 0x000000a5b0ae723e */ /* 0x000fe400048070b5 */
[C---:B-1----:R-:W-:Y:S01]  /*5910*/  F2FP.SATFINITE.E4M3.F32.PACK_AB_MERGE_C R214, R215.reuse, R214, RZ ;  /* 0x000000d6d7d6723e */ /* 0x042fe200048070ff */
[----:B------:R-:W-:-:S03]  /*5920*/  FADD.FTZ R4, R215, R4 ;  /* 0x00000004d7047221 */ /* 0x000fc60000010000 */
[----:B------:R-:W-:Y:S01]  /*5930*/  F2FP.SATFINITE.E4M3.F32.PACK_AB_MERGE_C R175, R6, R193, R214 ;  /* 0x000000c106af723e */ /* 0x000fe200048070d6 */
[----:B------:R-:W-:Y:S06]  /*5940*/  @!P0 BRA `(.L_x_29) ;  /* 0x0000000000048947 */ /* 0x000fec0003800000 */
[----:B------:R-:W-:Y:S01]  /*5950*/  BPT.TRAP 0x1 ;  /* 0x000000040000795c */ /* 0x000fe20000300000 */
.L_x_29:
[----:B------:R-:W-:-:S04]  /*5960*/  IMAD.U32 R6, RZ, RZ, UR52 ;  /* 0x00000034ff067e24 */ /* 0x000fc8000f8e00ff */
[----:B------:R1:W2:Y:S01]  /*5970*/  SYNCS.PHASECHK.TRANS64.TRYWAIT P2, [UR49+0x38850], R6 ;  /* 0x03885006ff0075a7 */ /* 0x0002a20008040171 */
[----:B------:R-:W-:Y:S05]  /*5980*/  @!P0 BRA `(.L_x_30) ;  /* 0x0000000000048947 */ /* 0x000fea0003800000 */
[----:B------:R-:W-:Y:S01]  /*5990*/  BPT.TRAP 0x1 ;  /* 0x000000040000795c */ /* 0x000fe20000300000 */
.L_x_30:
[----:B--2---:R-:W-:Y:S05]  /*59a0*/  @P2 BRA `(.L_x_31) ;  /* 0x00000000000c2947 */ /* 0x004fea0003800000 */
[----:B-1----:R-:W-:-:S04]  /*59b0*/  IMAD.U32 R6, RZ, RZ, UR52 ;  /* 0x00000034ff067e24 */ /* 0x002fc8000f8e00ff */
[----:B------:R-:W1:Y:S02]  /*59c0*/  SYNCS.PHASECHK.TRANS64.TRYWAIT P2, [UR49+0x38850], R6 ;  /* 0x03885006ff0075a7 */ /* 0x000e640008040171 */
[----:B-1----:R-:W-:Y:S05]  /*59d0*/  @!P2 BRA `(.L_x_32) ;  /* 0x0000009800e8a947 */ /* 0x002fea0003800000 */
.L_x_31:
[----:B------:R2:W-:Y:S01]  /*59e0*/  BAR.SYNC.DEFER_BLOCKING R2, 0x100 ;  /* 0x000400020000751d */ /* 0x0005e20000010000 */
[----:B------:R-:W-:-:S05]  /*59f0*/  ULEA UR10, UR45, UR50, 0xb ;  /* 0x000000322d0a7291 */ /* 0x000fca000f8e583f */
[----:B------:R-:W-:Y:S02]  /*5a00*/  UMOV UR7, 0x40000040 ;  /* 0x4000004000077882 */ /* 0x000fe40000000000 */
[----:B------:R-:W-:Y:S01]  /*5a10*/  UMOV UR6, UR10 ;  /* 0x0000000a00067c82 */ /* 0x000fe20008000000 */
[----:B------:R-:W-:-:S06]  /*5a20*/  WARPGROUP.ARRIVE ;  /* 0x00000000000079c5 */ /* 0x000fcc0000000000 */
        /* <DEDUP_REMOVED lines=20> */
[----:B--2---:R-:W-:Y:S05]  /*5b70*/  @!P0 BRA `(.L_x_33) ;  /* 0x0000000000048947 */ /* 0x004fea0003800000 */
[----:B------:R-:W-:Y:S01]  /*5b80*/  BPT.TRAP 0x1 ;  /* 0x000000040000795c */ /* 0x000fe20000300000 */
.L_x_33:
[----:B------:R-:W-:Y:S01]  /*5b90*/  UIADD3 UR49, UR49, 0x38860, URZ ;  /* 0x0003886031317890 */ /* 0x000fe2000fffe03f */
[----:B-1----:R-:W-:Y:S01]  /*5ba0*/  IMAD.MOV.U32 R7, RZ, RZ, R164 ;  /* 0x000000ffff077224 */ /* 0x002fe200078e00a4 */
[----:B------:R-:W-:Y:S01]  /*5bb0*/  UMOV UR6, UR45 ;  /* 0x0000002d00067c82 */ /* 0x000fe20008000000 */
[----:B------:R-:W-:Y:S01]  /*5bc0*/  IMAD.MOV.U32 R6, RZ, RZ, R3 ;  /* 0x000000ffff067224 */ /* 0x000fe200078e0003 */
[----:B------:R-:W-:-:S09]  /*5bd0*/  UPRMT UR49, UR51, 0x654, UR49 ;  /* 0x0000065433317896 */ /* 0x000fd20008000031 */
[----:B------:R-:W-:Y:S01]  /*5be0*/  SYNCS.ARRIVE.TRANS64.RED.A1T0 RZ, [UR49], RZ ;  /* 0x000000ffffff79a7 */ /* 0x000fe20008100431 */
[----:B------:R-:W-:Y:S05]  /*5bf0*/  @P1 BRA `(.L_x_34) ;  /* 0xffffffdc00741947 */ /* 0x000fea000383ffff */
.L_x_23:
[----:B------:R-:W-:Y:S01]  /*5c00*/  ULDC.64 UR8, c[0x0][0x9a0] ;  /* 0x0002680000087ab9 */ /* 0x000fe20000000a00 */
[----:B------:R-:W-:Y:S01]  /*5c10*/  IMAD.MOV.U32 R8, RZ, RZ, 0x3f800000 ;  /* 0x3f800000ff087424 */ /* 0x000fe200078e00ff */
[----:B------:R-:W-:Y:S01]  /*5c20*/  UISETP.NE.U32.AND UP0, UPT, UR8, URZ, UPT ;  /* 0x0000003f0800728c */ /* 0x000fe2000bf05070 */
[----:B------:R2:W-:Y:S06]  /*5c30*/  BAR.ARV R0, 0x100 ;  /* 0x000400000000751d */ /* 0x0005ec0000002000 */
[----:B------:R-:W-:Y:S02]  /*5c40*/  UISETP.NE.AND.EX UP0, UPT, UR9, URZ, UPT, UP0 ;  /* 0x0000003f0900728c */ /* 0x000fe4000bf05300 */
[----:B------:R-:W-:Y:S06]  /*5c50*/  BAR.ARV 0x8, 0x180 ;  /* 0x0206000000007b1d */ /* 0x000fec0000002000 */
[----:B------:R-:W-:-:S03]  /*5c60*/  PLOP3.LUT P0, PT, PT, PT, UP0, 0x80, 0x0 ;  /* 0x000000000000781c */ /* 0x000fc60003f0f008 */
[----:B------:R-:W-:Y:S01]  /*5c70*/  @UP0 ULDC.64 UR10, c[0x0][0x9c8] ;  /* 0x00027200000a0ab9 */ /* 0x000fe20000000a00 */
[----:B------:R-:W-:Y:S02]  /*5c80*/  @UP0 USHF.R.S32.HI UR7, URZ, 0x1f, UR42 ;  /* 0x0000001f3f070899 */ /* 0x000fe4000801142a */
[----:B------:R-:W-:Y:S02]  /*5c90*/  @UP0 UIMAD UR6, UR38, UR10, URZ ;  /* 0x0000000a260602a4 */ /* 0x000fe4000f8e023f */
[----:B------:R-:W-:Y:S02]  /*5ca0*/  @UP0 UIMAD.WIDE.U32 UR4, UR37, UR10, URZ ;  /* 0x0000000a250402a5 */ /* 0x000fe4000f8e003f */
[----:B------:R-:W-:-:S03]  /*5cb0*/  @UP0 UIMAD UR6, UR37, UR11, UR6 ;  /* 0x0000000b250602a4 */ /* 0x000fc6000f8e0206 */
[----:B------:R-:W-:Y:S01]  /*5cc0*/  @UP0 ULDC.64 UR10, c[0x0][0x9d0] ;  /* 0x00027400000a0ab9 */ /* 0x000fe20000000a00 */
[----:B------:R-:W-:Y:S02]  /*5cd0*/  @UP0 UIADD3 UR5, UR5, UR6, URZ ;  /* 0x0000000605050290 */ /* 0x000fe4000fffe03f */
[----:B------:R-:W-:Y:S02]  /*5ce0*/  @UP0 UIMAD UR6, UR7, UR10, URZ ;  /* 0x0000000a070602a4 */ /* 0x000fe4000f8e023f */
[----:B------:R-:W-:Y:S02]  /*5cf0*/  @UP0 UIMAD.WIDE.U32 UR4, UR42, UR10, UR4 ;  /* 0x0000000a2a0402a5 */ /* 0x000fe4000f8e0004 */
[----:B------:R-:W-:-:S04]  /*5d00*/  @UP0 UIMAD UR6, UR42, UR11, UR6 ;  /* 0x0000000b2a0602a4 */ /* 0x000fc8000f8e0206 */
[----:B------:R-:W-:Y:S02]  /*5d10*/  @UP0 UIADD3 UR5, UR5, UR6, URZ ;  /* 0x0000000605050290 */ /* 0x000fe4000fffe03f */
[----:B------:R-:W-:-:S04]  /*5d20*/  @UP0 ULEA UR6, UP1, UR4, UR8, 0x2 ;  /* 0x0000000804060291 */ /* 0x000fc8000f82103f */
[----:B------:R-:W-:Y:S02]  /*5d30*/  @UP0 ULEA.HI.X UR7, UR4, UR9, UR5, 0x2, UP1 ;  /* 0x0000000904070291 */ /* 0x000fe400088f1405 */
[----:B01----:R-:W-:-:S04]  /*5d40*/  IMAD.U32 R6, RZ, RZ, UR6 ;  /* 0x00000006ff067e24 */ /* 0x003fc8000f8e00ff */
[----:B------:R-:W-:-:S05]  /*5d50*/  IMAD.U32 R7, RZ, RZ, UR7 ;  /* 0x00000007ff077e24 */ /* 0x000fca000f8e00ff */
[----:B------:R0:W3:Y:S01]  /*5d60*/  @P0 LDG.E R8, desc[UR46][R6.64] ;  /* 0x0000002e06080981 */ /* 0x0000e2000c1e1900 */
[----:B--2---:R-:W-:-:S03]  /*5d70*/  IMAD.MOV.U32 R0, RZ, RZ, -0x800000 ;  /* 0xff800000ff007424 */ /* 0x004fc600078e00ff */
[----:B------:R-:W1:Y:S04]  /*5d80*/  SHFL.BFLY PT, R2, R5, 0x2, 0x1f ;  /* 0x0c401f0005027f89 */ /* 0x000e6800000e0000 */
[----:B------:R-:W2:Y:S01]  /*5d90*/  SHFL.BFLY PT, R9, R4, 0x2, 0x1f ;  /* 0x0c401f0004097f89 */ /* 0x000ea200000e0000 */
[----:B0-----:R-:W-:Y:S02]  /*5da0*/  IMAD.U32 R7, RZ, RZ, UR40 ;  /* 0x00000028ff077e24 */ /* 0x001fe4000f8e00ff */
[----:B-1----:R-:W-:Y:S01]  /*5db0*/  FADD.FTZ R2, R2, R5 ;  /* 0x0000000502027221 */ /* 0x002fe20000010000 */
[----:B------:R-:W-:Y:S02]  /*5dc0*/  IMAD.MOV.U32 R5, RZ, RZ, RZ ;  /* 0x000000ffff057224 */ /* 0x000fe400078e00ff */
[----:B--2---:R-:W-:Y:S01]  /*5dd0*/  FADD.FTZ R10, R9, R4 ;  /* 0x00000004090a7221 */ /* 0x004fe20000010000 */
[----:B------:R-:W-:Y:S01]  /*5de0*/  IMAD.U32 R4, RZ, RZ, UR40 ;  /* 0x00000028ff047e24 */ /* 0x000fe2000f8e00ff */
[----:B------:R-:W0:Y:S04]  /*5df0*/  SHFL.BFLY PT, R9, R2, 0x1, 0x1f ;  /* 0x0c201f0002097f89 */ /* 0x000e2800000e0000 */
[----:B------:R-:W1:Y:S01]  /*5e00*/  SHFL.BFLY PT, R11, R10, 0x1, 0x1f ;  /* 0x0c201f000a0b7f89 */ /* 0x000e6200000e0000 */
[----:B0-----:R-:W-:Y:S01]  /*5e10*/  FADD.FTZ R12, R2, R9 ;  /* 0x00000009020c7221 */ /* 0x001fe20000010000 */
[----:B------:R-:W-:-:S02]  /*5e20*/  IMAD.MOV.U32 R9, RZ, RZ, RZ ;  /* 0x000000ffff097224 */ /* 0x000fc400078e00ff */
[----:B------:R-:W-:Y:S02]  /*5e30*/  IMAD.MOV.U32 R2, RZ, RZ, -0x800000 ;  /* 0xff800000ff027424 */ /* 0x000fe400078e00ff */
[----:B-1----:R-:W-:Y:S01]  /*5e40*/  FADD.FTZ R13, R10, R11 ;  /* 0x0000000b0a0d7221 */ /* 0x002fe20000010000 */
[C---:B------:R-:W-:Y:S01]  /*5e50*/  FSETP.NE.FTZ.AND P0, PT, R12.reuse, RZ, PT ;  /* 0x000000ff0c00720b */ /* 0x040fe20003f15000 */
[----:B------:R-:W-:Y:S02]  /*5e60*/  FMUL.FTZ R11, R12, 0.00390625 ;  /* 0x3b8000000c0b7820 */ /* 0x000fe40000410000 */
[----:B------:R-:W-:-:S03]  /*5e70*/  FMUL.FTZ R14, R13, 0.00390625 ;  /* 0x3b8000000d0e7820 */ /* 0x000fc60000410000 */
[----:B------:R-:W-:Y:S02]  /*5e80*/  FSETP.NE.FTZ.AND P1, PT, R11, RZ, PT ;  /* 0x000000ff0b00720b */ /* 0x000fe40003f35000 */
[----:B------:R-:W-:-:S05]  /*5e90*/  FSETP.NE.FTZ.AND P2, PT, R14, RZ, PT ;  /* 0x000000ff0e00720b */ /* 0x000fca0003f55000 */
[----:B------:R0:W-:Y:S01]  /*5ea0*/  @P0 MUFU.RCP R5, R12 ;  /* 0x0000000c00050308 */ /* 0x0001e20000001000 */
[----:B------:R-:W-:-:S05]  /*5eb0*/  FSETP.NE.FTZ.AND P0, PT, R13, RZ, PT ;  /* 0x000000ff0d00720b */ /* 0x000fca0003f15000 */
[----:B------:R-:W-:Y:S02]  /*5ec0*/  @P1 FMUL.FTZ R4, R4, 0.69314718246459960938 ;  /* 0x3f31721804041820 */ /* 0x000fe40000410000 */
[----:B------:R-:W1:Y:S01]  /*5ed0*/  @P1 MUFU.LG2 R6, R11 ;  /* 0x0000000b00061308 */ /* 0x000e620000000c00 */
[----:B0-----:R-:W-:-:S07]  /*5ee0*/  @P2 FMUL.FTZ R12, R7, 0.69314718246459960938 ;  /* 0x3f317218070c2820 */ /* 0x001fce0000410000 */
[----:B------:R-:W0:Y:S08]  /*5ef0*/  @P2 MUFU.LG2 R10, R14 ;  /* 0x0000000e000a2308 */ /* 0x000e300000000c00 */
[----:B------:R-:W2:Y:S01]  /*5f00*/  @P0 MUFU.RCP R9, R13 ;  /* 0x0000000d00090308 */ /* 0x000ea20000001000 */
[----:B-1----:R-:W-:Y:S01]  /*5f10*/  @P1 FMUL.FTZ R7, R6, 0.69314718246459960938 ;  /* 0x3f31721806071820 */ /* 0x002fe20000410000 */
[----:B------:R-:W-:-:S03]  /*5f20*/  PLOP3.LUT P0, PT, PT, PT, PT, 0x8, 0x0 ;  /* 0x000000000000781c */ /* 0x000fc60003f0e170 */
[----:B------:R-:W-:Y:S01]  /*5f30*/  @P1 FFMA.FTZ R2, R4, R3, R7 ;  /* 0x0000000304021223 */ /* 0x000fe20000010007 */
[----:B0-----:R-:W-:-:S04]  /*5f40*/  @P2 FMUL.FTZ R11, R10, 0.69314718246459960938 ;  /* 0x3f3172180a0b2820 */ /* 0x001fc80000410000 */
[----:B------:R-:W-:Y:S01]  /*5f50*/  @P2 FFMA.FTZ R0, R12, R164, R11 ;  /* 0x000000a40c002223 */ /* 0x000fe2000001000b */
[-C--:B---3--:R-:W-:Y:S01]  /*5f60*/  FMUL.FTZ R5, R5, R8.reuse ;  /* 0x0000000805057220 */ /* 0x088fe20000410000 */
[----:B--2---:R-:W-:-:S03]  /*5f70*/  FMUL.FTZ R3, R9, R8 ;  /* 0x0000000809037220 */ /* 0x004fc60000410000 */
[-C--:B------:R-:W-:Y:S01]  /*5f80*/  FMUL.FTZ R24, R24, R5.reuse ;  /* 0x0000000518187220 */ /* 0x080fe20000410000 */
        /* <DEDUP_REMOVED lines=62> */
[----:B------:R-:W-:Y:S01]  /*6370*/  FMUL.FTZ R145, R145, R5 ;  /* 0x0000000591917220 */ /* 0x000fe20000410000 */
        /* <DEDUP_REMOVED lines=63> */
[----:B------:R-:W-:-:S07]  /*6770*/  FMUL.FTZ R147, R147, R3 ;  /* 0x0000000393937220 */ /* 0x000fce0000410000 */
.L_x_10:
[----:B------:R-:W-:Y:S05]  /*6780*/  @P0 BRA `(.L_x_35) ;  /* 0x00000038006c0947 */ /* 0x000fea0003800000 */
[----:B------:R-:W0:Y:S01]  /*6790*/  S2R R7, SR_TID.X ;  /* 0x0000000000077919 */ /* 0x000e220000002100 */
[----:B------:R-:W-:Y:S01]  /*67a0*/  ULDC.64 UR4, c[0x4][0x38] ;  /* 0x01000e0000047ab9 */ /* 0x000fe20000000a00 */
[----:B------:R-:W-:Y:S01]  /*67b0*/  ULDC.64 UR8, c[0x0][0xbd0] ;  /* 0x0002f40000087ab9 */ /* 0x000fe20000000a00 */
[----:B------:R-:W-:Y:S01]  /*67c0*/  USHF.R.S32.HI UR7, URZ, 0x1f, UR42 ;  /* 0x0000001f3f077899 */ /* 0x000fe2000801142a */
[----:B------:R-:W-:Y:S01]  /*67d0*/  ULDC.64 UR10, c[0x0][0xb38] ;  /* 0x0002ce00000a7ab9 */ /* 0x000fe20000000a00 */
[----:B0-----:R-:W-:-:S05]  /*67e0*/  IMAD.SHL.U32 R3, R7, 0x4, RZ ;  /* 0x0000000407037824 */ /* 0x001fca00078e00ff */
[----:B------:R-:W-:Y:S01]  /*67f0*/  LOP3.LUT R3, R3, 0xc, RZ, 0xc0, !PT ;  /* 0x0000000c03037812 */ /* 0x000fe200078ec0ff */
[----:B------:R-:W-:Y:S03]  /*6800*/  BAR.SYNC.DEFER_BLOCKING 0x1, 0x100 ;  /* 0x0044000000007b1d */ /* 0x000fe60000010000 */
[----:B------:R-:W-:-:S05]  /*6810*/  IADD3 R4, P0, R3, UR4, RZ ;  /* 0x0000000403047c10 */ /* 0x000fca000ff1e0ff */
[----:B------:R-:W-:-:S05]  /*6820*/  IMAD.X R5, RZ, RZ, UR5, P0 ;  /* 0x00000005ff057e24 */ /* 0x000fca00080e06ff */
[----:B------:R0:W2:Y:S01]  /*6830*/  LDG.E.CONSTANT R3, desc[UR46][R4.64] ;  /* 0x0000002e04037981 */ /* 0x0000a2000c1e9900 */
[----:B------:R-:W-:Y:S01]  /*6840*/  LOP3.LUT P0, R9, R7, 0x3, RZ, 0xc0, !PT ;  /* 0x0000000307097812 */ /* 0x000fe2000780c0ff */
[----:B------:R-:W-:Y:S01]  /*6850*/  UIMAD.WIDE.U32 UR4, UR42, UR8, URZ ;  /* 0x000000082a0472a5 */ /* 0x000fe2000f8e003f */
[----:B------:R-:W-:Y:S01]  /*6860*/  BSSY B0, `(.L_x_36) ;  /* 0x00002b3000007945 */ /* 0x000fe20003800000 */
[----:B------:R-:W-:Y:S01]  /*6870*/  UIMAD UR6, UR7, UR8, URZ ;  /* 0x00000008070672a4 */ /* 0x000fe2000f8e023f */
[----:B------:R-:W-:Y:S01]  /*6880*/  ISETP.EQ.OR P0, PT, R9, 0x3, !P0 ;  /* 0x000000030900780c */ /* 0x000fe20004702670 */
[----:B------:R-:W-:Y:S02]  /*6890*/  UIMAD UR8, UR7, UR10, URZ ;  /* 0x0000000a070872a4 */ /* 0x000fe4000f8e023f */
[----:B------:R-:W-:Y:S01]  /*68a0*/  UIMAD UR9, UR42, UR9, UR6 ;  /* 0x000000092a0972a4 */ /* 0x000fe2000f8e0206 */
[----:B------:R-:W-:Y:S01]  /*68b0*/  SEL R206, R10, R39, P0 ;  /* 0x000000270ace7207 */ /* 0x000fe20000000000 */
[----:B------:R-:W-:Y:S01]  /*68c0*/  UIMAD.WIDE.U32 UR6, UR42, UR10, URZ ;  /* 0x0000000a2a0672a5 */ /* 0x000fe2000f8e003f */
[----:B------:R-:W-:Y:S01]  /*68d0*/  SEL R15, R39, R10, P0 ;  /* 0x0000000a270f7207 */ /* 0x000fe20000000000 */
[----:B------:R-:W-:Y:S01]  /*68e0*/  VIADD R10, R7, 0xffffff80 ;  /* 0xffffff80070a7836 */ /* 0x000fe20000000000 */
[----:B------:R-:W-:Y:S01]  /*68f0*/  SEL R30, R44, R45, P0 ;  /* 0x0000002d2c1e7207 */ /* 0x000fe20000000000 */
[----:B------:R-:W-:Y:S01]  /*6900*/  UIADD3 UR9, UR5, UR9, URZ ;  /* 0x0000000905097290 */ /* 0x000fe2000fffe03f */
[----:B------:R-:W-:Y:S01]  /*6910*/  SEL R44, R45, R44, P0 ;  /* 0x0000002c2d2c7207 */ /* 0x000fe20000000000 */
[----:B------:R-:W-:Y:S01]  /*6920*/  UIMAD UR8, UR42, UR11, UR8 ;  /* 0x0000000b2a0872a4 */ /* 0x000fe2000f8e0208 */
[----:B0-----:R-:W-:-:S02]  /*6930*/  SHF.R.S32.HI R5, RZ, 0x1f, R10 ;  /* 0x0000001fff057819 */ /* 0x001fc4000001140a */
[----:B------:R-:W-:Y:S01]  /*6940*/  SEL R204, R34, R35, P0 ;  /* 0x0000002322cc7207 */ /* 0x000fe20000000000 */
[----:B------:R-:W-:Y:S01]  /*6950*/  UIADD3 UR8, UR7, UR8, URZ ;  /* 0x0000000807087290 */ /* 0x000fe2000fffe03f */
[----:B------:R-:W-:Y:S02]  /*6960*/  LEA.HI R4, R5, R10, RZ, 0x7 ;  /* 0x0000000a05047211 */ /* 0x000fe400078f38ff */
[----:B------:R-:W-:Y:S02]  /*6970*/  SEL R34, R35, R34, P0 ;  /* 0x0000002223227207 */ /* 0x000fe40000000000 */
[----:B------:R-:W-:Y:S02]  /*6980*/  LOP3.LUT R7, R4, 0xffffff80, RZ, 0xc0, !PT ;  /* 0xffffff8004077812 */ /* 0x000fe400078ec0ff */
[----:B------:R-:W-:Y:S02]  /*6990*/  SEL R220, R86, R87, P0 ;  /* 0x0000005756dc7207 */ /* 0x000fe40000000000 */
[----:B------:R-:W-:Y:S01]  /*69a0*/  SEL R35, R87, R86, P0 ;  /* 0x0000005657237207 */ /* 0x000fe20000000000 */
[----:B------:R-:W-:Y:S01]  /*69b0*/  IMAD.IADD R45, R10, 0x1, -R7 ;  /* 0x000000010a2d7824 */ /* 0x000fe200078e0a07 */
[----:B------:R-:W-:-:S02]  /*69c0*/  SEL R208, R42, R43, P0 ;  /* 0x0000002b2ad07207 */ /* 0x000fc40000000000 */
[----:B------:R-:W-:Y:S02]  /*69d0*/  SEL R17, R43, R42, P0 ;  /* 0x0000002a2b117207 */ /* 0x000fe40000000000 */
[----:B------:R-:W-:Y:S02]  /*69e0*/  SHF.R.S32.HI R86, RZ, 0x1f, R45 ;  /* 0x0000001fff567819 */ /* 0x000fe4000001142d */
[----:B------:R-:W-:Y:S02]  /*69f0*/  SEL R42, R46, R47, P0 ;  /* 0x0000002f2e2a7207 */ /* 0x000fe40000000000 */
[----:B------:R-:W-:Y:S02]  /*6a00*/  SEL R19, R47, R46, P0 ;  /* 0x0000002e2f137207 */ /* 0x000fe40000000000 */
[----:B------:R-:W-:Y:S02]  /*6a10*/  LEA.HI R5, R5, R10, RZ, 0x2 ;  /* 0x0000000a05057211 */ /* 0x000fe400078f10ff */
[----:B------:R-:W-:-:S02]  /*6a20*/  LEA.HI R47, R86, R45, RZ, 0x2 ;  /* 0x0000002d562f7211 */ /* 0x000fc400078f10ff */
[----:B------:R-:W-:Y:S02]  /*6a30*/  SEL R202, R6, R31, P0 ;  /* 0x0000001f06ca7207 */ /* 0x000fe40000000000 */
[----:B------:R-:W-:Y:S02]  /*6a40*/  SEL R31, R31, R6, P0 ;  /* 0x000000061f1f7207 */ /* 0x000fe40000000000 */
[----:B------:R-:W-:Y:S02]  /*6a50*/  LOP3.LUT R7, R5, 0xfffffffc, RZ, 0xc0, !PT ;  /* 0xfffffffc05077812 */ /* 0x000fe400078ec0ff */
[----:B------:R-:W-:Y:S02]  /*6a60*/  SHF.R.S32.HI R9, RZ, 0x7, R4 ;  /* 0x00000007ff097819 */ /* 0x000fe40000011404 */
[----:B------:R-:W-:Y:S01]  /*6a70*/  SHF.R.S32.HI R5, RZ, 0x2, R47 ;  /* 0x00000002ff057819 */ /* 0x000fe2000001142f */
[----:B------:R-:W-:Y:S01]  /*6a80*/  IMAD.IADD R11, R10, 0x1, -R7 ;  /* 0x000000010a0b7824 */ /* 0x000fe200078e0a07 */
[----:B------:R-:W-:Y:S01]  /*6a90*/  SHF.R.S32.HI R6, RZ, 0x1f, R47 ;  /* 0x0000001fff067819 */ /* 0x000fe2000001142f */
[----:B------:R-:W-:Y:S01]  /*6aa0*/  IMAD.U32 R7, RZ, RZ, UR7 ;  /* 0x00000007ff077e24 */ /* 0x000fe2000f8e00ff */
[----:B------:R-:W-:Y:S01]  /*6ab0*/  SEL R20, R36, R37, P0 ;  /* 0x0000002524147207 */ /* 0x000fe20000000000 */
[----:B------:R-:W-:Y:S01]  /*6ac0*/  IMAD.U32 R7, RZ, RZ, UR8 ;  /* 0x00000008ff077e24 */ /* 0x000fe2000f8e00ff */
[----:B------:R-:W-:-:S02]  /*6ad0*/  SEL R36, R37, R36, P0 ;  /* 0x0000002425247207 */ /* 0x000fc40000000000 */
[----:B------:R-:W0:Y:S01]  /*6ae0*/  S2R R37, SR_CTAID.X ;  /* 0x0000000000257919 */ /* 0x000e220000002500 */
[----:B------:R-:W-:Y:S02]  /*6af0*/  LEA.HI R4, R4, R9, RZ, 0x1 ;  /* 0x0000000904047211 */ /* 0x000fe400078f08ff */
[----:B------:R-:W-:Y:S02]  /*6b00*/  LEA.HI R6, R6, R5, RZ, 0x3 ;  /* 0x0000000506067211 */ /* 0x000fe400078f18ff */
[----:B------:R-:W-:Y:S02]  /*6b10*/  LOP3.LUT R4, R4, 0x3fffffe, RZ, 0xc0, !PT ;  /* 0x03fffffe04047812 */ /* 0x000fe400078ec0ff */
[----:B------:R-:W-:Y:S02]  /*6b20*/  LOP3.LUT R6, R6, 0xfffffff8, RZ, 0xc0, !PT ;  /* 0xfffffff806067812 */ /* 0x000fe400078ec0ff */
[----:B------:R-:W-:Y:S01]  /*6b30*/  SEL R14, R24, R25, P0 ;  /* 0x00000019180e7207 */ /* 0x000fe20000000000 */
[----:B------:R-:W-:Y:S01]  /*6b40*/  IMAD.IADD R9, R9, 0x1, -R4 ;  /* 0x0000000109097824 */ /* 0x000fe200078e0a04 */
[----:B------:R-:W-:Y:S01]  /*6b50*/  LEA.HI R4, R86, R45, RZ, 0x5 ;  /* 0x0000002d56047211 */ /* 0x000fe200078f28ff */
[----:B------:R-:W-:Y:S01]  /*6b60*/  IMAD.IADD R5, R5, 0x1, -R6 ;  /* 0x0000000105057824 */ /* 0x000fe200078e0a06 */
[----:B------:R-:W-:-:S02]  /*6b70*/  LEA.HI R6, R11, R11, RZ, 0x1 ;  /* 0x0000000b0b067211 */ /* 0x000fc400078f08ff */
[----:B------:R-:W-:Y:S02]  /*6b80*/  SEL R24, R25, R24, P0 ;  /* 0x0000001819187207 */ /* 0x000fe40000000000 */
[----:B------:R-:W-:Y:S02]  /*6b90*/  SEL R168, R88, R89, P0 ;  /* 0x0000005958a87207 */ /* 0x000fe40000000000 */
[----:B------:R-:W-:Y:S02]  /*6ba0*/  SEL R200, R26, R27, P0 ;  /* 0x0000001b1ac87207 */ /* 0x000fe40000000000 */
[----:B------:R-:W-:Y:S02]  /*6bb0*/  SEL R46, R50, R51, P0 ;  /* 0x00000033322e7207 */ /* 0x000fe40000000000 */
[----:B------:R-:W-:Y:S02]  /*6bc0*/  SEL R21, R51, R50, P0 ;  /* 0x0000003233157207 */ /* 0x000fe40000000000 */
[----:B------:R-:W-:-:S02]  /*6bd0*/  SEL R88, R89, R88, P0 ;  /* 0x0000005859587207 */ /* 0x000fc40000000000 */
        /* <DEDUP_REMOVED lines=9> */
[----:B------:R-:W-:Y:S02]  /*6c70*/  SHF.R.S32.HI R4, RZ, 0x5, R4 ;  /* 0x00000005ff047819 */ /* 0x000fe40000011404 */
[----:B------:R-:W-:Y:S01]  /*6c80*/  LOP3.LUT R86, R6, 0x1ffffffe, RZ, 0xc0, !PT ;  /* 0x1ffffffe06567812 */ /* 0x000fe200078ec0ff */
[----:B------:R-:W-:Y:S01]  /*6c90*/  IMAD.U32 R6, RZ, RZ, UR6 ;  /* 0x00000006ff067e24 */ /* 0x000fe2000f8e00ff */
[----:B------:R-:W-:Y:S01]  /*6ca0*/  SEL R176, R104, R105, P0 ;  /* 0x0000006968b07207 */ /* 0x000fe20000000000 */
[----:B------:R-:W-:Y:S01]  /*6cb0*/  IMAD R10, R4, 0x10, R5 ;  /* 0x00000010040a7824 */ /* 0x000fe200078e0205 */
[----:B------:R-:W-:Y:S01]  /*6cc0*/  SEL R66, R102, R103, P0 ;  /* 0x0000006766427207 */ /* 0x000fe20000000000 */
[----:B------:R-:W-:Y:S01]  /*6cd0*/  IMAD.IADD R11, R11, 0x1, -R86 ;  /* 0x000000010b0b7824 */ /* 0x000fe200078e0a56 */
[----:B------:R-:W-:Y:S01]  /*6ce0*/  SEL R125, R103, R102, P0 ;  /* 0x00000066677d7207 */ /* 0x000fe20000000000 */
[----:B------:R-:W-:Y:S01]  /*6cf0*/  IMAD R10, R9, 0x40, R10 ;  /* 0x00000040090a7824 */ /* 0x000fe200078e020a */
[----:B------:R-:W-:Y:S01]  /*6d00*/  SEL R104, R105, R104, P0 ;  /* 0x0000006869687207 */ /* 0x000fe20000000000 */
[----:B------:R-:W-:Y:S01]  /*6d10*/  IMAD.U32 R4, RZ, RZ, UR4 ;  /* 0x00000004ff047e24 */ /* 0x000fe2000f8e00ff */
[----:B------:R-:W-:Y:S01]  /*6d20*/  SEL R180, R112, R113, P0 ;  /* 0x0000007170b47207 */ /* 0x000fe20000000000 */
[--C-:B------:R-:W-:Y:S01]  /*6d30*/  IMAD R11, R11, 0x8, R10.reuse ;  /* 0x000000080b0b7824 */ /* 0x100fe200078e020a */
[----:B------:R-:W-:Y:S01]  /*6d40*/  SEL R102, R106, R107, P0 ;  /* 0x0000006b6a667207 */ /* 0x000fe20000000000 */
[----:B0-----:R-:W-:Y:S01]  /*6d50*/  IMAD R10, R37, 0x80, R10 ;  /* 0x00000080250a7824 */ /* 0x001fe200078e020a */
[----:B------:R-:W-:Y:S01]  /*6d60*/  SEL R112, R113, R112, P0 ;  /* 0x0000007071707207 */ /* 0x000fe20000000000 */
[----:B------:R-:W-:Y:S01]  /*6d70*/  IMAD R11, R37, 0x80, R11 ;  /* 0x00000080250b7824 */ /* 0x000fe200078e020b */
[----:B------:R-:W-:Y:S01]  /*6d80*/  SEL R182, R116, R117, P0 ;  /* 0x0000007574b67207 */ /* 0x000fe20000000000 */
[----:B------:R-:W0:Y:S01]  /*6d90*/  S2UR UR4, SR_CTAID.Y ;  /* 0x00000000000479c3 */ /* 0x000e220000002600 */
[----:B------:R-:W-:Y:S01]  /*6da0*/  SEL R222, R94, R95, P0 ;  /* 0x0000005f5ede7207 */ /* 0x000fe20000000000 */
[----:B------:R-:W-:Y:S01]  /*6db0*/  IMAD.U32 R5, RZ, RZ, UR5 ;  /* 0x00000005ff057e24 */ /* 0x000fe2000f8e00ff */
[----:B------:R-:W-:Y:S01]  /*6dc0*/  SEL R172, R96, R97, P0 ;  /* 0x0000006160ac7207 */ /* 0x000fe20000000000 */
[----:B------:R-:W-:Y:S01]  /*6dd0*/  IMAD.U32 R5, RZ, RZ, UR9 ;  /* 0x00000009ff057e24 */ /* 0x000fe2000f8e00ff */
[----:B------:R-:W-:Y:S01]  /*6de0*/  SEL R116, R117, R116, P0 ;  /* 0x0000007475747207 */ /* 0x000fe20000000000 */
[----:B------:R-:W-:Y:S01]  /*6df0*/  ULDC.64 UR6, c[0x0][0xb48] ;  /* 0x0002d20000067ab9 */ /* 0x000fe20000000a00 */
[----:B------:R-:W-:Y:S01]  /*6e00*/  SEL R94, R95, R94, P0 ;  /* 0x0000005e5f5e7207 */ /* 0x000fe20000000000 */
[----:B------:R-:W-:Y:S01]  /*6e10*/  ULDC.64 UR8, c[0x0][0xb28] ;  /* 0x0002ca0000087ab9 */ /* 0x000fe20000000a00 */
[----:B------:R-:W-:-:S02]  /*6e20*/  SEL R96, R97, R96, P0 ;  /* 0x0000006061607207 */ /* 0x000fc40000000000 */
[----:B------:R-:W-:Y:S02]  /*6e30*/  SEL R192, R136, R137, P0 ;  /* 0x0000008988c07207 */ /* 0x000fe40000000000 */
[----:B------:R-:W-:Y:S02]  /*6e40*/  SEL R146, R52, R53, P0 ;  /* 0x0000003534927207 */ /* 0x000fe40000000000 */
[----:B------:R-:W-:Y:S02]  /*6e50*/  SEL R136, R137, R136, P0 ;  /* 0x0000008889887207 */ /* 0x000fe40000000000 */
[----:B------:R-:W-:Y:S02]  /*6e60*/  SEL R214, R70, R71, P0 ;  /* 0x0000004746d67207 */ /* 0x000fe40000000000 */
[----:B------:R-:W-:Y:S02]  /*6e70*/  SEL R224, R98, R99, P0 ;  /* 0x0000006362e07207 */ /* 0x000fe40000000000 */
[----:B------:R-:W-:-:S02]  /*6e80*/  LOP3.LUT R86, R47, 0x7ffffffc, RZ, 0xc0, !PT ;  /* 0x7ffffffc2f567812 */ /* 0x000fc400078ec0ff */
[----:B------:R-:W-:Y:S02]  /*6e90*/  SEL R52, R53, R52, P0 ;  /* 0x0000003435347207 */ /* 0x000fe40000000000 */
[----:B------:R-:W-:Y:S01]  /*6ea0*/  SEL R70, R71, R70, P0 ;  /* 0x0000004647467207 */ /* 0x000fe20000000000 */
[----:B------:R-:W-:Y:S01]  /*6eb0*/  IMAD.IADD R9, R45, 0x1, -R86 ;  /* 0x000000012d097824 */ /* 0x000fe200078e0a56 */
[----:B------:R-:W-:Y:S02]  /*6ec0*/  SEL R98, R99, R98, P0 ;  /* 0x0000006263627207 */ /* 0x000fe40000000000 */
[----:B------:R-:W-:Y:S01]  /*6ed0*/  SEL R16, R28, R29, P0 ;  /* 0x0000001d1c107207 */ /* 0x000fe20000000000 */
[----:B------:R-:W-:Y:S01]  /*6ee0*/  IMAD.SHL.U32 R9, R9, 0x2, RZ ;  /* 0x0000000209097824 */ /* 0x000fe200078e00ff */
        /* <DEDUP_REMOVED lines=67> */
[----:B------:R-:W-:-:S02]  /*7320*/  LOP3.LUT P1, RZ, R45, 0x3, RZ, 0xc0, !PT ;  /* 0x000000032dff7812 */ /* 0x000fc4000782c0ff */
[----:B------:R-:W-:Y:S02]  /*7330*/  SEL R122, R123, R122, P0 ;  /* 0x0000007a7b7a7207 */ /* 0x000fe40000000000 */
[----:B------:R-:W-:Y:S02]  /*7340*/  SEL R92, R93, R92, P0 ;  /* 0x0000005c5d5c7207 */ /* 0x000fe40000000000 */
[----:B------:R-:W-:Y:S02]  /*7350*/  SEL R140, R141, R140, P0 ;  /* 0x0000008c8d8c7207 */ /* 0x000fe40000000000 */
[----:B------:R-:W-:Y:S02]  /*7360*/  SEL R142, R143, R142, P0 ;  /* 0x0000008e8f8e7207 */ /* 0x000fe40000000000 */
[----:B--2---:R-:W-:Y:S01]  /*7370*/  LOP3.LUT R89, R3, 0x2, RZ, 0x3c, !PT ;  /* 0x0000000203597812 */ /* 0x004fe200078e3cff */
[----:B------:R-:W-:Y:S01]  /*7380*/  SHFL.IDX PT, R14, R14, R3, 0x1c1f ;  /* 0x001c1f030e0e7589 */ /* 0x000fe200000e0000 */
[----:B------:R-:W-:-:S02]  /*7390*/  SEL R128, R129, R128, P0 ;  /* 0x0000008081807207 */ /* 0x000fc40000000000 */
[----:B------:R-:W-:Y:S01]  /*73a0*/  SEL R130, R131, R130, P0 ;  /* 0x0000008283827207 */ /* 0x000fe20000000000 */
[----:B------:R-:W1:Y:S01]  /*73b0*/  SHFL.IDX PT, R95, R24, R89, 0x1c1f ;  /* 0x001c1f59185f7589 */ /* 0x000e6200000e0000 */
[----:B------:R-:W-:-:S03]  /*73c0*/  SEL R126, R127, R126, P0 ;  /* 0x0000007e7f7e7207 */ /* 0x000fc60000000000 */
[----:B------:R-:W-:Y:S04]  /*73d0*/  SHFL.IDX PT, R97, R174, R3, 0x1c1f ;  /* 0x001c1f03ae617589 */ /* 0x000fe800000e0000 */
[----:B------:R-:W-:Y:S04]  /*73e0*/  SHFL.IDX PT, R100, R100, R89, 0x1c1f ;  /* 0x001c1f5964647589 */ /* 0x000fe800000e0000 */
[----:B------:R-:W-:Y:S04]  /*73f0*/  SHFL.IDX PT, R47, R102, R3, 0x1c1f ;  /* 0x001c1f03662f7589 */ /* 0x000fe800000e0000 */
[----:B------:R1:W-:Y:S04]  /*7400*/  SHFL.IDX PT, R71, R30, R3, 0x1c1f ;  /* 0x001c1f031e477589 */ /* 0x0003e800000e0000 */
[----:B------:R-:W-:Y:S04]  /*7410*/  SHFL.IDX PT, R99, R176, R3, 0x1c1f ;  /* 0x001c1f03b0637589 */ /* 0x000fe800000e0000 */
[----:B------:R-:W-:Y:S01]  /*7420*/  SHFL.IDX PT, R102, R44, R89, 0x1c1f ;  /* 0x001c1f592c667589 */ /* 0x000fe200000e0000 */
[----:B-1----:R-:W-:-:S03]  /*7430*/  SEL R30, R14, R95, P0 ;  /* 0x0000005f0e1e7207 */ /* 0x002fc60000000000 */
[----:B------:R-:W-:Y:S04]  /*7440*/  SHFL.IDX PT, R104, R104, R89, 0x1c1f ;  /* 0x001c1f5968687589 */ /* 0x000fe800000e0000 */
        /* <DEDUP_REMOVED lines=65> */
[----:B------:R1:W-:Y:S04]  /*7860*/  SHFL.IDX PT, R139, R8, R89, 0x1c1f ;  /* 0x001c1f59088b7589 */ /* 0x0003e800000e0000 */
[----:B------:R-:W-:Y:S04]  /*7870*/  SHFL.IDX PT, R155, R80, R89, 0x1c1f ;  /* 0x001c1f59509b7589 */ /* 0x000fe800000e0000 */
[----:B------:R-:W-:Y:S01]  /*7880*/  SHFL.IDX PT, R108, R108, R89, 0x1c1f ;  /* 0x001c1f596c6c7589 */ /* 0x000fe200000e0000 */
[----:B-1----:R-:W1:Y:S03]  /*7890*/  LDC R8, c[0x0][0xbe8] ;  /* 0x0002fa00ff087b82 */ /* 0x002e660000000800 */
[----:B------:R-:W-:Y:S04]  /*78a0*/  SHFL.IDX PT, R3, R150, R89, 0x1c1f ;  /* 0x001c1f5996037589 */ /* 0x000fe800000e0000 */
[----:B------:R-:W-:Y:S04]  /*78b0*/  SHFL.IDX PT, R149, R76, R89, 0x1c1f ;  /* 0x001c1f594c957589 */ /* 0x000fe800000e0000 */
[----:B------:R-:W-:Y:S04]  /*78c0*/  SHFL.IDX PT, R80, R26, R89, 0x1c1f ;  /* 0x001c1f591a507589 */ /* 0x000fe800000e0000 */
[----:B------:R-:W2:Y:S04]  /*78d0*/  SHFL.IDX PT, R79, R32, R89, 0x1c1f ;  /* 0x001c1f59204f7589 */ /* 0x000ea800000e0000 */
[----:B------:R-:W-:Y:S04]  /*78e0*/  SHFL.IDX PT, R186, R40, R89, 0x1c1f ;  /* 0x001c1f5928ba7589 */ /* 0x000fe800000e0000 */
[----:B------:R-:W3:Y:S01]  /*78f0*/  SHFL.IDX PT, R83, R60, R89, 0x1c1f ;  /* 0x001c1f593c537589 */ /* 0x000ee200000e0000 */
[----:B-1----:R-:W-:-:S03]  /*7900*/  ISETP.NE.AND P2, PT, R8, 0x1, PT ;  /* 0x000000010800780c */ /* 0x002fc60003f45270 */
[----:B------:R-:W-:Y:S04]  /*7910*/  SHFL.IDX PT, R120, R120, R89, 0x1c1f ;  /* 0x001c1f5978787589 */ /* 0x000fe800000e0000 */
[----:B------:R-:W-:Y:S04]  /*7920*/  SHFL.IDX PT, R76, R34, R89, 0x1c1f ;  /* 0x001c1f59224c7589 */ /* 0x000fe800000e0000 */
[----:B------:R-:W-:Y:S04]  /*7930*/  SHFL.IDX PT, R151, R72, R89, 0x1c1f ;  /* 0x001c1f5948977589 */ /* 0x000fe800000e0000 */
[----:B------:R-:W-:Y:S01]  /*7940*/  SHFL.IDX PT, R178, R144, R89, 0x1c1f ;  /* 0x001c1f5990b27589 */ /* 0x000fe200000e0000 */
[----:B--2---:R-:W-:-:S02]  /*7950*/  SEL R26, R18, R79, P0 ;  /* 0x0000004f121a7207 */ /* 0x004fc40000000000 */
[----:B------:R-:W-:Y:S01]  /*7960*/  SEL R24, R79, R18, P0 ;  /* 0x000000124f187207 */ /* 0x000fe20000000000 */
[----:B------:R-:W-:Y:S01]  /*7970*/  SHFL.IDX PT, R123, R31, R89, 0x1c1f ;  /* 0x001c1f591f7b7589 */ /* 0x000fe200000e0000 */
[----:B------:R-:W-:-:S03]  /*7980*/  SEL R79, R149, R162, P0 ;  /* 0x000000a2954f7207 */ /* 0x000fc60000000000 */
[----:B------:R3:W-:Y:S04]  /*7990*/  SHFL.IDX PT, R72, R15, R89, 0x1c1f ;  /* 0x001c1f590f487589 */ /* 0x0007e800000e0000 */
[----:B------:R-:W1:Y:S04]  /*79a0*/  SHFL.IDX PT, R188, R48, R89, 0x1c1f ;  /* 0x001c1f5930bc7589 */ /* 0x000e6800000e0000 */
[----:B------:R2:W4:Y:S01]  /*79b0*/  SHFL.IDX PT, R174, R17, R89, 0x1c1f ;  /* 0x001c1f5911ae7589 */ /* 0x00052200000e0000 */
[----:B---3--:R-:W-:-:S03]  /*79c0*/  SEL R15, R154, R83, P0 ;  /* 0x000000539a0f7207 */ /* 0x008fc60000000000 */
[----:B------:R3:W5:Y:S04]  /*79d0*/  SHFL.IDX PT, R48, R19, R89, 0x1c1f ;  /* 0x001c1f5913307589 */ /* 0x00076800000e0000 */
[----:B------:R0:W5:Y:S01]  /*79e0*/  SHFL.IDX PT, R134, R21, R89, 0x1c1f ;  /* 0x001c1f5915867589 */ /* 0x00016200000e0000 */
[----:B--2---:R-:W-:-:S03]  /*79f0*/  SEL R17, R137, R146, P0 ;  /* 0x0000009289117207 */ /* 0x004fc60000000000 */
[----:B------:R2:W-:Y:S01]  /*7a00*/  SHFL.IDX PT, R93, R28, R89, 0x1c1f ;  /* 0x001c1f591c5d7589 */ /* 0x0005e200000e0000 */
[----:B---3--:R-:W-:-:S03]  /*7a10*/  SEL R19, R146, R137, P0 ;  /* 0x0000008992137207 */ /* 0x008fc60000000000 */
[----:B------:R-:W3:Y:S01]  /*7a20*/  SHFL.IDX PT, R135, R25, R89, 0x1c1f ;  /* 0x001c1f5919877589 */ /* 0x000ee200000e0000 */
[----:B0-----:R-:W-:-:S03]  /*7a30*/  SEL R21, R102, R71, P0 ;  /* 0x0000004766157207 */ /* 0x001fc60000000000 */
[----:B------:R0:W3:Y:S01]  /*7a40*/  SHFL.IDX PT, R144, R23, R89, 0x1c1f ;  /* 0x001c1f5917907589 */ /* 0x0000e200000e0000 */
[----:B-1----:R-:W-:Y:S02]  /*7a50*/  SEL R18, R69, R188, P0 ;  /* 0x000000bc45127207 */ /* 0x002fe40000000000 */
[----:B--2---:R-:W-:Y:S01]  /*7a60*/  SEL R28, R95, R14, P0 ;  /* 0x0000000e5f1c7207 */ /* 0x004fe20000000000 */
[----:B------:R1:W-:Y:S01]  /*7a70*/  SHFL.IDX PT, R44, R98, R89, 0x1c1f ;  /* 0x001c1f59622c7589 */ /* 0x0003e200000e0000 */
[----:B------:R-:W-:Y:S02]  /*7a80*/  SEL R95, R97, R100, P0 ;  /* 0x00000064615f7207 */ /* 0x000fe40000000000 */
[----:B------:R-:W-:Y:S01]  /*7a90*/  SEL R97, R100, R97, P0 ;  /* 0x0000006164617207 */ /* 0x000fe20000000000 */
[----:B------:R-:W2:Y:S01]  /*7aa0*/  SHFL.IDX PT, R145, R56, R89, 0x1c1f ;  /* 0x001c1f5938917589 */ /* 0x000ea200000e0000 */
[----:B------:R-:W-:Y:S02]  /*7ab0*/  SEL R100, R104, R99, P0 ;  /* 0x0000006368647207 */ /* 0x000fe40000000000 */
[----:B0-----:R-:W-:Y:S01]  /*7ac0*/  SEL R23, R71, R102, P0 ;  /* 0x0000006647177207 */ /* 0x001fe20000000000 */
[----:B------:R-:W-:Y:S01]  /*7ad0*/  SHFL.IDX PT, R176, R140, R89, 0x1c1f ;  /* 0x001c1f598cb07589 */ /* 0x000fe200000e0000 */
[----:B------:R-:W-:-:S02]  /*7ae0*/  SEL R102, R103, R112, P0 ;  /* 0x0000007067667207 */ /* 0x000fc40000000000 */
[----:B-1----:R-:W-:Y:S01]  /*7af0*/  SEL R98, R99, R104, P0 ;  /* 0x0000006863627207 */ /* 0x002fe20000000000 */
[----:B------:R-:W0:Y:S01]  /*7b00*/  SHFL.IDX PT, R140, R29, R89, 0x1c1f ;  /* 0x001c1f591d8c7589 */ /* 0x000e2200000e0000 */
[----:B------:R-:W-:Y:S02]  /*7b10*/  SEL R104, R112, R103, P0 ;  /* 0x0000006770687207 */ /* 0x000fe40000000000 */
[----:B------:R-:W-:Y:S01]  /*7b20*/  SEL R103, R105, R116, P0 ;  /* 0x0000007469677207 */ /* 0x000fe20000000000 */
[----:B------:R1:W-:Y:S01]  /*7b30*/  SHFL.IDX PT, R52, R114, R89, 0x1c1f ;  /* 0x001c1f5972347589 */ /* 0x0003e200000e0000 */
[----:B------:R-:W-:Y:S02]  /*7b40*/  SEL R105, R116, R105, P0 ;  /* 0x0000006974697207 */ /* 0x000fe40000000000 */
[----:B------:R-:W-:Y:S01]  /*7b50*/  SEL R116, R136, R115, P0 ;  /* 0x0000007388747207 */ /* 0x000fe20000000000 */
[----:B------:R4:W0:Y:S01]  /*7b60*/  SHFL.IDX PT, R143, R27, R89, 0x1c1f ;  /* 0x001c1f591b8f7589 */ /* 0x00082200000e0000 */
[----:B------:R-:W-:-:S02]  /*7b70*/  SEL R25, R119, R20, P0 ;  /* 0x0000001477197207 */ /* 0x000fc40000000000 */
[----:B------:R-:W-:Y:S01]  /*7b80*/  SEL R99, R101, R108, P0 ;  /* 0x0000006c65637207 */ /* 0x000fe20000000000 */
[----:B------:R5:W-:Y:S01]  /*7b90*/  SHFL.IDX PT, R129, R33, R89, 0x1c1f ;  /* 0x001c1f5921817589 */ /* 0x000be200000e0000 */
[----:B------:R-:W-:Y:S02]  /*7ba0*/  SEL R101, R108, R101, P0 ;  /* 0x000000656c657207 */ /* 0x000fe40000000000 */
[----:B-1----:R-:W-:Y:S01]  /*7bb0*/  SEL R114, R115, R136, P0 ;  /* 0x0000008873727207 */ /* 0x002fe20000000000 */
[----:B------:R1:W-:Y:S01]  /*7bc0*/  SHFL.IDX PT, R131, R122, R89, 0x1c1f ;  /* 0x001c1f597a837589 */ /* 0x0003e200000e0000 */
[----:B------:R-:W3:Y:S01]  /*7bd0*/  LDC.64 R136, c[0x0][0xbd8] ;  /* 0x0002f600ff887b82 */ /* 0x000ee20000000a00 */
[----:B----4-:R-:W-:Y:S02]  /*7be0*/  SEL R27, R20, R119, P0 ;  /* 0x00000077141b7207 */ /* 0x010fe40000000000 */
[----:B------:R-:W-:Y:S01]  /*7bf0*/  SEL R119, R90, R121, P0 ;  /* 0x000000795a777207 */ /* 0x000fe20000000000 */
[----:B------:R4:W-:Y:S01]  /*7c00*/  SHFL.IDX PT, R60, R35, R89, 0x1c1f ;  /* 0x001c1f59233c7589 */ /* 0x0009e200000e0000 */
[----:B-----5:R-:W-:-:S02]  /*7c10*/  SEL R33, R22, R3, P0 ;  /* 0x0000000316217207 */ /* 0x020fc40000000000 */
[----:B------:R-:W-:Y:S01]  /*7c20*/  SEL R121, R121, R90, P0 ;  /* 0x0000005a79797207 */ /* 0x000fe20000000000 */
[----:B------:R5:W-:Y:S01]  /*7c30*/  SHFL.IDX PT, R32, R106, R89, 0x1c1f ;  /* 0x001c1f596a207589 */ /* 0x000be200000e0000 */
[----:B------:R-:W-:Y:S02]  /*7c40*/  SEL R3, R3, R22, P0 ;  /* 0x0000001603037207 */ /* 0x000fe40000000000 */
[----:B------:R-:W-:Y:S01]  /*7c50*/  SEL R90, R87, R80, P0 ;  /* 0x00000050575a7207 */ /* 0x000fe20000000000 */
[----:B------:R2:W-:Y:S01]  /*7c60*/  SHFL.IDX PT, R40, R118, R89, 0x1c1f ;  /* 0x001c1f5976287589 */ /* 0x0005e200000e0000 */
[----:B-1----:R-:W-:Y:S02]  /*7c70*/  SEL R122, R80, R87, P0 ;  /* 0x00000057507a7207 */ /* 0x002fe40000000000 */
[----:B------:R-:W-:Y:S01]  /*7c80*/  SEL R22, R75, R186, P0 ;  /* 0x000000ba4b167207 */ /* 0x000fe20000000000 */
[----:B------:R-:W1:Y:S01]  /*7c90*/  SHFL.IDX PT, R141, R78, R89, 0x1c1f ;  /* 0x001c1f594e8d7589 */ /* 0x000e6200000e0000 */
[----:B------:R-:W-:-:S02]  /*7ca0*/  SEL R20, R186, R75, P0 ;  /* 0x0000004bba147207 */ /* 0x000fc40000000000 */
[----:B----4-:R-:W-:Y:S01]  /*7cb0*/  SEL R35, R83, R154, P0 ;  /* 0x0000009a53237207 */ /* 0x010fe20000000000 */
[----:B------:R-:W-:Y:S01]  /*7cc0*/  SHFL.IDX PT, R147, R64, R89, 0x1c1f ;  /* 0x001c1f5940937589 */ /* 0x000fe200000e0000 */
[----:B-----5:R-:W-:Y:S01]  /*7cd0*/  SEL R106, R107, R120, P0 ;  /* 0x000000786b6a7207 */ /* 0x020fe20000000000 */
[----:B------:R-:W4:Y:S01]  /*7ce0*/  LDC R154, c[0x0][0xc50] ;  /* 0x00031400ff9a7b82 */ /* 0x000f220000000800 */
[----:B------:R-:W-:Y:S01]  /*7cf0*/  SEL R108, R120, R107, P0 ;  /* 0x0000006b786c7207 */ /* 0x000fe20000000000 */
[----:B------:R-:W-:Y:S01]  /*7d00*/  SHFL.IDX PT, R184, R128, R89, 0x1c1f ;  /* 0x001c1f5980b87589 */ /* 0x000fe200000e0000 */
[----:B------:R-:W-:Y:S02]  /*7d10*/  SEL R80, R81, R76, P0 ;  /* 0x0000004c51507207 */ /* 0x000fe40000000000 */
[----:B------:R-:W-:Y:S01]  /*7d20*/  SEL R75, R162, R149, P0 ;  /* 0x00000095a24b7207 */ /* 0x000fe20000000000 */
[----:B------:R-:W5:Y:S01]  /*7d30*/  SHFL.IDX PT, R128, R74, R89, 0x1c1f ;  /* 0x001c1f594a807589 */ /* 0x000f6200000e0000 */
[----:B--2---:R-:W-:Y:S01]  /*7d40*/  SEL R118, R91, R178, P0 ;  /* 0x000000b25b767207 */ /* 0x004fe20000000000 */
[----:B------:R-:W2:Y:S01]  /*7d50*/  LDC.64 R148, c[0x0][0xb40] ;  /* 0x0002d000ff947b82 */ /* 0x000ea20000000a00 */
[----:B------:R-:W-:Y:S01]  /*7d60*/  SEL R120, R178, R91, P0 ;  /* 0x0000005bb2787207 */ /* 0x000fe20000000000 */
[----:B------:R0:W-:Y:S01]  /*7d70*/  SHFL.IDX PT, R64, R130, R89, 0x1c1f ;  /* 0x001c1f5982407589 */ /* 0x0001e200000e0000 */
[----:B------:R-:W-:-:S02]  /*7d80*/  SEL R76, R76, R81, P0 ;  /* 0x000000514c4c7207 */ /* 0x000fc40000000000 */
[----:B------:R-:W-:Y:S01]  /*7d90*/  SEL R91, R86, R123, P0 ;  /* 0x0000007b565b7207 */ /* 0x000fe20000000000 */
[----:B------:R3:W-:Y:S01]  /*7da0*/  SHFL.IDX PT, R56, R126, R89, 0x1c1f ;  /* 0x001c1f597e387589 */ /* 0x0007e200000e0000 */
[----:B------:R-:W-:Y:S02]  /*7db0*/  SEL R81, R77, R72, P0 ;  /* 0x000000484d517207 */ /* 0x000fe40000000000 */
[----:B------:R-:W-:Y:S01]  /*7dc0*/  SEL R123, R123, R86, P0 ;  /* 0x000000567b7b7207 */ /* 0x000fe20000000000 */
[----:B------:R-:W-:Y:S01]  /*7dd0*/  SHFL.IDX PT, R182, R124, R89, 0x1c1f ;  /* 0x001c1f597cb67589 */ /* 0x000fe200000e0000 */
[----:B------:R-:W-:Y:S01]  /*7de0*/  SEL R77, R72, R77, P0 ;  /* 0x0000004d484d7207 */ /* 0x000fe20000000000 */
[----:B0-----:R-:W0:Y:S01]  /*7df0*/  @P2 LDC R130, c[0x0][0xbec] ;  /* 0x0002fb00ff822b82 */ /* 0x001e220000000800 */
[----:B------:R-:W-:Y:S01]  /*7e00*/  SEL R72, R73, R174, P0 ;  /* 0x000000ae49487207 */ /* 0x000fe20000000000 */
[----:B------:R-:W-:Y:S01]  /*7e10*/  SHFL.IDX PT, R124, R82, R89, 0x1c1f ;  /* 0x001c1f59527c7589 */ /* 0x000fe200000e0000 */
[----:B------:R-:W-:Y:S01]  /*7e20*/  SEL R86, R174, R73, P0 ;  /* 0x00000049ae567207 */ /* 0x000fe20000000000 */
[----:B---3--:R-:W-:Y:S01]  /*7e30*/  IMAD R126, R136, UR38, RZ ;  /* 0x00000026887e7c24 */ /* 0x008fe2000f8e02ff */
[----:B------:R-:W-:Y:S01]  /*7e40*/  SEL R73, R67, R48, P0 ;  /* 0x0000003043497207 */ /* 0x000fe20000000000 */
[----:B------:R-:W-:Y:S01]  /*7e50*/  SHFL.IDX PT, R180, R132, R89, 0x1c1f ;  /* 0x001c1f5984b47589 */ /* 0x000fe200000e0000 */
[----:B------:R-:W-:Y:S01]  /*7e60*/  SEL R87, R48, R67, P0 ;  /* 0x0000004330577207 */ /* 0x000fe20000000000 */
[----:B------:R-:W-:Y:S01]  /*7e70*/  IMAD R137, R137, UR37, R126 ;  /* 0x0000002589897c24 */ /* 0x000fe2000f8e027e */
[----:B------:R-:W-:Y:S01]  /*7e80*/  SEL R48, R49, R134, P0 ;  /* 0x0000008631307207 */ /* 0x000fe20000000000 */
[----:B------:R-:W-:Y:S01]  /*7e90*/  IMAD R67, RZ, RZ, -UR42 ;  /* 0x8000002aff437e24 */ /* 0x000fe2000f8e02ff */
[----:B------:R-:W-:Y:S01]  /*7ea0*/  SEL R134, R134, R49, P0 ;  /* 0x0000003186867207 */ /* 0x000fe20000000000 */
[----:B--2---:R-:W-:Y:S01]  /*7eb0*/  IMAD.WIDE.U32 R6, R148, UR37, R6 ;  /* 0x0000002594067c25 */ /* 0x004fe2000f8e0006 */
[----:B------:R-:W-:Y:S01]  /*7ec0*/  SEL R49, R50, R135, P0 ;  /* 0x0000008732317207 */ /* 0x000fe20000000000 */
[----:B------:R2:W3:Y:S01]  /*7ed0*/  SHFL.IDX PT, R85, R68, R89, 0x1c1f ;  /* 0x001c1f5944557589 */ /* 0x0004e200000e0000 */
[----:B------:R-:W-:Y:S01]  /*7ee0*/  SEL R135, R135, R50, P0 ;  /* 0x0000003287877207 */ /* 0x000fe20000000000 */
[----:B----4-:R-:W-:Y:S01]  /*7ef0*/  IMAD R154, R154, R67, UR4 ;  /* 0x000000049a9a7e24 */ /* 0x010fe2000f8e0243 */
[----:B------:R-:W-:Y:S01]  /*7f00*/  SEL R50, R51, R144, P0 ;  /* 0x0000009033327207 */ /* 0x000fe20000000000 */
[----:B------:R-:W-:Y:S01]  /*7f10*/  ULDC.64 UR4, c[0x0][0xbe0] ;  /* 0x0002f80000047ab9 */ /* 0x000fe20000000a00 */
[----:B------:R-:W-:Y:S01]  /*7f20*/  SEL R14, R152, R145, P0 ;  /* 0x00000091980e7207 */ /* 0x000fe20000000000 */
[----:B------:R4:W3:Y:S01]  /*7f30*/  SHFL.IDX PT, R132, R70, R89, 0x1c1f ;  /* 0x001c1f5946847589 */ /* 0x0008e200000e0000 */
[----:B------:R-:W-:-:S02]  /*7f40*/  SEL R34, R145, R152, P0 ;  /* 0x0000009891227207 */ /* 0x000fc40000000000 */
[----:B------:R-:W-:Y:S01]  /*7f50*/  SEL R144, R144, R51, P0 ;  /* 0x0000003390907207 */ /* 0x000fe20000000000 */
[----:B------:R-:W2:Y:S01]  /*7f60*/  @P2 LDC R152, c[0x0][0xbf0] ;  /* 0x0002fc00ff982b82 */ /* 0x000ea20000000800 */
[----:B------:R-:W-:Y:S01]  /*7f70*/  SEL R51, R53, R140, P0 ;  /* 0x0000008c35337207 */ /* 0x000fe20000000000 */
[----:B------:R-:W3:Y:S01]  /*7f80*/  SHFL.IDX PT, R36, R94, R89, 0x1c1f ;  /* 0x001c1f595e247589 */ /* 0x000ee200000e0000 */
[----:B------:R-:W-:Y:S01]  /*7f90*/  SEL R145, R140, R53, P0 ;  /* 0x000000358c917207 */ /* 0x000fe20000000000 */
[----:B------:R-:W-:Y:S01]  /*7fa0*/  IMAD.MOV.U32 R53, RZ, RZ, R11 ;  /* 0x000000ffff357224 */ /* 0x000fe200078e000b */
[----:B------:R-:W-:Y:S01]  /*7fb0*/  SEL R146, R54, R143, P0 ;  /* 0x0000008f36927207 */ /* 0x000fe20000000000 */
[----:B------:R-:W3:Y:S01]  /*7fc0*/  SHFL.IDX PT, R125, R125, R89, 0x1c1f ;  /* 0x001c1f597d7d7589 */ /* 0x000ee200000e0000 */
[----:B------:R-:W-:Y:S01]  /*7fd0*/  SEL R54, R143, R54, P0 ;  /* 0x000000368f367207 */ /* 0x000fe20000000000 */
[----:B------:R-:W4:Y:S01]  /*7fe0*/  @P2 LDC R140, c[0x0][0xbec] ;  /* 0x0002fb00ff8c2b82 */ /* 0x000f220000000800 */
[----:B------:R-:W-:Y:S01]  /*7ff0*/  SEL R74, R160, R151, P0 ;  /* 0x00000097a04a7207 */ /* 0x000fe20000000000 */
[----:B------:R-:W3:Y:S01]  /*8000*/  SHFL.IDX PT, R153, R84, R89, 0x1c1f ;  /* 0x001c1f5954997589 */ /* 0x000ee200000e0000 */
[----:B------:R-:W-:Y:S01]  /*8010*/  SEL R78, R151, R160, P0 ;  /* 0x000000a0974e7207 */ /* 0x000fe20000000000 */
[----:B------:R-:W-:Y:S01]  /*8020*/  IMAD.WIDE.U32 R150, R136, UR37, R4 ;  /* 0x0000002588967c25 */ /* 0x000fe2000f8e0004 */
[----:B-1----:R-:W-:Y:S01]  /*8030*/  SEL R5, R58, R141, P0 ;  /* 0x0000008d3a057207 */ /* 0x002fe20000000000 */
[----:B------:R-:W-:Y:S01]  /*8040*/  SHFL.IDX PT, R157, R92, R89, 0x1c1f ;  /* 0x001c1f595c9d7589 */ /* 0x000fe200000e0000 */
[----:B------:R-:W-:Y:S01]  /*8050*/  SHF.R.S32.HI R67, RZ, 0x1f, R154 ;  /* 0x0000001fff437819 */ /* 0x000fe2000001149a */
[----:B------:R-:W1:Y:S01]  /*8060*/  @P2 LDC R143, c[0x0][0xbf0] ;  /* 0x0002fc00ff8f2b82 */ /* 0x000e620000000800 */
[----:B------:R-:W-:Y:S01]  /*8070*/  IMAD.IADD R151, R151, 0x1, R137 ;  /* 0x0000000197977824 */ /* 0x000fe200078e0289 */
[----:B------:R-:W-:Y:S01]  /*8080*/  SEL R137, R141, R58, P0 ;  /* 0x0000003a8d897207 */ /* 0x000fe20000000000 */
[----:B------:R-:W-:Y:S01]  /*8090*/  IMAD R58, R148, UR38, RZ ;  /* 0x00000026943a7c24 */ /* 0x000fe2000f8e02ff */
[----:B-----5:R-:W-:Y:S01]  /*80a0*/  SEL R4, R57, R128, P0 ;  /* 0x0000008039047207 */ /* 0x020fe20000000000 */
[----:B------:R-:W-:Y:S01]  /*80b0*/  IMAD.MOV.U32 R148, RZ, RZ, R6 ;  /* 0x000000ffff947224 */ /* 0x000fe200078e0006 */
[----:B------:R-:W-:Y:S01]  /*80c0*/  SEL R136, R128, R57, P0 ;  /* 0x0000003980887207 */ /* 0x000fe20000000000 */
[----:B------:R-:W-:Y:S01]  /*80d0*/  IMAD R149, R149, UR37, R58 ;  /* 0x0000002595957c24 */ /* 0x000fe2000f8e023a */
[----:B------:R-:W-:Y:S01]  /*80e0*/  SHFL.IDX PT, R159, R88, R89, 0x1c1f ;  /* 0x001c1f59589f7589 */ /* 0x000fe200000e0000 */
[----:B0-----:R-:W-:Y:S01]  /*80f0*/  @P2 IMAD.HI.U32 R57, R11, R130, RZ ;  /* 0x000000820b392227 */ /* 0x001fe200078e00ff */
[----:B------:R-:W-:-:S02]  /*8100*/  SEL R31, R16, R93, P0 ;  /* 0x0000005d101f7207 */ /* 0x000fc40000000000 */
[----:B------:R-:W-:Y:S01]  /*8110*/  SHFL.IDX PT, R161, R96, R89, 0x1c1f ;  /* 0x001c1f5960a17589 */ /* 0x000fe200000e0000 */
[----:B------:R-:W-:Y:S01]  /*8120*/  IMAD.IADD R149, R7, 0x1, R149 ;  /* 0x0000000107957824 */ /* 0x000fe200078e0295 */
[----:B--2---:R-:W-:Y:S01]  /*8130*/  @P2 SHF.R.U32.HI R53, RZ, R152, R57 ;  /* 0x00000098ff352219 */ /* 0x004fe20000011639 */
[----:B------:R-:W-:Y:S01]  /*8140*/  IMAD R7, R67, UR4, RZ ;  /* 0x0000000443077c24 */ /* 0x000fe2000f8e02ff */
[----:B------:R0:W-:Y:S01]  /*8150*/  SHFL.IDX PT, R127, R110, R89, 0x1c1f ;  /* 0x001c1f596e7f7589 */ /* 0x0001e200000e0000 */
[----:B----4-:R-:W-:Y:S01]  /*8160*/  @P2 IMAD.HI.U32 R140, R11, R140, RZ ;  /* 0x0000008c0b8c2227 */ /* 0x010fe200078e00ff */
[----:B------:R-:W-:Y:S02]  /*8170*/  SEL R29, R93, R16, P0 ;  /* 0x000000105d1d7207 */ /* 0x000fe40000000000 */
[----:B------:R-:W-:Y:S01]  /*8180*/  SHFL.IDX PT, R133, R133, R89, 0x1c1f ;  /* 0x001c1f5985857589 */ /* 0x000fe200000e0000 */
[----:B------:R-:W-:Y:S01]  /*8190*/  IMAD R58, R154, UR5, R7 ;  /* 0x000000059a3a7c24 */ /* 0x000fe2000f8e0207 */
[----:B------:R-:W-:Y:S01]  /*81a0*/  SEL R16, R188, R69, P0 ;  /* 0x00000045bc107207 */ /* 0x000fe20000000000 */
[----:B------:R-:W-:Y:S01]  /*81b0*/  IMAD.WIDE.U32 R6, R154, UR4, R150 ;  /* 0x000000049a067c25 */ /* 0x000fe2000f8e0096 */
[----:B------:R-:W-:Y:S01]  /*81c0*/  ULDC.64 UR4, c[0x0][0xb30] ;  /* 0x0002cc0000047ab9 */ /* 0x000fe20000000a00 */
[----:B------:R-:W-:Y:S01]  /*81d0*/  SHFL.IDX PT, R142, R142, R89, 0x1c1f ;  /* 0x001c1f598e8e7589 */ /* 0x000fe200000e0000 */
[----:B------:R-:W-:Y:S01]  /*81e0*/  SEL R68, R156, R147, P0 ;  /* 0x000000939c447207 */ /* 0x000fe20000000000 */
[----:B------:R-:W-:Y:S01]  /*81f0*/  IMAD.MOV.U32 R57, RZ, RZ, R11 ;  /* 0x000000ffff397224 */ /* 0x000fe200078e000b */
[----:B-1----:R-:W-:Y:S01]  /*8200*/  @P2 SHF.R.U32.HI R57, RZ, R143, R140 ;  /* 0x0000008fff392219 */ /* 0x002fe2000001168c */
[----:B------:R-:W-:Y:S01]  /*8210*/  IMAD R67, R67, UR6, RZ ;  /* 0x0000000643437c24 */ /* 0x000fe2000f8e02ff */
[----:B------:R-:W-:Y:S01]  /*8220*/  IADD3 R140, P2, R53, R6, RZ ;  /* 0x00000006358c7210 */ /* 0x000fe20007f5e0ff */
[C---:B------:R-:W-:Y:S01]  /*8230*/  IMAD.WIDE.U32 R148, R154.reuse, UR6, R148 ;  /* 0x000000069a947c25 */ /* 0x040fe2000f8e0094 */
[----:B------:R-:W-:Y:S01]  /*8240*/  SHF.R.S32.HI R6, RZ, 0x1f, R57 ;  /* 0x0000001fff067819 */ /* 0x000fe20000011439 */
[----:B------:R-:W-:Y:S01]  /*8250*/  SHFL.IDX PT, R138, R138, R89, 0x1c1f ;  /* 0x001c1f598a8a7589 */ /* 0x000fe200000e0000 */
[----:B------:R-:W-:Y:S01]  /*8260*/  SEL R70, R147, R156, P0 ;  /* 0x0000009c93467207 */ /* 0x000fe20000000000 */
[----:B------:R-:W-:Y:S01]  /*8270*/  IMAD R141, R154, UR7, R67 ;  /* 0x000000079a8d7c24 */ /* 0x000fe2000f8e0243 */
[--C-:B------:R-:W-:Y:S01]  /*8280*/  SHF.R.S32.HI R67, RZ, 0x1f, R53.reuse ;  /* 0x0000001fff437819 */ /* 0x100fe20000011435 */
[----:B------:R-:W-:Y:S01]  /*8290*/  IMAD.MOV R53, RZ, RZ, -R53 ;  /* 0x000000ffff357224 */ /* 0x000fe200078e0a35 */
[----:B------:R-:W-:Y:S01]  /*82a0*/  ULDC.64 UR6, c[0x0][0xbc8] ;  /* 0x0002f20000067ab9 */ /* 0x000fe20000000a00 */
[----:B------:R-:W-:Y:S01]  /*82b0*/  IMAD R6, R6, UR4, RZ ;  /* 0x0000000406067c24 */ /* 0x000fe2000f8e02ff */
[----:B0-----:R-:W-:Y:S01]  /*82c0*/  SEL R110, R111, R184, P0 ;  /* 0x000000b86f6e7207 */ /* 0x001fe20000000000 */
[----:B------:R-:W-:Y:S01]  /*82d0*/  IMAD.MOV R126, RZ, RZ, -R57 ;  /* 0x000000ffff7e7224 */ /* 0x000fe200078e0a39 */
[----:B------:R-:W-:Y:S01]  /*82e0*/  SEL R112, R184, R111, P0 ;  /* 0x0000006fb8707207 */ /* 0x000fe20000000000 */
[----:B------:R-:W-:Y:S01]  /*82f0*/  IMAD.IADD R149, R149, 0x1, R141 ;  /* 0x0000000195957824 */ /* 0x000fe200078e028d */
[----:B------:R-:W-:Y:S01]  /*8300*/  IADD3.X R141, R67, R7, R58, P2, !PT ;  /* 0x00000007438d7210 */ /* 0x000fe200017fe43a */
[--C-:B------:R-:W-:Y:S01]  /*8310*/  IMAD R53, R8, R53, R11.reuse ;  /* 0x0000003508357224 */ /* 0x100fe200078e020b */
[----:B---3--:R-:W-:Y:S01]  /*8320*/  SEL R69, R158, R85, P0 ;  /* 0x000000559e457207 */ /* 0x008fe20000000000 */
[----:B------:R-:W-:Y:S01]  /*8330*/  IMAD R67, R57, UR5, R6 ;  /* 0x0000000539437c24 */ /* 0x000fe2000f8e0206 */
[----:B------:R-:W0:Y:S01]  /*8340*/  S2UR UR5, SR_CgaCtaId ;  /* 0x00000000000579c3 */ /* 0x000e220000008800 */
[----:B------:R-:W-:Y:S01]  /*8350*/  IMAD R11, R8, R126, R11 ;  /* 0x0000007e080b7224 */ /* 0x000fe200078e020b */
[----:B------:R-:W-:Y:S01]  /*8360*/  SEL R71, R85, R158, P0 ;  /* 0x0000009e55477207 */ /* 0x000fe20000000000 */
[----:B------:R-:W-:Y:S01]  /*8370*/  IMAD.WIDE.U32 R6, R57, UR4, R148 ;  /* 0x0000000439067c25 */ /* 0x000fe2000f8e0094 */
[----:B------:R-:W-:Y:S01]  /*8380*/  SHF.R.S32.HI R57, RZ, 0x1f, R53 ;  /* 0x0000001fff397819 */ /* 0x000fe20000011435 */
[----:B------:R-:W-:Y:S01]  /*8390*/  UMOV UR4, 0x400 ;  /* 0x0000040000047882 */ /* 0x000fe20000000000 */
[----:B------:R-:W-:Y:S01]  /*83a0*/  SHF.R.S32.HI R58, RZ, 0x1f, R11 ;  /* 0x0000001fff3a7819 */ /* 0x000fe2000001140b */
[----:B------:R-:W-:Y:S01]  /*83b0*/  IMAD.IADD R7, R7, 0x1, R67 ;  /* 0x0000000107077824 */ /* 0x000fe200078e0243 */
[----:B------:R-:W-:Y:S01]  /*83c0*/  SEL R107, R109, R182, P0 ;  /* 0x000000b66d6b7207 */ /* 0x000fe20000000000 */
[----:B------:R-:W-:Y:S01]  /*83d0*/  IMAD R126, R57, UR6, RZ ;  /* 0x00000006397e7c24 */ /* 0x000fe2000f8e02ff */
[----:B------:R-:W-:Y:S01]  /*83e0*/  SEL R111, R113, R180, P0 ;  /* 0x000000b4716f7207 */ /* 0x000fe20000000000 */
[----:B------:R-:W-:Y:S01]  /*83f0*/  IMAD R58, R58, UR8, RZ ;  /* 0x000000083a3a7c24 */ /* 0x000fe2000f8e02ff */
[----:B------:R-:W-:Y:S01]  /*8400*/  SEL R115, R117, R176, P0 ;  /* 0x000000b075737207 */ /* 0x000fe20000000000 */
[----:B------:R-:W-:Y:S01]  /*8410*/  IMAD R57, R53, UR7, R126 ;  /* 0x0000000735397c24 */ /* 0x000fe2000f8e027e */
[----:B------:R-:W-:Y:S01]  /*8420*/  SEL R147, R55, R132, P0 ;  /* 0x0000008437937207 */ /* 0x000fe20000000000 */
[----:B------:R-:W-:Y:S01]  /*8430*/  IMAD.WIDE.U32 R140, R53, UR6, R140 ;  /* 0x00000006358c7c25 */ /* 0x000fe2000f8e008c */
[----:B------:R-:W-:Y:S01]  /*8440*/  ULDC.64 UR6, c[0x0][0xba8] ;  /* 0x0002ea0000067ab9 */ /* 0x000fe20000000a00 */
[----:B------:R-:W-:-:S02]  /*8450*/  SEL R82, R164, R155, P0 ;  /* 0x0000009ba4527207 */ /* 0x000fc40000000000 */
[----:B------:R-:W-:Y:S01]  /*8460*/  IMAD.WIDE.U32 R148, R11, UR8, R6 ;  /* 0x000000080b947c25 */ /* 0x000fe2000f8e0006 */
[----:B------:R-:W-:Y:S01]  /*8470*/  LEA R67, P2, R140, UR6, 0x2 ;  /* 0x000000068c437c11 */ /* 0x000fe2000f8410ff */
[----:B------:R-:W-:Y:S01]  /*8480*/  ULDC UR6, c[0x0][0xa88] ;  /* 0x0002a20000067ab9 */ /* 0x000fe20000000800 */
[----:B------:R-:W-:Y:S01]  /*8490*/  SEL R6, R59, R124, P0 ;  /* 0x0000007c3b067207 */ /* 0x000fe20000000000 */
[----:B------:R-:W-:Y:S01]  /*84a0*/  IMAD R53, R11, UR9, R58 ;  /* 0x000000090b357c24 */ /* 0x000fe2000f8e023a */
[----:B------:R-:W-:Y:S01]  /*84b0*/  ULDC.64 UR8, c[0x0][0xb00] ;  /* 0x0002c00000087ab9 */ /* 0x000fe20000000a00 */
[----:B------:R-:W-:Y:S01]  /*84c0*/  IMAD.IADD R7, R141, 0x1, R57 ;  /* 0x000000018d077824 */ /* 0x000fe200078e0239 */
[----:B------:R-:W-:Y:S01]  /*84d0*/  SEL R58, R124, R59, P0 ;  /* 0x0000003b7c3a7207 */ /* 0x000fe20000000000 */
[----:B------:R-:W-:Y:S01]  /*84e0*/  IMAD.IADD R57, R149, 0x1, R53 ;  /* 0x0000000195397824 */ /* 0x000fe200078e0235 */
[----:B------:R-:W-:Y:S01]  /*84f0*/  LEA R53, P3, R148, UR8, 0x2 ;  /* 0x0000000894357c11 */ /* 0x000fe2000f8610ff */
[----:B------:R-:W-:Y:S01]  /*8500*/  SHFL.IDX PT, R150, R67, 0x1, 0x1c1f ;  /* 0x003c1f0043967f89 */ /* 0x000fe200000e0000 */
[----:B------:R-:W-:Y:S01]  /*8510*/  LEA.HI.X R124, R140, UR7, R7, 0x2, P2 ;  /* 0x000000078c7c7c11 */ /* 0x000fe200090f1407 */
[----:B0-----:R-:W-:Y:S01]  /*8520*/  ULEA UR4, UR5, UR4, 0x18 ;  /* 0x0000000405047291 */ /* 0x001fe2000f8ec03f */
[----:B------:R-:W-:Y:S01]  /*8530*/  LEA.HI.X R57, R148, UR9, R57, 0x2, P3 ;  /* 0x0000000994397c11 */ /* 0x000fe200098f1439 */
[----:B------:R-:W-:Y:S01]  /*8540*/  IMAD R11, R8, UR6, RZ ;  /* 0x00000006080b7c24 */ /* 0x000fe2000f8e02ff */
[----:B------:R-:W-:Y:S01]  /*8550*/  SHFL.IDX PT, R148, R67, RZ, 0x1c1f ;  /* 0x001c1fff43947589 */ /* 0x000fe200000e0000 */
[C---:B------:R-:W-:Y:S01]  /*8560*/  VIADD R8, R10.reuse, 0x8 ;  /* 0x000000080a087836 */ /* 0x040fe20000000000 */
[----:B------:R-:W-:Y:S01]  /*8570*/  UIADD3 UR4, UR4, 0x38820, URZ ;  /* 0x0003882004047890 */ /* 0x000fe2000fffe03f */
[----:B------:R-:W-:Y:S01]  /*8580*/  SEL R7, R61, R60, P0 ;  /* 0x0000003c3d077207 */ /* 0x000fe20000000000 */
[----:B------:R-:W0:Y:S01]  /*8590*/  SHFL.IDX PT, R149, R124, RZ, 0x1c1f ;  /* 0x001c1fff7c957589 */ /* 0x000e2200000e0000 */
[-C--:B------:R-:W-:Y:S01]  /*85a0*/  ISETP.GE.OR P2, PT, R10, R11.reuse, P1 ;  /* 0x0000000b0a00720c */ /* 0x080fe20000f46670 */
[----:B------:R-:W-:Y:S01]  /*85b0*/  UPRMT UR4, URZ, 0x654, UR4 ;  /* 0x000006543f047896 */ /* 0x000fe20008000004 */
[-C--:B------:R-:W-:Y:S01]  /*85c0*/  ISETP.GE.OR P1, PT, R8, R11.reuse, P1 ;  /* 0x0000000b0800720c */ /* 0x080fe20000f26670 */
[----:B------:R-:W1:Y:S01]  /*85d0*/  SHFL.IDX PT, R151, R124, 0x1, 0x1c1f ;  /* 0x003c1f007c977f89 */ /* 0x000e6200000e0000 */
[----:B------:R-:W-:-:S02]  /*85e0*/  ISETP.GE.AND P3, PT, R10, R11, PT ;  /* 0x0000000b0a00720c */ /* 0x000fc40003f66270 */
[----:B------:R-:W-:Y:S01]  /*85f0*/  SEL R59, R60, R61, P0 ;  /* 0x0000003d3c3b7207 */ /* 0x000fe20000000000 */
[----:B------:R2:W3:Y:S01]  /*8600*/  SHFL.IDX PT, R140, R53, RZ, 0x1c1f ;  /* 0x001c1fff358c7589 */ /* 0x0004e200000e0000 */
[----:B------:R-:W-:Y:S02]  /*8610*/  SEL R60, R62, R129, P0 ;  /* 0x000000813e3c7207 */ /* 0x000fe40000000000 */
[----:B------:R-:W-:Y:S01]  /*8620*/  SYNCS.ARRIVE.TRANS64.RED.A1T0 RZ, [UR4], RZ ;  /* 0x000000ffffff79a7 */ /* 0x000fe20008100404 */
[----:B------:R2:W4:Y:S01]  /*8630*/  SHFL.IDX PT, R141, R57, RZ, 0x1c1f ;  /* 0x001c1fff398d7589 */ /* 0x00052200000e0000 */
[----:B------:R-:W-:Y:S02]  /*8640*/  SEL R62, R129, R62, P0 ;  /* 0x0000003e813e7207 */ /* 0x000fe40000000000 */
[----:B------:R-:W-:Y:S02]  /*8650*/  SEL R61, R63, R36, P0 ;  /* 0x000000243f3d7207 */ /* 0x000fe40000000000 */
[----:B------:R-:W-:-:S02]  /*8660*/  SEL R129, R66, R125, P0 ;  /* 0x0000007d42817207 */ /* 0x000fc40000000000 */
[----:B------:R-:W-:Y:S02]  /*8670*/  SEL R84, R155, R164, P0 ;  /* 0x000000a49b547207 */ /* 0x000fe40000000000 */
[----:B------:R-:W-:Y:S02]  /*8680*/  SEL R83, R166, R153, P0 ;  /* 0x00000099a6537207 */ /* 0x000fe40000000000 */
[----:B------:R-:W-:Y:S01]  /*8690*/  SEL R85, R153, R166, P0 ;  /* 0x000000a699557207 */ /* 0x000fe20000000000 */
[----:B0-----:R2:W-:Y:S01]  /*86a0*/  @!P2 ST.E desc[UR46][R148.64], R2 ;  /* 0x000000029400a985 */ /* 0x0015e2000c10192e */
[----:B------:R-:W-:Y:S02]  /*86b0*/  SEL R88, R168, R159, P0 ;  /* 0x0000009fa8587207 */ /* 0x000fe40000000000 */
[----:B------:R-:W-:Y:S01]  /*86c0*/  SEL R92, R159, R168, P0 ;  /* 0x000000a89f5c7207 */ /* 0x000fe20000000000 */
[----:B-1----:R2:W-:Y:S01]  /*86d0*/  @!P1 ST.E desc[UR46][R150.64], R0 ;  /* 0x0000000096009985 */ /* 0x0025e2000c10192e */
        /* <DEDUP_REMOVED lines=11> */
[----:B------:R-:W-:Y:S01]  /*8790*/  SEL R125, R125, R66, P0 ;  /* 0x000000427d7d7207 */ /* 0x000fe20000000000 */
[----:B--234-:R-:W-:Y:S06]  /*87a0*/  @P3 BRA `(.L_x_37) ;  /* 0x0000000800f83947 */ /* 0x01cfec0003800000 */
[----:B------:R-:W-:Y:S01]  /*87b0*/  ULDC UR4, c[0x0][0xac8] ;  /* 0x0002b20000047ab9 */ /* 0x000fe20000000800 */
[C---:B------:R-:W-:Y:S01]  /*87c0*/  VIADD R0, R9.reuse, 0x8 ;  /* 0x0000000809007836 */ /* 0x040fe20000000000 */
[C---:B------:R-:W-:Y:S01]  /*87d0*/  ISETP.GE.AND P1, PT, R9.reuse, UR4, PT ;  /* 0x0000000409007c0c */ /* 0x040fe2000bf26270 */
[C---:B------:R-:W-:Y:S02]  /*87e0*/  VIADD R10, R9.reuse, 0x10 ;  /* 0x00000010090a7836 */ /* 0x040fe40000000000 */
[C---:B------:R-:W-:Y:S01]  /*87f0*/  VIADD R36, R9.reuse, 0x18 ;  /* 0x0000001809247836 */ /* 0x040fe20000000000 */
[----:B------:R-:W-:Y:S01]  /*8800*/  ISETP.GE.AND P4, PT, R0, UR4, PT ;  /* 0x0000000400007c0c */ /* 0x000fe2000bf86270 */
[C---:B------:R-:W-:Y:S01]  /*8810*/  VIADD R44, R9.reuse, 0x20 ;  /* 0x00000020092c7836 */ /* 0x040fe20000000000 */
[----:B------:R-:W-:Y:S01]  /*8820*/  ISETP.GE.AND P5, PT, R10, UR4, PT ;  /* 0x000000040a007c0c */ /* 0x000fe2000bfa6270 */
[C---:B------:R-:W-:Y:S01]  /*8830*/  VIADD R126, R9.reuse, 0x28 ;  /* 0x00000028097e7836 */ /* 0x040fe20000000000 */
[----:B------:R-:W-:Y:S01]  /*8840*/  ISETP.GE.AND P6, PT, R36, UR4, PT ;  /* 0x0000000424007c0c */ /* 0x000fe2000bfc6270 */
[----:B------:R-:W-:-:S03]  /*8850*/  VIADD R130, R9, 0x30 ;  /* 0x0000003009827836 */ /* 0x000fc60000000000 */
[----:B------:R-:W-:Y:S01]  /*8860*/  ISETP.GE.AND P2, PT, R126, UR4, PT ;  /* 0x000000047e007c0c */ /* 0x000fe2000bf46270 */
[----:B------:R-:W-:Y:S01]  /*8870*/  @!P1 IMAD.WIDE R66, R9, 0x4, R140 ;  /* 0x0000000409429825 */ /* 0x000fe200078e028c */
[----:B------:R-:W-:-:S03]  /*8880*/  ISETP.GE.AND P3, PT, R130, UR4, PT ;  /* 0x0000000482007c0c */ /* 0x000fc6000bf66270 */
[----:B------:R-:W-:Y:S01]  /*8890*/  @!P4 LEA.HI R0, R0, R0, RZ, 0x1 ;  /* 0x000000000000c211 */ /* 0x000fe200078f08ff */
[----:B------:R0:W-:Y:S01]  /*88a0*/  @!P1 ST.E.64 desc[UR46][R66.64], R30 ;  /* 0x0000001e42009985 */ /* 0x0001e2000c101b2e */
[----:B------:R-:W-:Y:S02]  /*88b0*/  ISETP.GE.AND P1, PT, R44, UR4, PT ;  /* 0x000000042c007c0c */ /* 0x000fe4000bf26270 */
[----:B------:R-:W-:Y:S02]  /*88c0*/  @!P5 LEA.HI R10, R10, R10, RZ, 0x1 ;  /* 0x0000000a0a0ad211 */ /* 0x000fe400078f08ff */
[----:B------:R-:W-:Y:S02]  /*88d0*/  @!P6 LEA.HI R36, R36, R36, RZ, 0x1 ;  /* 0x000000242424e211 */ /* 0x000fe400078f08ff */
[----:B------:R-:W-:Y:S01]  /*88e0*/  @!P4 LOP3.LUT R65, R0, 0xfffffffe, RZ, 0xc0, !PT ;  /* 0xfffffffe0041c812 */ /* 0x000fe200078ec0ff */
[C---:B------:R-:W-:Y:S01]  /*88f0*/  VIADD R0, R9.reuse, 0x38 ;  /* 0x0000003809007836 */ /* 0x040fe20000000000 */
[----:B------:R-:W-:Y:S01]  /*8900*/  @!P5 LOP3.LUT R143, R10, 0xfffffffe, RZ, 0xc0, !PT ;  /* 0xfffffffe0a8fd812 */ /* 0x000fe200078ec0ff */
[C---:B------:R-:W-:Y:S01]  /*8910*/  VIADD R10, R9.reuse, 0x40 ;  /* 0x00000040090a7836 */ /* 0x040fe20000000000 */
[----:B------:R-:W-:Y:S01]  /*8920*/  @!P6 LOP3.LUT R149, R36, 0xfffffffe, RZ, 0xc0, !PT ;  /* 0xfffffffe2495e812 */ /* 0x000fe200078ec0ff */
[----:B------:R-:W-:Y:S01]  /*8930*/  VIADD R36, R9, 0x48 ;  /* 0x0000004809247836 */ /* 0x000fe20000000000 */
[----:B------:R-:W-:Y:S01]  /*8940*/  @!P2 LEA.HI R126, R126, R126, RZ, 0x1 ;  /* 0x0000007e7e7ea211 */ /* 0x000fe200078f08ff */
[----:B0-----:R-:W-:Y:S01]  /*8950*/  @!P4 IMAD.WIDE R30, R65, 0x4, R140 ;  /* 0x00000004411ec825 */ /* 0x001fe200078e028c */
[----:B------:R-:W-:-:S02]  /*8960*/  @!P1 LEA.HI R44, R44, R44, RZ, 0x1 ;  /* 0x0000002c2c2c9211 */ /* 0x000fc400078f08ff */
[----:B------:R-:W-:Y:S01]  /*8970*/  @!P3 LEA.HI R130, R130, R130, RZ, 0x1 ;  /* 0x000000828282b211 */ /* 0x000fe200078f08ff */
[--C-:B------:R-:W-:Y:S01]  /*8980*/  @!P5 IMAD.WIDE R66, R143, 0x4, R140.reuse ;  /* 0x000000048f42d825 */ /* 0x100fe200078e028c */
[----:B------:R0:W-:Y:S01]  /*8990*/  @!P4 ST.E.64 desc[UR46][R30.64], R28 ;  /* 0x0000001c1e00c985 */ /* 0x0001e2000c101b2e */
[----:B------:R-:W-:Y:S02]  /*89a0*/  @!P1 LOP3.LUT R65, R44, 0xfffffffe, RZ, 0xc0, !PT ;  /* 0xfffffffe2c419812 */ /* 0x000fe400078ec0ff */
[----:B------:R-:W-:Y:S01]  /*89b0*/  @!P6 IMAD.WIDE R148, R149, 0x4, R140 ;  /* 0x000000049594e825 */ /* 0x000fe200078e028c */
[----:B------:R1:W-:Y:S01]  /*89c0*/  @!P5 ST.E.64 desc[UR46][R66.64], R26 ;  /* 0x0000001a4200d985 */ /* 0x0003e2000c101b2e */
[----:B------:R-:W-:Y:S02]  /*89d0*/  ISETP.GE.AND P4, PT, R0, UR4, PT ;  /* 0x0000000400007c0c */ /* 0x000fe4000bf86270 */
[----:B------:R-:W-:Y:S01]  /*89e0*/  ISETP.GE.AND P5, PT, R10, UR4, PT ;  /* 0x000000040a007c0c */ /* 0x000fe2000bfa6270 */
[----:B------:R2:W-:Y:S01]  /*89f0*/  @!P6 ST.E.64 desc[UR46][R148.64], R24 ;  /* 0x000000189400e985 */ /* 0x0005e2000c101b2e */
[----:B------:R-:W-:Y:S01]  /*8a00*/  ISETP.GE.AND P6, PT, R36, UR4, PT ;  /* 0x0000000424007c0c */ /* 0x000fe2000bfc6270 */
[C---:B------:R-:W-:Y:S01]  /*8a10*/  VIADD R44, R9.reuse, 0x58 ;  /* 0x00000058092c7836 */ /* 0x040fe20000000000 */
[----:B0-----:R-:W-:Y:S01]  /*8a20*/  @!P2 LOP3.LUT R29, R126, 0xfffffffe, RZ, 0xc0, !PT ;  /* 0xfffffffe7e1da812 */ /* 0x001fe200078ec0ff */
[----:B------:R-:W-:Y:S01]  /*8a30*/  VIADD R30, R9, 0x50 ;  /* 0x00000050091e7836 */ /* 0x000fe20000000000 */
[----:B------:R-:W-:-:S05]  /*8a40*/  @!P3 LOP3.LUT R31, R130, 0xfffffffe, RZ, 0xc0, !PT ;  /* 0xfffffffe821fb812 */ /* 0x000fca00078ec0ff */
[----:B------:R-:W-:Y:S01]  /*8a50*/  @!P4 LEA.HI R0, R0, R0, RZ, 0x1 ;  /* 0x000000000000c211 */ /* 0x000fe200078f08ff */
[--C-:B-1----:R-:W-:Y:S01]  /*8a60*/  @!P2 IMAD.WIDE R26, R29, 0x4, R140.reuse ;  /* 0x000000041d1aa825 */ /* 0x102fe200078e028c */
[----:B------:R-:W-:Y:S02]  /*8a70*/  @!P5 LEA.HI R10, R10, R10, RZ, 0x1 ;  /* 0x0000000a0a0ad211 */ /* 0x000fe400078f08ff */
[----:B------:R-:W-:Y:S01]  /*8a80*/  @!P6 LEA.HI R36, R36, R36, RZ, 0x1 ;  /* 0x000000242424e211 */ /* 0x000fe200078f08ff */
[----:B--2---:R-:W-:-:S04]  /*8a90*/  @!P1 IMAD.WIDE R24, R65, 0x4, R140 ;  /* 0x0000000441189825 */ /* 0x004fc800078e028c */
[----:B------:R-:W-:Y:S01]  /*8aa0*/  @!P3 IMAD.WIDE R28, R31, 0x4, R140 ;  /* 0x000000041f1cb825 */ /* 0x000fe200078e028c */
[----:B------:R0:W-:Y:S01]  /*8ab0*/  @!P1 ST.E.64 desc[UR46][R24.64], R22 ;  /* 0x0000001618009985 */ /* 0x0001e2000c101b2e */
[----:B------:R-:W-:Y:S02]  /*8ac0*/  @!P4 LOP3.LUT R31, R0, 0xfffffffe, RZ, 0xc0, !PT ;  /* 0xfffffffe001fc812 */ /* 0x000fe400078ec0ff */
[C---:B------:R-:W-:Y:S01]  /*8ad0*/  VIADD R65, R9.reuse, 0x60 ;  /* 0x0000006009417836 */ /* 0x040fe20000000000 */
[----:B------:R1:W-:Y:S01]  /*8ae0*/  @!P2 ST.E.64 desc[UR46][R26.64], R20 ;  /* 0x000000141a00a985 */ /* 0x0003e2000c101b2e */
[----:B------:R-:W-:Y:S01]  /*8af0*/  ISETP.GE.AND P1, PT, R44, UR4, PT ;  /* 0x000000042c007c0c */ /* 0x000fe2000bf26270 */
[----:B------:R-:W-:Y:S02]  /*8b00*/  VIADD R0, R9, 0x68 ;  /* 0x0000006809007836 */ /* 0x000fe40000000000 */
[----:B------:R2:W-:Y:S01]  /*8b10*/  @!P3 ST.E.64 desc[UR46][R28.64], R18 ;  /* 0x000000121c00b985 */ /* 0x0005e2000c101b2e */
[----:B------:R-:W-:-:S02]  /*8b20*/  ISETP.GE.AND P3, PT, R30, UR4, PT ;  /* 0x000000041e007c0c */ /* 0x000fc4000bf66270 */
[----:B------:R-:W-:Y:S02]  /*8b30*/  ISETP.GE.AND P2, PT, R65, UR4, PT ;  /* 0x0000000441007c0c */ /* 0x000fe4000bf46270 */
[----:B0-----:R-:W-:Y:S01]  /*8b40*/  @!P5 LOP3.LUT R23, R10, 0xfffffffe, RZ, 0xc0, !PT ;  /* 0xfffffffe0a17d812 */ /* 0x001fe200078ec0ff */
[C---:B------:R-:W-:Y:S01]  /*8b50*/  VIADD R10, R9.reuse, 0x70 ;  /* 0x00000070090a7836 */ /* 0x040fe20000000000 */
[----:B------:R-:W-:Y:S01]  /*8b60*/  @!P6 LOP3.LUT R25, R36, 0xfffffffe, RZ, 0xc0, !PT ;  /* 0xfffffffe2419e812 */ /* 0x000fe200078ec0ff */
[----:B------:R-:W-:Y:S02]  /*8b70*/  VIADD R24, R9, 0x78 ;  /* 0x0000007809187836 */ /* 0x000fe40000000000 */
[----:B------:R-:W-:Y:S01]  /*8b80*/  @!P1 LEA.HI R44, R44, R44, RZ, 0x1 ;  /* 0x0000002c2c2c9211 */ /* 0x000fe200078f08ff */
[----:B-1----:R-:W-:-:S03]  /*8b90*/  @!P5 IMAD.WIDE R20, R23, 0x4, R140 ;  /* 0x000000041714d825 */ /* 0x002fc600078e028c */
[----:B------:R-:W-:Y:S01]  /*8ba0*/  @!P3 LEA.HI R30, R30, R30, RZ, 0x1 ;  /* 0x0000001e1e1eb211 */ /* 0x000fe200078f08ff */
[----:B--2---:R-:W-:Y:S01]  /*8bb0*/  @!P4 IMAD.WIDE R18, R31, 0x4, R140 ;  /* 0x000000041f12c825 */ /* 0x004fe200078e028c */
[----:B------:R-:W-:-:S03]  /*8bc0*/  @!P2 LEA.HI R65, R65, R65, RZ, 0x1 ;  /* 0x000000414141a211 */ /* 0x000fc600078f08ff */
[----:B------:R-:W-:Y:S01]  /*8bd0*/  @!P6 IMAD.WIDE R22, R25, 0x4, R140 ;  /* 0x000000041916e825 */ /* 0x000fe200078e028c */
[----:B------:R-:W-:Y:S01]  /*8be0*/  @!P3 LOP3.LUT R25, R30, 0xfffffffe, RZ, 0xc0, !PT ;  /* 0xfffffffe1e19b812 */ /* 0x000fe200078ec0ff */
[----:B------:R0:W-:Y:S01]  /*8bf0*/  @!P4 ST.E.64 desc[UR46][R18.64], R16 ;  /* 0x000000101200c985 */ /* 0x0001e2000c101b2e */
[----:B------:R-:W-:-:S03]  /*8c00*/  ISETP.GE.AND P4, PT, R0, UR4, PT ;  /* 0x0000000400007c0c */ /* 0x000fc6000bf86270 */
[----:B------:R1:W-:Y:S01]  /*8c10*/  @!P5 ST.E.64 desc[UR46][R20.64], R14 ;  /* 0x0000000e1400d985 */ /* 0x0003e2000c101b2e */
[----:B------:R-:W-:-:S03]  /*8c20*/  ISETP.GE.AND P5, PT, R10, UR4, PT ;  /* 0x000000040a007c0c */ /* 0x000fc6000bfa6270 */
[----:B------:R2:W-:Y:S01]  /*8c30*/  @!P6 ST.E.64 desc[UR46][R22.64], R34 ;  /* 0x000000221600e985 */ /* 0x0005e2000c101b2e */
[----:B0-----:R-:W-:Y:S02]  /*8c40*/  @!P1 LOP3.LUT R17, R44, 0xfffffffe, RZ, 0xc0, !PT ;  /* 0xfffffffe2c119812 */ /* 0x001fe400078ec0ff */
[----:B------:R-:W-:Y:S01]  /*8c50*/  @!P2 LOP3.LUT R19, R65, 0xfffffffe, RZ, 0xc0, !PT ;  /* 0xfffffffe4113a812 */ /* 0x000fe200078ec0ff */
[----:B-1----:R-:W-:Y:S02]  /*8c60*/  @!P3 IMAD.WIDE R14, R25, 0x4, R140 ;  /* 0x00000004190eb825 */ /* 0x002fe400078e028c */
[----:B------:R-:W-:-:S04]  /*8c70*/  @!P4 LEA.HI R0, R0, R0, RZ, 0x1 ;  /* 0x000000000000c211 */ /* 0x000fc800078f08ff */
[----:B------:R-:W-:Y:S01]  /*8c80*/  @!P5 LEA.HI R10, R10, R10, RZ, 0x1 ;  /* 0x0000000a0a0ad211 */ /* 0x000fe200078f08ff */
[--C-:B------:R-:W-:Y:S01]  /*8c90*/  @!P1 IMAD.WIDE R16, R17, 0x4, R140.reuse ;  /* 0x0000000411109825 */ /* 0x100fe200078e028c */
[----:B------:R0:W-:Y:S01]  /*8ca0*/  @!P3 ST.E.64 desc[UR46][R14.64], R68 ;  /* 0x000000440e00b985 */ /* 0x0001e2000c101b2e */
[----:B------:R-:W-:Y:S02]  /*8cb0*/  ISETP.GE.AND P3, PT, R24, UR4, PT ;  /* 0x0000000418007c0c */ /* 0x000fe4000bf66270 */
[----:B------:R-:W-:Y:S01]  /*8cc0*/  VIADD R20, R9, 0x80 ;  /* 0x0000008009147836 */ /* 0x000fe20000000000 */
[----:B------:R1:W-:Y:S01]  /*8cd0*/  @!P1 ST.E.64 desc[UR46][R16.64], R70 ;  /* 0x0000004610009985 */ /* 0x0003e2000c101b2e */
[----:B------:R-:W-:Y:S01]  /*8ce0*/  @!P2 IMAD.WIDE R18, R19, 0x4, R140 ;  /* 0x000000041312a825 */ /* 0x000fe200078e028c */
[----:B------:R-:W-:Y:S02]  /*8cf0*/  @!P4 LOP3.LUT R21, R0, 0xfffffffe, RZ, 0xc0, !PT ;  /* 0xfffffffe0015c812 */ /* 0x000fe400078ec0ff */
[----:B------:R-:W-:Y:S01]  /*8d00*/  ISETP.GE.AND P6, PT, R20, UR4, PT ;  /* 0x0000000414007c0c */ /* 0x000fe2000bfc6270 */
[C---:B--2---:R-:W-:Y:S01]  /*8d10*/  VIADD R22, R9.reuse, 0x88 ;  /* 0x0000008809167836 */ /* 0x044fe20000000000 */
[----:B------:R2:W-:Y:S01]  /*8d20*/  @!P2 ST.E.64 desc[UR46][R18.64], R74 ;  /* 0x0000004a1200a985 */ /* 0x0005e2000c101b2e */
[----:B------:R-:W-:-:S03]  /*8d30*/  VIADD R0, R9, 0x90 ;  /* 0x0000009009007836 */ /* 0x000fc60000000000 */
[----:B------:R-:W-:Y:S01]  /*8d40*/  @!P3 LEA.HI R24, R24, R24, RZ, 0x1 ;  /* 0x000000181818b211 */ /* 0x000fe200078f08ff */
[--C-:B0-----:R-:W-:Y:S01]  /*8d50*/  @!P4 IMAD.WIDE R14, R21, 0x4, R140.reuse ;  /* 0x00000004150ec825 */ /* 0x101fe200078e028c */
[----:B------:R-:W-:Y:S02]  /*8d60*/  ISETP.GE.AND P1, PT, R22, UR4, PT ;  /* 0x0000000416007c0c */ /* 0x000fe4000bf26270 */
[----:B-1----:R-:W-:Y:S01]  /*8d70*/  @!P5 LOP3.LUT R17, R10, 0xfffffffe, RZ, 0xc0, !PT ;  /* 0xfffffffe0a11d812 */ /* 0x002fe200078ec0ff */
[----:B------:R-:W-:Y:S01]  /*8d80*/  VIADD R10, R9, 0x98 ;  /* 0x00000098090a7836 */ /* 0x000fe20000000000 */
[----:B------:R-:W-:Y:S01]  /*8d90*/  ISETP.GE.AND P2, PT, R0, UR4, PT ;  /* 0x0000000400007c0c */ /* 0x000fe2000bf46270 */
[----:B------:R0:W-:Y:S01]  /*8da0*/  @!P4 ST.E.64 desc[UR46][R14.64], R78 ;  /* 0x0000004e0e00c985 */ /* 0x0001e2000c101b2e */
[----:B------:R-:W-:Y:S01]  /*8db0*/  @!P6 LEA.HI R20, R20, R20, RZ, 0x1 ;  /* 0x000000141414e211 */ /* 0x000fe200078f08ff */
[----:B------:R-:W-:Y:S01]  /*8dc0*/  @!P5 IMAD.WIDE R16, R17, 0x4, R140 ;  /* 0x000000041110d825 */ /* 0x000fe200078e028c */
[----:B--2---:R-:W-:-:S02]  /*8dd0*/  @!P3 LOP3.LUT R19, R24, 0xfffffffe, RZ, 0xc0, !PT ;  /* 0xfffffffe1813b812 */ /* 0x004fc400078ec0ff */
[----:B------:R-:W-:Y:S01]  /*8de0*/  @!P6 LOP3.LUT R21, R20, 0xfffffffe, RZ, 0xc0, !PT ;  /* 0xfffffffe1415e812 */ /* 0x000fe200078ec0ff */
[----:B------:R-:W-:Y:S01]  /*8df0*/  VIADD R24, R9, 0xa0 ;  /* 0x000000a009187836 */ /* 0x000fe20000000000 */
[----:B------:R-:W-:Y:S01]  /*8e00*/  @!P5 ST.E.64 desc[UR46][R16.64], R82 ;  /* 0x000000521000d985 */ /* 0x000fe2000c101b2e */
[--C-:B------:R-:W-:Y:S01]  /*8e10*/  @!P3 IMAD.WIDE R18, R19, 0x4, R140.reuse ;  /* 0x000000041312b825 */ /* 0x100fe200078e028c */
[----:B------:R-:W-:Y:S02]  /*8e20*/  @!P1 LEA.HI R22, R22, R22, RZ, 0x1 ;  /* 0x0000001616169211 */ /* 0x000fe400078f08ff */
[----:B------:R-:W-:Y:S01]  /*8e30*/  ISETP.GE.AND P4, PT, R24, UR4, PT ;  /* 0x0000000418007c0c */ /* 0x000fe2000bf86270 */
[----:B------:R-:W-:Y:S01]  /*8e40*/  @!P6 IMAD.WIDE R20, R21, 0x4, R140 ;  /* 0x000000041514e825 */ /* 0x000fe200078e028c */
[----:B------:R1:W-:Y:S01]  /*8e50*/  @!P3 ST.E.64 desc[UR46][R18.64], R84 ;  /* 0x000000541200b985 */ /* 0x0003e2000c101b2e */
[----:B------:R-:W-:Y:S02]  /*8e60*/  ISETP.GE.AND P3, PT, R10, UR4, PT ;  /* 0x000000040a007c0c */ /* 0x000fe4000bf66270 */
[----:B0-----:R-:W-:Y:S01]  /*8e70*/  @!P1 LOP3.LUT R15, R22, 0xfffffffe, RZ, 0xc0, !PT ;  /* 0xfffffffe160f9812 */ /* 0x001fe200078ec0ff */
[----:B------:R0:W-:Y:S01]  /*8e80*/  @!P6 ST.E.64 desc[UR46][R20.64], R88 ;  /* 0x000000581400e985 */ /* 0x0001e2000c101b2e */
[----:B------:R-:W-:Y:S01]  /*8e90*/  @!P2 LEA.HI R0, R0, R0, RZ, 0x1 ;  /* 0x000000000000a211 */ /* 0x000fe200078f08ff */
[----:B------:R-:W-:-:S02]  /*8ea0*/  VIADD R22, R9, 0xb8 ;  /* 0x000000b809167836 */ /* 0x000fc40000000000 */
[--C-:B------:R-:W-:Y:S01]  /*8eb0*/  @!P1 IMAD.WIDE R14, R15, 0x4, R140.reuse ;  /* 0x000000040f0e9825 */ /* 0x100fe200078e028c */
[----:B------:R-:W-:Y:S02]  /*8ec0*/  @!P2 LOP3.LUT R23, R0, 0xfffffffe, RZ, 0xc0, !PT ;  /* 0xfffffffe0017a812 */ /* 0x000fe400078ec0ff */
[----:B------:R-:W-:Y:S01]  /*8ed0*/  ISETP.GE.AND P5, PT, R22, UR4, PT ;  /* 0x0000000416007c0c */ /* 0x000fe2000bfa6270 */
[C---:B------:R-:W-:Y:S01]  /*8ee0*/  VIADD R0, R9.reuse, 0xa8 ;  /* 0x000000a809007836 */ /* 0x040fe20000000000 */
[----:B------:R2:W-:Y:S01]  /*8ef0*/  @!P1 ST.E.64 desc[UR46][R14.64], R92 ;  /* 0x0000005c0e009985 */ /* 0x0005e2000c101b2e */
[----:B------:R-:W-:Y:S01]  /*8f00*/  @!P3 LEA.HI R10, R10, R10, RZ, 0x1 ;  /* 0x0000000a0a0ab211 */ /* 0x000fe200078f08ff */
[----:B-1----:R-:W-:Y:S01]  /*8f10*/  VIADD R18, R9, 0xb0 ;  /* 0x000000b009127836 */ /* 0x002fe20000000000 */
[----:B------:R-:W-:Y:S01]  /*8f20*/  @!P4 LEA.HI R24, R24, R24, RZ, 0x1 ;  /* 0x000000181818c211 */ /* 0x000fe200078f08ff */
[----:B------:R-:W-:Y:S01]  /*8f30*/  @!P2 IMAD.WIDE R16, R23, 0x4, R140 ;  /* 0x000000041710a825 */ /* 0x000fe200078e028c */
[----:B------:R-:W-:-:S02]  /*8f40*/  ISETP.GE.AND P1, PT, R0, UR4, PT ;  /* 0x0000000400007c0c */ /* 0x000fc4000bf26270 */
[----:B------:R-:W-:Y:S01]  /*8f50*/  @!P3 LOP3.LUT R19, R10, 0xfffffffe, RZ, 0xc0, !PT ;  /* 0xfffffffe0a13b812 */ /* 0x000fe200078ec0ff */
[C---:B0-----:R-:W-:Y:S01]  /*8f60*/  VIADD R20, R9.reuse, 0xc0 ;  /* 0x000000c009147836 */ /* 0x041fe20000000000 */
[----:B------:R-:W-:Y:S01]  /*8f70*/  ISETP.GE.AND P6, PT, R18, UR4, PT ;  /* 0x0000000412007c0c */ /* 0x000fe2000bfc6270 */
[----:B------:R-:W-:Y:S01]  /*8f80*/  VIADD R10, R9, 0xc8 ;  /* 0x000000c8090a7836 */ /* 0x000fe20000000000 */
[----:B------:R0:W-:Y:S01]  /*8f90*/  @!P2 ST.E.64 desc[UR46][R16.64], R94 ;  /* 0x0000005e1000a985 */ /* 0x0001e2000c101b2e */
[----:B------:R-:W-:Y:S01]  /*8fa0*/  @!P5 LEA.HI R22, R22, R22, RZ, 0x1 ;  /* 0x000000161616d211 */ /* 0x000fe200078f08ff */
[----:B--2---:R-:W-:Y:S01]  /*8fb0*/  @!P3 IMAD.WIDE R14, R19, 0x4, R140 ;  /* 0x00000004130eb825 */ /* 0x004fe200078e028c */
[----:B------:R-:W-:Y:S02]  /*8fc0*/  ISETP.GE.AND P2, PT, R20, UR4, PT ;  /* 0x0000000414007c0c */ /* 0x000fe4000bf46270 */
[----:B------:R-:W-:Y:S01]  /*8fd0*/  @!P5 LOP3.LUT R23, R22, 0xfffffffe, RZ, 0xc0, !PT ;  /* 0xfffffffe1617d812 */ /* 0x000fe200078ec0ff */
[----:B------:R-:W-:Y:S01]  /*8fe0*/  VIADD R22, R9, 0xe0 ;  /* 0x000000e009167836 */ /* 0x000fe20000000000 */
[----:B------:R1:W-:Y:S01]  /*8ff0*/  @!P3 ST.E.64 desc[UR46][R14.64], R96 ;  /* 0x000000600e00b985 */ /* 0x0003e2000c101b2e */
[----:B------:R-:W-:-:S02]  /*9000*/  ISETP.GE.AND P3, PT, R10, UR4, PT ;  /* 0x000000040a007c0c */ /* 0x000fc4000bf66270 */
[----:B------:R-:W-:Y:S02]  /*9010*/  @!P1 LEA.HI R0, R0, R0, RZ, 0x1 ;  /* 0x0000000000009211 */ /* 0x000fe400078f08ff */
[----:B0-----:R-:W-:Y:S02]  /*9020*/  @!P4 LOP3.LUT R17, R24, 0xfffffffe, RZ, 0xc0, !PT ;  /* 0xfffffffe1811c812 */ /* 0x001fe400078ec0ff */
[----:B------:R-:W-:Y:S02]  /*9030*/  @!P1 LOP3.LUT R19, R0, 0xfffffffe, RZ, 0xc0, !PT ;  /* 0xfffffffe00139812 */ /* 0x000fe400078ec0ff */
[----:B------:R-:W-:Y:S01]  /*9040*/  @!P6 LEA.HI R0, R18, R18, RZ, 0x1 ;  /* 0x000000121200e211 */ /* 0x000fe200078f08ff */
[--C-:B------:R-:W-:Y:S01]  /*9050*/  @!P4 IMAD.WIDE R16, R17, 0x4, R140.reuse ;  /* 0x000000041110c825 */ /* 0x100fe200078e028c */
[----:B------:R-:W-:Y:S02]  /*9060*/  @!P2 LEA.HI R20, R20, R20, RZ, 0x1 ;  /* 0x000000141414a211 */ /* 0x000fe400078f08ff */
[----:B------:R-:W-:Y:S01]  /*9070*/  @!P6 LOP3.LUT R21, R0, 0xfffffffe, RZ, 0xc0, !PT ;  /* 0xfffffffe0015e812 */ /* 0x000fe200078ec0ff */
[--C-:B------:R-:W-:Y:S01]  /*9080*/  @!P1 IMAD.WIDE R18, R19, 0x4, R140.reuse ;  /* 0x0000000413129825 */ /* 0x100fe200078e028c */
[----:B------:R-:W-:Y:S01]  /*9090*/  @!P3 LEA.HI R10, R10, R10, RZ, 0x1 ;  /* 0x0000000a0a0ab211 */ /* 0x000fe200078f08ff */
[----:B------:R0:W-:Y:S01]  /*90a0*/  @!P4 ST.E.64 desc[UR46][R16.64], R98 ;  /* 0x000000621000c985 */ /* 0x0001e2000c101b2e */
[----:B------:R-:W-:Y:S01]  /*90b0*/  @!P2 LOP3.LUT R25, R20, 0xfffffffe, RZ, 0xc0, !PT ;  /* 0xfffffffe1419a812 */ /* 0x000fe200078ec0ff */
[----:B-1----:R-:W-:-:S02]  /*90c0*/  @!P6 IMAD.WIDE R14, R21, 0x4, R140 ;  /* 0x00000004150ee825 */ /* 0x002fc400078e028c */
[----:B------:R1:W-:Y:S02]  /*90d0*/  @!P1 ST.E.64 desc[UR46][R18.64], R100 ;  /* 0x0000006412009985 */ /* 0x0003e4000c101b2e */
[--C-:B------:R-:W-:Y:S01]  /*90e0*/  @!P5 IMAD.WIDE R20, R23, 0x4, R140.reuse ;  /* 0x000000041714d825 */ /* 0x100fe200078e028c */
[----:B------:R-:W-:Y:S01]  /*90f0*/  @!P3 LOP3.LUT R23, R10, 0xfffffffe, RZ, 0xc0, !PT ;  /* 0xfffffffe0a17b812 */ /* 0x000fe200078ec0ff */
[----:B------:R2:W-:Y:S02]  /*9100*/  @!P6 ST.E.64 desc[UR46][R14.64], R102 ;  /* 0x000000660e00e985 */ /* 0x0005e4000c101b2e */
[C---:B------:R-:W-:Y:S02]  /*9110*/  VIADD R0, R9.reuse, 0xd0 ;  /* 0x000000d009007836 */ /* 0x040fe40000000000 */
[----:B------:R-:W-:Y:S01]  /*9120*/  VIADD R10, R9, 0xd8 ;  /* 0x000000d8090a7836 */ /* 0x000fe20000000000 */
[----:B------:R-:W-:Y:S01]  /*9130*/  @!P5 ST.E.64 desc[UR46][R20.64], R104 ;  /* 0x000000681400d985 */ /* 0x000fe2000c101b2e */
[----:B0-----:R-:W-:Y:S01]  /*9140*/  @!P2 IMAD.WIDE R16, R25, 0x4, R140 ;  /* 0x000000041910a825 */ /* 0x001fe200078e028c */
[----:B------:R-:W-:-:S03]  /*9150*/  ISETP.GE.AND P1, PT, R0, UR4, PT ;  /* 0x0000000400007c0c */ /* 0x000fc6000bf26270 */
[----:B-1----:R-:W-:Y:S01]  /*9160*/  @!P3 IMAD.WIDE R18, R23, 0x4, R140 ;  /* 0x000000041712b825 */ /* 0x002fe200078e028c */
[----:B------:R0:W-:Y:S01]  /*9170*/  @!P2 ST.E.64 desc[UR46][R16.64], R106 ;  /* 0x0000006a1000a985 */ /* 0x0001e2000c101b2e */
[----:B------:R-:W-:Y:S02]  /*9180*/  ISETP.GE.AND P2, PT, R10, UR4, PT ;  /* 0x000000040a007c0c */ /* 0x000fe4000bf46270 */
[C---:B------:R-:W-:Y:S01]  /*9190*/  VIADD R23, R9.reuse, 0xe8 ;  /* 0x000000e809177836 */ /* 0x040fe20000000000 */
[----:B------:R1:W-:Y:S01]  /*91a0*/  @!P3 ST.E.64 desc[UR46][R18.64], R108 ;  /* 0x0000006c1200b985 */ /* 0x0003e2000c101b2e */
[C---:B--2---:R-:W-:Y:S01]  /*91b0*/  VIADD R15, R9.reuse, 0xf8 ;  /* 0x000000f8090f7836 */ /* 0x044fe20000000000 */
[----:B------:R-:W-:Y:S01]  /*91c0*/  ISETP.GE.AND P3, PT, R22, UR4, PT ;  /* 0x0000000416007c0c */ /* 0x000fe2000bf66270 */
[----:B------:R-:W-:Y:S01]  /*91d0*/  VIADD R14, R9, 0xf0 ;  /* 0x000000f0090e7836 */ /* 0x000fe20000000000 */
[----:B------:R-:W-:Y:S02]  /*91e0*/  ISETP.GE.AND P4, PT, R23, UR4, PT ;  /* 0x0000000417007c0c */ /* 0x000fe4000bf86270 */
[----:B------:R-:W-:-:S02]  /*91f0*/  ISETP.GE.AND P6, PT, R15, UR4, PT ;  /* 0x000000040f007c0c */ /* 0x000fc4000bfc6270 */
[----:B------:R-:W-:Y:S02]  /*9200*/  ISETP.GE.AND P5, PT, R14, UR4, PT ;  /* 0x000000040e007c0c */ /* 0x000fe4000bfa6270 */
[----:B------:R-:W-:Y:S02]  /*9210*/  @!P1 LEA.HI R0, R0, R0, RZ, 0x1 ;  /* 0x0000000000009211 */ /* 0x000fe400078f08ff */
[----:B------:R-:W-:-:S03]  /*9220*/  @!P2 LEA.HI R10, R10, R10, RZ, 0x1 ;  /* 0x0000000a0a0aa211 */ /* 0x000fc600078f08ff */
[----:B------:R-:W-:Y:S02]  /*9230*/  @!P3 LEA.HI R22, R22, R22, RZ, 0x1 ;  /* 0x000000161616b211 */ /* 0x000fe400078f08ff */
[----:B------:R-:W-:Y:S02]  /*9240*/  @!P4 LEA.HI R23, R23, R23, RZ, 0x1 ;  /* 0x000000171717c211 */ /* 0x000fe400078f08ff */
[----:B0-----:R-:W-:Y:S02]  /*9250*/  @!P6 LEA.HI R16, R15, R15, RZ, 0x1 ;  /* 0x0000000f0f10e211 */ /* 0x001fe400078f08ff */
[----:B------:R-:W-:Y:S02]  /*9260*/  @!P5 LEA.HI R14, R14, R14, RZ, 0x1 ;  /* 0x0000000e0e0ed211 */ /* 0x000fe400078f08ff */
[----:B------:R-:W-:Y:S02]  /*9270*/  @!P1 LOP3.LUT R15, R0, 0xfffffffe, RZ, 0xc0, !PT ;  /* 0xfffffffe000f9812 */ /* 0x000fe400078ec0ff */
[----:B------:R-:W-:-:S02]  /*9280*/  @!P2 LOP3.LUT R17, R10, 0xfffffffe, RZ, 0xc0, !PT ;  /* 0xfffffffe0a11a812 */ /* 0x000fc400078ec0ff */
[----:B-1----:R-:W-:Y:S02]  /*9290*/  @!P3 LOP3.LUT R19, R22, 0xfffffffe, RZ, 0xc0, !PT ;  /* 0xfffffffe1613b812 */ /* 0x002fe400078ec0ff */
[----:B------:R-:W-:Y:S02]  /*92a0*/  @!P4 LOP3.LUT R21, R23, 0xfffffffe, RZ, 0xc0, !PT ;  /* 0xfffffffe1715c812 */ /* 0x000fe400078ec0ff */
[----:B------:R-:W-:Y:S01]  /*92b0*/  @!P5 LOP3.LUT R23, R14, 0xfffffffe, RZ, 0xc0, !PT ;  /* 0xfffffffe0e17d812 */ /* 0x000fe200078ec0ff */
[----:B------:R-:W-:Y:S01]  /*92c0*/  @!P1 IMAD.WIDE R14, R15, 0x4, R140 ;  /* 0x000000040f0e9825 */ /* 0x000fe200078e028c */
[----:B------:R-:W-:-:S03]  /*92d0*/  @!P6 LOP3.LUT R25, R16, 0xfffffffe, RZ, 0xc0, !PT ;  /* 0xfffffffe1019e812 */ /* 0x000fc600078ec0ff */
[--C-:B------:R-:W-:Y:S01]  /*92e0*/  @!P2 IMAD.WIDE R16, R17, 0x4, R140.reuse ;  /* 0x000000041110a825 */ /* 0x100fe200078e028c */
[----:B------:R0:W-:Y:S03]  /*92f0*/  @!P1 ST.E.64 desc[UR46][R14.64], R110 ;  /* 0x0000006e0e009985 */ /* 0x0001e6000c101b2e */
[--C-:B------:R-:W-:Y:S01]  /*9300*/  @!P3 IMAD.WIDE R18, R19, 0x4, R140.reuse ;  /* 0x000000041312b825 */ /* 0x100fe200078e028c */
[----:B------:R0:W-:Y:S03]  /*9310*/  @!P2 ST.E.64 desc[UR46][R16.64], R112 ;  /* 0x000000701000a985 */ /* 0x0001e6000c101b2e */
[--C-:B------:R-:W-:Y:S01]  /*9320*/  @!P4 IMAD.WIDE R20, R21, 0x4, R140.reuse ;  /* 0x000000041514c825 */ /* 0x100fe200078e028c */
[----:B------:R0:W-:Y:S03]  /*9330*/  @!P3 ST.E.64 desc[UR46][R18.64], R114 ;  /* 0x000000721200b985 */ /* 0x0001e6000c101b2e */
[--C-:B------:R-:W-:Y:S01]  /*9340*/  @!P5 IMAD.WIDE R22, R23, 0x4, R140.reuse ;  /* 0x000000041716d825 */ /* 0x100fe200078e028c */
[----:B------:R0:W-:Y:S03]  /*9350*/  @!P4 ST.E.64 desc[UR46][R20.64], R116 ;  /* 0x000000741400c985 */ /* 0x0001e6000c101b2e */
[----:B------:R-:W-:Y:S01]  /*9360*/  @!P6 IMAD.WIDE R140, R25, 0x4, R140 ;  /* 0x00000004198ce825 */ /* 0x000fe200078e028c */
[----:B------:R0:W-:Y:S04]  /*9370*/  @!P5 ST.E.64 desc[UR46][R22.64], R118 ;  /* 0x000000761600d985 */ /* 0x0001e8000c101b2e */
[----:B------:R0:W-:Y:S02]  /*9380*/  @!P6 ST.E.64 desc[UR46][R140.64], R120 ;  /* 0x000000788c00e985 */ /* 0x0001e4000c101b2e */
.L_x_37:
[----:B------:R-:W-:Y:S05]  /*9390*/  BSYNC B0 ;  /* 0x0000000000007941 */ /* 0x000fea0003800000 */
.L_x_36:
[----:B------:R-:W-:Y:S01]  /*93a0*/  ISETP.GE.AND P1, PT, R8, R11, PT ;  /* 0x0000000b0800720c */ /* 0x000fe20003f26270 */
[----:B0-----:R0:W1:Y:S01]  /*93b0*/  SHFL.IDX PT, R15, R57, 0x1, 0x1c1f ;  /* 0x003c1f00390f7f89 */ /* 0x00106200000e0000 */
[----:B------:R-:W-:Y:S02]  /*93c0*/  SEL R16, R47, R32, P0 ;  /* 0x000000202f107207 */ /* 0x000fe40000000000 */
[----:B------:R-:W-:Y:S01]  /*93d0*/  SEL R18, R32, R47, P0 ;  /* 0x0000002f20127207 */ /* 0x000fe20000000000 */
[----:B------:R0:W2:Y:S01]  /*93e0*/  SHFL.IDX PT, R14, R53, 0x1, 0x1c1f ;  /* 0x003c1f00350e7f89 */ /* 0x0000a200000e0000 */
        /* <DEDUP_REMOVED lines=20> */
[----:B012---:R-:W-:Y:S06]  /*9530*/  @P1 BRA `(.L_x_8) ;  /* 0x0000005c00a41947 */ /* 0x007fec0003800000 */
[C---:B------:R-:W-:Y:S01]  /*9540*/  VIADD R0, R9.reuse, 0x8 ;  /* 0x0000000809007836 */ /* 0x040fe20000000000 */
[----:B------:R-:W-:Y:S01]  /*9550*/  ULDC UR4, c[0x0][0xac8] ;  /* 0x0002b20000047ab9 */ /* 0x000fe20000000800 */
[C---:B------:R-:W-:Y:S01]  /*9560*/  VIADD R8, R9.reuse, 0x10 ;  /* 0x0000001009087836 */ /* 0x040fe20000000000 */
[C---:B------:R-:W-:Y:S01]  /*9570*/  ISETP.GE.AND P3, PT, R9.reuse, UR4, PT ;  /* 0x0000000409007c0c */ /* 0x040fe2000bf66270 */
[C---:B------:R-:W-:Y:S01]  /*9580*/  VIADD R36, R9.reuse, 0x18 ;  /* 0x0000001809247836 */ /* 0x040fe20000000000 */
[----:B------:R-:W-:Y:S01]  /*9590*/  ISETP.GE.AND P4, PT, R0, UR4, PT ;  /* 0x0000000400007c0c */ /* 0x000fe2000bf86270 */
[C---:B------:R-:W-:Y:S01]  /*95a0*/  VIADD R37, R9.reuse, 0x20 ;  /* 0x0000002009257836 */ /* 0x040fe20000000000 */
[----:B------:R-:W-:Y:S01]  /*95b0*/  ISETP.GE.AND P5, PT, R8, UR4, PT ;  /* 0x0000000408007c0c */ /* 0x000fe2000bfa6270 */
[C---:B------:R-:W-:Y:S01]  /*95c0*/  VIADD R38, R9.reuse, 0x28 ;  /* 0x0000002809267836 */ /* 0x040fe20000000000 */
[----:B------:R-:W-:Y:S01]  /*95d0*/  ISETP.GE.AND P0, PT, R36, UR4, PT ;  /* 0x0000000424007c0c */ /* 0x000fe2000bf06270 */
[----:B------:R-:W-:Y:S01]  /*95e0*/  VIADD R40, R9, 0x38 ;  /* 0x0000003809287836 */ /* 0x000fe20000000000 */
[----:B------:R-:W-:Y:S01]  /*95f0*/  ISETP.GE.AND P1, PT, R37, UR4, PT ;  /* 0x0000000425007c0c */ /* 0x000fe2000bf26270 */
[----:B------:R-:W-:Y:S01]  /*9600*/  VIADD R41, R9, 0x40 ;  /* 0x0000004009297836 */ /* 0x000fe20000000000 */
[----:B------:R-:W-:-:S03]  /*9610*/  ISETP.GE.AND P2, PT, R38, UR4, PT ;  /* 0x0000000426007c0c */ /* 0x000fc6000bf46270 */
[C-C-:B------:R-:W-:Y:S02]  /*9620*/  @!P3 IMAD.WIDE R12, R9.reuse, 0x4, R14.reuse ;  /* 0x00000004090cb825 */ /* 0x140fe400078e020e */
[----:B------:R-:W-:Y:S02]  /*9630*/  @!P4 LEA.HI R0, R0, R0, RZ, 0x1 ;  /* 0x000000000000c211 */ /* 0x000fe400078f08ff */
[----:B------:R-:W-:Y:S01]  /*9640*/  @!P5 LEA.HI R8, R8, R8, RZ, 0x1 ;  /* 0x000000080808d211 */ /* 0x000fe200078f08ff */
[----:B------:R0:W-:Y:S01]  /*9650*/  @!P3 ST.E.64 desc[UR46][R12.64], R90 ;  /* 0x0000005a0c00b985 */ /* 0x0001e2000c101b2e */
[----:B------:R-:W-:Y:S02]  /*9660*/  @!P4 LOP3.LUT R31, R0, 0xfffffffe, RZ, 0xc0, !PT ;  /* 0xfffffffe001fc812 */ /* 0x000fe400078ec0ff */
[----:B------:R-:W-:Y:S01]  /*9670*/  @!P5 LOP3.LUT R35, R8, 0xfffffffe, RZ, 0xc0, !PT ;  /* 0xfffffffe0823d812 */ /* 0x000fe200078ec0ff */
[----:B------:R-:W-:Y:S01]  /*9680*/  VIADD R8, R9, 0x30 ;  /* 0x0000003009087836 */ /* 0x000fe20000000000 */
[----:B------:R-:W-:Y:S01]  /*9690*/  @!P0 LEA.HI R36, R36, R36, RZ, 0x1 ;  /* 0x0000002424248211 */ /* 0x000fe200078f08ff */
[----:B------:R-:W-:Y:S01]  /*96a0*/  @!P4 IMAD.WIDE R30, R31, 0x4, R14 ;  /* 0x000000041f1ec825 */ /* 0x000fe200078e020e */
[----:B------:R-:W-:-:S02]  /*96b0*/  @!P1 LEA.HI R0, R37, R37, RZ, 0x1 ;  /* 0x0000002525009211 */ /* 0x000fc400078f08ff */
[----:B------:R-:W-:Y:S01]  /*96c0*/  @!P0 LOP3.LUT R37, R36, 0xfffffffe, RZ, 0xc0, !PT ;  /* 0xfffffffe24258812 */ /* 0x000fe200078ec0ff */
[--C-:B------:R-:W-:Y:S01]  /*96d0*/  @!P5 IMAD.WIDE R34, R35, 0x4, R14.reuse ;  /* 0x000000042322d825 */ /* 0x100fe200078e020e */
[----:B------:R-:W-:Y:S01]  /*96e0*/  ISETP.GE.AND P3, PT, R8, UR4, PT ;  /* 0x0000000408007c0c */ /* 0x000fe2000bf66270 */
[----:B------:R1:W-:Y:S01]  /*96f0*/  @!P4 ST.E.64 desc[UR46][R30.64], R122 ;  /* 0x0000007a1e00c985 */ /* 0x0003e2000c101b2e */
[----:B------:R-:W-:Y:S01]  /*9700*/  @!P1 LOP3.LUT R39, R0, 0xfffffffe, RZ, 0xc0, !PT ;  /* 0xfffffffe00279812 */ /* 0x000fe200078ec0ff */
[----:B0-----:R-:W-:Y:S01]  /*9710*/  @!P0 IMAD.WIDE R12, R37, 0x4, R14 ;  /* 0x00000004250c8825 */ /* 0x001fe200078e020e */
[----:B------:R-:W-:Y:S01]  /*9720*/  ISETP.GE.AND P4, PT, R40, UR4, PT ;  /* 0x0000000428007c0c */ /* 0x000fe2000bf86270 */
[----:B------:R0:W-:Y:S01]  /*9730*/  @!P5 ST.E.64 desc[UR46][R34.64], R80 ;  /* 0x000000502200d985 */ /* 0x0001e2000c101b2e */
[----:B------:R-:W-:Y:S01]  /*9740*/  ISETP.GE.AND P5, PT, R41, UR4, PT ;  /* 0x0000000429007c0c */ /* 0x000fe2000bfa6270 */
[C---:B------:R-:W-:Y:S01]  /*9750*/  VIADD R0, R9.reuse, 0x48 ;  /* 0x0000004809007836 */ /* 0x040fe20000000000 */
[----:B------:R-:W-:Y:S01]  /*9760*/  @!P2 LEA.HI R38, R38, R38, RZ, 0x1 ;  /* 0x000000262626a211 */ /* 0x000fe200078f08ff */
[----:B------:R-:W-:Y:S01]  /*9770*/  VIADD R36, R9, 0x50 ;  /* 0x0000005009247836 */ /* 0x000fe20000000000 */
[----:B------:R2:W-:Y:S02]  /*9780*/  @!P0 ST.E.64 desc[UR46][R12.64], R76 ;  /* 0x0000004c0c008985 */ /* 0x0005e4000c101b2e */
[----:B------:R-:W-:-:S02]  /*9790*/  ISETP.GE.AND P0, PT, R0, UR4, PT ;  /* 0x0000000400007c0c */ /* 0x000fc4000bf06270 */
[----:B------:R-:W-:Y:S01]  /*97a0*/  @!P3 LEA.HI R8, R8, R8, RZ, 0x1 ;  /* 0x000000080808b211 */ /* 0x000fe200078f08ff */
[--C-:B-1----:R-:W-:Y:S02]  /*97b0*/  @!P1 IMAD.WIDE R30, R39, 0x4, R14.reuse ;  /* 0x00000004271e9825 */ /* 0x102fe400078e020e */
[----:B------:R-:W-:Y:S02]  /*97c0*/  @!P4 LEA.HI R40, R40, R40, RZ, 0x1 ;  /* 0x000000282828c211 */ /* 0x000fe400078f08ff */
[----:B0-----:R-:W-:Y:S01]  /*97d0*/  @!P2 LOP3.LUT R35, R38, 0xfffffffe, RZ, 0xc0, !PT ;  /* 0xfffffffe2623a812 */ /* 0x001fe200078ec0ff */
[----:B------:R0:W-:Y:S01]  /*97e0*/  @!P1 ST.E.64 desc[UR46][R30.64], R72 ;  /* 0x000000481e009985 */ /* 0x0001e2000c101b2e */
[----:B------:R-:W-:Y:S01]  /*97f0*/  ISETP.GE.AND P1, PT, R36, UR4, PT ;  /* 0x0000000424007c0c */ /* 0x000fe2000bf26270 */
[----:B------:R-:W-:Y:S01]  /*9800*/  VIADD R38, R9, 0x58 ;  /* 0x0000005809267836 */ /* 0x000fe20000000000 */
[----:B------:R-:W-:Y:S01]  /*9810*/  @!P5 LEA.HI R41, R41, R41, RZ, 0x1 ;  /* 0x000000292929d211 */ /* 0x000fe200078f08ff */
[----:B------:R-:W-:Y:S01]  /*9820*/  @!P2 IMAD.WIDE R34, R35, 0x4, R14 ;  /* 0x000000042322a825 */ /* 0x000fe200078e020e */
[----:B------:R-:W-:-:S02]  /*9830*/  @!P3 LOP3.LUT R37, R8, 0xfffffffe, RZ, 0xc0, !PT ;  /* 0xfffffffe0825b812 */ /* 0x000fc400078ec0ff */
[----:B------:R-:W-:Y:S01]  /*9840*/  @!P4 LOP3.LUT R39, R40, 0xfffffffe, RZ, 0xc0, !PT ;  /* 0xfffffffe2827c812 */ /* 0x000fe200078ec0ff */
[----:B------:R-:W-:Y:S01]  /*9850*/  VIADD R8, R9, 0x60 ;  /* 0x0000006009087836 */ /* 0x000fe20000000000 */
[----:B------:R1:W-:Y:S01]  /*9860*/  @!P2 ST.E.64 desc[UR46][R34.64], R86 ;  /* 0x000000562200a985 */ /* 0x0003e2000c101b2e */
[----:B------:R-:W-:Y:S01]  /*9870*/  ISETP.GE.AND P2, PT, R38, UR4, PT ;  /* 0x0000000426007c0c */ /* 0x000fe2000bf46270 */
[--C-:B--2---:R-:W-:Y:S01]  /*9880*/  @!P3 IMAD.WIDE R12, R37, 0x4, R14.reuse ;  /* 0x00000004250cb825 */ /* 0x104fe200078e020e */
[----:B------:R-:W-:Y:S02]  /*9890*/  @!P0 LEA.HI R0, R0, R0, RZ, 0x1 ;  /* 0x0000000000008211 */ /* 0x000fe400078f08ff */
[----:B------:R-:W-:Y:S01]  /*98a0*/  @!P1 LEA.HI R36, R36, R36, RZ, 0x1 ;  /* 0x0000002424249211 */ /* 0x000fe200078f08ff */
[----:B0-----:R-:W-:Y:S01]  /*98b0*/  @!P4 IMAD.WIDE R30, R39, 0x4, R14 ;  /* 0x00000004271ec825 */ /* 0x001fe200078e020e */
[----:B------:R0:W-:Y:S01]  /*98c0*/  @!P3 ST.E.64 desc[UR46][R12.64], R48 ;  /* 0x000000300c00b985 */ /* 0x0001e2000c101b2e */
[----:B------:R-:W-:-:S02]  /*98d0*/  @!P0 LOP3.LUT R37, R0, 0xfffffffe, RZ, 0xc0, !PT ;  /* 0xfffffffe00258812 */ /* 0x000fc400078ec0ff */
[C---:B------:R-:W-:Y:S01]  /*98e0*/  VIADD R40, R9.reuse, 0x68 ;  /* 0x0000006809287836 */ /* 0x040fe20000000000 */
[----:B------:R-:W-:Y:S01]  /*98f0*/  ISETP.GE.AND P3, PT, R8, UR4, PT ;  /* 0x0000000408007c0c */ /* 0x000fe2000bf66270 */
[----:B------:R2:W-:Y:S01]  /*9900*/  @!P4 ST.E.64 desc[UR46][R30.64], R134 ;  /* 0x000000861e00c985 */ /* 0x0005e2000c101b2e */
[----:B------:R-:W-:Y:S01]  /*9910*/  @!P1 LOP3.LUT R39, R36, 0xfffffffe, RZ, 0xc0, !PT ;  /* 0xfffffffe24279812 */ /* 0x000fe200078ec0ff */
[----:B------:R-:W-:Y:S01]  /*9920*/  VIADD R0, R9, 0x78 ;  /* 0x0000007809007836 */ /* 0x000fe20000000000 */
[----:B-1----:R-:W-:Y:S01]  /*9930*/  @!P5 LOP3.LUT R35, R41, 0xfffffffe, RZ, 0xc0, !PT ;  /* 0xfffffffe2923d812 */ /* 0x002fe200078ec0ff */
[C---:B------:R-:W-:Y:S01]  /*9940*/  VIADD R41, R9.reuse, 0x70 ;  /* 0x0000007009297836 */ /* 0x040fe20000000000 */
[----:B------:R-:W-:Y:S01]  /*9950*/  @!P2 LEA.HI R38, R38, R38, RZ, 0x1 ;  /* 0x000000262626a211 */ /* 0x000fe200078f08ff */
[----:B------:R-:W-:Y:S01]  /*9960*/  VIADD R36, R9, 0x80 ;  /* 0x0000008009247836 */ /* 0x000fe20000000000 */
[----:B------:R-:W-:Y:S01]  /*9970*/  ISETP.GE.AND P6, PT, R0, UR4, PT ;  /* 0x0000000400007c0c */ /* 0x000fe2000bfc6270 */
[----:B------:R-:W-:Y:S01]  /*9980*/  @!P5 IMAD.WIDE R34, R35, 0x4, R14 ;  /* 0x000000042322d825 */ /* 0x000fe200078e020e */
[----:B------:R-:W-:-:S03]  /*9990*/  ISETP.GE.AND P4, PT, R41, UR4, PT ;  /* 0x0000000429007c0c */ /* 0x000fc6000bf86270 */
[--C-:B0-----:R-:W-:Y:S01]  /*99a0*/  @!P0 IMAD.WIDE R12, R37, 0x4, R14.reuse ;  /* 0x00000004250c8825 */ /* 0x101fe200078e020e */
[----:B------:R0:W-:Y:S01]  /*99b0*/  @!P5 ST.E.64 desc[UR46][R34.64], R50 ;  /* 0x000000322200d985 */ /* 0x0001e2000c101b2e */
[----:B------:R-:W-:Y:S02]  /*99c0*/  ISETP.GE.AND P5, PT, R40, UR4, PT ;  /* 0x0000000428007c0c */ /* 0x000fe4000bfa6270 */
[----:B--2---:R-:W-:Y:S01]  /*99d0*/  @!P1 IMAD.WIDE R30, R39, 0x4, R14 ;  /* 0x00000004271e9825 */ /* 0x004fe200078e020e */
[----:B------:R1:W-:Y:S01]  /*99e0*/  @!P0 ST.E.64 desc[UR46][R12.64], R144 ;  /* 0x000000900c008985 */ /* 0x0003e2000c101b2e */
[----:B------:R-:W-:Y:S02]  /*99f0*/  @!P3 LEA.HI R8, R8, R8, RZ, 0x1 ;  /* 0x000000080808b211 */ /* 0x000fe400078f08ff */
[----:B------:R-:W-:Y:S01]  /*9a00*/  @!P6 LEA.HI R0, R0, R0, RZ, 0x1 ;  /* 0x000000000000e211 */ /* 0x000fe200078f08ff */
[----:B------:R2:W-:Y:S01]  /*9a10*/  @!P1 ST.E.64 desc[UR46][R30.64], R146 ;  /* 0x000000921e009985 */ /* 0x0005e2000c101b2e */
[----:B------:R-:W-:-:S02]  /*9a20*/  ISETP.GE.AND P1, PT, R36, UR4, PT ;  /* 0x0000000424007c0c */ /* 0x000fc4000bf26270 */
[----:B------:R-:W-:Y:S01]  /*9a30*/  @!P3 LOP3.LUT R37, R8, 0xfffffffe, RZ, 0xc0, !PT ;  /* 0xfffffffe0825b812 */ /* 0x000fe200078ec0ff */
[----:B------:R-:W-:Y:S01]  /*9a40*/  VIADD R8, R9, 0x90 ;  /* 0x0000009009087836 */ /* 0x000fe20000000000 */
[----:B------:R-:W-:Y:S02]  /*9a50*/  @!P4 LEA.HI R41, R41, R41, RZ, 0x1 ;  /* 0x000000292929c211 */ /* 0x000fe400078f08ff */
[----:B0-----:R-:W-:Y:S01]  /*9a60*/  @!P2 LOP3.LUT R35, R38, 0xfffffffe, RZ, 0xc0, !PT ;  /* 0xfffffffe2623a812 */ /* 0x001fe200078ec0ff */
[----:B------:R-:W-:Y:S01]  /*9a70*/  VIADD R38, R9, 0x88 ;  /* 0x0000008809267836 */ /* 0x000fe20000000000 */
[----:B------:R-:W-:Y:S01]  /*9a80*/  @!P5 LEA.HI R40, R40, R40, RZ, 0x1 ;  /* 0x000000282828d211 */ /* 0x000fe200078f08ff */
[--C-:B-1----:R-:W-:Y:S01]  /*9a90*/  @!P3 IMAD.WIDE R12, R37, 0x4, R14.reuse ;  /* 0x00000004250cb825 */ /* 0x102fe200078e020e */
[----:B------:R-:W-:Y:S02]  /*9aa0*/  @!P6 LOP3.LUT R37, R0, 0xfffffffe, RZ, 0xc0, !PT ;  /* 0xfffffffe0025e812 */ /* 0x000fe400078ec0ff */
[----:B------:R-:W-:Y:S01]  /*9ab0*/  ISETP.GE.AND P0, PT, R38, UR4, PT ;  /* 0x0000000426007c0c */ /* 0x000fe2000bf06270 */
[----:B------:R-:W-:Y:S01]  /*9ac0*/  @!P2 IMAD.WIDE R34, R35, 0x4, R14 ;  /* 0x000000042322a825 */ /* 0x000fe200078e020e */
[----:B------:R-:W-:-:S02]  /*9ad0*/  @!P5 LOP3.LUT R39, R40, 0xfffffffe, RZ, 0xc0, !PT ;  /* 0xfffffffe2827d812 */ /* 0x000fc400078ec0ff */
[----:B------:R-:W-:Y:S01]  /*9ae0*/  @!P1 LEA.HI R36, R36, R36, RZ, 0x1 ;  /* 0x0000002424249211 */ /* 0x000fe200078f08ff */
[----:B------:R-:W-:Y:S01]  /*9af0*/  VIADD R0, R9, 0x98 ;  /* 0x0000009809007836 */ /* 0x000fe20000000000 */
[----:B------:R0:W-:Y:S01]  /*9b00*/  @!P2 ST.E.64 desc[UR46][R34.64], R54 ;  /* 0x000000362200a985 */ /* 0x0001e2000c101b2e */
[----:B--2---:R-:W-:Y:S01]  /*9b10*/  @!P5 IMAD.WIDE R30, R39, 0x4, R14 ;  /* 0x00000004271ed825 */ /* 0x004fe200078e020e */
[----:B------:R-:W-:Y:S02]  /*9b20*/  ISETP.GE.AND P2, PT, R8, UR4, PT ;  /* 0x0000000408007c0c */ /* 0x000fe4000bf46270 */
[----:B------:R1:W-:Y:S01]  /*9b30*/  @!P3 ST.E.64 desc[UR46][R12.64], R4 ;  /* 0x000000040c00b985 */ /* 0x0003e2000c101b2e */
[----:B------:R-:W-:Y:S01]  /*9b40*/  VIADD R39, R9, 0xa0 ;  /* 0x000000a009277836 */ /* 0x000fe20000000000 */
[----:B------:R-:W-:Y:S02]  /*9b50*/  ISETP.GE.AND P3, PT, R0, UR4, PT ;  /* 0x0000000400007c0c */ /* 0x000fe4000bf66270 */
[----:B------:R-:W-:Y:S01]  /*9b60*/  @!P0 LEA.HI R38, R38, R38, RZ, 0x1 ;  /* 0x0000002626268211 */ /* 0x000fe200078f08ff */
[----:B------:R2:W-:Y:S01]  /*9b70*/  @!P5 ST.E.64 desc[UR46][R30.64], R136 ;  /* 0x000000881e00d985 */ /* 0x0005e2000c101b2e */
[----:B0-----:R-:W-:-:S05]  /*9b80*/  @!P4 LOP3.LUT R35, R41, 0xfffffffe, RZ, 0xc0, !PT ;  /* 0xfffffffe2923c812 */ /* 0x001fca00078ec0ff */
[----:B------:R-:W-:Y:S02]  /*9b90*/  @!P2 LEA.HI R8, R8, R8, RZ, 0x1 ;  /* 0x000000080808a211 */ /* 0x000fe400078f08ff */
[----:B-1----:R-:W-:Y:S01]  /*9ba0*/  @!P1 LOP3.LUT R13, R36, 0xfffffffe, RZ, 0xc0, !PT ;  /* 0xfffffffe240d9812 */ /* 0x002fe200078ec0ff */
[--C-:B------:R-:W-:Y:S01]  /*9bb0*/  @!P4 IMAD.WIDE R34, R35, 0x4, R14.reuse ;  /* 0x000000042322c825 */ /* 0x100fe200078e020e */
[----:B------:R-:W-:Y:S02]  /*9bc0*/  @!P3 LEA.HI R0, R0, R0, RZ, 0x1 ;  /* 0x000000000000b211 */ /* 0x000fe400078f08ff */
[----:B--2---:R-:W-:Y:S02]  /*9bd0*/  @!P0 LOP3.LUT R31, R38, 0xfffffffe, RZ, 0xc0, !PT ;  /* 0xfffffffe261f8812 */ /* 0x004fe400078ec0ff */
[----:B------:R0:W-:Y:S01]  /*9be0*/  @!P4 ST.E.64 desc[UR46][R34.64], R6 ;  /* 0x000000062200c985 */ /* 0x0001e2000c101b2e */
[----:B------:R-:W-:Y:S01]  /*9bf0*/  @!P6 IMAD.WIDE R4, R37, 0x4, R14 ;  /* 0x000000042504e825 */ /* 0x000fe200078e020e */
[----:B------:R-:W-:-:S03]  /*9c00*/  ISETP.GE.AND P4, PT, R39, UR4, PT ;  /* 0x0000000427007c0c */ /* 0x000fc6000bf86270 */
[----:B------:R-:W-:Y:S01]  /*9c10*/  VIADD R30, R9, 0xa8 ;  /* 0x000000a8091e7836 */ /* 0x000fe20000000000 */
[----:B------:R1:W-:Y:S04]  /*9c20*/  @!P6 ST.E.64 desc[UR46][R4.64], R58 ;  /* 0x0000003a0400e985 */ /* 0x0003e8000c101b2e */
[----:B------:R-:W-:Y:S01]  /*9c30*/  ISETP.GE.AND P5, PT, R30, UR4, PT ;  /* 0x000000041e007c0c */ /* 0x000fe2000bfa6270 */
[----:B0-----:R-:W-:-:S04]  /*9c40*/  @!P1 IMAD.WIDE R6, R13, 0x4, R14 ;  /* 0x000000040d069825 */ /* 0x001fc800078e020e */
[----:B------:R-:W-:Y:S01]  /*9c50*/  @!P4 LEA.HI R39, R39, R39, RZ, 0x1 ;  /* 0x000000272727c211 */ /* 0x000fe200078f08ff */
[----:B------:R-:W-:Y:S01]  /*9c60*/  VIADD R34, R9, 0xb0 ;  /* 0x000000b009227836 */ /* 0x000fe20000000000 */
[----:B------:R0:W-:Y:S01]  /*9c70*/  @!P1 ST.E.64 desc[UR46][R6.64], R60 ;  /* 0x0000003c06009985 */ /* 0x0001e2000c101b2e */
[--C-:B------:R-:W-:Y:S01]  /*9c80*/  @!P0 IMAD.WIDE R12, R31, 0x4, R14.reuse ;  /* 0x000000041f0c8825 */ /* 0x100fe200078e020e */
[----:B-1----:R-:W-:Y:S02]  /*9c90*/  @!P2 LOP3.LUT R5, R8, 0xfffffffe, RZ, 0xc0, !PT ;  /* 0xfffffffe0805a812 */ /* 0x002fe400078ec0ff */
[----:B------:R-:W-:Y:S01]  /*9ca0*/  ISETP.GE.AND P1, PT, R34, UR4, PT ;  /* 0x0000000422007c0c */ /* 0x000fe2000bf26270 */
[----:B------:R-:W-:Y:S01]  /*9cb0*/  VIADD R35, R9, 0xb8 ;  /* 0x000000b809237836 */ /* 0x000fe20000000000 */
[----:B------:R1:W-:Y:S01]  /*9cc0*/  @!P0 ST.E.64 desc[UR46][R12.64], R62 ;  /* 0x0000003e0c008985 */ /* 0x0003e2000c101b2e */
[----:B------:R-:W-:Y:S01]  /*9cd0*/  @!P5 LEA.HI R30, R30, R30, RZ, 0x1 ;  /* 0x0000001e1e1ed211 */ /* 0x000fe200078f08ff */
[----:B------:R-:W-:-:S02]  /*9ce0*/  @!P2 IMAD.WIDE R4, R5, 0x4, R14 ;  /* 0x000000040504a825 */ /* 0x000fc400078e020e */
[----:B------:R-:W-:Y:S02]  /*9cf0*/  ISETP.GE.AND P0, PT, R35, UR4, PT ;  /* 0x0000000423007c0c */ /* 0x000fe4000bf06270 */
[----:B------:R-:W-:Y:S01]  /*9d00*/  @!P5 LOP3.LUT R31, R30, 0xfffffffe, RZ, 0xc0, !PT ;  /* 0xfffffffe1e1fd812 */ /* 0x000fe200078ec0ff */
[----:B------:R-:W-:Y:S01]  /*9d10*/  VIADD R8, R9, 0xc0 ;  /* 0x000000c009087836 */ /* 0x000fe20000000000 */
[----:B0-----:R-:W-:Y:S01]  /*9d20*/  @!P3 LOP3.LUT R7, R0, 0xfffffffe, RZ, 0xc0, !PT ;  /* 0xfffffffe0007b812 */ /* 0x001fe200078ec0ff */
[----:B------:R0:W-:Y:S02]  /*9d30*/  @!P2 ST.E.64 desc[UR46][R4.64], R128 ;  /* 0x000000800400a985 */ /* 0x0001e4000c101b2e */
[----:B------:R-:W-:Y:S01]  /*9d40*/  @!P1 LEA.HI R34, R34, R34, RZ, 0x1 ;  /* 0x0000002222229211 */ /* 0x000fe200078f08ff */
[--C-:B------:R-:W-:Y:S01]  /*9d50*/  @!P5 IMAD.WIDE R30, R31, 0x4, R14.reuse ;  /* 0x000000041f1ed825 */ /* 0x100fe200078e020e */
[----:B------:R-:W-:Y:S02]  /*9d60*/  ISETP.GE.AND P2, PT, R8, UR4, PT ;  /* 0x0000000408007c0c */ /* 0x000fe4000bf46270 */
[----:B-1----:R-:W-:Y:S01]  /*9d70*/  @!P4 LOP3.LUT R13, R39, 0xfffffffe, RZ, 0xc0, !PT ;  /* 0xfffffffe270dc812 */ /* 0x002fe200078ec0ff */
[----:B------:R-:W-:Y:S01]  /*9d80*/  @!P3 IMAD.WIDE R6, R7, 0x4, R14 ;  /* 0x000000040706b825 */ /* 0x000fe200078e020e */
[----:B------:R-:W-:-:S02]  /*9d90*/  @!P0 LEA.HI R0, R35, R35, RZ, 0x1 ;  /* 0x0000002323008211 */ /* 0x000fc400078f08ff */
[----:B------:R-:W-:Y:S01]  /*9da0*/  @!P1 LOP3.LUT R35, R34, 0xfffffffe, RZ, 0xc0, !PT ;  /* 0xfffffffe22239812 */ /* 0x000fe200078ec0ff */
[--C-:B------:R-:W-:Y:S01]  /*9db0*/  @!P4 IMAD.WIDE R12, R13, 0x4, R14.reuse ;  /* 0x000000040d0cc825 */ /* 0x100fe200078e020e */
[----:B------:R-:W-:Y:S01]  /*9dc0*/  @!P0 LOP3.LUT R37, R0, 0xfffffffe, RZ, 0xc0, !PT ;  /* 0xfffffffe00258812 */ /* 0x000fe200078ec0ff */
[----:B------:R1:W-:Y:S02]  /*9dd0*/  @!P3 ST.E.64 desc[UR46][R6.64], R124 ;  /* 0x0000007c0600b985 */ /* 0x0003e4000c101b2e */
[----:B0-----:R-:W-:Y:S02]  /*9de0*/  @!P1 IMAD.WIDE R4, R35, 0x4, R14 ;  /* 0x0000000423049825 */ /* 0x001fe400078e020e */
[----:B------:R0:W-:Y:S01]  /*9df0*/  @!P4 ST.E.64 desc[UR46][R12.64], R16 ;  /* 0x000000100c00c985 */ /* 0x0001e2000c101b2e */
[----:B------:R-:W-:Y:S01]  /*9e00*/  @!P2 LEA.HI R8, R8, R8, RZ, 0x1 ;  /* 0x000000080808a211 */ /* 0x000fe200078f08ff */
[C---:B------:R-:W-:Y:S02]  /*9e10*/  VIADD R0, R9.reuse, 0xd0 ;  /* 0x000000d009007836 */ /* 0x040fe40000000000 */
[----:B------:R2:W-:Y:S01]  /*9e20*/  @!P5 ST.E.64 desc[UR46][R30.64], R18 ;  /* 0x000000121e00d985 */ /* 0x0005e2000c101b2e */
[----:B------:R-:W-:-:S03]  /*9e30*/  VIADD R34, R9, 0xc8 ;  /* 0x000000c809227836 */ /* 0x000fc60000000000 */
[----:B------:R3:W-:Y:S01]  /*9e40*/  @!P1 ST.E.64 desc[UR46][R4.64], R20 ;  /* 0x0000001404009985 */ /* 0x0007e2000c101b2e */
[----:B------:R-:W-:Y:S01]  /*9e50*/  ISETP.GE.AND P1, PT, R0, UR4, PT ;  /* 0x0000000400007c0c */ /* 0x000fe2000bf26270 */
[----:B-1----:R-:W-:Y:S01]  /*9e60*/  @!P0 IMAD.WIDE R6, R37, 0x4, R14 ;  /* 0x0000000425068825 */ /* 0x002fe200078e020e */
[----:B------:R-:W-:-:S03]  /*9e70*/  ISETP.GE.AND P3, PT, R34, UR4, PT ;  /* 0x0000000422007c0c */ /* 0x000fc6000bf66270 */
[C---:B0-----:R-:W-:Y:S01]  /*9e80*/  VIADD R12, R9.reuse, 0xd8 ;  /* 0x000000d8090c7836 */ /* 0x041fe20000000000 */
[----:B------:R0:W-:Y:S01]  /*9e90*/  @!P0 ST.E.64 desc[UR46][R6.64], R24 ;  /* 0x0000001806008985 */ /* 0x0001e2000c101b2e */
[C---:B------:R-:W-:Y:S01]  /*9ea0*/  VIADD R16, R9.reuse, 0xe0 ;  /* 0x000000e009107836 */ /* 0x040fe20000000000 */
[----:B------:R-:W-:Y:S01]  /*9eb0*/  @!P2 LOP3.LUT R13, R8, 0xfffffffe, RZ, 0xc0, !PT ;  /* 0xfffffffe080da812 */ /* 0x000fe200078ec0ff */
[C---:B--2---:R-:W-:Y:S01]  /*9ec0*/  VIADD R18, R9.reuse, 0xe8 ;  /* 0x000000e809127836 */ /* 0x044fe20000000000 */
[----:B------:R-:W-:Y:S01]  /*9ed0*/  ISETP.GE.AND P0, PT, R12, UR4, PT ;  /* 0x000000040c007c0c */ /* 0x000fe2000bf06270 */
[----:B------:R-:W-:Y:S01]  /*9ee0*/  VIADD R19, R9, 0xf0 ;  /* 0x000000f009137836 */ /* 0x000fe20000000000 */
[----:B------:R-:W-:Y:S01]  /*9ef0*/  ISETP.GE.AND P4, PT, R16, UR4, PT ;  /* 0x0000000410007c0c */ /* 0x000fe2000bf86270 */
[----:B---3--:R-:W-:Y:S01]  /*9f00*/  @!P2 IMAD.WIDE R4, R13, 0x4, R14 ;  /* 0x000000040d04a825 */ /* 0x008fe200078e020e */
[----:B------:R-:W-:Y:S02]  /*9f10*/  ISETP.GE.AND P5, PT, R18, UR4, PT ;  /* 0x0000000412007c0c */ /* 0x000fe4000bfa6270 */
[----:B------:R-:W-:Y:S01]  /*9f20*/  ISETP.GE.AND P6, PT, R19, UR4, PT ;  /* 0x0000000413007c0c */ /* 0x000fe2000bfc6270 */
[----:B------:R-:W-:Y:S01]  /*9f30*/  VIADD R9, R9, 0xf8 ;  /* 0x000000f809097836 */ /* 0x000fe20000000000 */
[----:B------:R-:W-:Y:S01]  /*9f40*/  @!P1 LEA.HI R0, R0, R0, RZ, 0x1 ;  /* 0x0000000000009211 */ /* 0x000fe200078f08ff */
[----:B------:R1:W-:Y:S01]  /*9f50*/  @!P2 ST.E.64 desc[UR46][R4.64], R22 ;  /* 0x000000160400a985 */ /* 0x0003e2000c101b2e */
[----:B------:R-:W-:-:S02]  /*9f60*/  @!P3 LEA.HI R34, R34, R34, RZ, 0x1 ;  /* 0x000000222222b211 */ /* 0x000fc400078f08ff */
[----:B------:R-:W-:Y:S02]  /*9f70*/  @!P1 LOP3.LUT R13, R0, 0xfffffffe, RZ, 0xc0, !PT ;  /* 0xfffffffe000d9812 */ /* 0x000fe400078ec0ff */
[----:B------:R-:W-:Y:S02]  /*9f80*/  @!P0 LEA.HI R0, R12, R12, RZ, 0x1 ;  /* 0x0000000c0c008211 */ /* 0x000fe400078f08ff */
[----:B0-----:R-:W-:Y:S01]  /*9f90*/  @!P3 LOP3.LUT R7, R34, 0xfffffffe, RZ, 0xc0, !PT ;  /* 0xfffffffe2207b812 */ /* 0x001fe200078ec0ff */
[--C-:B------:R-:W-:Y:S01]  /*9fa0*/  @!P1 IMAD.WIDE R12, R13, 0x4, R14.reuse ;  /* 0x000000040d0c9825 */ /* 0x100fe200078e020e */
[----:B------:R-:W-:Y:S02]  /*9fb0*/  @!P4 LEA.HI R16, R16, R16, RZ, 0x1 ;  /* 0x000000101010c211 */ /* 0x000fe400078f08ff */
[----:B------:R-:W-:Y:S01]  /*9fc0*/  @!P0 LOP3.LUT R17, R0, 0xfffffffe, RZ, 0xc0, !PT ;  /* 0xfffffffe00118812 */ /* 0x000fe200078ec0ff */
[----:B------:R-:W-:Y:S01]  /*9fd0*/  @!P3 IMAD.WIDE R6, R7, 0x4, R14 ;  /* 0x000000040706b825 */ /* 0x000fe200078e020e */
[----:B------:R-:W-:-:S02]  /*9fe0*/  @!P5 LEA.HI R18, R18, R18, RZ, 0x1 ;  /* 0x000000121212d211 */ /* 0x000fc400078f08ff */
[----:B------:R-:W-:Y:S02]  /*9ff0*/  @!P6 LEA.HI R0, R19, R19, RZ, 0x1 ;  /* 0x000000131300e211 */ /* 0x000fe400078f08ff */
[----:B------:R-:W-:Y:S01]  /*a000*/  @!P4 LOP3.LUT R19, R16, 0xfffffffe, RZ, 0xc0, !PT ;  /* 0xfffffffe1013c812 */ /* 0x000fe200078ec0ff */
[--C-:B------:R-:W-:Y:S01]  /*a010*/  @!P0 IMAD.WIDE R16, R17, 0x4, R14.reuse ;  /* 0x0000000411108825 */ /* 0x100fe200078e020e */
[----:B------:R-:W-:Y:S01]  /*a020*/  @!P5 LOP3.LUT R21, R18, 0xfffffffe, RZ, 0xc0, !PT ;  /* 0xfffffffe1215d812 */ /* 0x000fe200078ec0ff */
[----:B------:R0:W-:Y:S01]  /*a030*/  @!P3 ST.E.64 desc[UR46][R6.64], R42 ;  /* 0x0000002a0600b985 */ /* 0x0001e2000c101b2e */
[----:B-1----:R-:W-:Y:S01]  /*a040*/  @!P6 LOP3.LUT R23, R0, 0xfffffffe, RZ, 0xc0, !PT ;  /* 0xfffffffe0017e812 */ /* 0x002fe200078ec0ff */
[--C-:B------:R-:W-:Y:S02]  /*a050*/  @!P4 IMAD.WIDE R4, R19, 0x4, R14.reuse ;  /* 0x000000041304c825 */ /* 0x100fe400078e020e */
[----:B------:R1:W-:Y:S02]  /*a060*/  @!P1 ST.E.64 desc[UR46][R12.64], R26 ;  /* 0x0000001a0c009985 */ /* 0x0003e4000c101b2e */
[----:B------:R-:W-:-:S02]  /*a070*/  @!P6 IMAD.WIDE R18, R23, 0x4, R14 ;  /* 0x000000041712e825 */ /* 0x000fc400078e020e */
[----:B------:R1:W-:Y:S01]  /*a080*/  @!P0 ST.E.64 desc[UR46][R16.64], R64 ;  /* 0x0000004010008985 */ /* 0x0003e2000c101b2e */
[----:B------:R-:W-:-:S03]  /*a090*/  ISETP.GE.AND P0, PT, R9, UR4, PT ;  /* 0x0000000409007c0c */ /* 0x000fc6000bf06270 */
[----:B------:R1:W-:Y:S01]  /*a0a0*/  @!P4 ST.E.64 desc[UR46][R4.64], R10 ;  /* 0x0000000a0400c985 */ /* 0x0003e2000c101b2e */
[----:B0-----:R-:W-:-:S05]  /*a0b0*/  @!P5 IMAD.WIDE R6, R21, 0x4, R14 ;  /* 0x000000041506d825 */ /* 0x001fca00078e020e */
[----:B------:R1:W-:Y:S04]  /*a0c0*/  @!P5 ST.E.64 desc[UR46][R6.64], R28 ;  /* 0x0000001c0600d985 */ /* 0x0003e8000c101b2e */
[----:B------:R1:W-:Y:S01]  /*a0d0*/  @!P6 ST.E.64 desc[UR46][R18.64], R32 ;  /* 0x000000201200e985 */ /* 0x0003e2000c101b2e */
[----:B------:R-:W-:Y:S05]  /*a0e0*/  @P0 BRA `(.L_x_8) ;  /* 0x0000005000b80947 */ /* 0x000fea0003800000 */
[----:B------:R-:W-:-:S04]  /*a0f0*/  LEA.HI R9, R9, R9, RZ, 0x1 ;  /* 0x0000000909097211 */ /* 0x000fc800078f08ff */
[----:B------:R-:W-:-:S05]  /*a100*/  LOP3.LUT R9, R9, 0xfffffffe, RZ, 0xc0, !PT ;  /* 0xfffffffe09097812 */ /* 0x000fca00078ec0ff */
[----:B------:R-:W-:-:S05]  /*a110*/  IMAD.WIDE R14, R9, 0x4, R14 ;  /* 0x00000004090e7825 */ /* 0x000fca00078e020e */
[----:B------:R0:W-:Y:S01]  /*a120*/  ST.E.64 desc[UR46][R14.64], R2 ;  /* 0x000000020e007985 */ /* 0x0001e2000c101b2e */
[----:B------:R-:W-:Y:S05]  /*a130*/  BRA `(.L_x_8) ;  /* 0x0000005000a47947 */ /* 0x000fea0003800000 */
.L_x_35:
[----:B------:R-:W0:Y:S02]  /*a140*/  S2R R0, SR_TID.X ;  /* 0x0000000000007919 */ /* 0x000e240000002100 */
[----:B0-----:R-:W-:-:S05]  /*a150*/  VIADD R2, R0, 0xffffff80 ;  /* 0xffffff8000027836 */ /* 0x001fca0000000000 */
[----:B------:R-:W-:-:S13]  /*a160*/  ISETP.GT.AND P0, PT, R2, 0x7f, PT ;  /* 0x0000007f0200780c */ /* 0x000fda0003f04270 */
[----:B------:R-:W-:Y:S05]  /*a170*/  @P0 BRA `(.L_x_8) ;  /* 0x0000005000940947 */ /* 0x000fea0003800000 */
[----:B------:R-:W0:Y:S01]  /*a180*/  S2R R3, SR_CTAID.X ;  /* 0x0000000000037919 */ /* 0x000e220000002500 */
[----:B------:R-:W1:Y:S01]  /*a190*/  LDC R6, c[0x0][0xbe8] ;  /* 0x0002fa00ff067b82 */ /* 0x000e620000000800 */
[----:B------:R-:W-:Y:S01]  /*a1a0*/  ULDC UR4, c[0x0][0xa88] ;  /* 0x0002a20000047ab9 */ /* 0x000fe20000000800 */
[----:B0-----:R-:W-:Y:S02]  /*a1b0*/  IMAD R0, R3, 0x80, R0 ;  /* 0x0000008003007824 */ /* 0x001fe400078e0200 */
[----:B-1----:R-:W-:Y:S02]  /*a1c0*/  IMAD R3, R6, UR4, RZ ;  /* 0x0000000406037c24 */ /* 0x002fe4000f8e02ff */
[----:B------:R-:W-:-:S05]  /*a1d0*/  VIADD R0, R0, 0xffffff80 ;  /* 0xffffff8000007836 */ /* 0x000fca0000000000 */
[----:B------:R-:W-:-:S13]  /*a1e0*/  ISETP.GE.AND P0, PT, R0, R3, PT ;  /* 0x000000030000720c */ /* 0x000fda0003f06270 */
[----:B------:R-:W-:Y:S05]  /*a1f0*/  @P0 BRA `(.L_x_8) ;  /* 0x0000005000740947 */ /* 0x000fea0003800000 */
[----:B------:R-:W-:Y:S01]  /*a200*/  ISETP.NE.AND P0, PT, R6, 0x1, PT ;  /* 0x000000010600780c */ /* 0x000fe20003f05270 */
[----:B------:R-:W0:Y:S01]  /*a210*/  LDC.64 R10, c[0x0][0xbd8] ;  /* 0x0002f600ff0a7b82 */ /* 0x000e220000000a00 */
[----:B------:R-:W-:Y:S01]  /*a220*/  USHF.R.S32.HI UR6, URZ, 0x1f, UR42 ;  /* 0x0000001f3f067899 */ /* 0x000fe2000801142a */
[----:B------:R-:W-:Y:S01]  /*a230*/  IMAD.MOV.U32 R5, RZ, RZ, R0 ;  /* 0x000000ffff057224 */ /* 0x000fe200078e0000 */
[----:B------:R-:W-:Y:S02]  /*a240*/  ULDC.64 UR8, c[0x0][0xbd0] ;  /* 0x0002f40000087ab9 */ /* 0x000fe40000000a00 */
[----:B------:R-:W-:Y:S02]  /*a250*/  UIMAD UR6, UR6, UR8, URZ ;  /* 0x00000008060672a4 */ /* 0x000fe4000f8e023f */
[----:B------:R-:W-:Y:S01]  /*a260*/  UIMAD.WIDE.U32 UR4, UR42, UR8, URZ ;  /* 0x000000082a0472a5 */ /* 0x000fe2000f8e003f */
[----:B------:R-:W1:Y:S01]  /*a270*/  S2UR UR7, SR_CTAID.Y ;  /* 0x00000000000779c3 */ /* 0x000e620000002600 */
[----:B------:R-:W-:-:S04]  /*a280*/  UIMAD UR6, UR42, UR9, UR6 ;  /* 0x000000092a0672a4 */ /* 0x000fc8000f8e0206 */
[----:B------:R-:W-:Y:S02]  /*a290*/  UIADD3 UR6, UR5, UR6, URZ ;  /* 0x0000000605067290 */ /* 0x000fe4000fffe03f */
[----:B------:R-:W-:Y:S01]  /*a2a0*/  IMAD.U32 R3, RZ, RZ, UR5 ;  /* 0x00000005ff037e24 */ /* 0x000fe2000f8e00ff */
[----:B------:R-:W2:Y:S01]  /*a2b0*/  @P0 LDC R7, c[0x0][0xbec] ;  /* 0x0002fb00ff070b82 */ /* 0x000ea20000000800 */
[----:B------:R-:W-:Y:S01]  /*a2c0*/  IMAD.U32 R2, RZ, RZ, UR4 ;  /* 0x00000004ff027e24 */ /* 0x000fe2000f8e00ff */
[----:B------:R-:W-:Y:S01]  /*a2d0*/  ULDC.64 UR4, c[0x0][0xbe0] ;  /* 0x0002f80000047ab9 */ /* 0x000fe20000000a00 */
[----:B------:R-:W-:-:S05]  /*a2e0*/  IMAD.U32 R3, RZ, RZ, UR6 ;  /* 0x00000006ff037e24 */ /* 0x000fca000f8e00ff */
[----:B------:R-:W3:Y:S01]  /*a2f0*/  @P0 LDC R9, c[0x0][0xbf0] ;  /* 0x0002fc00ff090b82 */ /* 0x000ee20000000800 */
[C---:B0-----:R-:W-:Y:S02]  /*a300*/  IMAD R12, R10.reuse, UR38, RZ ;  /* 0x000000260a0c7c24 */ /* 0x041fe4000f8e02ff */
[----:B------:R-:W-:-:S04]  /*a310*/  IMAD.WIDE.U32 R2, R10, UR37, R2 ;  /* 0x000000250a027c25 */ /* 0x000fc8000f8e0002 */
[----:B------:R-:W-:Y:S01]  /*a320*/  IMAD R11, R11, UR37, R12 ;  /* 0x000000250b0b7c24 */ /* 0x000fe2000f8e020c */
[----:B------:R-:W1:Y:S03]  /*a330*/  LDC R8, c[0x0][0xc50] ;  /* 0x00031400ff087b82 */ /* 0x000e660000000800 */
[----:B------:R-:W-:Y:S02]  /*a340*/  IMAD.IADD R3, R11, 0x1, R3 ;  /* 0x000000010b037824 */ /* 0x000fe400078e0203 */
[----:B--2---:R-:W-:-:S04]  /*a350*/  @P0 IMAD.HI.U32 R4, R0, R7, RZ ;  /* 0x0000000700040227 */ /* 0x004fc800078e00ff */
[----:B------:R-:W-:Y:S01]  /*a360*/  IMAD R7, RZ, RZ, -UR42 ;  /* 0x8000002aff077e24 */ /* 0x000fe2000f8e02ff */
[----:B---3--:R-:W-:-:S03]  /*a370*/  @P0 SHF.R.U32.HI R5, RZ, R9, R4 ;  /* 0x00000009ff050219 */ /* 0x008fc60000011604 */
[----:B-1----:R-:W-:Y:S02]  /*a380*/  IMAD R9, R8, R7, UR7 ;  /* 0x0000000708097e24 */ /* 0x002fe4000f8e0207 */
[----:B------:R-:W-:Y:S02]  /*a390*/  IMAD.MOV R7, RZ, RZ, -R5 ;  /* 0x000000ffff077224 */ /* 0x000fe400078e0a05 */
[----:B------:R-:W-:Y:S01]  /*a3a0*/  IMAD.WIDE.U32 R2, R9, UR4, R2 ;  /* 0x0000000409027c25 */ /* 0x000fe2000f8e0002 */
[----:B------:R-:W-:-:S03]  /*a3b0*/  SHF.R.S32.HI R4, RZ, 0x1f, R9 ;  /* 0x0000001fff047819 */ /* 0x000fc60000011409 */
[----:B------:R-:W-:Y:S01]  /*a3c0*/  IMAD R7, R6, R7, R0 ;  /* 0x0000000706077224 */ /* 0x000fe200078e0200 */
[----:B------:R-:W-:Y:S01]  /*a3d0*/  IADD3 R2, P0, R5, R2, RZ ;  /* 0x0000000205027210 */ /* 0x000fe20007f1e0ff */
[----:B------:R-:W-:-:S03]  /*a3e0*/  IMAD R4, R4, UR4, RZ ;  /* 0x0000000404047c24 */ /* 0x000fc6000f8e02ff */
[----:B------:R-:W-:Y:S01]  /*a3f0*/  SHF.R.S32.HI R0, RZ, 0x1f, R7 ;  /* 0x0000001fff007819 */ /* 0x000fe20000011407 */
[----:B------:R-:W-:Y:S01]  /*a400*/  IMAD R4, R9, UR5, R4 ;  /* 0x0000000509047c24 */ /* 0x000fe2000f8e0204 */
[----:B------:R-:W-:Y:S01]  /*a410*/  SHF.R.S32.HI R9, RZ, 0x1f, R5 ;  /* 0x0000001fff097819 */ /* 0x000fe20000011405 */
[----:B------:R-:W-:Y:S02]  /*a420*/  ULDC.64 UR4, c[0x0][0xbc8] ;  /* 0x0002f20000047ab9 */ /* 0x000fe40000000a00 */
[----:B------:R-:W-:Y:S01]  /*a430*/  IMAD R0, R0, UR4, RZ ;  /* 0x0000000400007c24 */ /* 0x000fe2000f8e02ff */
[----:B------:R-:W-:-:S03]  /*a440*/  IADD3.X R3, R9, R3, R4, P0, !PT ;  /* 0x0000000309037210 */ /* 0x000fc600007fe404 */
[C---:B------:R-:W-:Y:S02]  /*a450*/  IMAD R5, R7.reuse, UR5, R0 ;  /* 0x0000000507057c24 */ /* 0x040fe4000f8e0200 */
[----:B------:R-:W-:Y:S01]  /*a460*/  IMAD.WIDE.U32 R2, R7, UR4, R2 ;  /* 0x0000000407027c25 */ /* 0x000fe2000f8e0002 */
[----:B------:R-:W-:-:S03]  /*a470*/  ULDC.64 UR4, c[0x0][0xba8] ;  /* 0x0002ea0000047ab9 */ /* 0x000fc60000000a00 */
[----:B------:R-:W-:Y:S01]  /*a480*/  IMAD.IADD R3, R3, 0x1, R5 ;  /* 0x0000000103037824 */ /* 0x000fe200078e0205 */
[----:B------:R-:W-:-:S04]  /*a490*/  LEA R4, P0, R2, UR4, 0x2 ;  /* 0x0000000402047c11 */ /* 0x000fc8000f8010ff */
[----:B------:R-:W-:Y:S01]  /*a4a0*/  LEA.HI.X R5, R2, UR5, R3, 0x2, P0 ;  /* 0x0000000502057c11 */ /* 0x000fe200080f1403 */
[----:B------:R-:W-:-:S05]  /*a4b0*/  IMAD.MOV.U32 R3, RZ, RZ, -0x800000 ;  /* 0xff800000ff037424 */ /* 0x000fca00078e00ff */
[----:B------:R0:W-:Y:S01]  /*a4c0*/  STG.E desc[UR46][R4.64], R3 ;  /* 0x0000000304007986 */ /* 0x0001e2000c10192e */
[----:B------:R-:W-:Y:S05]  /*a4d0*/  BRA `(.L_x_8) ;  /* 0x0000004c00bc7947 */ /* 0x000fea0003800000 */
.L_x_6:
[----:B------:R-:W-:-:S08]  /*a4e0*/  NOP ;  /* 0x0000000000007918 */ /* 0x000fd00000000000 */
[----:B------:R-:W0:-:S00]  /*a4f0*/  USETMAXREG.DEALLOC.CTAPOOL 0x28 ;  /* 0x00000028000079c8 */ /* 0x000e0000080e0500 */
[----:B0-----:R-:W-:Y:S01]  /*a500*/  LOP3.LUT R22, R0, 0x3, RZ, 0xc0, !PT ;  /* 0x0000000300167812 */ /* 0x001fe200078ec0ff */
[----:B------:R-:W0:Y:S05]  /*a510*/  S2R R24, SR_CTAID.Z ;  /* 0x0000000000187919 */ /* 0x000e2a0000002700 */
[----:B-1----:R-:W1:Y:S01]  /*a520*/  S2UR UR6, SR_CTAID.Y ;  /* 0x00000000000679c3 */ /* 0x002e620000002600 */
[----:B------:R-:W2:Y:S02]  /*a530*/  SHFL.IDX PT, R0, R22, RZ, 0x1f ;  /* 0x00001fff16007589 */ /* 0x000ea400000e0000 */
[----:B--2---:R-:W-:-:S13]  /*a540*/  ISETP.NE.AND P0, PT, R0, RZ, PT ;  /* 0x000000ff0000720c */ /* 0x004fda0003f05270 */
[----:B01----:R-:W-:Y:S05]  /*a550*/  @!P0 BRA `(.L_x_38) ;  /* 0x0000000000288947 */ /* 0x003fea0003800000 */
[----:B------:R-:W-:Y:S01]  /*a560*/  ULDC UR7, c[0x0][0xc50] ;  /* 0x0003140000077ab9 */ /* 0x000fe20000000800 */
[----:B------:R-:W-:Y:S01]  /*a570*/  UMOV UR40, UR6 ;  /* 0x0000000600287c82 */ /* 0x000fe20008000000 */
[----:B------:R-:W-:-:S06]  /*a580*/  UISETP.NE.AND UP0, UPT, UR7, 0x1, UPT ;  /* 0x000000010700788c */ /* 0x000fcc000bf05270 */
[----:B------:R-:W-:-:S13]  /*a590*/  PLOP3.LUT P0, PT, PT, PT, UP0, 0x80, 0x0 ;  /* 0x000000000000781c */ /* 0x000fda0003f0f008 */
[----:B------:R-:W-:Y:S05]  /*a5a0*/  @!P0 BRA `(.L_x_39) ;  /* 0x0000000000308947 */ /* 0x000fea0003800000 */
[----:B------:R-:W-:Y:S01]  /*a5b0*/  ULDC UR4, c[0x0][0xc54] ;  /* 0x0003150000047ab9 */ /* 0x000fe20000000800 */
[----:B------:R-:W-:Y:S01]  /*a5c0*/  ULDC UR40, c[0x0][0xc58] ;  /* 0x0003160000287ab9 */ /* 0x000fe20000000800 */
[----:B------:R-:W-:-:S04]  /*a5d0*/  UIMAD.WIDE.U32 UR4, UR6, UR4, URZ ;  /* 0x00000004060472a5 */ /* 0x000fc8000f8e003f */
[----:B------:R-:W-:Y:S01]  /*a5e0*/  USHF.R.U32.HI UR40, URZ, UR40, UR5 ;  /* 0x000000283f287299 */ /* 0x000fe20008011605 */
[----:B------:R-:W-:Y:S11]  /*a5f0*/  BRA `(.L_x_39) ;  /* 0x00000000001c7947 */ /* 0x000ff60003800000 */
.L_x_38:
[----:B------:R-:W-:Y:S01]  /*a600*/  ULDC UR7, c[0x0][0xc50] ;  /* 0x0003140000077ab9 */ /* 0x000fe20000000800 */
[----:B------:R-:W-:Y:S01]  /*a610*/  UMOV UR40, UR6 ;  /* 0x0000000600287c82 */ /* 0x000fe20008000000 */
[----:B------:R-:W-:-:S11]  /*a620*/  UISETP.NE.AND UP0, UPT, UR7, 0x1, UPT ;  /* 0x000000010700788c */ /* 0x000fd6000bf05270 */
[----:B------:R-:W-:Y:S01]  /*a630*/  @UP0 ULDC UR4, c[0x0][0xc54] ;  /* 0x0003150000040ab9 */ /* 0x000fe20000000800 */
[----:B------:R-:W-:Y:S01]  /*a640*/  @UP0 ULDC UR8, c[0x0][0xc58] ;  /* 0x0003160000080ab9 */ /* 0x000fe20000000800 */
[----:B------:R-:W-:-:S04]  /*a650*/  UIMAD.WIDE.U32 UR4, UR6, UR4, URZ ;  /* 0x00000004060472a5 */ /* 0x000fc8000f8e003f */
[----:B------:R-:W-:-:S12]  /*a660*/  @UP0 USHF.R.U32.HI UR40, URZ, UR8, UR5 ;  /* 0x000000083f280299 */ /* 0x000fd80008011605 */
.L_x_39:
[----:B------:R-:W-:Y:S01]  /*a670*/  ISETP.GE.AND P0, PT, R24, RZ, PT ;  /* 0x000000ff1800720c */ /* 0x000fe20003f06270 */
[----:B------:R-:W-:Y:S01]  /*a680*/  UIADD3 UR4, -UR40, URZ, URZ ;  /* 0x0000003f28047290 */ /* 0x000fe2000fffe13f */
[----:B------:R-:W-:Y:S02]  /*a690*/  IMAD.MOV.U32 R21, RZ, RZ, 0x1 ;  /* 0x00000001ff157424 */ /* 0x000fe400078e00ff */
[----:B------:R-:W-:Y:S01]  /*a6a0*/  IMAD.MOV.U32 R0, RZ, RZ, RZ ;  /* 0x000000ffff007224 */ /* 0x000fe200078e00ff */
[----:B------:R-:W-:Y:S01]  /*a6b0*/  UIMAD UR4, UR7, UR4, UR6 ;  /* 0x00000004070472a4 */ /* 0x000fe2000f8e0206 */
[----:B------:R-:W-:-:S07]  /*a6c0*/  IMAD.MOV.U32 R2, RZ, RZ, 0x1 ;  /* 0x00000001ff027424 */ /* 0x000fce00078e00ff */
[----:B------:R-:W-:Y:S05]  /*a6d0*/  @!P0 BRA `(.L_x_40) ;  /* 0x00000048006c8947 */ /* 0x000fea0003800000 */
[----:B------:R-:W0:Y:S01]  /*a6e0*/  LDC.64 R2, c[0x0][0xa28] ;  /* 0x00028a00ff027b82 */ /* 0x000e220000000a00 */
[----:B------:R-:W-:Y:S01]  /*a6f0*/  ULDC.64 UR6, c[0x0][0x418] ;  /* 0x0001060000067ab9 */ /* 0x000fe20000000a00 */
[----:B------:R-:W-:Y:S01]  /*a700*/  ULDC UR5, c[0x0][0x424] ;  /* 0x0001090000057ab9 */ /* 0x000fe20000000800 */
[----:B------:R-:W-:Y:S01]  /*a710*/  ULDC UR38, c[0x0][0x2f0] ;  /* 0x0000bc0000267ab9 */ /* 0x000fe20000000800 */
[----:B------:R-:W-:Y:S01]  /*a720*/  IMAD.MOV.U32 R16, RZ, RZ, RZ ;  /* 0x000000ffff107224 */ /* 0x000fe200078e00ff */
[----:B0-----:R-:W-:-:S04]  /*a730*/  ISETP.NE.U32.AND P0, PT, R2, RZ, PT ;  /* 0x000000ff0200720c */ /* 0x001fc80003f05070 */
[----:B------:R-:W-:Y:S01]  /*a740*/  ISETP.NE.AND.EX P0, PT, R3, RZ, PT, P0 ;  /* 0x000000ff0300720c */ /* 0x000fe20003f05300 */
[----:B------:R-:W-:-:S12]  /*a750*/  UISETP.NE.U32.AND UP0, UPT, UR6, URZ, UPT ;  /* 0x0000003f0600728c */ /* 0x000fd8000bf05070 */
[----:B------:R-:W0:Y:S01]  /*a760*/  @P0 LDC.64 R2, c[0x0][0xa28] ;  /* 0x00028a00ff020b82 */ /* 0x000e220000000a00 */
[----:B------:R-:W-:-:S04]  /*a770*/  UISETP.NE.AND.EX UP0, UPT, UR7, URZ, UPT, UP0 ;  /* 0x0000003f0700728c */ /* 0x000fc8000bf05300 */
[----:B------:R-:W-:-:S04]  /*a780*/  USEL UR5, UR5, 0x1, UP0 ;  /* 0x0000000105057887 */ /* 0x000fc80008000000 */
[----:B------:R-:W-:Y:S01]  /*a790*/  UIMAD UR38, UR5, UR38, URZ ;  /* 0x00000026052672a4 */ /* 0x000fe2000f8e023f */
[----:B------:R-:W1:Y:S03]  /*a7a0*/  S2R R25, SR_CTAID.X ;  /* 0x0000000000197919 */ /* 0x000e660000002500 */
[----:B------:R-:W-:Y:S02]  /*a7b0*/  UISETP.GE.AND UP0, UPT, UR38, 0x1, UPT ;  /* 0x000000012600788c */ /* 0x000fe4000bf06270 */
[----:B------:R-:W-:Y:S01]  /*a7c0*/  UIADD3 UR5, UR38, 0x7f, URZ ;  /* 0x0000007f26057890 */ /* 0x000fe2000fffe03f */
[----:B0-----:R-:W-:-:S05]  /*a7d0*/  @P0 IMAD.WIDE R2, R24, 0x4, R2 ;  /* 0x0000000418020825 */ /* 0x001fca00078e0202 */
[----:B------:R0:W5:Y:S01]  /*a7e0*/  @P0 LDG.E R16, desc[UR46][R2.64] ;  /* 0x0000002e02100981 */ /* 0x000162000c1e1900 */
[----:B------:R-:W-:Y:S01]  /*a7f0*/  PLOP3.LUT P0, PT, PT, PT, UP0, 0x80, 0x0 ;  /* 0x000000000000781c */ /* 0x000fe20003f0f008 */
[----:B------:R-:W-:Y:S02]  /*a800*/  USHF.R.S32.HI UR6, URZ, 0x1f, UR5 ;  /* 0x0000001f3f067899 */ /* 0x000fe40008011405 */
[----:B------:R-:W-:Y:S02]  /*a810*/  ULOP3.LUT UR44, UR4, 0xffff, URZ, 0xc0, !UPT ;  /* 0x0000ffff042c7892 */ /* 0x000fe4000f8ec03f */
[----:B------:R-:W-:Y:S01]  /*a820*/  ULEA.HI UR6, UR6, UR5, URZ, 0x7 ;  /* 0x0000000506067291 */ /* 0x000fe2000f8f383f */
[----:B------:R-:W-:-:S03]  /*a830*/  UMOV UR37, URZ ;  /* 0x0000003f00257c82 */ /* 0x000fc60008000000 */
[----:B------:R-:W-:-:S04]  /*a840*/  USHF.R.S32.HI UR41, URZ, 0x7, UR6 ;  /* 0x000000073f297899 */ /* 0x000fc80008011406 */
[----:B01----:R-:W-:Y:S08]  /*a850*/  @!P0 BRA `(.L_x_41) ;  /* 0x0000000000848947 */ /* 0x003ff00003800000 */
[----:B------:R-:W-:-:S03]  /*a860*/  USHF.R.U32.HI UR6, URZ, 0x10, UR4 ;  /* 0x000000103f067899 */ /* 0x000fc60008011604 */
[----:B------:R-:W-:Y:S01]  /*a870*/  UMOV UR4, URZ ;  /* 0x0000003f00047c82 */ /* 0x000fe20008000000 */
[----:B------:R-:W-:-:S11]  /*a880*/  UISETP.NE.AND UP0, UPT, UR6, URZ, UPT ;  /* 0x0000003f0600728c */ /* 0x000fd6000bf05270 */
[----:B------:R-:W-:Y:S02]  /*a890*/  @!UP0 ULDC UR6, c[0x0][0x9f0] ;  /* 0x00027c0000068ab9 */ /* 0x000fe40000000800 */
[----:B------:R-:W-:Y:S01]  /*a8a0*/  IABS R0, UR6 ;  /* 0x0000000600007c13 */ /* 0x000fe20008000000 */
[----:B------:R-:W-:Y:S02]  /*a8b0*/  UIADD3 UR7, UR41, -0x1, UR6 ;  /* 0xffffffff29077890 */ /* 0x000fe4000fffe006 */
[----:B------:R-:W-:Y:S02]  /*a8c0*/  IABS R4, UR6 ;  /* 0x0000000600047c13 */ /* 0x000fe40008000000 */
[----:B------:R-:W-:Y:S02]  /*a8d0*/  R2UR UR10, R0 ;  /* 0x00000000000a72ca */ /* 0x000fe400000e0000 */
[----:B------:R-:W-:Y:S01]  /*a8e0*/  IABS R3, UR7 ;  /* 0x0000000700037c13 */ /* 0x000fe20008000000 */
[----:B------:R-:W-:-:S03]  /*a8f0*/  ULOP3.LUT UR7, UR7, UR6, URZ, 0x3c, !UPT ;  /* 0x0000000607077292 */ /* 0x000fc6000f8e3c3f */
[----:B------:R-:W-:-:S07]  /*a900*/  R2UR UR9, R3 ;  /* 0x00000000030972ca */ /* 0x000fce00000e0000 */
        /* <DEDUP_REMOVED lines=18> */
[----:B------:R-:W-:Y:S02]  /*aa30*/  UISETP.NE.AND UP0, UPT, UR6, URZ, UPT ;  /* 0x0000003f0600728c */ /* 0x000fe4000bf05270 */
[----:B------:R-:W-:-:S09]  /*aa40*/  @!UP1 UIADD3 UR5, -UR5, URZ, URZ ;  /* 0x0000003f05059290 */ /* 0x000fd2000fffe13f */
[----:B------:R-:W-:-:S07]  /*aa50*/  @!UP0 ULOP3.LUT UR5, URZ, UR6, URZ, 0x33, !UPT ;  /* 0x000000063f058292 */ /* 0x000fce000f8e333f */
[----:B------:R-:W-:-:S05]  /*aa60*/  UMOV UR37, UR5 ;  /* 0x0000000500257c82 */ /* 0x000fca0008000000 */
.L_x_41:
[----:B------:R-:W-:Y:S02]  /*aa70*/  UIMAD UR45, UR44, UR37, URZ ;  /* 0x000000252c2d72a4 */ /* 0x000fe4000f8e023f */
[----:B------:R-:W-:Y:S02]  /*aa80*/  IMAD.U32 R3, RZ, RZ, UR37 ;  /* 0x00000025ff037e24 */ /* 0x000fe4000f8e00ff */
[----:B------:R-:W-:Y:S02]  /*aa90*/  IMAD.MOV.U32 R2, RZ, RZ, 0x1 ;  /* 0x00000001ff027424 */ /* 0x000fe400078e00ff */
[----:B------:R-:W-:-:S05]  /*aaa0*/  IMAD.U32 R0, RZ, RZ, UR45 ;  /* 0x0000002dff007e24 */ /* 0x000fca000f8e00ff */
[----:B------:R-:W-:-:S04]  /*aab0*/  VIADDMNMX R0, R0, R3, UR41, PT ;  /* 0x0000002900007e46 */ /* 0x000fc8000b800103 */
[----:B------:R-:W-:Y:S01]  /*aac0*/  R2UR UR48, R0 ;  /* 0x00000000003072ca */ /* 0x000fe200000e0000 */
[----:B------:R-:W-:-:S12]  /*aad0*/  IMAD.MOV.U32 R0, RZ, RZ, RZ ;  /* 0x000000ffff007224 */ /* 0x000fd800078e00ff */
[----:B------:R-:W-:-:S06]  /*aae0*/  UISETP.GT.AND UP0, UPT, UR48, UR45, UPT ;  /* 0x0000002d3000728c */ /* 0x000fcc000bf04270 */
[----:B------:R-:W-:-:S13]  /*aaf0*/  PLOP3.LUT P0, PT, PT, PT, UP0, 0x80, 0x0 ;  /* 0x000000000000781c */ /* 0x000fda0003f0f008 */
[----:B------:R-:W-:Y:S05]  /*ab00*/  @!P0 BRA `(.L_x_40) ;  /* 0x0000004400608947 */ /* 0x000fea0003800000 */
[----:B------:R-:W0:Y:S01]  /*ab10*/  S2UR UR4, SR_CgaCtaId ;  /* 0x00000000000479c3 */ /* 0x000e220000008800 */
[----:B------:R-:W-:-:S04]  /*ab20*/  MOV R0, 0x400 ;  /* 0x0000040000007802 */ /* 0x000fc80000000f00 */
[----:B------:R-:W-:-:S13]  /*ab30*/  R2UR UR42, R0 ;  /* 0x00000000002a72ca */ /* 0x000fda00000e0000 */
[----:B0-----:R-:W-:-:S04]  /*ab40*/  ULEA UR42, UR4, UR42, 0x18 ;  /* 0x0000002a042a7291 */ /* 0x001fc8000f8ec03f */
[----:B------:R-:W-:-:S04]  /*ab50*/  UIADD3 UR4, UR42, 0x28400, URZ ;  /* 0x000284002a047890 */ /* 0x000fc8000fffe03f */
[----:B------:R-:W-:-:S06]  /*ab60*/  ULOP3.LUT UP0, URZ, UR4, 0x3ff, URZ, 0xc0, !UPT ;  /* 0x000003ff043f7892 */ /* 0x000fcc000f80c03f */
[----:B------:R-:W-:-:S13]  /*ab70*/  PLOP3.LUT P0, PT, PT, PT, UP0, 0x80, 0x0 ;  /* 0x000000000000781c */ /* 0x000fda0003f0f008 */
[----:B------:R-:W-:Y:S05]  /*ab80*/  @!P0 BRA `(.L_x_42) ;  /* 0x0000000000408947 */ /* 0x000fea0003800000 */
[----:B------:R-:W-:Y:S01]  /*ab90*/  MOV R2, 0x0 ;  /* 0x0000000000027802 */ /* 0x000fe20000000f00 */
[----:B------:R-:W-:Y:S01]  /*aba0*/  ULDC.64 UR4, c[0x4][0xc0] ;  /* 0x0100300000047ab9 */ /* 0x000fe20000000a00 */
[----:B------:R-:W-:Y:S01]  /*abb0*/  ULDC.64 UR6, c[0x4][0xc8] ;  /* 0x0100320000067ab9 */ /* 0x000fe20000000a00 */
[----:B------:R-:W-:Y:S02]  /*abc0*/  IMAD.U32 R4, RZ, RZ, UR4 ;  /* 0x00000004ff047e24 */ /* 0x000fe4000f8e00ff */
[----:B------:R-:W-:Y:S01]  /*abd0*/  IMAD.U32 R5, RZ, RZ, UR5 ;  /* 0x00000005ff057e24 */ /* 0x000fe2000f8e00ff */
[----:B------:R-:W0:Y:S01]  /*abe0*/  LDC.64 R2, c[0x4][R2] ;  /* 0x0100000002027b82 */ /* 0x000e220000000a00 */
[----:B------:R-:W-:Y:S01]  /*abf0*/  ULDC.64 UR4, c[0x4][0x8] ;  /* 0x0100020000047ab9 */ /* 0x000fe20000000a00 */
[----:B------:R-:W-:Y:S02]  /*ac00*/  IMAD.U32 R6, RZ, RZ, UR6 ;  /* 0x00000006ff067e24 */ /* 0x000fe4000f8e00ff */
[----:B------:R-:W-:-:S02]  /*ac10*/  IMAD.U32 R7, RZ, RZ, UR7 ;  /* 0x00000007ff077e24 */ /* 0x000fc4000f8e00ff */
[----:B------:R-:W-:Y:S02]  /*ac20*/  IMAD.U32 R10, RZ, RZ, UR4 ;  /* 0x00000004ff0a7e24 */ /* 0x000fe4000f8e00ff */
[----:B------:R-:W-:Y:S02]  /*ac30*/  IMAD.U32 R11, RZ, RZ, UR5 ;  /* 0x00000005ff0b7e24 */ /* 0x000fe4000f8e00ff */
[----:B------:R-:W-:Y:S02]  /*ac40*/  IMAD.MOV.U32 R8, RZ, RZ, 0x70 ;  /* 0x00000070ff087424 */ /* 0x000fe400078e00ff */
[----:B------:R-:W-:Y:S02]  /*ac50*/  IMAD.MOV.U32 R12, RZ, RZ, 0x1 ;  /* 0x00000001ff0c7424 */ /* 0x000fe400078e00ff */
[----:B------:R-:W-:-:S07]  /*ac60*/  IMAD.MOV.U32 R13, RZ, RZ, RZ ;  /* 0x000000ffff0d7224 */ /* 0x000fce00078e00ff */
[----:B------:R-:W-:-:S07]  /*ac70*/  LEPC R20, `(.L_x_42) ;  /* 0x000000001014794e */ /* 0x000fce0000000000 */
[----:B0----5:R-:W-:Y:S05]  /*ac80*/  CALL.ABS.NOINC R2 ;  /* 0x0000000002007343 */ /* 0x021fea0003c00000 */
.L_x_42:
[----:B------:R-:W-:-:S06]  /*ac90*/  UIADD3 UR4, UR42, 0x10400, URZ ;  /* 0x000104002a047890 */ /* 0x000fcc000fffe03f */
[----:B------:R-:W-:-:S05]  /*aca0*/  IMAD.U32 R17, RZ, RZ, UR4 ;  /* 0x00000004ff117e24 */ /* 0x000fca000f8e00ff */
[----:B------:R-:W-:-:S13]  /*acb0*/  LOP3.LUT P0, RZ, R17, 0x3ff, RZ, 0xc0, !PT ;  /* 0x000003ff11ff7812 */ /* 0x000fda000780c0ff */
        /* <DEDUP_REMOVED lines=17> */
.L_x_43:
        /* <DEDUP_REMOVED lines=20> */
.L_x_44:
        /* <DEDUP_REMOVED lines=18> */
.L_x_45:
[----:B------:R-:W0:Y:S01]  /*b030*/  LDC.64 R2, c[0x0][0x9f8] ;  /* 0x00027e00ff027b82 */ /* 0x000e220000000a00 */
[----:B------:R-:W-:-:S07]  /*b040*/  IMAD.MOV.U32 R36, RZ, RZ, R24 ;  /* 0x000000ffff247224 */ /* 0x000fce00078e0018 */
[----:B------:R-:W1:Y:S01]  /*b050*/  LDC R8, c[0x0][0x430] ;  /* 0x00010c00ff087b82 */ /* 0x000e620000000800 */
[C---:B------:R-:W-:Y:S01]  /*b060*/  IMAD.SHL.U32 R32, R19.reuse, 0x10, RZ ;  /* 0x0000001013207824 */ /* 0x040fe200078e00ff */
[----:B------:R-:W-:Y:S01]  /*b070*/  LOP3.LUT R20, R19, 0x7f, RZ, 0xc0, !PT ;  /* 0x0000007f13147812 */ /* 0x000fe200078ec0ff */
[----:B------:R-:W-:Y:S01]  /*b080*/  IMAD.U32 R10, RZ, RZ, UR48 ;  /* 0x00000030ff0a7e24 */ /* 0x000fe2000f8e00ff */
[----:B------:R-:W-:-:S04]  /*b090*/  LOP3.LUT R23, R23, 0xfffffff7, RZ, 0xc0, !PT ;  /* 0xfffffff717177812 */ /* 0x000fc800078ec0ff */
[----:B------:R-:W2:Y:S01]  /*b0a0*/  LDC R21, c[0x0][0x2f4] ;  /* 0x0000bd00ff157b82 */ /* 0x000ea20000000800 */
[----:B0-----:R-:W-:-:S04]  /*b0b0*/  ISETP.NE.U32.AND P0, PT, R2, RZ, PT ;  /* 0x000000ff0200720c */ /* 0x001fc80003f05070 */
[----:B------:R-:W-:-:S13]  /*b0c0*/  ISETP.NE.AND.EX P0, PT, R3, RZ, PT, P0 ;  /* 0x000000ff0300720c */ /* 0x000fda0003f05300 */
[----:B------:R-:W0:Y:S02]  /*b0d0*/  @P0 LDC.64 R2, c[0x0][0x9f8] ;  /* 0x00027e00ff020b82 */ /* 0x000e240000000a00 */
[----:B0-----:R-:W-:-:S05]  /*b0e0*/  @P0 IMAD.WIDE R2, R24, 0x4, R2 ;  /* 0x0000000418020825 */ /* 0x001fca00078e0202 */
[----:B------:R0:W3:Y:S01]  /*b0f0*/  @P0 LDG.E R36, desc[UR46][R2.64] ;  /* 0x0000002e02240981 */ /* 0x0000e2000c1e1900 */
[----:B-1----:R-:W-:Y:S02]  /*b100*/  ISETP.NE.AND P1, PT, R8, 0x1, PT ;  /* 0x000000010800780c */ /* 0x002fe40003f25270 */
[----:B------:R-:W-:Y:S02]  /*b110*/  LOP3.LUT R32, R32, 0x70, RZ, 0xc0, !PT ;  /* 0x0000007020207812 */ /* 0x000fe400078ec0ff */
[----:B------:R-:W-:Y:S02]  /*b120*/  LEA R10, R10, 0xffffff80, 0x7 ;  /* 0xffffff800a0a7811 */ /* 0x000fe400078e38ff */
[----:B------:R-:W-:-:S04]  /*b130*/  SHF.R.U32.HI R18, RZ, 0x3, R20 ;  /* 0x00000003ff127819 */ /* 0x000fc80000011614 */
[----:B------:R-:W-:-:S03]  /*b140*/  IADD3 R5, R32, R18, R10 ;  /* 0x0000001220057210 */ /* 0x000fc60007ffe00a */
[----:B------:R-:W1:Y:S01]  /*b150*/  @P1 LDC R0, c[0x0][0x434] ;  /* 0x00010d00ff001b82 */ /* 0x000e620000000800 */
[C---:B------:R-:W-:Y:S01]  /*b160*/  ISETP.GE.AND P0, PT, R5.reuse, UR38, PT ;  /* 0x0000002605007c0c */ /* 0x040fe2000bf06270 */
[----:B-----5:R-:W-:Y:S01]  /*b170*/  IMAD.IADD R11, R5, 0x1, R16 ;  /* 0x00000001050b7824 */ /* 0x020fe200078e0210 */
[----:B------:R-:W-:-:S03]  /*b180*/  @P1 LOP3.LUT R23, R23, 0x8, RZ, 0xfc, !PT ;  /* 0x0000000817171812 */ /* 0x000fc600078efcff */
[----:B------:R-:W-:Y:S02]  /*b190*/  IMAD.MOV.U32 R9, RZ, RZ, R11 ;  /* 0x000000ffff097224 */ /* 0x000fe400078e000b */
[----:B0-----:R-:W0:Y:S08]  /*b1a0*/  @P1 LDC R3, c[0x0][0x438] ;  /* 0x00010e00ff031b82 */ /* 0x001e300000000800 */
[----:B------:R-:W4:Y:S08]  /*b1b0*/  @!P0 LDC.64 R6, c[0x0][0x428] ;  /* 0x00010a00ff068b82 */ /* 0x000f300000000a00 */
[----:B------:R-:W2:Y:S01]  /*b1c0*/  @!P0 LDC.64 R4, c[0x0][0x418] ;  /* 0x00010600ff048b82 */ /* 0x000ea20000000a00 */
[----:B-1----:R-:W-:-:S05]  /*b1d0*/  @P1 IMAD.HI.U32 R0, R11, R0, RZ ;  /* 0x000000000b001227 */ /* 0x002fca00078e00ff */
[----:B0-----:R-:W-:-:S04]  /*b1e0*/  @P1 SHF.R.U32.HI R9, RZ, R3, R0 ;  /* 0x00000003ff091219 */ /* 0x001fc80000011600 */
[--C-:B------:R-:W-:Y:S01]  /*b1f0*/  @!P0 SHF.R.S32.HI R3, RZ, 0x1f, R9.reuse ;  /* 0x0000001fff038819 */ /* 0x100fe20000011409 */
[----:B------:R-:W-:Y:S01]  /*b200*/  @!P0 IMAD.MOV.U32 R2, RZ, RZ, R9 ;  /* 0x000000ffff028224 */ /* 0x000fe200078e0009 */
[----:B------:R-:W-:Y:S01]  /*b210*/  UMOV UR4, 0xffffffff ;  /* 0xffffffff00047882 */ /* 0x000fe20000000000 */
[----:B------:R-:W-:Y:S01]  /*b220*/  IMAD.MOV.U32 R35, RZ, RZ, 0x20 ;  /* 0x00000020ff237424 */ /* 0x000fe200078e00ff */
[----:B---3--:R-:W-:Y:S01]  /*b230*/  SHF.R.S32.HI R12, RZ, 0x1f, R36 ;  /* 0x0000001fff0c7819 */ /* 0x008fe20000011424 */
[----:B----4-:R-:W-:-:S04]  /*b240*/  @!P0 IMAD.WIDE.U32 R2, R36, R6, R2 ;  /* 0x0000000624028225 */ /* 0x010fc800078e0002 */
[----:B------:R-:W-:Y:S01]  /*b250*/  @!P0 IMAD R0, R12, R6, RZ ;  /* 0x000000060c008224 */ /* 0x000fe200078e02ff */
[----:B--2---:R-:W-:Y:S01]  /*b260*/  @!P0 LEA R4, P1, R2, R4, 0x2 ;  /* 0x0000000402048211 */ /* 0x004fe200078210ff */
[----:B------:R-:W-:Y:S02]  /*b270*/  STL [R1+0x4], R12 ;  /* 0x0000040c01007387 */ /* 0x000fe40000100800 */
[----:B------:R-:W-:-:S04]  /*b280*/  @!P0 IMAD R7, R36, R7, R0 ;  /* 0x0000000724078224 */ /* 0x000fc800078e0200 */
[----:B------:R-:W-:-:S05]  /*b290*/  @!P0 IMAD.IADD R0, R3, 0x1, R7 ;  /* 0x0000000103008824 */ /* 0x000fca00078e0207 */
[----:B------:R-:W-:Y:S01]  /*b2a0*/  @!P0 LEA.HI.X R5, R2, R5, R0, 0x2, P1 ;  /* 0x0000000502058211 */ /* 0x000fe200008f1400 */
[----:B------:R-:W-:Y:S02]  /*b2b0*/  IMAD.MOV.U32 R0, RZ, RZ, RZ ;  /* 0x000000ffff007224 */ /* 0x000fe400078e00ff */
[----:B------:R-:W-:-:S04]  /*b2c0*/  IMAD.MOV R2, RZ, RZ, -R9 ;  /* 0x000000ffff027224 */ /* 0x000fc800078e0a09 */
[----:B------:R0:W5:Y:S01]  /*b2d0*/  @!P0 LDG.E R0, desc[UR46][R4.64] ;  /* 0x0000002e04008981 */ /* 0x000162000c1e1900 */
[----:B------:R-:W-:Y:S01]  /*b2e0*/  R2P PR, R19, 0x6 ;  /* 0x0000000613007804 */ /* 0x000fe20000000000 */
[----:B------:R-:W-:Y:S01]  /*b2f0*/  IMAD.MOV.U32 R7, RZ, RZ, 0x40 ;  /* 0x00000040ff077424 */ /* 0x000fe200078e00ff */
[----:B------:R-:W-:-:S03]  /*b300*/  SHF.R.U32.HI R3, RZ, 0x5, R20 ;  /* 0x00000005ff037819 */ /* 0x000fc60000011614 */
[----:B------:R-:W-:Y:S01]  /*b310*/  SEL R35, R35, 0xffffffe0, !P1 ;  /* 0xffffffe023237807 */ /* 0x000fe20004800000 */
[----:B0-----:R-:W-:Y:S01]  /*b320*/  IMAD R4, R8, R2, R11 ;  /* 0x0000000208047224 */ /* 0x001fe200078e020b */
[----:B------:R-:W-:Y:S01]  /*b330*/  SEL R5, R7, 0xffffffc0, !P2 ;  /* 0xffffffc007057807 */ /* 0x000fe20005000000 */
[----:B------:R-:W-:-:S04]  /*b340*/  IMAD.SHL.U32 R2, R19, 0x80, RZ ;  /* 0x0000008013027824 */ /* 0x000fc800078e00ff */
[----:B------:R0:W-:Y:S01]  /*b350*/  STL [R1], R5 ;  /* 0x0000000501007387 */ /* 0x0001e20000100800 */
[C---:B------:R-:W-:Y:S02]  /*b360*/  LOP3.LUT R8, R2.reuse, 0x400, RZ, 0xc0, !PT ;  /* 0x0000040002087812 */ /* 0x040fe400078ec0ff */
[----:B------:R-:W-:-:S03]  /*b370*/  LOP3.LUT R6, R2, 0x380, RZ, 0xc0, !PT ;  /* 0x0000038002067812 */ /* 0x000fc600078ec0ff */
[C---:B------:R-:W-:Y:S02]  /*b380*/  IMAD R8, R3.reuse, 0x800, R8 ;  /* 0x0000080003087824 */ /* 0x040fe400078e0208 */
[----:B------:R-:W-:Y:S01]  /*b390*/  IMAD R3, R3, 0x10, R6 ;  /* 0x0000001003037824 */ /* 0x000fe200078e0206 */
[----:B0-----:R-:W-:-:S04]  /*b3a0*/  LOP3.LUT R5, R6, 0x10, R19, 0xf8, !PT ;  /* 0x0000001006057812 */ /* 0x001fc800078ef813 */
[----:B------:R-:W-:Y:S01]  /*b3b0*/  LOP3.LUT R3, R3, R32, RZ, 0x3c, !PT ;  /* 0x0000002003037212 */ /* 0x000fe200078e3cff */
[----:B------:R-:W-:Y:S06]  /*b3c0*/  BRA.DIV UR4, `(.L_x_46) ;  /* 0x0000004204887947 */ /* 0x000fec000b800000 */
.L_x_98:
[----:B------:R-:W-:Y:S01]  /*b3d0*/  ULOP3.LUT UR4, UR36, 0x2, URZ, 0xfc, !UPT ;  /* 0x0000000224047892 */ /* 0x000fe2000f8efc3f */
[----:B------:R-:W-:Y:S01]  /*b3e0*/  LOP3.LUT R5, R5, R32, RZ, 0x3c, !PT ;  /* 0x0000002005057212 */ /* 0x000fe200078e3cff */
[----:B------:R-:W-:Y:S01]  /*b3f0*/  IMAD.U32 R34, RZ, RZ, UR40 ;  /* 0x00000028ff227e24 */ /* 0x000fe2000f8e00ff */
[----:B------:R-:W-:Y:S02]  /*b400*/  LOP3.LUT R6, R3, 0xc00, R2, 0xf8, !PT ;  /* 0x00000c0003067812 */ /* 0x000fe400078ef802 */
[----:B------:R-:W-:Y:S01]  /*b410*/  ISETP.GE.AND P2, PT, R32, R21, PT ;  /* 0x000000152000720c */ /* 0x000fe20003f46270 */
[----:B------:R-:W-:Y:S01]  /*b420*/  IMAD.U32 R2, RZ, RZ, UR4 ;  /* 0x00000004ff027e24 */ /* 0x000fe2000f8e00ff */
[----:B------:R-:W-:Y:S01]  /*b430*/  LOP3.LUT R23, R23, 0xfffffffb, RZ, 0xc0, !PT ;  /* 0xfffffffb17177812 */ /* 0x000fe200078ec0ff */
[----:B------:R-:W-:Y:S01]  /*b440*/  IMAD.IADD R3, R8, 0x1, R5 ;  /* 0x0000000108037824 */ /* 0x000fe200078e0205 */
[----:B------:R0:W-:Y:S01]  /*b450*/  STL [R1+0x8], R6 ;  /* 0x0000080601007387 */ /* 0x0001e20000100800 */
[----:B------:R-:W-:-:S02]  /*b460*/  LOP3.LUT R17, R32, 0x80, RZ, 0xfc, !PT ;  /* 0x0000008020117812 */ /* 0x000fc400078efcff */
[----:B------:R-:W-:Y:S01]  /*b470*/  ISETP.NE.AND P0, PT, R2, 0x3, PT ;  /* 0x000000030200780c */ /* 0x000fe20003f05270 */
[----:B------:R0:W-:Y:S01]  /*b480*/  STL [R1+0xc], R3 ;  /* 0x00000c0301007387 */ /* 0x0001e20000100800 */
[----:B------:R-:W-:Y:S02]  /*b490*/  LOP3.LUT R23, R23, 0xfffffffd, RZ, 0xc0, !PT ;  /* 0xfffffffd17177812 */ /* 0x000fe400078ec0ff */
[----:B------:R-:W-:Y:S02]  /*b4a0*/  ISETP.GE.AND P1, PT, R17, R21, PT ;  /* 0x000000151100720c */ /* 0x000fe40003f26270 */
[----:B------:R-:W-:Y:S02]  /*b4b0*/  @P2 LOP3.LUT R23, R23, 0x2, RZ, 0xfc, !PT ;  /* 0x0000000217172812 */ /* 0x000fe400078efcff */
[----:B------:R-:W-:Y:S02]  /*b4c0*/  SHF.R.U32.HI R5, RZ, 0x3, R19 ;  /* 0x00000003ff057819 */ /* 0x000fe40000011613 */
[----:B------:R-:W-:-:S03]  /*b4d0*/  SHF.R.S32.HI R34, RZ, 0x1f, R34 ;  /* 0x0000001fff227819 */ /* 0x000fc60000011422 */
[----:B------:R-:W-:-:S04]  /*b4e0*/  @P0 LOP3.LUT R23, R23, 0x4, RZ, 0xfc, !PT ;  /* 0x0000000417170812 */ /* 0x000fc800078efcff */
[----:B------:R-:W-:-:S04]  /*b4f0*/  LOP3.LUT R23, R23, 0xfffffffe, RZ, 0xc0, !PT ;  /* 0xfffffffe17177812 */ /* 0x000fc800078ec0ff */
[----:B------:R-:W-:Y:S01]  /*b500*/  @P1 LOP3.LUT R23, R23, 0x1, RZ, 0xfc, !PT ;  /* 0x0000000117171812 */ /* 0x000fe200078efcff */
[----:B0-----:R-:W-:Y:S06]  /*b510*/  @!P0 BRA `(.L_x_47) ;  /* 0x0000000000048947 */ /* 0x001fec0003800000 */
[----:B------:R-:W-:Y:S01]  /*b520*/  BPT.TRAP 0x1 ;  /* 0x000000040000795c */ /* 0x000fe20000300000 */
.L_x_47:
[----:B------:R-:W-:Y:S01]  /*b530*/  IMAD.MOV.U32 R19, RZ, RZ, 0x1 ;  /* 0x00000001ff137424 */ /* 0x000fe200078e00ff */
[----:B------:R-:W-:-:S04]  /*b540*/  SHF.R.S32.HI R8, RZ, 0x1f, R4 ;  /* 0x0000001fff087819 */ /* 0x000fc80000011404 */
[----:B------:R-:W-:-:S04]  /*b550*/  SHF.L.U32 R19, R19, 0x1f, RZ ;  /* 0x0000001f13137819 */ /* 0x000fc800000006ff */
[----:B------:R-:W0:Y:S02]  /*b560*/  SYNCS.PHASECHK.TRANS64.TRYWAIT P0, [UR42+0x38880], R19 ;  /* 0x03888013ff0075a7 */ /* 0x000e24000800016a */
[----:B0-----:R-:W-:Y:S05]  /*b570*/  @!P0 BRA `(.L_x_48) ;  /* 0x00000040003c8947 */ /* 0x001fea0003800000 */
.L_x_99:
[----:B------:R-:W-:Y:S01]  /*b580*/  ULDC.64 UR4, c[0x0][0x328] ;  /* 0x0000ca0000047ab9 */ /* 0x000fe20000000a00 */
[----:B-----5:R-:W-:Y:S01]  /*b590*/  SHF.R.S32.HI R9, RZ, 0x1f, R0 ;  /* 0x0000001fff097819 */ /* 0x020fe20000011400 */
[----:B------:R-:W-:Y:S01]  /*b5a0*/  IMAD R3, R8, UR4, RZ ;  /* 0x0000000408037c24 */ /* 0x000fe2000f8e02ff */
[----:B------:R-:W-:Y:S01]  /*b5b0*/  R2UR UR6, R34 ;  /* 0x00000000220672ca */ /* 0x000fe200000e0000 */
[----:B------:R-:W-:Y:S01]  /*b5c0*/  IMAD.SHL.U32 R37, R20, 0x10, RZ ;  /* 0x0000001014257824 */ /* 0x000fe200078e00ff */
[----:B------:R-:W-:Y:S01]  /*b5d0*/  LOP3.LUT R23, R23, 0xffffff7f, RZ, 0xc0, !PT ;  /* 0xffffff7f17177812 */ /* 0x000fe200078ec0ff */
[C---:B------:R-:W-:Y:S02]  /*b5e0*/  IMAD R7, R4.reuse, UR5, R3 ;  /* 0x0000000504077c24 */ /* 0x040fe4000f8e0203 */
[----:B0-----:R-:W-:Y:S01]  /*b5f0*/  IMAD.WIDE.U32 R2, R4, UR4, RZ ;  /* 0x0000000404027c25 */ /* 0x001fe2000f8e00ff */
[----:B------:R-:W-:-:S03]  /*b600*/  ULDC.64 UR4, c[0x0][0x338] ;  /* 0x0000ce0000047ab9 */ /* 0x000fc60000000a00 */
[----:B------:R-:W-:Y:S02]  /*b610*/  IMAD.IADD R3, R3, 0x1, R7 ;  /* 0x0000000103037824 */ /* 0x000fe400078e0207 */
[----:B------:R-:W-:Y:S02]  /*b620*/  IMAD R7, R9, UR4, RZ ;  /* 0x0000000409077c24 */ /* 0x000fe4000f8e02ff */
[----:B------:R-:W-:-:S04]  /*b630*/  IMAD.WIDE.U32 R2, R0, UR4, R2 ;  /* 0x0000000400027c25 */ /* 0x000fc8000f8e0002 */
[----:B------:R-:W-:Y:S01]  /*b640*/  IMAD R7, R0, UR5, R7 ;  /* 0x0000000500077c24 */ /* 0x000fe2000f8e0207 */
[----:B------:R-:W-:-:S03]  /*b650*/  ULDC.64 UR4, c[0x0][0x330] ;  /* 0x0000cc0000047ab9 */ /* 0x000fc60000000a00 */
[----:B------:R-:W-:Y:S02]  /*b660*/  IMAD.IADD R3, R3, 0x1, R7 ;  /* 0x0000000103037824 */ /* 0x000fe400078e0207 */
[----:B------:R-:W-:Y:S01]  /*b670*/  IMAD.U32 R7, RZ, RZ, UR4 ;  /* 0x00000004ff077e24 */ /* 0x000fe2000f8e00ff */
[----:B------:R-:W-:-:S03]  /*b680*/  UIMAD UR4, UR6, UR4, URZ ;  /* 0x00000004060472a4 */ /* 0x000fc6000f8e023f */
[----:B------:R-:W-:Y:S01]  /*b690*/  IMAD.WIDE.U32 R2, R7, UR40, R2 ;  /* 0x0000002807027c25 */ /* 0x000fe2000f8e0002 */
[----:B------:R-:W-:Y:S01]  /*b6a0*/  ULDC.64 UR6, c[0x0][0x318] ;  /* 0x0000c60000067ab9 */ /* 0x000fe20000000a00 */
[----:B------:R-:W-:Y:S02]  /*b6b0*/  UIMAD UR4, UR40, UR5, UR4 ;  /* 0x00000005280472a4 */ /* 0x000fe4000f8e0204 */
[----:B------:R-:W-:Y:S01]  /*b6c0*/  IMAD.U32 R7, RZ, RZ, UR7 ;  /* 0x00000007ff077e24 */ /* 0x000fe2000f8e00ff */
[----:B------:R-:W-:Y:S01]  /*b6d0*/  IADD3 R6, P0, R2, UR6, RZ ;  /* 0x0000000602067c10 */ /* 0x000fe2000ff1e0ff */
[----:B------:R-:W-:-:S03]  /*b6e0*/  IMAD.SHL.U32 R2, R5, 0x10, RZ ;  /* 0x0000001005027824 */ /* 0x000fc600078e00ff */
[----:B------:R-:W-:Y:S01]  /*b6f0*/  IADD3.X R7, R7, UR4, R3, P0, !PT ;  /* 0x0000000407077c10 */ /* 0x000fe200087fe403 */
[----:B------:R-:W-:Y:S01]  /*b700*/  IMAD.SHL.U32 R3, R5, 0x80, RZ ;  /* 0x0000008005037824 */ /* 0x000fe200078e00ff */
[----:B------:R-:W-:Y:S01]  /*b710*/  IADD3 R5, -R18, UR38, -R10 ;  /* 0x0000002612057c10 */ /* 0x000fe2000fffe90a */
[----:B------:R-:W-:-:S03]  /*b720*/  UMOV UR4, 0xffffffff ;  /* 0xffffffff00047882 */ /* 0x000fc60000000000 */
[----:B------:R-:W-:Y:S02]  /*b730*/  ISETP.GE.AND P0, PT, R5, 0x1, PT ;  /* 0x000000010500780c */ /* 0x000fe40003f06270 */
[----:B------:R-:W-:-:S04]  /*b740*/  LOP3.LUT R3, R32, 0x380, R3, 0xf8, !PT ;  /* 0x0000038020037812 */ /* 0x000fc800078ef803 */
[----:B------:R-:W-:-:S04]  /*b750*/  LOP3.LUT R2, R3, 0x70, R2, 0x78, !PT ;  /* 0x0000007003027812 */ /* 0x000fc800078e7802 */
[----:B------:R-:W-:-:S03]  /*b760*/  LOP3.LUT R37, R2, 0x400, R37, 0xf8, !PT ;  /* 0x0000040002257812 */ /* 0x000fc600078ef825 */
[----:B------:R-:W-:Y:S01]  /*b770*/  @P0 LOP3.LUT R23, R23, 0x80, RZ, 0xfc, !PT ;  /* 0x0000008017170812 */ /* 0x000fe200078efcff */
[----:B------:R-:W-:Y:S06]  /*b780*/  BRA.DIV UR4, `(.L_x_49) ;  /* 0x0000003e04d07947 */ /* 0x000fec000b800000 */
[----:B------:R-:W0:Y:S01]  /*b790*/  SHFL.IDX PT, R14, R6, RZ, 0x181f ;  /* 0x00181fff060e7589 */ /* 0x000e2200000e0000 */
[----:B------:R-:W1:Y:S01]  /*b7a0*/  LDC R11, c[0x0][0x2f4] ;  /* 0x0000bd00ff0b7b82 */ /* 0x000e620000000800 */
[----:B------:R-:W-:Y:S01]  /*b7b0*/  VIADD R22, R37, UR42 ;  /* 0x0000002a25167c36 */ /* 0x000fe20008000000 */
[----:B------:R-:W-:Y:S01]  /*b7c0*/  ISETP.GE.AND P3, PT, R5, 0x11, PT ;  /* 0x000000110500780c */ /* 0x000fe20003f66270 */
[----:B------:R-:W2:Y:S01]  /*b7d0*/  SHFL.IDX PT, R3, R7, RZ, 0x181f ;  /* 0x00181fff07037589 */ /* 0x000ea200000e0000 */
[----:B------:R-:W-:Y:S02]  /*b7e0*/  LOP3.LUT R23, R23, 0xffffffdf, RZ, 0xc0, !PT ;  /* 0xffffffdf17177812 */ /* 0x000fe400078ec0ff */
[C---:B------:R-:W-:Y:S01]  /*b7f0*/  ISETP.GE.AND P6, PT, R5.reuse, 0x71, PT ;  /* 0x000000710500780c */ /* 0x040fe20003fc6270 */
[----:B------:R-:W-:Y:S01]  /*b800*/  SHFL.IDX PT, R10, R7, 0x7, 0x181f ;  /* 0x00f81f00070a7f89 */ /* 0x000fe200000e0000 */
[C---:B------:R-:W-:Y:S02]  /*b810*/  ISETP.GE.AND P5, PT, R5.reuse, 0x31, PT ;  /* 0x000000310500780c */ /* 0x040fe40003fa6270 */
[----:B------:R-:W-:-:S05]  /*b820*/  ISETP.GE.AND P4, PT, R5, 0x41, PT ;  /* 0x000000410500780c */ /* 0x000fca0003f86270 */
[----:B------:R-:W-:Y:S02]  /*b830*/  @P3 LOP3.LUT R23, R23, 0x20, RZ, 0xfc, !PT ;  /* 0x0000002017173812 */ /* 0x000fe400078efcff */
[----:B------:R-:W-:Y:S02]  /*b840*/  ISETP.GE.AND P3, PT, R5, 0x51, PT ;  /* 0x000000510500780c */ /* 0x000fe40003f66270 */
[----:B------:R-:W-:Y:S02]  /*b850*/  LOP3.LUT R23, R23, 0xffffffef, RZ, 0xc0, !PT ;  /* 0xffffffef17177812 */ /* 0x000fe400078ec0ff */
[C---:B0-----:R-:W-:Y:S02]  /*b860*/  IADD3 R2, P0, R32.reuse, R14, RZ ;  /* 0x0000000e20027210 */ /* 0x041fe40007f1e0ff */
[----:B-1----:R-:W-:Y:S01]  /*b870*/  ISETP.GE.AND P1, PT, R32, R11, PT ;  /* 0x0000000b2000720c */ /* 0x002fe20003f26270 */
[----:B------:R-:W0:Y:S02]  /*b880*/  SHFL.IDX PT, R14, R6, 0x1, 0x181f ;  /* 0x00381f00060e7f89 */ /* 0x000e2400000e0000 */
[----:B--2---:R-:W-:Y:S01]  /*b890*/  IMAD.X R3, RZ, RZ, R3, P0 ;  /* 0x000000ffff037224 */ /* 0x004fe200000e0603 */
[----:B------:R-:W-:-:S13]  /*b8a0*/  ISETP.LT.OR P0, PT, R5, 0x1, P1 ;  /* 0x000000010500780c */ /* 0x000fda0000f01670 */
[----:B------:R-:W-:Y:S01]  /*b8b0*/  LDGSTS.E.BYPASS.LTC128B.128 [R22+0x10400], desc[UR46][R2.64], !P0 ;  /* 0x1040000002167fae */ /* 0x000fe2000c101d6e */
[----:B------:R-:W-:-:S04]  /*b8c0*/  ISETP.GE.AND P0, PT, R17, R11, PT ;  /* 0x0000000b1100720c */ /* 0x000fc80003f06270 */
[----:B------:R-:W-:-:S13]  /*b8d0*/  ISETP.LT.OR P2, PT, R5, 0x1, P0 ;  /* 0x000000010500780c */ /* 0x000fda0000741670 */
[----:B------:R1:W-:Y:S04]  /*b8e0*/  LDGSTS.E.BYPASS.LTC128B.128 [R22+0x14400], desc[UR46][R2.64+0x80], !P2 ;  /* 0x1440008002167fae */ /* 0x0003e8000d101d6e */
[----:B-1----:R-:W1:Y:S01]  /*b8f0*/  SHFL.IDX PT, R3, R7, 0x1, 0x181f ;  /* 0x00381f0007037f89 */ /* 0x002e6200000e0000 */
[----:B0-----:R-:W-:-:S03]  /*b900*/  IADD3 R2, P2, R32, R14, RZ ;  /* 0x0000000e20027210 */ /* 0x001fc60007f5e0ff */
[----:B------:R-:W0:Y:S02]  /*b910*/  SHFL.IDX PT, R14, R6, 0x2, 0x181f ;  /* 0x00581f00060e7f89 */ /* 0x000e2400000e0000 */
[----:B-1----:R-:W-:Y:S01]  /*b920*/  IMAD.X R3, RZ, RZ, R3, P2 ;  /* 0x000000ffff037224 */ /* 0x002fe200010e0603 */
[----:B------:R-:W-:-:S13]  /*b930*/  ISETP.LT.OR P2, PT, R5, 0x11, P1 ;  /* 0x000000110500780c */ /* 0x000fda0000f41670 */
[----:B------:R-:W-:Y:S01]  /*b940*/  LDGSTS.E.BYPASS.LTC128B.128 [R22+0x10c00], desc[UR46][R2.64], !P2 ;  /* 0x10c0000002167fae */ /* 0x000fe2000d101d6e */
        /* <DEDUP_REMOVED lines=36> */
[----:B------:R0:W2:Y:S02]  /*bb90*/  SHFL.IDX PT, R14, R6, 0x7, 0x181f ;  /* 0x00f81f00060e7f89 */ /* 0x0000a400000e0000 */
[----:B-1----:R-:W-:Y:S01]  /*bba0*/  IMAD.X R3, RZ, RZ, R3, P2 ;  /* 0x000000ffff037224 */ /* 0x002fe200010e0603 */
[----:B------:R-:W-:-:S13]  /*bbb0*/  ISETP.LT.OR P2, PT, R5, 0x61, P1 ;  /* 0x000000610500780c */ /* 0x000fda0000f41670 */
[----:B------:R0:W-:Y:S01]  /*bbc0*/  LDGSTS.E.BYPASS.LTC128B.128 [R22+0x13400], desc[UR46][R2.64], !P2 ;  /* 0x1340000002167fae */ /* 0x0001e2000d101d6e */
[----:B------:R-:W-:-:S13]  /*bbd0*/  ISETP.LT.OR P2, PT, R5, 0x61, P0 ;  /* 0x000000610500780c */ /* 0x000fda0000741670 */
[----:B------:R0:W-:Y:S01]  /*bbe0*/  LDGSTS.E.BYPASS.LTC128B.128 [R22+0x17400], desc[UR46][R2.64+0x80], !P2 ;  /* 0x1740008002167fae */ /* 0x0001e2000d101d6e */
[----:B------:R-:W-:-:S13]  /*bbf0*/  ISETP.GE.AND P2, PT, R5, 0x21, PT ;  /* 0x000000210500780c */ /* 0x000fda0003f46270 */
[----:B------:R-:W-:Y:S02]  /*bc00*/  @P2 LOP3.LUT R23, R23, 0x10, RZ, 0xfc, !PT ;  /* 0x0000001017172812 */ /* 0x000fe400078efcff */
[----:B------:R-:W-:Y:S02]  /*bc10*/  ISETP.GE.AND P2, PT, R5, 0x61, PT ;  /* 0x000000610500780c */ /* 0x000fe40003f46270 */
[----:B------:R-:W-:-:S04]  /*bc20*/  LOP3.LUT R23, R23, 0xffffffbf, RZ, 0xc0, !PT ;  /* 0xffffffbf17177812 */ /* 0x000fc800078ec0ff */
[----:B0-2---:R-:W-:-:S07]  /*bc30*/  @P6 LOP3.LUT R23, R23, 0x40, RZ, 0xfc, !PT ;  /* 0x0000004017176812 */ /* 0x005fce00078efcff */
.L_x_117:
[C---:B------:R-:W-:Y:S02]  /*bc40*/  ISETP.LT.OR P1, PT, R5.reuse, 0x71, P1 ;  /* 0x000000710500780c */ /* 0x040fe40000f21670 */
[----:B------:R-:W-:Y:S02]  /*bc50*/  ISETP.LT.OR P0, PT, R5, 0x71, P0 ;  /* 0x000000710500780c */ /* 0x000fe40000701670 */
[----:B------:R-:W-:-:S05]  /*bc60*/  IADD3 R2, P6, R32, R14, RZ ;  /* 0x0000000e20027210 */ /* 0x000fca0007fde0ff */
[----:B------:R-:W-:-:S05]  /*bc70*/  IMAD.X R3, RZ, RZ, R10, P6 ;  /* 0x000000ffff037224 */ /* 0x000fca00030e060a */
[----:B------:R-:W-:Y:S01]  /*bc80*/  @!PT LDS RZ, [RZ] ;  /* 0x00000000fffff984 */ /* 0x000fe20000000800 */
[----:B------:R-:W-:Y:S01]  /*bc90*/  @!PT LDS RZ, [RZ] ;  /* 0x00000000fffff984 */ /* 0x000fe20000000800 */
[----:B------:R-:W-:Y:S01]  /*bca0*/  @!PT LDS RZ, [RZ] ;  /* 0x00000000fffff984 */ /* 0x000fe20000000800 */
[----:B------:R0:W-:Y:S04]  /*bcb0*/  LDGSTS.E.BYPASS.LTC128B.128 [R22+0x13c00], desc[UR46][R2.64], !P1 ;  /* 0x13c0000002167fae */ /* 0x0001e8000c901d6e */
[----:B------:R0:W-:Y:S01]  /*bcc0*/  LDGSTS.E.BYPASS.LTC128B.128 [R22+0x17c00], desc[UR46][R2.64+0x80], !P0 ;  /* 0x17c0008002167fae */ /* 0x0001e2000c101d6e */
[----:B------:R-:W-:Y:S01]  /*bcd0*/  NOP ;  /* 0x0000000000007918 */ /* 0x000fe20000000000 */
[----:B------:R-:W-:Y:S02]  /*bce0*/  SYNCS.ARRIVE.TRANS64.RED.A0T1 RZ, [UR42+0x38870], RZ ;  /* 0x038870ffffff79a7 */ /* 0x000fe4000820042a */
[----:B------:R-:W-:Y:S01]  /*bcf0*/  ARRIVES.LDGSTSBAR.64.TRANSCNT [UR42+0x38870] ;  /* 0x03887000ff0079b0 */ /* 0x000fe20008000aaa */
[----:B------:R-:W-:Y:S01]  /*bd00*/  NOP ;  /* 0x0000000000007918 */ /* 0x000fe20000000000 */
[----:B------:R-:W-:-:S06]  /*bd10*/  ULOP3.LUT UR4, UR36, 0x2, URZ, 0xfc, !UPT ;  /* 0x0000000224047892 */ /* 0x000fcc000f8efc3f */
[----:B------:R-:W-:-:S05]  /*bd20*/  IMAD.U32 R6, RZ, RZ, UR4 ;  /* 0x00000004ff067e24 */ /* 0x000fca000f8e00ff */
[----:B------:R-:W-:-:S13]  /*bd30*/  ISETP.NE.AND P6, PT, R6, 0x3, PT ;  /* 0x000000030600780c */ /* 0x000fda0003fc5270 */
[----:B0-----:R-:W-:Y:S05]  /*bd40*/  @!P6 BRA `(.L_x_50) ;  /* 0x000000000004e947 */ /* 0x001fea0003800000 */
[----:B------:R-:W-:Y:S01]  /*bd50*/  BPT.TRAP 0x1 ;  /* 0x000000040000795c */ /* 0x000fe20000300000 */
.L_x_50:
[----:B------:R-:W-:Y:S01]  /*bd60*/  SYNCS.ARRIVE.TRANS64.A1T0 RZ, [UR42+0x38870], RZ ;  /* 0x038870ffffff79a7 */ /* 0x000fe2000810002a */
[----:B------:R-:W-:Y:S05]  /*bd70*/  @!P6 BRA `(.L_x_51) ;  /* 0x000000000004e947 */ /* 0x000fea0003800000 */
[----:B------:R-:W-:Y:S01]  /*bd80*/  BPT.TRAP 0x1 ;  /* 0x000000040000795c */ /* 0x000fe20000300000 */
.L_x_51:
[----:B------:R-:W0:Y:S02]  /*bd90*/  SYNCS.PHASECHK.TRANS64.TRYWAIT P0, [UR42+0x38840], R19 ;  /* 0x03884013ff0075a7 */ /* 0x000e24000800016a */
[----:B0-----:R-:W-:Y:S05]  /*bda0*/  @!P0 BRA `(.L_x_52) ;  /* 0x0000004000f48947 */ /* 0x001fea0003800000 */
.L_x_118:
[----:B------:R-:W-:Y:S01]  /*bdb0*/  ULDC.64 UR4, c[0x0][0x300] ;  /* 0x0000c00000047ab9 */ /* 0x000fe20000000a00 */
[----:B------:R-:W-:Y:S01]  /*bdc0*/  R2UR UR6, R34 ;  /* 0x00000000220672ca */ /* 0x000fe200000e0000 */
[----:B------:R-:W-:Y:S01]  /*bdd0*/  IMAD R3, R8, UR4, RZ ;  /* 0x0000000408037c24 */ /* 0x000fe2000f8e02ff */
[----:B------:R-:W1:Y:S03]  /*bde0*/  LDC R10, c[0x0][0x2f4] ;  /* 0x0000bd00ff0a7b82 */ /* 0x000e660000000800 */
[C---:B------:R-:W-:Y:S02]  /*bdf0*/  IMAD R5, R4.reuse, UR5, R3 ;  /* 0x0000000504057c24 */ /* 0x040fe4000f8e0203 */
[----:B0-----:R-:W-:Y:S01]  /*be00*/  IMAD.WIDE.U32 R2, R4, UR4, RZ ;  /* 0x0000000404027c25 */ /* 0x001fe2000f8e00ff */
[----:B------:R-:W-:-:S03]  /*be10*/  ULDC.64 UR4, c[0x0][0x310] ;  /* 0x0000c40000047ab9 */ /* 0x000fc60000000a00 */
[----:B------:R-:W-:Y:S02]  /*be20*/  IMAD.IADD R3, R3, 0x1, R5 ;  /* 0x0000000103037824 */ /* 0x000fe400078e0205 */
[----:B------:R-:W-:Y:S02]  /*be30*/  IMAD R9, R9, UR4, RZ ;  /* 0x0000000409097c24 */ /* 0x000fe4000f8e02ff */
[----:B------:R-:W-:-:S04]  /*be40*/  IMAD.WIDE.U32 R2, R0, UR4, R2 ;  /* 0x0000000400027c25 */ /* 0x000fc8000f8e0002 */
[----:B------:R-:W-:Y:S01]  /*be50*/  IMAD R9, R0, UR5, R9 ;  /* 0x0000000500097c24 */ /* 0x000fe2000f8e0209 */
[----:B------:R-:W-:Y:S02]  /*be60*/  ULDC.64 UR4, c[0x0][0x308] ;  /* 0x0000c20000047ab9 */ /* 0x000fe40000000a00 */
[----:B------:R-:W-:Y:S01]  /*be70*/  IMAD.U32 R5, RZ, RZ, UR4 ;  /* 0x00000004ff057e24 */ /* 0x000fe2000f8e00ff */
[----:B------:R-:W-:Y:S01]  /*be80*/  UIMAD UR4, UR6, UR4, URZ ;  /* 0x00000004060472a4 */ /* 0x000fe2000f8e023f */
[----:B------:R-:W-:Y:S02]  /*be90*/  IMAD.IADD R3, R3, 0x1, R9 ;  /* 0x0000000103037824 */ /* 0x000fe400078e0209 */
[----:B------:R-:W-:Y:S01]  /*bea0*/  ULDC.64 UR6, c[0x0][0x2e8] ;  /* 0x0000ba0000067ab9 */ /* 0x000fe20000000a00 */
[----:B------:R-:W-:Y:S02]  /*beb0*/  UIMAD UR4, UR40, UR5, UR4 ;  /* 0x00000005280472a4 */ /* 0x000fe4000f8e0204 */
[----:B------:R-:W-:Y:S01]  /*bec0*/  IMAD.WIDE.U32 R2, R5, UR40, R2 ;  /* 0x0000002805027c25 */ /* 0x000fe2000f8e0002 */
[----:B-1----:R-:W-:-:S03]  /*bed0*/  ISETP.GE.AND P1, PT, R17, R10, PT ;  /* 0x0000000a1100720c */ /* 0x002fc60003f26270 */
[----:B------:R-:W-:Y:S01]  /*bee0*/  IMAD.U32 R5, RZ, RZ, UR7 ;  /* 0x00000007ff057e24 */ /* 0x000fe2000f8e00ff */
[----:B------:R-:W-:-:S04]  /*bef0*/  IADD3 R0, P0, R2, UR6, RZ ;  /* 0x0000000602007c10 */ /* 0x000fc8000ff1e0ff */
[----:B------:R-:W-:Y:S01]  /*bf00*/  IADD3.X R4, R5, UR4, R3, P0, !PT ;  /* 0x0000000405047c10 */ /* 0x000fe200087fe403 */
[----:B------:R-:W-:-:S03]  /*bf10*/  UMOV UR4, 0xffffffff ;  /* 0xffffffff00047882 */ /* 0x000fc60000000000 */
[----:B------:R-:W-:Y:S05]  /*bf20*/  BRA.DIV UR4, `(.L_x_53) ;  /* 0x0000004204ac7947 */ /* 0x000fea000b800000 */
[----:B------:R-:W0:Y:S01]  /*bf30*/  SHFL.IDX PT, R14, R0, RZ, 0x181f ;  /* 0x00181fff000e7589 */ /* 0x000e2200000e0000 */
[----:B------:R-:W-:Y:S02]  /*bf40*/  P2R R5, PR, RZ, 0x10 ;  /* 0x00000010ff057803 */ /* 0x000fe40000000000 */
[C---:B------:R-:W-:Y:S01]  /*bf50*/  LOP3.LUT P4, RZ, R23.reuse, 0x80, RZ, 0xc0, !PT ;  /* 0x0000008017ff7812 */ /* 0x040fe2000788c0ff */
[----:B------:R-:W1:Y:S01]  /*bf60*/  SHFL.IDX PT, R2, R4, RZ, 0x181f ;  /* 0x00181fff04027589 */ /* 0x000e6200000e0000 */
[----:B------:R-:W-:Y:S02]  /*bf70*/  ISETP.GE.AND P6, PT, R32, R10, PT ;  /* 0x0000000a2000720c */ /* 0x000fe40003fc6270 */
[----:B------:R-:W-:Y:S02]  /*bf80*/  P2R R7, PR, RZ, 0x8 ;  /* 0x00000008ff077803 */ /* 0x000fe40000000000 */
[----:B------:R-:W-:Y:S02]  /*bf90*/  LOP3.LUT P3, RZ, R23, 0x20, RZ, 0xc0, !PT ;  /* 0x0000002017ff7812 */ /* 0x000fe4000786c0ff */
[----:B------:R-:W-:-:S02]  /*bfa0*/  P2R R6, PR, RZ, 0x4 ;  /* 0x00000004ff067803 */ /* 0x000fc40000000000 */
[----:B------:R-:W-:-:S03]  /*bfb0*/  LOP3.LUT P2, RZ, R23, 0x10, RZ, 0xc0, !PT ;  /* 0x0000001017ff7812 */ /* 0x000fc6000784c0ff */
[----:B0-----:R-:W-:-:S05]  /*bfc0*/  @P4 IADD3 R14, P0, R32, R14, RZ ;  /* 0x0000000e200e4210 */ /* 0x001fca0007f1e0ff */
[----:B-1----:R-:W-:Y:S02]  /*bfd0*/  @P4 IMAD.X R3, RZ, RZ, R2, P0 ;  /* 0x000000ffff034224 */ /* 0x002fe400000e0602 */
[----:B------:R-:W-:Y:S02]  /*bfe0*/  @P4 IMAD.MOV.U32 R2, RZ, RZ, R14 ;  /* 0x000000ffff024224 */ /* 0x000fe400078e000e */
[----:B------:R-:W0:Y:S04]  /*bff0*/  SHFL.IDX PT, R14, R0, 0x1, 0x181f ;  /* 0x00381f00000e7f89 */ /* 0x000e2800000e0000 */
[----:B------:R-:W-:Y:S04]  /*c000*/  @P4 LDGSTS.E.BYPASS.LTC128B.128 [R22+0x28400], desc[UR46][R2.64], !P6 ;  /* 0x2840000002164fae */ /* 0x000fe8000f101d6e */
[----:B------:R1:W-:Y:S01]  /*c010*/  @P4 LDGSTS.E.BYPASS.LTC128B.128 [R22+0x2c400], desc[UR46][R2.64+0x80], !P1 ;  /* 0x2c40008002164fae */ /* 0x0003e2000c901d6e */
[----:B------:R-:W-:-:S03]  /*c020*/  ISETP.NE.AND P4, PT, R5, RZ, PT ;  /* 0x000000ff0500720c */ /* 0x000fc60003f85270 */
[----:B------:R-:W2:Y:S01]  /*c030*/  SHFL.IDX PT, R5, R4, 0x1, 0x181f ;  /* 0x00381f0004057f89 */ /* 0x000ea200000e0000 */
[----:B0-----:R-:W-:-:S05]  /*c040*/  @P3 IADD3 R14, P0, R32, R14, RZ ;  /* 0x0000000e200e3210 */ /* 0x001fca0007f1e0ff */
[----:B-1----:R-:W-:Y:S02]  /*c050*/  @P3 IMAD.MOV.U32 R2, RZ, RZ, R14 ;  /* 0x000000ffff023224 */ /* 0x002fe400078e000e */
[----:B------:R-:W0:Y:S01]  /*c060*/  SHFL.IDX PT, R14, R0, 0x2, 0x181f ;  /* 0x00581f00000e7f89 */ /* 0x000e2200000e0000 */
[----:B--2---:R-:W-:-:S04]  /*c070*/  @P3 IMAD.X R5, RZ, RZ, R5, P0 ;  /* 0x000000ffff053224 */ /* 0x004fc800000e0605 */
[----:B------:R-:W-:Y:S02]  /*c080*/  @P3 IMAD.MOV.U32 R3, RZ, RZ, R5 ;  /* 0x000000ffff033224 */ /* 0x000fe400078e0005 */
[----:B------:R-:W1:Y:S04]  /*c090*/  SHFL.IDX PT, R5, R4, 0x2, 0x181f ;  /* 0x00581f0004057f89 */ /* 0x000e6800000e0000 */
[----:B------:R-:W-:Y:S04]  /*c0a0*/  @P3 LDGSTS.E.BYPASS.LTC128B.128 [R22+0x28c00], desc[UR46][R2.64], !P6 ;  /* 0x28c0000002163fae */ /* 0x000fe8000f101d6e */
[----:B------:R2:W-:Y:S01]  /*c0b0*/  @P3 LDGSTS.E.BYPASS.LTC128B.128 [R22+0x2cc00], desc[UR46][R2.64+0x80], !P1 ;  /* 0x2cc0008002163fae */ /* 0x0005e2000c901d6e */
[----:B------:R-:W-:-:S02]  /*c0c0*/  ISETP.NE.AND P3, PT, R7, RZ, PT ;  /* 0x000000ff0700720c */ /* 0x000fc40003f65270 */
[----:B0-----:R-:W-:-:S05]  /*c0d0*/  @P2 IADD3 R14, P0, R32, R14, RZ ;  /* 0x0000000e200e2210 */ /* 0x001fca0007f1e0ff */
[----:B--2---:R-:W-:Y:S02]  /*c0e0*/  @P2 IMAD.MOV.U32 R2, RZ, RZ, R14 ;  /* 0x000000ffff022224 */ /* 0x004fe400078e000e */
[----:B------:R-:W0:Y:S01]  /*c0f0*/  SHFL.IDX PT, R14, R0, 0x3, 0x181f ;  /* 0x00781f00000e7f89 */ /* 0x000e2200000e0000 */
[----:B-1----:R-:W-:-:S04]  /*c100*/  @P2 IMAD.X R5, RZ, RZ, R5, P0 ;  /* 0x000000ffff052224 */ /* 0x002fc800000e0605 */
        /* <DEDUP_REMOVED lines=13> */
[----:B0-----:R-:W-:-:S05]  /*c1e0*/  @P4 IADD3 R14, P0, R32, R14, RZ ;  /* 0x0000000e200e4210 */ /* 0x001fca0007f1e0ff */
[----:B--2---:R-:W-:Y:S02]  /*c1f0*/  @P4 IMAD.MOV.U32 R2, RZ, RZ, R14 ;  /* 0x000000ffff024224 */ /* 0x004fe400078e000e */
[----:B-1----:R-:W-:Y:S01]  /*c200*/  @P4 IMAD.X R5, RZ, RZ, R5, P0 ;  /* 0x000000ffff054224 */ /* 0x002fe200000e0605 */
[----:B------:R-:W0:Y:S03]  /*c210*/  SHFL.IDX PT, R14, R0, 0x5, 0x181f ;  /* 0x00b81f00000e7f89 */ /* 0x000e2600000e0000 */
[----:B------:R-:W-:Y:S02]  /*c220*/  @P4 IMAD.MOV.U32 R3, RZ, RZ, R5 ;  /* 0x000000ffff034224 */ /* 0x000fe400078e0005 */
[----:B------:R-:W1:Y:S04]  /*c230*/  SHFL.IDX PT, R5, R4, 0x5, 0x181f ;  /* 0x00b81f0004057f89 */ /* 0x000e6800000e0000 */
[----:B------:R-:W-:Y:S04]  /*c240*/  @P4 LDGSTS.E.BYPASS.LTC128B.128 [R22+0x2a400], desc[UR46][R2.64], !P6 ;  /* 0x2a40000002164fae */ /* 0x000fe8000f101d6e */
[----:B------:R2:W-:Y:S01]  /*c250*/  @P4 LDGSTS.E.BYPASS.LTC128B.128 [R22+0x2e400], desc[UR46][R2.64+0x80], !P1 ;  /* 0x2e40008002164fae */ /* 0x0005e2000c901d6e */
[----:B0-----:R-:W-:-:S03]  /*c260*/  @P3 IADD3 R6, P0, R32, R14, RZ ;  /* 0x0000000e20063210 */ /* 0x001fc60007f1e0ff */
[----:B------:R-:W0:Y:S02]  /*c270*/  SHFL.IDX PT, R14, R0, 0x6, 0x181f ;  /* 0x00d81f00000e7f89 */ /* 0x000e2400000e0000 */
[----:B-1----:R-:W-:Y:S02]  /*c280*/  @P3 IMAD.X R7, RZ, RZ, R5, P0 ;  /* 0x000000ffff073224 */ /* 0x002fe400000e0605 */
[----:B------:R-:W1:Y:S01]  /*c290*/  SHFL.IDX PT, R5, R4, 0x6, 0x181f ;  /* 0x00d81f0004057f89 */ /* 0x000e6200000e0000 */
[----:B--2---:R-:W-:Y:S02]  /*c2a0*/  @P3 IMAD.MOV.U32 R2, RZ, RZ, R6 ;  /* 0x000000ffff023224 */ /* 0x004fe400078e0006 */
[----:B------:R-:W-:-:S05]  /*c2b0*/  @P3 IMAD.MOV.U32 R3, RZ, RZ, R7 ;  /* 0x000000ffff033224 */ /* 0x000fca00078e0007 */
[----:B------:R-:W-:Y:S04]  /*c2c0*/  @P3 LDGSTS.E.BYPASS.LTC128B.128 [R22+0x2ac00], desc[UR46][R2.64], !P6 ;  /* 0x2ac0000002163fae */ /* 0x000fe8000f101d6e */
[----:B------:R2:W-:Y:S01]  /*c2d0*/  @P3 LDGSTS.E.BYPASS.LTC128B.128 [R22+0x2ec00], desc[UR46][R2.64+0x80], !P1 ;  /* 0x2ec0008002163fae */ /* 0x0005e2000c901d6e */
[----:B0-----:R-:W-:-:S05]  /*c2e0*/  @P2 IADD3 R14, P0, R32, R14, RZ ;  /* 0x0000000e200e2210 */ /* 0x001fca0007f1e0ff */
[----:B-1----:R-:W-:Y:S02]  /*c2f0*/  @P2 IMAD.X R5, RZ, RZ, R5, P0 ;  /* 0x000000ffff052224 */ /* 0x002fe400000e0605 */
[----:B--2---:R-:W-:Y:S02]  /*c300*/  @P2 IMAD.MOV.U32 R2, RZ, RZ, R14 ;  /* 0x000000ffff022224 */ /* 0x004fe400078e000e */
[----:B------:R-:W-:Y:S01]  /*c310*/  @P2 IMAD.MOV.U32 R3, RZ, RZ, R5 ;  /* 0x000000ffff032224 */ /* 0x000fe200078e0005 */
[----:B------:R0:W1:Y:S04]  /*c320*/  SHFL.IDX PT, R14, R0, 0x7, 0x181f ;  /* 0x00f81f00000e7f89 */ /* 0x00006800000e0000 */
[----:B------:R0:W-:Y:S04]  /*c330*/  @P2 LDGSTS.E.BYPASS.LTC128B.128 [R22+0x2b400], desc[UR46][R2.64], !P6 ;  /* 0x2b40000002162fae */ /* 0x0001e8000f101d6e */
[----:B------:R0:W-:Y:S04]  /*c340*/  @P2 LDGSTS.E.BYPASS.LTC128B.128 [R22+0x2f400], desc[UR46][R2.64+0x80], !P1 ;  /* 0x2f40008002162fae */ /* 0x0001e8000c901d6e */
[----:B------:R0:W2:Y:S02]  /*c350*/  SHFL.IDX PT, R5, R4, 0x7, 0x181f ;  /* 0x00f81f0004057f89 */ /* 0x0000a400000e0000 */
.L_x_136:
[----:B------:R-:W-:Y:S02]  /*c360*/  LOP3.LUT P2, RZ, R23, 0x40, RZ, 0xc0, !PT ;  /* 0x0000004017ff7812 */ /* 0x000fe4000784c0ff */
[----:B------:R-:W-:-:S11]  /*c370*/  ISETP.GE.AND P3, PT, R32, R10, PT ;  /* 0x0000000a2000720c */ /* 0x000fd60003f66270 */
[----:B01----:R-:W-:-:S05]  /*c380*/  @P2 IADD3 R2, P0, R32, R14, RZ ;  /* 0x0000000e20022210 */ /* 0x003fca0007f1e0ff */
[----:B--2---:R-:W-:-:S05]  /*c390*/  @P2 IMAD.X R3, RZ, RZ, R5, P0 ;  /* 0x000000ffff032224 */ /* 0x004fca00000e0605 */
[----:B------:R-:W-:Y:S01]  /*c3a0*/  @!PT LDS RZ, [RZ] ;  /* 0x00000000fffff984 */ /* 0x000fe20000000800 */
[----:B------:R-:W-:Y:S01]  /*c3b0*/  @!PT LDS RZ, [RZ] ;  /* 0x00000000fffff984 */ /* 0x000fe20000000800 */
[----:B------:R-:W-:Y:S01]  /*c3c0*/  @!PT LDS RZ, [RZ] ;  /* 0x00000000fffff984 */ /* 0x000fe20000000800 */
[----:B------:R0:W-:Y:S04]  /*c3d0*/  @P2 LDGSTS.E.BYPASS.LTC128B.128 [R22+0x2bc00], desc[UR46][R2.64], !P3 ;  /* 0x2bc0000002162fae */ /* 0x0001e8000d901d6e */
[----:B------:R0:W-:Y:S01]  /*c3e0*/  @P2 LDGSTS.E.BYPASS.LTC128B.128 [R22+0x2fc00], desc[UR46][R2.64+0x80], !P1 ;  /* 0x2fc0008002162fae */ /* 0x0001e2000c901d6e */
        /* <DEDUP_REMOVED lines=9> */
.L_x_54:
[----:B------:R-:W-:Y:S01]  /*c480*/  SYNCS.ARRIVE.TRANS64.A1T0 RZ, [UR42+0x38830], RZ ;  /* 0x038830ffffff79a7 */ /* 0x000fe2000810002a */
[----:B------:R-:W-:Y:S05]  /*c490*/  WARPSYNC.ALL ;  /* 0x0000000000007948 */ /* 0x000fea0003800000 */
[----:B------:R-:W-:Y:S01]  /*c4a0*/  UIADD3 UR5, UR42, 0x20400, URZ ;  /* 0x000204002a057890 */ /* 0x000fe2000fffe03f */
[----:B------:R-:W-:Y:S01]  /*c4b0*/  R2UR UR4, R34 ;  /* 0x00000000220472ca */ /* 0x000fe200000e0000 */
[----:B------:R-:W-:Y:S01]  /*c4c0*/  ULDC.64 UR6, c[0x0][0x2d8] ;  /* 0x0000b60000067ab9 */ /* 0x000fe20000000a00 */
[----:B------:R-:W-:Y:S01]  /*c4d0*/  SHF.R.S32.HI R19, RZ, 0x1f, R24 ;  /* 0x0000001fff137819 */ /* 0x000fe20000011418 */
[----:B------:R-:W-:Y:S02]  /*c4e0*/  ULOP3.LUT UP0, URZ, UR5, 0x3ff, URZ, 0xc0, !UPT ;  /* 0x000003ff053f7892 */ /* 0x000fe4000f80c03f */
[----:B------:R-:W-:Y:S01]  /*c4f0*/  UIMAD.WIDE.U32 UR38, UR40, UR6, URZ ;  /* 0x00000006282672a5 */ /* 0x000fe2000f8e003f */
[----:B------:R-:W-:Y:S03]  /*c500*/  BAR.SYNC.DEFER_BLOCKING 0x8, 0x180 ;  /* 0x0206000000007b1d */ /* 0x000fe60000010000 */
[----:B------:R-:W-:-:S04]  /*c510*/  PLOP3.LUT P0, PT, PT, PT, UP0, 0x80, 0x0 ;  /* 0x000000000000781c */ /* 0x000fc80003f0f008 */
[----:B------:R-:W-:-:S04]  /*c520*/  UIMAD UR4, UR4, UR6, URZ ;  /* 0x00000006040472a4 */ /* 0x000fc8000f8e023f */
[----:B------:R-:W-:-:S04]  /*c530*/  UIMAD UR4, UR40, UR7, UR4 ;  /* 0x00000007280472a4 */ /* 0x000fc8000f8e0204 */
[----:B------:R-:W-:Y:S01]  /*c540*/  UIADD3 UR43, UR39, UR4, URZ ;  /* 0x00000004272b7290 */ /* 0x000fe2000fffe03f */
[----:B------:R-:W-:Y:S11]  /*c550*/  @!P0 BRA `(.L_x_55) ;  /* 0x0000000000408947 */ /* 0x000ff60003800000 */
[----:B------:R-:W-:Y:S01]  /*c560*/  MOV R2, 0x0 ;  /* 0x0000000000027802 */ /* 0x000fe20000000f00 */
[----:B------:R-:W-:Y:S01]  /*c570*/  ULDC.64 UR6, c[0x4][0xc0] ;  /* 0x0100300000067ab9 */ /* 0x000fe20000000a00 */
[----:B------:R-:W-:Y:S01]  /*c580*/  ULDC.64 UR8, c[0x4][0xc8] ;  /* 0x0100320000087ab9 */ /* 0x000fe20000000a00 */
[----:B------:R-:W-:Y:S01]  /*c590*/  ULDC.64 UR4, c[0x4][0x28] ;  /* 0x01000a0000047ab9 */ /* 0x000fe20000000a00 */
[----:B------:R-:W-:Y:S02]  /*c5a0*/  IMAD.U32 R4, RZ, RZ, UR6 ;  /* 0x00000006ff047e24 */ /* 0x000fe4000f8e00ff */
[----:B------:R-:W0:Y:S01]  /*c5b0*/  LDC.64 R2, c[0x4][R2] ;  /* 0x0100000002027b82 */ /* 0x000e220000000a00 */
[----:B------:R-:W-:Y:S02]  /*c5c0*/  IMAD.U32 R5, RZ, RZ, UR7 ;  /* 0x00000007ff057e24 */ /* 0x000fe4000f8e00ff */
        /* <DEDUP_REMOVED lines=8> */
[----:B0-----:R-:W-:Y:S05]  /*c650*/  CALL.ABS.NOINC R2 ;  /* 0x0000000002007343 */ /* 0x001fea0003c00000 */
.L_x_55:
[----:B------:R-:W0:Y:S01]  /*c660*/  LDC R6, c[0x0][0x448] ;  /* 0x00011200ff067b82 */ /* 0x000e220000000800 */
[----:B------:R-:W-:Y:S01]  /*c670*/  IMAD.IADD R0, R32, 0x1, R18 ;  /* 0x0000000120007824 */ /* 0x000fe200078e0212 */
[----:B------:R-:W-:Y:S01]  /*c680*/  ULDC.64 UR4, c[0x0][0x2e0] ;  /* 0x0000b80000047ab9 */ /* 0x000fe20000000a00 */
[----:B------:R-:W-:Y:S01]  /*c690*/  IMAD.U32 R4, RZ, RZ, UR38 ;  /* 0x00000026ff047e24 */ /* 0x000fe2000f8e00ff */
[----:B------:R-:W-:Y:S01]  /*c6a0*/  ULDC.64 UR6, c[0x0][0x2c8] ;  /* 0x0000b20000067ab9 */ /* 0x000fe20000000a00 */
[----:B------:R-:W-:Y:S02]  /*c6b0*/  IMAD R7, R25, 0x80, R0 ;  /* 0x0000008019077824 */ /* 0x000fe400078e0200 */
[----:B------:R-:W-:Y:S02]  /*c6c0*/  IMAD.U32 R5, RZ, RZ, UR39 ;  /* 0x00000027ff057e24 */ /* 0x000fe4000f8e00ff */
[----:B------:R-:W-:Y:S02]  /*c6d0*/  IMAD.MOV.U32 R5, RZ, RZ, R7 ;  /* 0x000000ffff057224 */ /* 0x000fe400078e0007 */
[----:B------:R-:W-:-:S02]  /*c6e0*/  IMAD R19, R19, UR4, RZ ;  /* 0x0000000413137c24 */ /* 0x000fc4000f8e02ff */
[----:B------:R-:W-:Y:S02]  /*c6f0*/  IMAD.U32 R3, RZ, RZ, UR43 ;  /* 0x0000002bff037e24 */ /* 0x000fe4000f8e00ff */
[----:B------:R-:W-:Y:S02]  /*c700*/  IMAD.MOV.U32 R2, RZ, RZ, R4 ;  /* 0x000000ffff027224 */ /* 0x000fe400078e0004 */
[C---:B------:R-:W-:Y:S02]  /*c710*/  IMAD R19, R24.reuse, UR5, R19 ;  /* 0x0000000518137c24 */ /* 0x040fe4000f8e0213 */
[----:B------:R-:W-:Y:S01]  /*c720*/  IMAD.WIDE.U32 R2, R24, UR4, R2 ;  /* 0x0000000418027c25 */ /* 0x000fe2000f8e0002 */
[----:B------:R-:W-:-:S03]  /*c730*/  ULDC.64 UR4, c[0x0][0x2d0] ;  /* 0x0000b40000047ab9 */ /* 0x000fc60000000a00 */
[----:B------:R-:W-:Y:S01]  /*c740*/  IMAD.IADD R3, R3, 0x1, R19 ;  /* 0x0000000103037824 */ /* 0x000fe200078e0213 */
[----:B0-----:R-:W-:-:S13]  /*c750*/  ISETP.NE.AND P0, PT, R6, 0x1, PT ;  /* 0x000000010600780c */ /* 0x001fda0003f05270 */
[----:B------:R-:W0:Y:S08]  /*c760*/  @P0 LDC R8, c[0x0][0x44c] ;  /* 0x00011300ff080b82 */ /* 0x000e300000000800 */
[----:B------:R-:W1:Y:S01]  /*c770*/  @P0 LDC R9, c[0x0][0x450] ;  /* 0x00011400ff090b82 */ /* 0x000e620000000800 */
[----:B0-----:R-:W-:-:S05]  /*c780*/  @P0 IMAD.HI.U32 R0, R7, R8, RZ ;  /* 0x0000000807000227 */ /* 0x001fca00078e00ff */
[----:B-1----:R-:W-:-:S04]  /*c790*/  @P0 SHF.R.U32.HI R5, RZ, R9, R0 ;  /* 0x00000009ff050219 */ /* 0x002fc80000011600 */
[----:B------:R-:W-:Y:S01]  /*c7a0*/  SHF.R.S32.HI R0, RZ, 0x1f, R5 ;  /* 0x0000001fff007819 */ /* 0x000fe20000011405 */
[----:B------:R-:W-:-:S04]  /*c7b0*/  IMAD.WIDE.U32 R2, R5, UR4, R2 ;  /* 0x0000000405027c25 */ /* 0x000fc8000f8e0002 */
[----:B------:R-:W-:Y:S01]  /*c7c0*/  IMAD R0, R0, UR4, RZ ;  /* 0x0000000400007c24 */ /* 0x000fe2000f8e02ff */
[----:B------:R-:W-:Y:S02]  /*c7d0*/  ULDC UR4, c[0x0][0x2b8] ;  /* 0x0000ae0000047ab9 */ /* 0x000fe40000000800 */
[----:B------:R-:W-:Y:S01]  /*c7e0*/  ISETP.GE.AND P0, PT, R17, UR4, PT ;  /* 0x0000000411007c0c */ /* 0x000fe2000bf06270 */
[----:B------:R-:W-:Y:S01]  /*c7f0*/  IMAD R9, R5, UR5, R0 ;  /* 0x0000000505097c24 */ /* 0x000fe2000f8e0200 */
[----:B------:R-:W-:Y:S01]  /*c800*/  ISETP.GE.AND P1, PT, R32, UR4, PT ;  /* 0x0000000420007c0c */ /* 0x000fe2000bf26270 */
[----:B------:R-:W-:Y:S01]  /*c810*/  IMAD.MOV R0, RZ, RZ, -R5 ;  /* 0x000000ffff007224 */ /* 0x000fe200078e0a05 */
[----:B------:R-:W-:Y:S01]  /*c820*/  UMOV UR4, 0xffffffff ;  /* 0xffffffff00047882 */ /* 0x000fe20000000000 */
[----:B------:R-:W-:Y:S02]  /*c830*/  IMAD.IADD R3, R3, 0x1, R9 ;  /* 0x0000000103037824 */ /* 0x000fe400078e0209 */
[----:B------:R-:W-:-:S04]  /*c840*/  IMAD R7, R6, R0, R7 ;  /* 0x0000000006077224 */ /* 0x000fc800078e0207 */
[----:B------:R-:W-:Y:S01]  /*c850*/  IMAD.WIDE.U32 R2, R7, UR6, R2 ;  /* 0x0000000607027c25 */ /* 0x000fe2000f8e0002 */
[----:B------:R-:W-:-:S05]  /*c860*/  SHF.R.S32.HI R0, RZ, 0x1f, R7 ;  /* 0x0000001fff007819 */ /* 0x000fca0000011407 */
[----:B------:R-:W-:-:S04]  /*c870*/  IMAD R0, R0, UR6, RZ ;  /* 0x0000000600007c24 */ /* 0x000fc8000f8e02ff */
[----:B------:R-:W-:Y:S01]  /*c880*/  IMAD R7, R7, UR7, R0 ;  /* 0x0000000707077c24 */ /* 0x000fe2000f8e0200 */
[----:B------:R-:W-:Y:S02]  /*c890*/  ULDC.64 UR6, c[0x0][0x280] ;  /* 0x0000a00000067ab9 */ /* 0x000fe40000000a00 */
[----:B------:R-:W-:-:S04]  /*c8a0*/  IADD3 R0, P2, R2, UR6, RZ ;  /* 0x0000000602007c10 */ /* 0x000fc8000ff5e0ff */
[----:B------:R-:W-:Y:S01]  /*c8b0*/  IADD3.X R4, R3, UR7, R7, P2, !PT ;  /* 0x0000000703047c10 */ /* 0x000fe200097fe407 */
[----:B------:R-:W-:Y:S08]  /*c8c0*/  BRA.DIV UR4, `(.L_x_56) ;  /* 0x0000004204c87947 */ /* 0x000ff0000b800000 */
[----:B------:R-:W0:Y:S01]  /*c8d0*/  SHFL.IDX PT, R14, R0, RZ, 0x181f ;  /* 0x00181fff000e7589 */ /* 0x000e2200000e0000 */
[----:B------:R-:W-:Y:S02]  /*c8e0*/  ULDC UR4, c[0x0][0x288] ;  /* 0x0000a20000047ab9 */ /* 0x000fe40000000800 */
[----:B------:R-:W-:Y:S01]  /*c8f0*/  IMAD R5, R6, UR4, RZ ;  /* 0x0000000406057c24 */ /* 0x000fe2000f8e02ff */
[----:B------:R-:W1:Y:S01]  /*c900*/  SHFL.IDX PT, R2, R4, RZ, 0x181f ;  /* 0x00181fff04027589 */ /* 0x000e6200000e0000 */
[----:B------:R-:W-:-:S03]  /*c910*/  IMAD R6, R25, 0x80, R18 ;  /* 0x0000008019067824 */ /* 0x000fc600078e0212 */
[----:B------:R-:W-:Y:S01]  /*c920*/  SHFL.IDX PT, R7, R4, 0x1, 0x181f ;  /* 0x00381f0004077f89 */ /* 0x000fe200000e0000 */
[C---:B------:R-:W-:Y:S01]  /*c930*/  VIADD R8, R6.reuse, 0x10 ;  /* 0x0000001006087836 */ /* 0x040fe20000000000 */
[----:B------:R-:W-:-:S13]  /*c940*/  ISETP.GE.AND P2, PT, R6, R5, PT ;  /* 0x000000050600720c */ /* 0x000fda0003f46270 */
[----:B0-----:R-:W-:-:S05]  /*c950*/  @!P2 IADD3 R14, P3, R32, R14, RZ ;  /* 0x0000000e200ea210 */ /* 0x001fca0007f7e0ff */
[----:B-1----:R-:W-:Y:S02]  /*c960*/  @!P2 IMAD.X R3, RZ, RZ, R2, P3 ;  /* 0x000000ffff03a224 */ /* 0x002fe400018e0602 */
[----:B------:R-:W-:Y:S02]  /*c970*/  @!P2 IMAD.MOV.U32 R2, RZ, RZ, R14 ;  /* 0x000000ffff02a224 */ /* 0x000fe400078e000e */
[----:B------:R-:W0:Y:S04]  /*c980*/  SHFL.IDX PT, R14, R0, 0x1, 0x181f ;  /* 0x00381f00000e7f89 */ /* 0x000e2800000e0000 */
[----:B------:R-:W-:Y:S04]  /*c990*/  @!P2 LDGSTS.E.BYPASS.LTC128B.128 [R22+0x20400], desc[UR46][R2.64], !P1 ;  /* 0x204000000216afae */ /* 0x000fe8000c901d6e */
[----:B------:R1:W-:Y:S01]  /*c9a0*/  @!P2 LDGSTS.E.BYPASS.LTC128B.128 [R22+0x24400], desc[UR46][R2.64+0x80], !P0 ;  /* 0x244000800216afae */ /* 0x0003e2000c101d6e */
[----:B------:R-:W-:Y:S01]  /*c9b0*/  ISETP.GE.AND P2, PT, R8, R5, PT ;  /* 0x000000050800720c */ /* 0x000fe20003f46270 */
[----:B------:R-:W-:-:S12]  /*c9c0*/  VIADD R8, R6, 0x20 ;  /* 0x0000002006087836 */ /* 0x000fd80000000000 */
[----:B0-----:R-:W-:-:S05]  /*c9d0*/  @!P2 IADD3 R14, P3, R32, R14, RZ ;  /* 0x0000000e200ea210 */ /* 0x001fca0007f7e0ff */
[----:B------:R-:W-:Y:S02]  /*c9e0*/  @!P2 IMAD.X R7, RZ, RZ, R7, P3 ;  /* 0x000000ffff07a224 */ /* 0x000fe400018e0607 */
[----:B-1----:R-:W-:Y:S02]  /*c9f0*/  @!P2 IMAD.MOV.U32 R2, RZ, RZ, R14 ;  /* 0x000000ffff02a224 */ /* 0x002fe400078e000e */
[----:B------:R-:W0:Y:S01]  /*ca00*/  SHFL.IDX PT, R14, R0, 0x2, 0x181f ;  /* 0x00581f00000e7f89 */ /* 0x000e2200000e0000 */
[----:B------:R-:W-:-:S03]  /*ca10*/  @!P2 IMAD.MOV.U32 R3, RZ, RZ, R7 ;  /* 0x000000ffff03a224 */ /* 0x000fc600078e0007 */
[----:B------:R-:W1:Y:S04]  /*ca20*/  SHFL.IDX PT, R7, R4, 0x2, 0x181f ;  /* 0x00581f0004077f89 */ /* 0x000e6800000e0000 */
[----:B------:R-:W-:Y:S04]  /*ca30*/  @!P2 LDGSTS.E.BYPASS.LTC128B.128 [R22+0x20c00], desc[UR46][R2.64], !P1 ;  /* 0x20c000000216afae */ /* 0x000fe8000c901d6e */
[----:B------:R2:W-:Y:S01]  /*ca40*/  @!P2 LDGSTS.E.BYPASS.LTC128B.128 [R22+0x24c00], desc[UR46][R2.64+0x80], !P0 ;  /* 0x24c000800216afae */ /* 0x0005e2000c101d6e */
[----:B------:R-:W-:Y:S01]  /*ca50*/  ISETP.GE.AND P2, PT, R8, R5, PT ;  /* 0x000000050800720c */ /* 0x000fe20003f46270 */
[----:B------:R-:W-:-:S12]  /*ca60*/  VIADD R8, R6, 0x30 ;  /* 0x0000003006087836 */ /* 0x000fd80000000000 */
[----:B0-----:R-:W-:-:S05]  /*ca70*/  @!P2 IADD3 R14, P3, R32, R14, RZ ;  /* 0x0000000e200ea210 */ /* 0x001fca0007f7e0ff */
[----:B-1----:R-:W-:Y:S02]  /*ca80*/  @!P2 IMAD.X R7, RZ, RZ, R7, P3 ;  /* 0x000000ffff07a224 */ /* 0x002fe400018e0607 */
[----:B--2---:R-:W-:Y:S02]  /*ca90*/  @!P2 IMAD.MOV.U32 R2, RZ, RZ, R14 ;  /* 0x000000ffff02a224 */ /* 0x004fe400078e000e */
        /* <DEDUP_REMOVED lines=35> */
[----:B------:R-:W-:-:S13]  /*ccd0*/  ISETP.GE.AND P2, PT, R8, R5, PT ;  /* 0x000000050800720c */ /* 0x000fda0003f46270 */
[----:B0-----:R-:W-:-:S05]  /*cce0*/  @!P2 IADD3 R14, P3, R32, R14, RZ ;  /* 0x0000000e200ea210 */ /* 0x001fca0007f7e0ff */
[----:B-1----:R-:W-:Y:S02]  /*ccf0*/  @!P2 IMAD.X R7, RZ, RZ, R7, P3 ;  /* 0x000000ffff07a224 */ /* 0x002fe400018e0607 */
[----:B--2---:R-:W-:Y:S02]  /*cd00*/  @!P2 IMAD.MOV.U32 R2, RZ, RZ, R14 ;  /* 0x000000ffff02a224 */ /* 0x004fe400078e000e */
[----:B------:R-:W-:Y:S01]  /*cd10*/  @!P2 IMAD.MOV.U32 R3, RZ, RZ, R7 ;  /* 0x000000ffff03a224 */ /* 0x000fe200078e0007 */
[----:B------:R0:W1:Y:S04]  /*cd20*/  SHFL.IDX PT, R14, R0, 0x7, 0x181f ;  /* 0x00f81f00000e7f89 */ /* 0x00006800000e0000 */
[----:B------:R0:W-:Y:S04]  /*cd30*/  @!P2 LDGSTS.E.BYPASS.LTC128B.128 [R22+0x23400], desc[UR46][R2.64], !P1 ;  /* 0x234000000216afae */ /* 0x0001e8000c901d6e */
[----:B------:R0:W-:Y:S04]  /*cd40*/  @!P2 LDGSTS.E.BYPASS.LTC128B.128 [R22+0x27400], desc[UR46][R2.64+0x80], !P0 ;  /* 0x274000800216afae */ /* 0x0001e8000c101d6e */
[----:B------:R0:W2:Y:S02]  /*cd50*/  SHFL.IDX PT, R7, R4, 0x7, 0x181f ;  /* 0x00f81f0004077f89 */ /* 0x0000a400000e0000 */
.L_x_153:
[----:B------:R-:W-:Y:S01]  /*cd60*/  VIADD R6, R6, 0x70 ;  /* 0x0000007006067836 */ /* 0x000fe20000000000 */
[----:B------:R-:W-:Y:S01]  /*cd70*/  BSSY B0, `(.L_x_57) ;  /* 0x000000c000007945 */ /* 0x000fe20003800000 */
[----:B0-----:R-:W-:-:S03]  /*cd80*/  IMAD.MOV.U32 R0, RZ, RZ, 0x1 ;  /* 0x00000001ff007424 */ /* 0x001fc600078e00ff */
[----:B------:R-:W-:Y:S02]  /*cd90*/  ISETP.GE.AND P2, PT, R6, R5, PT ;  /* 0x000000050600720c */ /* 0x000fe40003f46270 */
[----:B------:R-:W-:-:S11]  /*cda0*/  SHF.L.U32 R0, R0, 0x1f, RZ ;  /* 0x0000001f00007819 */ /* 0x000fd600000006ff */
[----:B------:R-:W-:Y:S05]  /*cdb0*/  @P2 BRA `(.L_x_58) ;  /* 0x00000000001c2947 */ /* 0x000fea0003800000 */
[----:B-1----:R-:W-:-:S05]  /*cdc0*/  IADD3 R2, P2, R32, R14, RZ ;  /* 0x0000000e20027210 */ /* 0x002fca0007f5e0ff */
[----:B--2---:R-:W-:-:S05]  /*cdd0*/  IMAD.X R3, RZ, RZ, R7, P2 ;  /* 0x000000ffff037224 */ /* 0x004fca00010e0607 */
[----:B------:R-:W-:Y:S01]  /*cde0*/  @!PT LDS RZ, [RZ] ;  /* 0x00000000fffff984 */ /* 0x000fe20000000800 */
[----:B------:R-:W-:Y:S01]  /*cdf0*/  @!PT LDS RZ, [RZ] ;  /* 0x00000000fffff984 */ /* 0x000fe20000000800 */
[----:B------:R-:W-:Y:S01]  /*ce00*/  @!PT LDS RZ, [RZ] ;  /* 0x00000000fffff984 */ /* 0x000fe20000000800 */
[----:B------:R0:W-:Y:S04]  /*ce10*/  LDGSTS.E.BYPASS.LTC128B.128 [R22+0x23c00], desc[UR46][R2.64], !P1 ;  /* 0x23c0000002167fae */ /* 0x0001e8000c901d6e */
[----:B------:R0:W-:Y:S02]  /*ce20*/  LDGSTS.E.BYPASS.LTC128B.128 [R22+0x27c00], desc[UR46][R2.64+0x80], !P0 ;  /* 0x27c0008002167fae */ /* 0x0001e4000c101d6e */
.L_x_58:
[----:B------:R-:W-:Y:S05]  /*ce30*/  BSYNC B0 ;  /* 0x0000000000007941 */ /* 0x000fea0003800000 */
.L_x_57:
[----:B------:R-:W-:Y:S01]  /*ce40*/  NOP ;  /* 0x0000000000007918 */ /* 0x000fe20000000000 */
[----:B------:R-:W-:Y:S01]  /*ce50*/  SYNCS.ARRIVE.TRANS64.RED.A0T1 RZ, [UR42+0x38800], RZ ;  /* 0x038800ffffff79a7 */ /* 0x000fe2000820042a */
[----:B------:R-:W-:Y:S01]  /*ce60*/  ARRIVES.LDGSTSBAR.64.TRANSCNT [UR42+0x38800] ;  /* 0x03880000ff0079b0 */ /* 0x000fe20008000aaa */
[----:B------:R-:W-:Y:S01]  /*ce70*/  NOP ;  /* 0x0000000000007918 */ /* 0x000fe20000000000 */
[----:B------:R-:W-:Y:S01]  /*ce80*/  SYNCS.ARRIVE.TRANS64.A1T0 RZ, [UR42+0x38800], RZ ;  /* 0x038800ffffff79a7 */ /* 0x000fe2000810002a */
[----:B------:R-:W3:Y:S02]  /*ce90*/  SYNCS.PHASECHK.TRANS64.TRYWAIT P0, [UR42+0x38820], R0 ;  /* 0x03882000ff0075a7 */ /* 0x000ee4000800016a */
[----:B---3--:R-:W-:Y:S05]  /*cea0*/  @!P0 BRA `(.L_x_59) ;  /* 0x0000004400d48947 */ /* 0x008fea0003800000 */
.L_x_154:
[----:B------:R-:W-:Y:S01]  /*ceb0*/  UIADD3 UR4, UR48, -0x2, URZ ;  /* 0xfffffffe30047890 */ /* 0x000fe2000fffe03f */
[----:B------:R-:W-:-:S03]  /*cec0*/  IMAD.MOV.U32 R21, RZ, RZ, 0x1 ;  /* 0x00000001ff157424 */ /* 0x000fc600078e00ff */
[----:B------:R-:W-:-:S06]  /*ced0*/  UISETP.GE.AND UP0, UPT, UR4, UR45, UPT ;  /* 0x0000002d0400728c */ /* 0x000fcc000bf06270 */
[----:B------:R-:W-:-:S13]  /*cee0*/  PLOP3.LUT P0, PT, PT, PT, UP0, 0x80, 0x0 ;  /* 0x000000000000781c */ /* 0x000fda0003f0f008 */
[----:B------:R-:W-:Y:S05]  /*cef0*/  @!P0 BRA `(.L_x_60) ;  /* 0x0000001400f88947 */ /* 0x000fea0003800000 */
[----:B------:R-:W-:Y:S01]  /*cf00*/  UIADD3 UR4, UR44, 0x1, URZ ;  /* 0x000000012c047890 */ /* 0x000fe2000fffe03f */
[----:B------:R-:W-:Y:S01]  /*cf10*/  IADD3 R16, R32, R16, R18 ;  /* 0x0000001020107210 */ /* 0x000fe20007ffe012 */
[----:B------:R-:W-:Y:S01]  /*cf20*/  IMAD.MOV.U32 R10, RZ, RZ, RZ ;  /* 0x000000ffff0a7224 */ /* 0x000fe200078e00ff */
[----:B0-----:R-:W-:Y:S01]  /*cf30*/  LOP3.LUT R3, RZ, UR41, RZ, 0x33, !PT ;  /* 0x00000029ff037c12 */ /* 0x001fe2000f8e33ff */
[----:B------:R-:W-:Y:S02]  /*cf40*/  UIMAD UR4, UR4, UR37, URZ ;  /* 0x00000025040472a4 */ /* 0x000fe4000f8e023f */
[----:B------:R-:W-:Y:S02]  /*cf50*/  VIADD R5, R16, 0xfffffe80 ;  /* 0xfffffe8010057836 */ /* 0x000fe40000000000 */
[----:B------:R-:W-:Y:S02]  /*cf60*/  IMAD.MOV.U32 R16, RZ, RZ, 0x1 ;  /* 0x00000001ff107424 */ /* 0x000fe400078e00ff */
[----:B------:R-:W-:-:S04]  /*cf70*/  LOP3.LUT R0, RZ, UR4, RZ, 0x33, !PT ;  /* 0x00000004ff007c12 */ /* 0x000fc8000f8e33ff */
[----:B------:R-:W-:-:S04]  /*cf80*/  VIMNMX R0, R0, R3, !PT ;  /* 0x0000000300007248 */ /* 0x000fc80007fe0100 */
[C---:B------:R-:W-:Y:S01]  /*cf90*/  IADD3 R33, -R0.reuse, -0x2, RZ ;  /* 0xfffffffe00217810 */ /* 0x040fe20007ffe1ff */
[----:B------:R-:W-:-:S07]  /*cfa0*/  IMAD R20, R0, -0x80, R5 ;  /* 0xffffff8000147824 */ /* 0x000fce00078e0205 */
.L_x_75:
[----:B------:R-:W3:Y:S01]  /*cfb0*/  LDL R4, [R1+0x4] ;  /* 0x0000040001047983 */ /* 0x000ee20000100800 */
[----:B0-----:R-:W0:Y:S01]  /*cfc0*/  LDC R0, c[0x0][0x430] ;  /* 0x00010c00ff007b82 */ /* 0x001e220000000800 */
[----:B--2---:R-:W-:Y:S01]  /*cfd0*/  IMAD.MOV.U32 R7, RZ, RZ, R20 ;  /* 0x000000ffff077224 */ /* 0x004fe200078e0014 */
[----:B------:R-:W-:Y:S01]  /*cfe0*/  ULDC.64 UR4, c[0x0][0x428] ;  /* 0x00010a0000047ab9 */ /* 0x000fe20000000a00 */
[----:B0-----:R-:W-:-:S13]  /*cff0*/  ISETP.NE.AND P0, PT, R0, 0x1, PT ;  /* 0x000000010000780c */ /* 0x001fda0003f05270 */
[----:B------:R-:W0:Y:S08]  /*d000*/  @P0 LDC R3, c[0x0][0x434] ;  /* 0x00010d00ff030b82 */ /* 0x000e300000000800 */
[----:B------:R-:W2:Y:S01]  /*d010*/  @P0 LDC R5, c[0x0][0x438] ;  /* 0x00010e00ff050b82 */ /* 0x000ea20000000800 */
[----:B0-----:R-:W-:-:S05]  /*d020*/  @P0 IMAD.HI.U32 R0, R20, R3, RZ ;  /* 0x0000000314000227 */ /* 0x001fca00078e00ff */
[----:B--2---:R-:W-:-:S04]  /*d030*/  @P0 SHF.R.U32.HI R7, RZ, R5, R0 ;  /* 0x00000005ff070219 */ /* 0x004fc80000011600 */
[--C-:B------:R-:W-:Y:S01]  /*d040*/  SHF.R.S32.HI R3, RZ, 0x1f, R7.reuse ;  /* 0x0000001fff037819 */ /* 0x100fe20000011407 */
[----:B------:R-:W-:-:S04]  /*d050*/  IMAD.MOV.U32 R2, RZ, RZ, R7 ;  /* 0x000000ffff027224 */ /* 0x000fc800078e0007 */
[----:B------:R-:W-:-:S04]  /*d060*/  IMAD.WIDE.U32 R2, R36, UR4, R2 ;  /* 0x0000000424027c25 */ /* 0x000fc8000f8e0002 */
[----:B---3--:R-:W-:-:S04]  /*d070*/  IMAD R5, R4, UR4, RZ ;  /* 0x0000000404057c24 */ /* 0x008fc8000f8e02ff */
[----:B------:R-:W-:Y:S01]  /*d080*/  IMAD R5, R36, UR5, R5 ;  /* 0x0000000524057c24 */ /* 0x000fe2000f8e0205 */
[----:B------:R-:W-:Y:S02]  /*d090*/  ULDC.64 UR4, c[0x0][0x418] ;  /* 0x0001060000047ab9 */ /* 0x000fe40000000a00 */
[----:B------:R-:W-:Y:S01]  /*d0a0*/  LEA R4, P0, R2, UR4, 0x2 ;  /* 0x0000000402047c11 */ /* 0x000fe2000f8010ff */
[----:B------:R-:W-:-:S05]  /*d0b0*/  IMAD.IADD R3, R5, 0x1, R3 ;  /* 0x0000000105037824 */ /* 0x000fca00078e0203 */
[----:B------:R-:W-:-:S06]  /*d0c0*/  LEA.HI.X R5, R2, UR5, R3, 0x2, P0 ;  /* 0x0000000502057c11 */ /* 0x000fcc00080f1403 */
[----:B------:R-:W2:Y:S01]  /*d0d0*/  LDG.E R5, desc[UR46][R4.64] ;  /* 0x0000002e04057981 */ /* 0x000ea2000c1e1900 */
[----:B------:R-:W-:-:S06]  /*d0e0*/  ULOP3.LUT UR6, UR36, 0x2, URZ, 0xfc, !UPT ;  /* 0x0000000224067892 */ /* 0x000fcc000f8efc3f */
[----:B------:R-:W-:Y:S02]  /*d0f0*/  IMAD.U32 R6, RZ, RZ, UR6 ;  /* 0x00000006ff067e24 */ /* 0x000fe4000f8e00ff */
[----:B------:R-:W-:-:S03]  /*d100*/  VIADD R0, R10, 0x1 ;  /* 0x000000010a007836 */ /* 0x000fc60000000000 */
[----:B------:R-:W-:Y:S02]  /*d110*/  ISETP.NE.AND P2, PT, R6, 0x3, PT ;  /* 0x000000030600780c */ /* 0x000fe40003f45270 */
[----:B------:R-:W-:Y:S01]  /*d120*/  ISETP.NE.AND P1, PT, R0, 0x2, PT ;  /* 0x000000020000780c */ /* 0x000fe20003f25270 */
[----:B------:R-:W-:-:S03]  /*d130*/  VIADD R33, R33, 0xffffffff ;  /* 0xffffffff21217836 */ /* 0x000fc60000000000 */
[----:B------:R-:W-:Y:S02]  /*d140*/  SEL R21, RZ, 0x1, P1 ;  /* 0x00000001ff157807 */ /* 0x000fe40000800000 */
[----:B------:R-:W-:Y:S02]  /*d150*/  ISETP.GT.AND P0, PT, R33, UR45, PT ;  /* 0x0000002d21007c0c */ /* 0x000fe4000bf04270 */
[----:B------:R-:W-:Y:S02]  /*d160*/  SEL R0, R0, RZ, P1 ;  /* 0x000000ff00007207 */ /* 0x000fe40000800000 */
[----:B------:R-:W-:Y:S02]  /*d170*/  LOP3.LUT R21, R16, R21, RZ, 0x3c, !PT ;  /* 0x0000001510157212 */ /* 0x000fe400078e3cff */
[----:B--2---:R-:W-:Y:S01]  /*d180*/  SHF.R.S32.HI R18, RZ, 0x1f, R5 ;  /* 0x0000001fff127819 */ /* 0x004fe20000011405 */
[----:B------:R-:W-:Y:S06]  /*d190*/  @!P2 BRA `(.L_x_61) ;  /* 0x000000000004a947 */ /* 0x000fec0003800000 */
[----:B------:R-:W-:Y:S01]  /*d1a0*/  BPT.TRAP 0x1 ;  /* 0x000000040000795c */ /* 0x000fe20000300000 */
.L_x_61:
[----:B------:R-:W-:Y:S02]  /*d1b0*/  LEA R4, R0, UR42, 0x3 ;  /* 0x0000002a00047c11 */ /* 0x000fe4000f8e18ff */
[----:B------:R-:W-:-:S04]  /*d1c0*/  SHF.L.U32 R19, R21, 0x1f, RZ ;  /* 0x0000001f15137819 */ /* 0x000fc800000006ff */
[----:B------:R-:W0:Y:S02]  /*d1d0*/  SYNCS.PHASECHK.TRANS64.TRYWAIT P1, [R4+URZ+0x38880], R19 ;  /* 0x03888013040075a7 */ /* 0x000e24000802017f */
[----:B0-----:R-:W-:Y:S05]  /*d1e0*/  @!P1 BRA `(.L_x_62) ;  /* 0x00000044001c9947 */ /* 0x001fea0003800000 */
.L_x_155:
[----:B------:R-:W-:Y:S01]  /*d1f0*/  ULDC UR4, c[0x0][0x430] ;  /* 0x00010c0000047ab9 */ /* 0x000fe20000000800 */
[----:B------:R-:W-:Y:S01]  /*d200*/  R2UR UR6, R34 ;  /* 0x00000000220672ca */ /* 0x000fe200000e0000 */
[----:B------:R-:W-:Y:S01]  /*d210*/  UIADD3 UR4, -UR4, URZ, URZ ;  /* 0x0000003f04047290 */ /* 0x000fe2000fffe13f */
[----:B------:R-:W2:Y:S01]  /*d220*/  LDC R11, c[0x0][0x2f4] ;  /* 0x0000bd00ff0b7b82 */ /* 0x000ea20000000800 */
[----:B------:R-:W-:-:S04]  /*d230*/  LOP3.LUT P2, RZ, R23, 0x1, RZ, 0xc0, !PT ;  /* 0x0000000117ff7812 */ /* 0x000fc8000784c0ff */
[----:B------:R-:W-:Y:S01]  /*d240*/  IMAD R6, R7, UR4, R20 ;  /* 0x0000000407067c24 */ /* 0x000fe2000f8e0214 */
[----:B------:R-:W-:-:S04]  /*d250*/  ULDC.64 UR4, c[0x0][0x328] ;  /* 0x0000ca0000047ab9 */ /* 0x000fc80000000a00 */
[----:B------:R-:W-:-:S05]  /*d260*/  SHF.R.S32.HI R17, RZ, 0x1f, R6 ;  /* 0x0000001fff117819 */ /* 0x000fca0000011406 */
[----:B------:R-:W-:-:S04]  /*d270*/  IMAD R3, R17, UR4, RZ ;  /* 0x0000000411037c24 */ /* 0x000fc8000f8e02ff */
[C---:B------:R-:W-:Y:S02]  /*d280*/  IMAD R7, R6.reuse, UR5, R3 ;  /* 0x0000000506077c24 */ /* 0x040fe4000f8e0203 */
[----:B------:R-:W-:Y:S01]  /*d290*/  IMAD.WIDE.U32 R2, R6, UR4, RZ ;  /* 0x0000000406027c25 */ /* 0x000fe2000f8e00ff */
[----:B------:R-:W-:Y:S01]  /*d2a0*/  ULDC.64 UR4, c[0x0][0x338] ;  /* 0x0000ce0000047ab9 */ /* 0x000fe20000000a00 */
[----:B--2---:R-:W-:Y:S02]  /*d2b0*/  ISETP.GE.AND P3, PT, R32, R11, PT ;  /* 0x0000000b2000720c */ /* 0x004fe40003f66270 */
        /* <DEDUP_REMOVED lines=12> */
[----:B------:R-:W-:-:S04]  /*d380*/  IADD3 R9, P1, R2, UR6, RZ ;  /* 0x0000000602097c10 */ /* 0x000fc8000ff3e0ff */
[----:B------:R-:W-:Y:S01]  /*d390*/  IADD3.X R8, R7, UR4, R3, P1, !PT ;  /* 0x0000000407087c10 */ /* 0x000fe20008ffe403 */
[----:B------:R-:W-:-:S03]  /*d3a0*/  UMOV UR4, 0xffffffff ;  /* 0xffffffff00047882 */ /* 0x000fc60000000000 */
[----:B------:R-:W-:Y:S05]  /*d3b0*/  BRA.DIV UR4, `(.L_x_63) ;  /* 0x0000004204bc7947 */ /* 0x000fea000b800000 */
[----:B-1----:R-:W1:Y:S01]  /*d3c0*/  SHFL.IDX PT, R14, R9, RZ, 0x181f ;  /* 0x00181fff090e7589 */ /* 0x002e6200000e0000 */
[----:B------:R-:W-:-:S03]  /*d3d0*/  IMAD R7, R0, 0x8000, R22 ;  /* 0x0000800000077824 */ /* 0x000fc600078e0216 */
[----:B------:R-:W2:Y:S04]  /*d3e0*/  SHFL.IDX PT, R3, R8, RZ, 0x181f ;  /* 0x00181fff08037589 */ /* 0x000ea800000e0000 */
[----:B------:R-:W3:Y:S04]  /*d3f0*/  SHFL.IDX PT, R11, R9, 0x1, 0x181f ;  /* 0x00381f00090b7f89 */ /* 0x000ee800000e0000 */
[----:B------:R-:W4:Y:S04]  /*d400*/  SHFL.IDX PT, R24, R8, 0x1, 0x181f ;  /* 0x00381f0008187f89 */ /* 0x000f2800000e0000 */
[----:B------:R-:W5:Y:S04]  /*d410*/  SHFL.IDX PT, R12, R9, 0x2, 0x181f ;  /* 0x00581f00090c7f89 */ /* 0x000f6800000e0000 */
[----:B------:R-:W0:Y:S01]  /*d420*/  SHFL.IDX PT, R25, R8, 0x2, 0x181f ;  /* 0x00581f0008197f89 */ /* 0x000e2200000e0000 */
[----:B-1----:R-:W-:-:S03]  /*d430*/  IADD3 R2, P1, R32, R14, RZ ;  /* 0x0000000e20027210 */ /* 0x002fc60007f3e0ff */
[----:B------:R-:W-:Y:S02]  /*d440*/  SHFL.IDX PT, R14, R9, 0x7, 0x181f ;  /* 0x00f81f00090e7f89 */ /* 0x000fe400000e0000 */
[----:B--2---:R-:W-:-:S05]  /*d450*/  IMAD.X R3, RZ, RZ, R3, P1 ;  /* 0x000000ffff037224 */ /* 0x004fca00008e0603 */
[----:B------:R-:W-:Y:S04]  /*d460*/  LDGSTS.E.BYPASS.LTC128B.128 [R7+0x10400], desc[UR46][R2.64], !P3 ;  /* 0x1040000002077fae */ /* 0x000fe8000d901d6e */
[----:B------:R3:W-:Y:S02]  /*d470*/  LDGSTS.E.BYPASS.LTC128B.128 [R7+0x14400], desc[UR46][R2.64+0x80], !P2 ;  /* 0x1440008002077fae */ /* 0x0007e4000d101d6e */
[----:B---3--:R-:W-:Y:S02]  /*d480*/  IADD3 R2, P1, R32, R11, RZ ;  /* 0x0000000b20027210 */ /* 0x008fe40007f3e0ff */
[----:B------:R-:W1:Y:S03]  /*d490*/  SHFL.IDX PT, R11, R9, 0x3, 0x181f ;  /* 0x00781f00090b7f89 */ /* 0x000e6600000e0000 */
[----:B----4-:R-:W-:-:S02]  /*d4a0*/  IMAD.X R3, RZ, RZ, R24, P1 ;  /* 0x000000ffff037224 */ /* 0x010fc400008e0618 */
[----:B------:R-:W2:Y:S04]  /*d4b0*/  SHFL.IDX PT, R24, R8, 0x3, 0x181f ;  /* 0x00781f0008187f89 */ /* 0x000ea800000e0000 */
[----:B------:R-:W-:Y:S04]  /*d4c0*/  LDGSTS.E.BYPASS.LTC128B.128 [R7+0x10c00], desc[UR46][R2.64], !P3 ;  /* 0x10c0000002077fae */ /* 0x000fe8000d901d6e */
[----:B------:R5:W-:Y:S02]  /*d4d0*/  LDGSTS.E.BYPASS.LTC128B.128 [R7+0x14c00], desc[UR46][R2.64+0x80], !P2 ;  /* 0x14c0008002077fae */ /* 0x000be4000d101d6e */
[----:B-----5:R-:W-:-:S02]  /*d4e0*/  IADD3 R2, P1, R32, R12, RZ ;  /* 0x0000000c20027210 */ /* 0x020fc40007f3e0ff */
[----:B------:R-:W-:Y:S03]  /*d4f0*/  SHFL.IDX PT, R12, R9, 0x5, 0x181f ;  /* 0x00b81f00090c7f89 */ /* 0x000fe600000e0000 */
[----:B0-----:R-:W-:Y:S02]  /*d500*/  IMAD.X R3, RZ, RZ, R25, P1 ;  /* 0x000000ffff037224 */ /* 0x001fe400008e0619 */
[----:B------:R-:W-:Y:S04]  /*d510*/  SHFL.IDX PT, R25, R8, 0x5, 0x181f ;  /* 0x00b81f0008197f89 */ /* 0x000fe800000e0000 */
[----:B------:R-:W-:Y:S04]  /*d520*/  LDGSTS.E.BYPASS.LTC128B.128 [R7+0x11400], desc[UR46][R2.64], !P3 ;  /* 0x1140000002077fae */ /* 0x000fe8000d901d6e */
[----:B------:R1:W-:Y:S02]  /*d530*/  LDGSTS.E.BYPASS.LTC128B.128 [R7+0x15400], desc[UR46][R2.64+0x80], !P2 ;  /* 0x1540008002077fae */ /* 0x0003e4000d101d6e */
[----:B-1----:R-:W-:-:S02]  /*d540*/  IADD3 R2, P1, R32, R11, RZ ;  /* 0x0000000b20027210 */ /* 0x002fc40007f3e0ff */
[----:B------:R-:W0:Y:S03]  /*d550*/  SHFL.IDX PT, R11, R9, 0x4, 0x181f ;  /* 0x00981f00090b7f89 */ /* 0x000e2600000e0000 */
[----:B--2---:R-:W-:Y:S02]  /*d560*/  IMAD.X R3, RZ, RZ, R24, P1 ;  /* 0x000000ffff037224 */ /* 0x004fe400008e0618 */
[----:B------:R-:W1:Y:S04]  /*d570*/  SHFL.IDX PT, R24, R8, 0x4, 0x181f ;  /* 0x00981f0008187f89 */ /* 0x000e6800000e0000 */
[----:B------:R-:W-:Y:S04]  /*d580*/  LDGSTS.E.BYPASS.LTC128B.128 [R7+0x11c00], desc[UR46][R2.64], !P3 ;  /* 0x11c0000002077fae */ /* 0x000fe8000d901d6e */
[----:B------:R0:W-:Y:S02]  /*d590*/  LDGSTS.E.BYPASS.LTC128B.128 [R7+0x15c00], desc[UR46][R2.64+0x80], !P2 ;  /* 0x15c0008002077fae */ /* 0x0001e4000d101d6e */
[----:B0-----:R-:W-:-:S02]  /*d5a0*/  IADD3 R2, P1, R32, R11, RZ ;  /* 0x0000000b20027210 */ /* 0x001fc40007f3e0ff */
[----:B------:R-:W0:Y:S03]  /*d5b0*/  SHFL.IDX PT, R11, R9, 0x6, 0x181f ;  /* 0x00d81f00090b7f89 */ /* 0x000e2600000e0000 */
[----:B-1----:R-:W-:Y:S02]  /*d5c0*/  IMAD.X R3, RZ, RZ, R24, P1 ;  /* 0x000000ffff037224 */ /* 0x002fe400008e0618 */
[----:B------:R-:W1:Y:S04]  /*d5d0*/  SHFL.IDX PT, R24, R8, 0x6, 0x181f ;  /* 0x00d81f0008187f89 */ /* 0x000e6800000e0000 */
[----:B------:R-:W-:Y:S04]  /*d5e0*/  LDGSTS.E.BYPASS.LTC128B.128 [R7+0x12400], desc[UR46][R2.64], !P3 ;  /* 0x1240000002077fae */ /* 0x000fe8000d901d6e */
[----:B------:R2:W-:Y:S04]  /*d5f0*/  LDGSTS.E.BYPASS.LTC128B.128 [R7+0x16400], desc[UR46][R2.64+0x80], !P2 ;  /* 0x1640008002077fae */ /* 0x0005e8000d101d6e */
[----:B------:R-:W3:Y:S01]  /*d600*/  SHFL.IDX PT, R8, R8, 0x7, 0x181f ;  /* 0x00f81f0008087f89 */ /* 0x000ee200000e0000 */
[----:B--2---:R-:W-:-:S05]  /*d610*/  IADD3 R2, P1, R32, R12, RZ ;  /* 0x0000000c20027210 */ /* 0x004fca0007f3e0ff */
[----:B------:R-:W-:-:S05]  /*d620*/  IMAD.X R3, RZ, RZ, R25, P1 ;  /* 0x000000ffff037224 */ /* 0x000fca00008e0619 */
[----:B------:R-:W-:Y:S04]  /*d630*/  LDGSTS.E.BYPASS.LTC128B.128 [R7+0x12c00], desc[UR46][R2.64], !P3 ;  /* 0x12c0000002077fae */ /* 0x000fe8000d901d6e */
[----:B------:R0:W-:Y:S02]  /*d640*/  LDGSTS.E.BYPASS.LTC128B.128 [R7+0x16c00], desc[UR46][R2.64+0x80], !P2 ;  /* 0x16c0008002077fae */ /* 0x0001e4000d101d6e */
[----:B0-----:R-:W-:-:S05]  /*d650*/  IADD3 R2, P1, R32, R11, RZ ;  /* 0x0000000b20027210 */ /* 0x001fca0007f3e0ff */
[----:B-1----:R-:W-:-:S05]  /*d660*/  IMAD.X R3, RZ, RZ, R24, P1 ;  /* 0x000000ffff037224 */ /* 0x002fca00008e0618 */
[----:B------:R0:W-:Y:S04]  /*d670*/  LDGSTS.E.BYPASS.LTC128B.128 [R7+0x13400], desc[UR46][R2.64], !P3 ;  /* 0x1340000002077fae */ /* 0x0001e8000d901d6e */
[----:B---3--:R0:W-:Y:S02]  /*d680*/  LDGSTS.E.BYPASS.LTC128B.128 [R7+0x17400], desc[UR46][R2.64+0x80], !P2 ;  /* 0x1740008002077fae */ /* 0x0081e4000d101d6e */
.L_x_173:
[----:B0-----:R-:W-:Y:S02]  /*d690*/  IADD3 R2, P1, R32, R14, RZ ;  /* 0x0000000e20027210 */ /* 0x001fe40007f3e0ff */
[----:B------:R-:W-:-:S03]  /*d6a0*/  R2UR UR4, R4 ;  /* 0x00000000040472ca */ /* 0x000fc600000e0000 */
        /* <DEDUP_REMOVED lines=15> */
.L_x_64:
[----:B------:R0:W-:Y:S01]  /*d7a0*/  SYNCS.ARRIVE.TRANS64.A1T0 RZ, [R4+URZ+0x38870], RZ ;  /* 0x038870ff04ff79a7 */ /* 0x0001e2000810003f */
[----:B------:R-:W-:Y:S05]  /*d7b0*/  @!P2 BRA `(.L_x_65) ;  /* 0x000000000004a947 */ /* 0x000fea0003800000 */
[----:B------:R-:W-:Y:S01]  /*d7c0*/  BPT.TRAP 0x1 ;  /* 0x000000040000795c */ /* 0x000fe20000300000 */
.L_x_65:
[----:B------:R-:W1:Y:S02]  /*d7d0*/  SYNCS.PHASECHK.TRANS64.TRYWAIT P1, [R4+URZ+0x38840], R19 ;  /* 0x03884013040075a7 */ /* 0x000e64000802017f */
[----:B-1----:R-:W-:Y:S05]  /*d7e0*/  @!P1 BRA `(.L_x_66) ;  /* 0x0000004800009947 */ /* 0x002fea0003800000 */
.L_x_174:
[----:B------:R-:W-:Y:S01]  /*d7f0*/  ULDC.64 UR4, c[0x0][0x300] ;  /* 0x0000c00000047ab9 */ /* 0x000fe20000000a00 */
[----:B------:R-:W-:Y:S01]  /*d800*/  R2UR UR6, R34 ;  /* 0x00000000220672ca */ /* 0x000fe200000e0000 */
[----:B------:R-:W-:Y:S01]  /*d810*/  IMAD R17, R17, UR4, RZ ;  /* 0x0000000411117c24 */ /* 0x000fe2000f8e02ff */
[----:B------:R-:W2:Y:S01]  /*d820*/  LDC R8, c[0x0][0x2f4] ;  /* 0x0000bd00ff087b82 */ /* 0x000ea20000000800 */
[----:B------:R-:W-:Y:S01]  /*d830*/  IMAD.WIDE.U32 R2, R6, UR4, RZ ;  /* 0x0000000406027c25 */ /* 0x000fe2000f8e00ff */
[----:B------:R-:W-:-:S03]  /*d840*/  LOP3.LUT P2, RZ, R23, 0x1, RZ, 0xc0, !PT ;  /* 0x0000000117ff7812 */ /* 0x000fc6000784c0ff */
[----:B------:R-:W-:Y:S01]  /*d850*/  IMAD R17, R6, UR5, R17 ;  /* 0x0000000506117c24 */ /* 0x000fe2000f8e0211 */
[----:B------:R-:W-:Y:S02]  /*d860*/  ULDC.64 UR4, c[0x0][0x310] ;  /* 0x0000c40000047ab9 */ /* 0x000fe40000000a00 */
[----:B------:R-:W-:Y:S02]  /*d870*/  IMAD R18, R18, UR4, RZ ;  /* 0x0000000412127c24 */ /* 0x000fe4000f8e02ff */
[----:B------:R-:W-:Y:S02]  /*d880*/  IMAD.IADD R3, R3, 0x1, R17 ;  /* 0x0000000103037824 */ /* 0x000fe400078e0211 */
[C---:B------:R-:W-:Y:S02]  /*d890*/  IMAD R7, R5.reuse, UR5, R18 ;  /* 0x0000000505077c24 */ /* 0x040fe4000f8e0212 */
[----:B------:R-:W-:Y:S01]  /*d8a0*/  IMAD.WIDE.U32 R2, R5, UR4, R2 ;  /* 0x0000000405027c25 */ /* 0x000fe2000f8e0002 */
[----:B------:R-:W-:-:S03]  /*d8b0*/  ULDC.64 UR4, c[0x0][0x308] ;  /* 0x0000c20000047ab9 */ /* 0x000fc60000000a00 */
[----:B------:R-:W-:Y:S02]  /*d8c0*/  IMAD.IADD R3, R3, 0x1, R7 ;  /* 0x0000000103037824 */ /* 0x000fe400078e0207 */
[----:B------:R-:W-:Y:S01]  /*d8d0*/  IMAD.U32 R5, RZ, RZ, UR4 ;  /* 0x00000004ff057e24 */ /* 0x000fe2000f8e00ff */
[----:B------:R-:W-:-:S03]  /*d8e0*/  UIMAD UR4, UR6, UR4, URZ ;  /* 0x00000004060472a4 */ /* 0x000fc6000f8e023f */
[----:B------:R-:W-:Y:S01]  /*d8f0*/  IMAD.WIDE.U32 R2, R5, UR40, R2 ;  /* 0x0000002805027c25 */ /* 0x000fe2000f8e0002 */
[----:B------:R-:W-:Y:S01]  /*d900*/  ULDC.64 UR6, c[0x0][0x2e8] ;  /* 0x0000ba0000067ab9 */ /* 0x000fe20000000a00 */
[----:B------:R-:W-:Y:S01]  /*d910*/  UIMAD UR4, UR40, UR5, UR4 ;  /* 0x00000005280472a4 */ /* 0x000fe2000f8e0204 */
[----:B--2---:R-:W-:Y:S01]  /*d920*/  ISETP.GE.AND P3, PT, R32, R8, PT ;  /* 0x000000082000720c */ /* 0x004fe20003f66270 */
[----:B------:R-:W-:Y:S01]  /*d930*/  IMAD.U32 R5, RZ, RZ, UR7 ;  /* 0x00000007ff057e24 */ /* 0x000fe2000f8e00ff */
[----:B------:R-:W-:-:S04]  /*d940*/  IADD3 R7, P1, R2, UR6, RZ ;  /* 0x0000000602077c10 */ /* 0x000fc8000ff3e0ff */
[----:B------:R-:W-:Y:S01]  /*d950*/  IADD3.X R6, R5, UR4, R3, P1, !PT ;  /* 0x0000000405067c10 */ /* 0x000fe20008ffe403 */
[----:B------:R-:W-:-:S03]  /*d960*/  UMOV UR4, 0xffffffff ;  /* 0xffffffff00047882 */ /* 0x000fc60000000000 */
[----:B------:R-:W-:Y:S05]  /*d970*/  BRA.DIV UR4, `(.L_x_67) ;  /* 0x0000004604b07947 */ /* 0x000fea000b800000 */
[----:B------:R-:W2:Y:S01]  /*d980*/  SHFL.IDX PT, R14, R7, RZ, 0x181f ;  /* 0x00181fff070e7589 */ /* 0x000ea200000e0000 */
[----:B------:R-:W-:-:S03]  /*d990*/  IMAD R5, R0, 0x8000, R37 ;  /* 0x0000800000057824 */ /* 0x000fc600078e0225 */
[----:B------:R-:W3:Y:S01]  /*d9a0*/  SHFL.IDX PT, R3, R6, RZ, 0x181f ;  /* 0x00181fff06037589 */ /* 0x000ee200000e0000 */
[----:B------:R-:W-:-:S03]  /*d9b0*/  VIADD R5, R5, UR42 ;  /* 0x0000002a05057c36 */ /* 0x000fc60008000000 */
[----:B------:R-:W-:Y:S04]  /*d9c0*/  SHFL.IDX PT, R8, R6, 0x1, 0x181f ;  /* 0x00381f0006087f89 */ /* 0x000fe800000e0000 */
[----:B------:R-:W-:Y:S04]  /*d9d0*/  SHFL.IDX PT, R17, R7, 0x2, 0x181f ;  /* 0x00581f0007117f89 */ /* 0x000fe800000e0000 */
[----:B------:R-:W-:Y:S01]  /*d9e0*/  SHFL.IDX PT, R9, R6, 0x2, 0x181f ;  /* 0x00581f0006097f89 */ /* 0x000fe200000e0000 */
[----:B--2---:R-:W-:-:S03]  /*d9f0*/  IADD3 R2, P1, R32, R14, RZ ;  /* 0x0000000e20027210 */ /* 0x004fc60007f3e0ff */
[----:B------:R-:W2:Y:S02]  /*da00*/  SHFL.IDX PT, R14, R7, 0x1, 0x181f ;  /* 0x00381f00070e7f89 */ /* 0x000ea400000e0000 */
[----:B---3--:R-:W-:-:S05]  /*da10*/  IMAD.X R3, RZ, RZ, R3, P1 ;  /* 0x000000ffff037224 */ /* 0x008fca00008e0603 */
[----:B------:R-:W-:Y:S04]  /*da20*/  LDGSTS.E.BYPASS.LTC128B.128 [R5+0x28400], desc[UR46][R2.64], !P3 ;  /* 0x2840000002057fae */ /* 0x000fe8000d901d6e */
[----:B------:R2:W-:Y:S02]  /*da30*/  LDGSTS.E.BYPASS.LTC128B.128 [R5+0x2c400], desc[UR46][R2.64+0x80], !P2 ;  /* 0x2c40008002057fae */ /* 0x0005e4000d101d6e */
[----:B--2---:R-:W-:Y:S02]  /*da40*/  IADD3 R2, P1, R32, R14, RZ ;  /* 0x0000000e20027210 */ /* 0x004fe40007f3e0ff */
[----:B------:R-:W2:Y:S03]  /*da50*/  SHFL.IDX PT, R14, R7, 0x3, 0x181f ;  /* 0x00781f00070e7f89 */ /* 0x000ea600000e0000 */
[----:B------:R-:W-:-:S02]  /*da60*/  IMAD.X R3, RZ, RZ, R8, P1 ;  /* 0x000000ffff037224 */ /* 0x000fc400008e0608 */
[----:B------:R-:W3:Y:S04]  /*da70*/  SHFL.IDX PT, R8, R6, 0x3, 0x181f ;  /* 0x00781f0006087f89 */ /* 0x000ee800000e0000 */
[----:B------:R-:W-:Y:S04]  /*da80*/  LDGSTS.E.BYPASS.LTC128B.128 [R5+0x28c00], desc[UR46][R2.64], !P3 ;  /* 0x28c0000002057fae */ /* 0x000fe8000d901d6e */
[----:B------:R4:W-:Y:S02]  /*da90*/  LDGSTS.E.BYPASS.LTC128B.128 [R5+0x2cc00], desc[UR46][R2.64+0x80], !P2 ;  /* 0x2cc0008002057fae */ /* 0x0009e4000d101d6e */
[----:B----4-:R-:W-:-:S02]  /*daa0*/  IADD3 R2, P1, R32, R17, RZ ;  /* 0x0000001120027210 */ /* 0x010fc40007f3e0ff */
[----:B------:R-:W-:Y:S03]  /*dab0*/  SHFL.IDX PT, R17, R7, 0x5, 0x181f ;  /* 0x00b81f0007117f89 */ /* 0x000fe600000e0000 */
[----:B------:R-:W-:Y:S02]  /*dac0*/  IMAD.X R3, RZ, RZ, R9, P1 ;  /* 0x000000ffff037224 */ /* 0x000fe400008e0609 */
[----:B------:R-:W-:Y:S04]  /*dad0*/  SHFL.IDX PT, R9, R6, 0x5, 0x181f ;  /* 0x00b81f0006097f89 */ /* 0x000fe800000e0000 */
[----:B------:R-:W-:Y:S04]  /*dae0*/  LDGSTS.E.BYPASS.LTC128B.128 [R5+0x29400], desc[UR46][R2.64], !P3 ;  /* 0x2940000002057fae */ /* 0x000fe8000d901d6e */
[----:B------:R2:W-:Y:S02]  /*daf0*/  LDGSTS.E.BYPASS.LTC128B.128 [R5+0x2d400], desc[UR46][R2.64+0x80], !P2 ;  /* 0x2d40008002057fae */ /* 0x0005e4000d101d6e */
[----:B--2---:R-:W-:-:S02]  /*db00*/  IADD3 R2, P1, R32, R14, RZ ;  /* 0x0000000e20027210 */ /* 0x004fc40007f3e0ff */
[----:B------:R-:W2:Y:S03]  /*db10*/  SHFL.IDX PT, R14, R7, 0x4, 0x181f ;  /* 0x00981f00070e7f89 */ /* 0x000ea600000e0000 */
[----:B---3--:R-:W-:Y:S02]  /*db20*/  IMAD.X R3, RZ, RZ, R8, P1 ;  /* 0x000000ffff037224 */ /* 0x008fe400008e0608 */
[----:B------:R-:W3:Y:S04]  /*db30*/  SHFL.IDX PT, R8, R6, 0x4, 0x181f ;  /* 0x00981f0006087f89 */ /* 0x000ee800000e0000 */
[----:B------:R-:W-:Y:S04]  /*db40*/  LDGSTS.E.BYPASS.LTC128B.128 [R5+0x29c00], desc[UR46][R2.64], !P3 ;  /* 0x29c0000002057fae */ /* 0x000fe8000d901d6e */
[----:B------:R2:W-:Y:S02]  /*db50*/  LDGSTS.E.BYPASS.LTC128B.128 [R5+0x2dc00], desc[UR46][R2.64+0x80], !P2 ;  /* 0x2dc0008002057fae */ /* 0x0005e4000d101d6e */
[----:B--2---:R-:W-:-:S02]  /*db60*/  IADD3 R2, P1, R32, R14, RZ ;  /* 0x0000000e20027210 */ /* 0x004fc40007f3e0ff */
[----:B------:R-:W2:Y:S03]  /*db70*/  SHFL.IDX PT, R14, R7, 0x6, 0x181f ;  /* 0x00d81f00070e7f89 */ /* 0x000ea600000e0000 */
[----:B---3--:R-:W-:Y:S02]  /*db80*/  IMAD.X R3, RZ, RZ, R8, P1 ;  /* 0x000000ffff037224 */ /* 0x008fe400008e0608 */
[----:B------:R-:W3:Y:S04]  /*db90*/  SHFL.IDX PT, R8, R6, 0x6, 0x181f ;  /* 0x00d81f0006087f89 */ /* 0x000ee800000e0000 */
[----:B------:R-:W-:Y:S04]  /*dba0*/  LDGSTS.E.BYPASS.LTC128B.128 [R5+0x2a400], desc[UR46][R2.64], !P3 ;  /* 0x2a40000002057fae */ /* 0x000fe8000d901d6e */
[----:B------:R4:W-:Y:S04]  /*dbb0*/  LDGSTS.E.BYPASS.LTC128B.128 [R5+0x2e400], desc[UR46][R2.64+0x80], !P2 ;  /* 0x2e40008002057fae */ /* 0x0009e8000d101d6e */
[----:B------:R-:W0:Y:S01]  /*dbc0*/  SHFL.IDX PT, R6, R6, 0x7, 0x181f ;  /* 0x00f81f0006067f89 */ /* 0x000e2200000e0000 */
[----:B----4-:R-:W-:-:S05]  /*dbd0*/  IADD3 R2, P1, R32, R17, RZ ;  /* 0x0000001120027210 */ /* 0x010fca0007f3e0ff */
[----:B------:R-:W-:-:S05]  /*dbe0*/  IMAD.X R3, RZ, RZ, R9, P1 ;  /* 0x000000ffff037224 */ /* 0x000fca00008e0609 */
[----:B------:R-:W-:Y:S04]  /*dbf0*/  LDGSTS.E.BYPASS.LTC128B.128 [R5+0x2ac00], desc[UR46][R2.64], !P3 ;  /* 0x2ac0000002057fae */ /* 0x000fe8000d901d6e */
[----:B------:R2:W-:Y:S02]  /*dc00*/  LDGSTS.E.BYPASS.LTC128B.128 [R5+0x2ec00], desc[UR46][R2.64+0x80], !P2 ;  /* 0x2ec0008002057fae */ /* 0x0005e4000d101d6e */
[----:B--2---:R-:W-:Y:S02]  /*dc10*/  IADD3 R2, P1, R32, R14, RZ ;  /* 0x0000000e20027210 */ /* 0x004fe40007f3e0ff */
[----:B------:R2:W4:Y:S03]  /*dc20*/  SHFL.IDX PT, R14, R7, 0x7, 0x181f ;  /* 0x00f81f00070e7f89 */ /* 0x00052600000e0000 */
[----:B---3--:R-:W-:-:S05]  /*dc30*/  IMAD.X R3, RZ, RZ, R8, P1 ;  /* 0x000000ffff037224 */ /* 0x008fca00008e0608 */
[----:B------:R2:W-:Y:S04]  /*dc40*/  LDGSTS.E.BYPASS.LTC128B.128 [R5+0x2b400], desc[UR46][R2.64], !P3 ;  /* 0x2b40000002057fae */ /* 0x0005e8000d901d6e */
[----:B0-----:R2:W-:Y:S02]  /*dc50*/  LDGSTS.E.BYPASS.LTC128B.128 [R5+0x2f400], desc[UR46][R2.64+0x80], !P2 ;  /* 0x2f40008002057fae */ /* 0x0015e4000d101d6e */
.L_x_192:
[----:B--2-4-:R-:W-:Y:S02]  /*dc60*/  IADD3 R2, P1, R32, R14, RZ ;  /* 0x0000000e20027210 */ /* 0x014fe40007f3e0ff */
        /* <DEDUP_REMOVED lines=16> */
.L_x_68:
[----:B------:R-:W-:Y:S01]  /*dd70*/  IMAD.U32 R2, RZ, RZ, UR36 ;  /* 0x00000024ff027e24 */ /* 0x000fe2000f8e00ff */
[----:B------:R0:W-:Y:S04]  /*dd80*/  SYNCS.ARRIVE.TRANS64.A1T0 RZ, [R4+URZ+0x38830], RZ ;  /* 0x038830ff04ff79a7 */ /* 0x0001e8000810003f */
[----:B------:R-:W-:-:S04]  /*dd90*/  LOP3.LUT R2, R2, 0x1, RZ, 0xfc, !PT ;  /* 0x0000000102027812 */ /* 0x000fc800078efcff */
[----:B------:R-:W-:-:S13]  /*dda0*/  ISETP.NE.AND P1, PT, R2, 0x3, PT ;  /* 0x000000030200780c */ /* 0x000fda0003f25270 */
[----:B0-----:R-:W-:Y:S05]  /*ddb0*/  @!P1 BRA `(.L_x_69) ;  /* 0x0000000000049947 */ /* 0x001fea0003800000 */
[----:B------:R-:W-:Y:S01]  /*ddc0*/  BPT.TRAP 0x1 ;  /* 0x000000040000795c */ /* 0x000fe20000300000 */
.L_x_69:
[----:B------:R-:W-:Y:S02]  /*ddd0*/  LOP3.LUT R2, R16, 0x1, RZ, 0x3c, !PT ;  /* 0x0000000110027812 */ /* 0x000fe400078e3cff */
[----:B------:R-:W-:Y:S02]  /*dde0*/  LEA R5, R10, UR42, 0x3 ;  /* 0x0000002a0a057c11 */ /* 0x000fe4000f8e18ff */
[----:B------:R-:W-:-:S04]  /*ddf0*/  SHF.L.U32 R2, R2, 0x1f, RZ ;  /* 0x0000001f02027819 */ /* 0x000fc800000006ff */
[----:B------:R-:W0:Y:S02]  /*de00*/  SYNCS.PHASECHK.TRANS64.TRYWAIT P2, [R5+URZ+0x38870], R2 ;  /* 0x03887002050075a7 */ /* 0x000e24000804017f */
[----:B0-----:R-:W-:Y:S05]  /*de10*/  @!P2 BRA `(.L_x_70) ;  /* 0x0000004800bca947 */ /* 0x001fea0003800000 */
.L_x_193:
[----:B------:R-:W-:-:S06]  /*de20*/  ULOP3.LUT UR4, UR36, 0x2, URZ, 0xfc, !UPT ;  /* 0x0000000224047892 */ /* 0x000fcc000f8efc3f */
[----:B------:R-:W-:-:S05]  /*de30*/  IMAD.U32 R3, RZ, RZ, UR4 ;  /* 0x00000004ff037e24 */ /* 0x000fca000f8e00ff */
[----:B------:R-:W-:-:S13]  /*de40*/  ISETP.NE.AND P2, PT, R3, 0x3, PT ;  /* 0x000000030300780c */ /* 0x000fda0003f45270 */
[----:B------:R-:W-:Y:S05]  /*de50*/  @!P2 BRA `(.L_x_71) ;  /* 0x000000000004a947 */ /* 0x000fea0003800000 */
[----:B------:R-:W-:Y:S01]  /*de60*/  BPT.TRAP 0x1 ;  /* 0x000000040000795c */ /* 0x000fe20000300000 */
.L_x_71:
[----:B0-----:R-:W-:Y:S01]  /*de70*/  SHF.L.U32 R2, R16, 0x1f, RZ ;  /* 0x0000001f10027819 */ /* 0x001fe200000006ff */
[----:B------:R-:W-:-:S03]  /*de80*/  IMAD.SHL.U32 R3, R10, 0x8000, RZ ;  /* 0x000080000a037824 */ /* 0x000fc600078e00ff */
[----:B------:R-:W0:Y:S02]  /*de90*/  SYNCS.PHASECHK.TRANS64.TRYWAIT P2, [R5+URZ+0x38860], R2 ;  /* 0x03886002050075a7 */ /* 0x000e24000804017f */
[----:B0-----:R-:W-:Y:S05]  /*dea0*/  @!P2 BRA `(.L_x_72) ;  /* 0x0000004800aca947 */ /* 0x001fea0003800000 */
.L_x_194:
[----:B-1----:R-:W2:Y:S04]  /*deb0*/  LDL R4, [R1+0x8] ;  /* 0x0000080001047983 */ /* 0x002ea80000100800 */
[----:B------:R-:W3:Y:S04]  /*dec0*/  LDL R7, [R1] ;  /* 0x0000000001077983 */ /* 0x000ee80000100800 */
[----:B------:R-:W4:Y:S01]  /*ded0*/  LDL R6, [R1+0xc] ;  /* 0x00000c0001067983 */ /* 0x000f220000100800 */
[----:B------:R-:W-:Y:S05]  /*dee0*/  WARPSYNC.ALL ;  /* 0x0000000000007948 */ /* 0x000fea0003800000 */
[----:B--2---:R-:W-:-:S05]  /*def0*/  LOP3.LUT R4, R3, R4, RZ, 0xfc, !PT ;  /* 0x0000000403047212 */ /* 0x004fca00078efcff */
[----:B0-----:R-:W-:Y:S01]  /*df00*/  VIADD R2, R4, UR42 ;  /* 0x0000002a04027c36 */ /* 0x001fe20008000000 */
[----:B------:R-:W0:Y:S03]  /*df10*/  LDSM.16.MT88.4 R16, [R4+UR42+0x10400] ;  /* 0x0104002a0410783b */ /* 0x000e260008004200 */
[----:B---3--:R-:W-:-:S05]  /*df20*/  IMAD.IADD R2, R7, 0x1, R2 ;  /* 0x0000000107027824 */ /* 0x008fca00078e0202 */
[----:B------:R-:W1:Y:S01]  /*df30*/  LDSM.16.MT88.4 R8, [R2+0x10400] ;  /* 0x010400000208783b */ /* 0x000e620000004200 */
[----:B----4-:R-:W-:Y:S02]  /*df40*/  IADD3 R3, R3, UR42, R6 ;  /* 0x0000002a03037c10 */ /* 0x010fe4000fffe006 */
[C-C-:B0-----:R-:W-:Y:S02]  /*df50*/  PRMT R12, R16.reuse, 0x6420, R17.reuse ;  /* 0x00006420100c7816 */ /* 0x141fe40000000011 */
[----:B------:R-:W-:Y:S02]  /*df60*/  PRMT R13, R16, 0x7531, R17 ;  /* 0x00007531100d7816 */ /* 0x000fe40000000011 */
[C-C-:B------:R-:W-:Y:S02]  /*df70*/  PRMT R14, R18.reuse, 0x6420, R19.reuse ;  /* 0x00006420120e7816 */ /* 0x140fe40000000013 */
[----:B------:R-:W-:Y:S02]  /*df80*/  PRMT R15, R18, 0x7531, R19 ;  /* 0x00007531120f7816 */ /* 0x000fe40000000013 */
[----:B-1----:R-:W-:-:S02]  /*df90*/  PRMT R24, R8, 0x6420, R9 ;  /* 0x0000642008187816 */ /* 0x002fc40000000009 */
[----:B------:R-:W-:Y:S02]  /*dfa0*/  PRMT R25, R8, 0x7531, R9 ;  /* 0x0000753108197816 */ /* 0x000fe40000000009 */
[C-C-:B------:R-:W-:Y:S02]  /*dfb0*/  PRMT R26, R10.reuse, 0x6420, R11.reuse ;  /* 0x000064200a1a7816 */ /* 0x140fe4000000000b */
[----:B------:R-:W-:Y:S01]  /*dfc0*/  PRMT R27, R10, 0x7531, R11 ;  /* 0x000075310a1b7816 */ /* 0x000fe2000000000b */
[----:B------:R-:W-:Y:S04]  /*dfd0*/  STSM.16.M88.4 [R3+0x400], R12 ;  /* 0x0004000c03007844 */ /* 0x000fe80000000200 */
[----:B------:R-:W-:Y:S04]  /*dfe0*/  STSM.16.M88.4 [R3+0x2400], R24 ;  /* 0x0024001803007844 */ /* 0x000fe80000000200 */
[----:B------:R-:W0:Y:S04]  /*dff0*/  LDSM.16.MT88.4 R8, [R4+UR42+0x14400] ;  /* 0x0144002a0408783b */ /* 0x000e280008004200 */
[----:B------:R-:W1:Y:S01]  /*e000*/  LDSM.16.MT88.4 R12, [R2+0x14400] ;  /* 0x01440000020c783b */ /* 0x000e620000004200 */
[----:B0-----:R-:W-:-:S02]  /*e010*/  PRMT R16, R8, 0x6420, R9 ;  /* 0x0000642008107816 */ /* 0x001fc40000000009 */
[----:B------:R-:W-:Y:S02]  /*e020*/  PRMT R17, R8, 0x7531, R9 ;  /* 0x0000753108117816 */ /* 0x000fe40000000009 */
[C-C-:B------:R-:W-:Y:S02]  /*e030*/  PRMT R18, R10.reuse, 0x6420, R11.reuse ;  /* 0x000064200a127816 */ /* 0x140fe4000000000b */
[----:B------:R-:W-:Y:S02]  /*e040*/  PRMT R19, R10, 0x7531, R11 ;  /* 0x000075310a137816 */ /* 0x000fe4000000000b */
[C-C-:B-1----:R-:W-:Y:S02]  /*e050*/  PRMT R28, R12.reuse, 0x6420, R13.reuse ;  /* 0x000064200c1c7816 */ /* 0x142fe4000000000d */
[----:B------:R-:W-:Y:S02]  /*e060*/  PRMT R29, R12, 0x7531, R13 ;  /* 0x000075310c1d7816 */ /* 0x000fe4000000000d */
[----:B------:R-:W-:-:S02]  /*e070*/  PRMT R30, R14, 0x6420, R15 ;  /* 0x000064200e1e7816 */ /* 0x000fc4000000000f */
[----:B------:R-:W-:Y:S01]  /*e080*/  PRMT R31, R14, 0x7531, R15 ;  /* 0x000075310e1f7816 */ /* 0x000fe2000000000f */
[----:B------:R-:W-:Y:S04]  /*e090*/  STSM.16.M88.4 [R3+0x4400], R16 ;  /* 0x0044001003007844 */ /* 0x000fe80000000200 */
[----:B------:R-:W-:Y:S04]  /*e0a0*/  STSM.16.M88.4 [R3+0x6400], R28 ;  /* 0x0064001c03007844 */ /* 0x000fe80000000200 */
[----:B------:R-:W0:Y:S04]  /*e0b0*/  LDSM.16.MT88.4 R8, [R4+UR42+0x11400] ;  /* 0x0114002a0408783b */ /* 0x000e280008004200 */
[----:B------:R-:W1:Y:S01]  /*e0c0*/  LDSM.16.MT88.4 R12, [R2+0x11400] ;  /* 0x01140000020c783b */ /* 0x000e620000004200 */
[----:B------:R-:W-:-:S02]  /*e0d0*/  IADD3 R6, R35, 0x400, R3 ;  /* 0x0000040023067810 */ /* 0x000fc40007ffe003 */
[C-C-:B0-----:R-:W-:Y:S02]  /*e0e0*/  PRMT R16, R8.reuse, 0x6420, R9.reuse ;  /* 0x0000642008107816 */ /* 0x141fe40000000009 */
[----:B------:R-:W-:Y:S02]  /*e0f0*/  PRMT R17, R8, 0x7531, R9 ;  /* 0x0000753108117816 */ /* 0x000fe40000000009 */
[C-C-:B------:R-:W-:Y:S02]  /*e100*/  PRMT R18, R10.reuse, 0x6420, R11.reuse ;  /* 0x000064200a127816 */ /* 0x140fe4000000000b */
[----:B------:R-:W-:Y:S02]  /*e110*/  PRMT R19, R10, 0x7531, R11 ;  /* 0x000075310a137816 */ /* 0x000fe4000000000b */
[C-C-:B-1----:R-:W-:Y:S02]  /*e120*/  PRMT R24, R12.reuse, 0x6420, R13.reuse ;  /* 0x000064200c187816 */ /* 0x142fe4000000000d */
[----:B------:R-:W-:-:S02]  /*e130*/  PRMT R25, R12, 0x7531, R13 ;  /* 0x000075310c197816 */ /* 0x000fc4000000000d */
[C-C-:B------:R-:W-:Y:S02]  /*e140*/  PRMT R26, R14.reuse, 0x6420, R15.reuse ;  /* 0x000064200e1a7816 */ /* 0x140fe4000000000f */
[----:B------:R-:W-:Y:S01]  /*e150*/  PRMT R27, R14, 0x7531, R15 ;  /* 0x000075310e1b7816 */ /* 0x000fe2000000000f */
[----:B------:R-:W-:Y:S04]  /*e160*/  STSM.16.M88.4 [R6], R16 ;  /* 0x0000001006007844 */ /* 0x000fe80000000200 */
        /* <DEDUP_REMOVED lines=37> */
[----:B------:R0:W-:Y:S04]  /*e3c0*/  STSM.16.M88.4 [R3+0x6000], R28 ;  /* 0x0060001c03007844 */ /* 0x0001e80000000200 */
[----:B------:R-:W1:Y:S04]  /*e3d0*/  LDSM.16.MT88.4 R8, [R4+UR42+0x13400] ;  /* 0x0134002a0408783b */ /* 0x000e680008004200 */
[----:B------:R-:W2:Y:S01]  /*e3e0*/  LDSM.16.MT88.4 R12, [R2+0x13400] ;  /* 0x01340000020c783b */ /* 0x000ea20000004200 */
[----:B0-----:R-:W-:Y:S01]  /*e3f0*/  IMAD.IADD R3, R35, 0x1, R3 ;  /* 0x0000000123037824 */ /* 0x001fe200078e0203 */
[----:B-1----:R-:W-:-:S02]  /*e400*/  PRMT R16, R8, 0x6420, R9 ;  /* 0x0000642008107816 */ /* 0x002fc40000000009 */
[----:B------:R-:W-:Y:S02]  /*e410*/  PRMT R17, R8, 0x7531, R9 ;  /* 0x0000753108117816 */ /* 0x000fe40000000009 */
[C-C-:B------:R-:W-:Y:S02]  /*e420*/  PRMT R18, R10.reuse, 0x6420, R11.reuse ;  /* 0x000064200a127816 */ /* 0x140fe4000000000b */
[----:B------:R-:W-:Y:S02]  /*e430*/  PRMT R19, R10, 0x7531, R11 ;  /* 0x000075310a137816 */ /* 0x000fe4000000000b */
[C-C-:B--2---:R-:W-:Y:S02]  /*e440*/  PRMT R8, R12.reuse, 0x6420, R13.reuse ;  /* 0x000064200c087816 */ /* 0x144fe4000000000d */
[----:B------:R-:W-:Y:S02]  /*e450*/  PRMT R9, R12, 0x7531, R13 ;  /* 0x000075310c097816 */ /* 0x000fe4000000000d */
[----:B------:R-:W-:-:S02]  /*e460*/  PRMT R10, R14, 0x6420, R15 ;  /* 0x000064200e0a7816 */ /* 0x000fc4000000000f */
[----:B------:R-:W-:Y:S01]  /*e470*/  PRMT R11, R14, 0x7531, R15 ;  /* 0x000075310e0b7816 */ /* 0x000fe2000000000f */
[----:B------:R-:W-:Y:S04]  /*e480*/  STSM.16.M88.4 [R3], R16 ;  /* 0x0000001003007844 */ /* 0x000fe80000000200 */
[----:B------:R-:W-:Y:S04]  /*e490*/  STSM.16.M88.4 [R3+0x2000], R8 ;  /* 0x0020000803007844 */ /* 0x000fe80000000200 */
[----:B------:R-:W0:Y:S04]  /*e4a0*/  LDSM.16.MT88.4 R8, [R4+UR42+0x17400] ;  /* 0x0174002a0408783b */ /* 0x000e280008004200 */
[----:B------:R-:W1:Y:S01]  /*e4b0*/  LDSM.16.MT88.4 R12, [R2+0x17400] ;  /* 0x01740000020c783b */ /* 0x000e620000004200 */
[----:B------:R-:W-:-:S06]  /*e4c0*/  ULOP3.LUT UR4, UR36, 0x2, URZ, 0xfc, !UPT ;  /* 0x0000000224047892 */ /* 0x000fcc000f8efc3f */
[----:B------:R-:W-:-:S05]  /*e4d0*/  IMAD.U32 R6, RZ, RZ, UR4 ;  /* 0x00000004ff067e24 */ /* 0x000fca000f8e00ff */
[----:B------:R-:W-:Y:S02]  /*e4e0*/  ISETP.NE.AND P2, PT, R6, 0x3, PT ;  /* 0x000000030600780c */ /* 0x000fe40003f45270 */
        /* <DEDUP_REMOVED lines=8> */
[----:B------:R0:W-:Y:S04]  /*e570*/  STSM.16.M88.4 [R3+0x4000], R16 ;  /* 0x0040001003007844 */ /* 0x0001e80000000200 */
[----:B------:R0:W-:Y:S01]  /*e580*/  STSM.16.M88.4 [R3+0x6000], R8 ;  /* 0x0060000803007844 */ /* 0x0001e20000000200 */
[----:B------:R-:W-:Y:S01]  /*e590*/  @!PT LDS RZ, [RZ] ;  /* 0x00000000fffff984 */ /* 0x000fe20000000800 */
[----:B------:R-:W-:Y:S01]  /*e5a0*/  @!PT LDS RZ, [RZ] ;  /* 0x00000000fffff984 */ /* 0x000fe20000000800 */
[----:B------:R-:W-:Y:S01]  /*e5b0*/  @!PT LDS RZ, [RZ] ;  /* 0x00000000fffff984 */ /* 0x000fe20000000800 */
[----:B------:R-:W-:Y:S01]  /*e5c0*/  @!PT LDS RZ, [RZ] ;  /* 0x00000000fffff984 */ /* 0x000fe20000000800 */
[----:B------:R1:W-:Y:S06]  /*e5d0*/  MEMBAR.ALL.CTA ;  /* 0x0000000000007992 */ /* 0x0003ec0000008000 */
[----:B-1----:R-:W1:Y:S01]  /*e5e0*/  FENCE.VIEW.ASYNC.S ;  /* 0x00000000000073c6 */ /* 0x002e620000000000 */
[----:B------:R-:W-:Y:S05]  /*e5f0*/  @!P2 BRA `(.L_x_73) ;  /* 0x000000000004a947 */ /* 0x000fea0003800000 */
[----:B------:R-:W-:Y:S01]  /*e600*/  BPT.TRAP 0x1 ;  /* 0x000000040000795c */ /* 0x000fe20000300000 */
.L_x_73:
[----:B-1----:R1:W-:Y:S01]  /*e610*/  SYNCS.ARRIVE.TRANS64.A1T0 RZ, [R5+URZ+0x38850], RZ ;  /* 0x038850ff05ff79a7 */ /* 0x0023e2000810003f */
[----:B------:R-:W-:Y:S06]  /*e620*/  BAR.SYNC.DEFER_BLOCKING 0x2, 0x80 ;  /* 0x0082000000007b1d */ /* 0x000fec0000010000 */
[----:B------:R-:W-:Y:S05]  /*e630*/  @!P1 BRA `(.L_x_74) ;  /* 0x0000000000049947 */ /* 0x000fea0003800000 */
[----:B------:R-:W-:Y:S01]  /*e640*/  BPT.TRAP 0x1 ;  /* 0x000000040000795c */ /* 0x000fe20000300000 */
.L_x_74:
[----:B------:R-:W2:Y:S01]  /*e650*/  S2R R2, SR_CgaCtaId ;  /* 0x0000000000027919 */ /* 0x000ea20000008800 */
[----:B-1----:R-:W-:Y:S02]  /*e660*/  VIADD R5, R5, 0x38880 ;  /* 0x0003888005057836 */ /* 0x002fe40000000000 */
[----:B------:R-:W-:Y:S02]  /*e670*/  VIADD R20, R20, 0xffffff80 ;  /* 0xffffff8014147836 */ /* 0x000fe40000000000 */
[----:B0-----:R-:W-:Y:S02]  /*e680*/  IMAD.MOV.U32 R10, RZ, RZ, R0 ;  /* 0x000000ffff0a7224 */ /* 0x001fe400078e0000 */
[----:B------:R-:W-:Y:S01]  /*e690*/  IMAD.MOV.U32 R16, RZ, RZ, R21 ;  /* 0x000000ffff107224 */ /* 0x000fe200078e0015 */
[----:B--2---:R-:W-:-:S04]  /*e6a0*/  PRMT R5, R2, 0x654, R5 ;  /* 0x0000065402057816 */ /* 0x004fc80000000005 */
[----:B------:R0:W-:Y:S01]  /*e6b0*/  SYNCS.ARRIVE.TRANS64.RED.A1T0 RZ, [R5+URZ], RZ ;  /* 0x000000ff05ff79a7 */ /* 0x0001e2000810043f */
[----:B------:R-:W-:Y:S05]  /*e6c0*/  @P0 BRA `(.L_x_75) ;  /* 0xffffffe800380947 */ /* 0x000fea000383ffff */
[----:B------:R-:W-:Y:S05]  /*e6d0*/  BRA `(.L_x_76) ;  /* 0x0000000000047947 */ /* 0x000fea0003800000 */
.L_x_60:
[----:B0-----:R-:W-:-:S07]  /*e6e0*/  IMAD.MOV.U32 R0, RZ, RZ, RZ ;  /* 0x000000ffff007224 */ /* 0x001fce00078e00ff */
.L_x_76:
[----:B------:R-:W-:-:S06]  /*e6f0*/  ULOP3.LUT UR4, UR36, 0x1, URZ, 0xfc, !UPT ;  /* 0x0000000124047892 */ /* 0x000fcc000f8efc3f */
[----:B------:R-:W-:-:S05]  /*e700*/  IMAD.U32 R2, RZ, RZ, UR4 ;  /* 0x00000004ff027e24 */ /* 0x000fca000f8e00ff */
[----:B------:R-:W-:-:S13]  /*e710*/  ISETP.NE.AND P1, PT, R2, 0x3, PT ;  /* 0x000000030200780c */ /* 0x000fda0003f25270 */
[----:B------:R-:W-:Y:S05]  /*e720*/  @!P1 BRA `(.L_x_77) ;  /* 0x0000000000049947 */ /* 0x000fea0003800000 */
[----:B------:R-:W-:Y:S01]  /*e730*/  BPT.TRAP 0x1 ;  /* 0x000000040000795c */ /* 0x000fe20000300000 */
.L_x_77:
[----:B------:R-:W-:Y:S01]  /*e740*/  LOP3.LUT R2, R21, 0x1, RZ, 0x3c, !PT ;  /* 0x0000000115027812 */ /* 0x000fe200078e3cff */
[----:B------:R-:W-:Y:S01]  /*e750*/  BSSY B0, `(.L_x_78) ;  /* 0x0000005000007945 */ /* 0x000fe20003800000 */
[----:B------:R-:W-:Y:S02]  /*e760*/  LEA R17, R0, UR42, 0x3 ;  /* 0x0000002a00117c11 */ /* 0x000fe4000f8e18ff */
[----:B------:R-:W-:-:S04]  /*e770*/  SHF.L.U32 R2, R2, 0x1f, RZ ;  /* 0x0000001f02027819 */ /* 0x000fc800000006ff */
[----:B------:R-:W3:Y:S02]  /*e780*/  SYNCS.PHASECHK.TRANS64.TRYWAIT P0, [R17+URZ+0x38870], R2 ;  /* 0x03887002110075a7 */ /* 0x000ee4000800017f */
[----:B---3--:R-:W-:Y:S05]  /*e790*/  @!P0 BRA `(.L_x_79) ;  /* 0x0000004000848947 */ /* 0x008fea0003800000 */
.L_x_195:
[----:B------:R-:W-:Y:S05]  /*e7a0*/  BSYNC B0 ;  /* 0x0000000000007941 */ /* 0x000fea0003800000 */
.L_x_78:
[----:B------:R-:W-:-:S06]  /*e7b0*/  ULOP3.LUT UR4, UR36, 0x2, URZ, 0xfc, !UPT ;  /* 0x0000000224047892 */ /* 0x000fcc000f8efc3f */
[----:B------:R-:W-:-:S05]  /*e7c0*/  IMAD.U32 R3, RZ, RZ, UR4 ;  /* 0x00000004ff037e24 */ /* 0x000fca000f8e00ff */
[----:B------:R-:W-:-:S13]  /*e7d0*/  ISETP.NE.AND P0, PT, R3, 0x3, PT ;  /* 0x000000030300780c */ /* 0x000fda0003f05270 */
[----:B------:R-:W-:Y:S05]  /*e7e0*/  @!P0 BRA `(.L_x_80) ;  /* 0x0000000000048947 */ /* 0x000fea0003800000 */
[----:B------:R-:W-:Y:S01]  /*e7f0*/  BPT.TRAP 0x1 ;  /* 0x000000040000795c */ /* 0x000fe20000300000 */
.L_x_80:
[----:B---3--:R-:W3:Y:S04]  /*e800*/  LDL.LU R2, [R1+0x8] ;  /* 0x0000080001027983 */ /* 0x008ee80000300800 */
[----:B0-----:R-:W4:Y:S01]  /*e810*/  LDL R5, [R1] ;  /* 0x0000000001057983 */ /* 0x001f220000100800 */
[----:B------:R-:W-:Y:S01]  /*e820*/  SHF.L.U32 R4, R21, 0x1f, RZ ;  /* 0x0000001f15047819 */ /* 0x000fe200000006ff */
[----:B------:R-:W-:-:S03]  /*e830*/  IMAD.SHL.U32 R16, R0, 0x8000, RZ ;  /* 0x0000800000107824 */ /* 0x000fc600078e00ff */
[----:B------:R-:W0:Y:S02]  /*e840*/  SYNCS.PHASECHK.TRANS64.TRYWAIT P0, [R17+URZ+0x38860], R4 ;  /* 0x03886004110075a7 */ /* 0x000e24000800017f */
[----:B---3--:R-:W-:-:S05]  /*e850*/  LOP3.LUT R2, R16, R2, RZ, 0xfc, !PT ;  /* 0x0000000210027212 */ /* 0x008fca00078efcff */
[----:B------:R-:W-:-:S04]  /*e860*/  VIADD R3, R2, UR42 ;  /* 0x0000002a02037c36 */ /* 0x000fc80008000000 */
[----:B----4-:R-:W-:Y:S01]  /*e870*/  IMAD.IADD R3, R5, 0x1, R3 ;  /* 0x0000000105037824 */ /* 0x010fe200078e0203 */
[----:B0-----:R-:W-:Y:S06]  /*e880*/  @!P0 BRA `(.L_x_81) ;  /* 0x00000040005c8947 */ /* 0x001fec0003800000 */
.L_x_196:
[----:B------:R-:W3:Y:S01]  /*e890*/  LDL.LU R5, [R1+0xc] ;  /* 0x00000c0001057983 */ /* 0x000ee20000300800 */
[----:B------:R-:W-:Y:S05]  /*e8a0*/  WARPSYNC.ALL ;  /* 0x0000000000007948 */ /* 0x000fea0003800000 */
[----:B------:R-:W4:Y:S04]  /*e8b0*/  LDL.LU R19, [R1] ;  /* 0x0000000001137983 */ /* 0x000f280000300800 */
[----:B-1----:R-:W0:Y:S04]  /*e8c0*/  LDSM.16.MT88.4 R12, [R2+UR42+0x10400] ;  /* 0x0104002a020c783b */ /* 0x002e280008004200 */
[----:B------:R-:W1:Y:S01]  /*e8d0*/  LDSM.16.MT88.4 R8, [R3+0x10400] ;  /* 0x010400000308783b */ /* 0x000e620000004200 */
[----:B0-----:R-:W-:-:S02]  /*e8e0*/  PRMT R4, R12, 0x6420, R13 ;  /* 0x000064200c047816 */ /* 0x001fc4000000000d */
[C-C-:B------:R-:W-:Y:S02]  /*e8f0*/  PRMT R6, R14.reuse, 0x6420, R15.reuse ;  /* 0x000064200e067816 */ /* 0x140fe4000000000f */
[----:B--2---:R-:W-:Y:S02]  /*e900*/  PRMT R7, R14, 0x7531, R15 ;  /* 0x000075310e077816 */ /* 0x004fe4000000000f */
[C-C-:B-1----:R-:W-:Y:S02]  /*e910*/  PRMT R14, R10.reuse, 0x6420, R11.reuse ;  /* 0x000064200a0e7816 */ /* 0x142fe4000000000b */
[----:B------:R-:W-:Y:S02]  /*e920*/  PRMT R15, R10, 0x7531, R11 ;  /* 0x000075310a0f7816 */ /* 0x000fe4000000000b */
[----:B---3--:R-:W-:Y:S02]  /*e930*/  IADD3 R16, R16, UR42, R5 ;  /* 0x0000002a10107c10 */ /* 0x008fe4000fffe005 */
[----:B------:R-:W-:-:S02]  /*e940*/  PRMT R5, R12, 0x7531, R13 ;  /* 0x000075310c057816 */ /* 0x000fc4000000000d */
        /* <DEDUP_REMOVED lines=43> */
[----:B----4-:R-:W-:-:S02]  /*ec00*/  IADD3 R16, R19, 0x400, R16 ;  /* 0x0000040013107810 */ /* 0x010fc40007ffe010 */
        /* <DEDUP_REMOVED lines=58> */
.L_x_82:
[----:B-1----:R1:W-:Y:S01]  /*efb0*/  SYNCS.ARRIVE.TRANS64.A1T0 RZ, [R17+URZ+0x38850], RZ ;  /* 0x038850ff11ff79a7 */ /* 0x0023e2000810003f */
[----:B------:R-:W-:Y:S06]  /*efc0*/  BAR.SYNC.DEFER_BLOCKING 0x2, 0x80 ;  /* 0x0082000000007b1d */ /* 0x000fec0000010000 */
[----:B------:R-:W-:Y:S05]  /*efd0*/  @!P1 BRA `(.L_x_83) ;  /* 0x0000000000049947 */ /* 0x000fea0003800000 */
[----:B------:R-:W-:Y:S01]  /*efe0*/  BPT.TRAP 0x1 ;  /* 0x000000040000795c */ /* 0x000fe20000300000 */
.L_x_83:
[----:B------:R-:W2:Y:S01]  /*eff0*/  S2R R2, SR_CgaCtaId ;  /* 0x0000000000027919 */ /* 0x000ea20000008800 */
[----:B-1----:R-:W-:Y:S02]  /*f000*/  VIADD R17, R17, 0x38880 ;  /* 0x0003888011117836 */ /* 0x002fe40000000000 */
[----:B------:R-:W-:-:S05]  /*f010*/  VIADD R0, R0, 0x1 ;  /* 0x0000000100007836 */ /* 0x000fca0000000000 */
[----:B------:R-:W-:-:S04]  /*f020*/  ISETP.NE.AND P0, PT, R0, 0x2, PT ;  /* 0x000000020000780c */ /* 0x000fc80003f05270 */
[----:B0-----:R-:W-:Y:S02]  /*f030*/  SEL R4, RZ, 0x1, P0 ;  /* 0x00000001ff047807 */ /* 0x001fe40000000000 */
[----:B------:R-:W-:Y:S02]  /*f040*/  SEL R0, R0, RZ, P0 ;  /* 0x000000ff00007207 */ /* 0x000fe40000000000 */
[----:B------:R-:W-:Y:S02]  /*f050*/  LOP3.LUT R21, R21, R4, RZ, 0x3c, !PT ;  /* 0x0000000415157212 */ /* 0x000fe400078e3cff */
[----:B--2---:R-:W-:Y:S01]  /*f060*/  PRMT R17, R2, 0x654, R17 ;  /* 0x0000065402117816 */ /* 0x004fe20000000011 */
[----:B------:R-:W-:-:S03]  /*f070*/  IMAD.MOV.U32 R2, RZ, RZ, RZ ;  /* 0x000000ffff027224 */ /* 0x000fc600078e00ff */
[----:B------:R0:W-:Y:S04]  /*f080*/  SYNCS.ARRIVE.TRANS64.RED.A1T0 RZ, [R17+URZ], RZ ;  /* 0x000000ff11ff79a7 */ /* 0x0001e8000810043f */
.L_x_40:
[----:B------:R-:W1:Y:S01]  /*f090*/  S2R R4, SR_CgaCtaId ;  /* 0x0000000000047919 */ /* 0x000e620000008800 */
[----:B------:R-:W-:Y:S02]  /*f0a0*/  MOV R3, 0x400 ;  /* 0x0000040000037802 */ /* 0x000fe40000000f00 */
[----:B------:R-:W-:Y:S02]  /*f0b0*/  SHF.L.U32 R2, R2, 0x1f, RZ ;  /* 0x0000001f02027819 */ /* 0x000fe400000006ff */
[----:B-1----:R-:W-:-:S04]  /*f0c0*/  LEA R5, R4, R3, 0x18 ;  /* 0x0000000304057211 */ /* 0x002fc800078ec0ff */
[----:B------:R-:W1:Y:S02]  /*f0d0*/  SYNCS.PHASECHK.TRANS64.TRYWAIT P0, [R5+URZ+0x38820], R2 ;  /* 0x03882002050075a7 */ /* 0x000e64000800017f */
[----:B-1----:R-:W-:Y:S05]  /*f0e0*/  @!P0 BRA `(.L_x_84) ;  /* 0x0000003800588947 */ /* 0x002fea0003800000 */
.L_x_197:
[----:B------:R-:W2:Y:S02]  /*f0f0*/  S2R R3, SR_TID.X ;  /* 0x0000000000037919 */ /* 0x000ea40000002100 */
[----:B--2---:R-:W-:-:S04]  /*f100*/  SHF.R.U32.HI R3, RZ, 0x5, R3 ;  /* 0x00000005ff037819 */ /* 0x004fc80000011603 */
[----:B------:R-:W-:-:S05]  /*f110*/  LOP3.LUT R3, R3, 0x3, RZ, 0xc0, !PT ;  /* 0x0000000303037812 */ /* 0x000fca00078ec0ff */
[----:B-1----:R-:W1:Y:S02]  /*f120*/  SHFL.IDX PT, R2, R3, RZ, 0x1f ;  /* 0x00001fff03027589 */ /* 0x002e6400000e0000 */
[----:B-1----:R-:W-:-:S13]  /*f130*/  ISETP.NE.AND P0, PT, R2, RZ, PT ;  /* 0x000000ff0200720c */ /* 0x002fda0003f05270 */
[----:B------:R-:W-:Y:S05]  /*f140*/  @P0 BRA `(.L_x_8) ;  /* 0x0000000000a00947 */ /* 0x000fea0003800000 */
[----:B------:R-:W-:-:S13]  /*f150*/  ELECT P0, URZ, PT ;  /* 0x00000000003f782f */ /* 0x000fda0003800000 */
[----:B------:R-:W-:Y:S05]  /*f160*/  @!P0 BRA `(.L_x_8) ;  /* 0x0000000000988947 */ /* 0x000fea0003800000 */
[----:B------:R-:W-:-:S06]  /*f170*/  ULOP3.LUT UR4, UR36, 0x2, URZ, 0xfc, !UPT ;  /* 0x0000000224047892 */ /* 0x000fcc000f8efc3f */
[----:B------:R-:W-:-:S05]  /*f180*/  IMAD.U32 R2, RZ, RZ, UR4 ;  /* 0x00000004ff027e24 */ /* 0x000fca000f8e00ff */
[----:B------:R-:W-:-:S13]  /*f190*/  ISETP.NE.AND P0, PT, R2, 0x3, PT ;  /* 0x000000030200780c */ /* 0x000fda0003f05270 */
[----:B------:R-:W-:Y:S05]  /*f1a0*/  @!P0 BRA `(.L_x_85) ;  /* 0x0000000000048947 */ /* 0x000fea0003800000 */
[----:B------:R-:W-:Y:S01]  /*f1b0*/  BPT.TRAP 0x1 ;  /* 0x000000040000795c */ /* 0x000fe20000300000 */
.L_x_85:
[C---:B------:R-:W-:Y:S01]  /*f1c0*/  IMAD R4, R0.reuse, 0x8, R5 ;  /* 0x0000000800047824 */ /* 0x040fe200078e0205 */
[----:B------:R-:W-:Y:S01]  /*f1d0*/  SHF.L.U32 R3, R21, 0x1f, RZ ;  /* 0x0000001f15037819 */ /* 0x000fe200000006ff */
[----:B------:R-:W-:-:S03]  /*f1e0*/  VIADD R0, R0, 0x1 ;  /* 0x0000000100007836 */ /* 0x000fc60000000000 */
[----:B------:R-:W1:Y:S02]  /*f1f0*/  SYNCS.PHASECHK.TRANS64.TRYWAIT P1, [R4+URZ+0x38840], R3 ;  /* 0x03884003040075a7 */ /* 0x000e64000802017f */
[----:B------:R-:W-:-:S04]  /*f200*/  ISETP.NE.AND P2, PT, R0, 0x2, PT ;  /* 0x000000020000780c */ /* 0x000fc80003f45270 */
[----:B------:R-:W-:Y:S01]  /*f210*/  SEL R2, RZ, 0x1, P2 ;  /* 0x00000001ff027807 */ /* 0x000fe20001000000 */
[----:B-1----:R-:W-:Y:S08]  /*f220*/  @!P1 BRA `(.L_x_86) ;  /* 0x00000038001c9947 */ /* 0x002ff00003800000 */
.L_x_198:
[----:B------:R-:W-:Y:S02]  /*f230*/  SEL R0, R0, RZ, P2 ;  /* 0x000000ff00007207 */ /* 0x000fe40001000000 */
[----:B------:R-:W-:Y:S01]  /*f240*/  LOP3.LUT R2, R21, R2, RZ, 0x3c, !PT ;  /* 0x0000000215027212 */ /* 0x000fe200078e3cff */
[----:B------:R-:W-:Y:S06]  /*f250*/  @!P0 BRA `(.L_x_87) ;  /* 0x0000000000048947 */ /* 0x000fec0003800000 */
[----:B------:R-:W-:Y:S01]  /*f260*/  BPT.TRAP 0x1 ;  /* 0x000000040000795c */ /* 0x000fe20000300000 */
.L_x_87:
[----:B------:R-:W-:Y:S01]  /*f270*/  IMAD R5, R0, 0x8, R5 ;  /* 0x0000000800057824 */ /* 0x000fe200078e0205 */
[----:B------:R-:W-:-:S04]  /*f280*/  SHF.L.U32 R0, R2, 0x1f, RZ ;  /* 0x0000001f02007819 */ /* 0x000fc800000006ff */
[----:B------:R-:W2:Y:S02]  /*f290*/  SYNCS.PHASECHK.TRANS64.TRYWAIT P1, [R5+URZ+0x38840], R0 ;  /* 0x03884000050075a7 */ /* 0x000ea4000802017f */
[----:B--2---:R-:W-:Y:S05]  /*f2a0*/  @!P1 BRA `(.L_x_88) ;  /* 0x0000003800109947 */ /* 0x004fea0003800000 */
.L_x_199:
[----:B------:R-:W-:Y:S05]  /*f2b0*/  @!P0 BRA `(.L_x_89) ;  /* 0x0000000000048947 */ /* 0x000fea0003800000 */
[----:B------:R-:W-:Y:S01]  /*f2c0*/  BPT.TRAP 0x1 ;  /* 0x000000040000795c */ /* 0x000fe20000300000 */
.L_x_89:
[----:B------:R-:W3:Y:S02]  /*f2d0*/  SYNCS.PHASECHK.TRANS64.TRYWAIT P1, [R4+URZ+0x38860], R3 ;  /* 0x03886003040075a7 */ /* 0x000ee4000802017f */
[----:B---3--:R-:W-:Y:S05]  /*f2e0*/  @!P1 BRA `(.L_x_90) ;  /* 0x0000003800149947 */ /* 0x008fea0003800000 */
.L_x_200:
[----:B------:R-:W-:Y:S05]  /*f2f0*/  @!P0 BRA `(.L_x_91) ;  /* 0x0000000000048947 */ /* 0x000fea0003800000 */
[----:B------:R-:W-:Y:S01]  /*f300*/  BPT.TRAP 0x1 ;  /* 0x000000040000795c */ /* 0x000fe20000300000 */
.L_x_91:
[----:B------:R-:W4:Y:S02]  /*f310*/  SYNCS.PHASECHK.TRANS64.TRYWAIT P1, [R5+URZ+0x38860], R0 ;  /* 0x03886000050075a7 */ /* 0x000f24000802017f */
[----:B----4-:R-:W-:Y:S05]  /*f320*/  @!P1 BRA `(.L_x_92) ;  /* 0x0000003800189947 */ /* 0x010fea0003800000 */
.L_x_201:
[----:B------:R-:W-:Y:S05]  /*f330*/  @!P0 BRA `(.L_x_93) ;  /* 0x0000000000048947 */ /* 0x000fea0003800000 */
[----:B------:R-:W-:Y:S01]  /*f340*/  BPT.TRAP 0x1 ;  /* 0x000000040000795c */ /* 0x000fe20000300000 */
.L_x_93:
[----:B------:R-:W0:Y:S02]  /*f350*/  SYNCS.PHASECHK.TRANS64.TRYWAIT P1, [R4+URZ+0x38880], R3 ;  /* 0x03888003040075a7 */ /* 0x000e24000802017f */
[----:B0-----:R-:W-:Y:S05]  /*f360*/  @!P1 BRA `(.L_x_94) ;  /* 0x00000038001c9947 */ /* 0x001fea0003800000 */
.L_x_202:
[----:B------:R-:W-:Y:S05]  /*f370*/  @!P0 BRA `(.L_x_95) ;  /* 0x0000000000048947 */ /* 0x000fea0003800000 */
[----:B------:R-:W-:Y:S01]  /*f380*/  BPT.TRAP 0x1 ;  /* 0x000000040000795c */ /* 0x000fe20000300000 */
.L_x_95:
[----:B------:R0:W0:Y:S02]  /*f390*/  SYNCS.PHASECHK.TRANS64.TRYWAIT P0, [R5+URZ+0x38880], R0 ;  /* 0x03888000050075a7 */ /* 0x000024000800017f */
[----:B0-----:R-:W-:Y:S05]  /*f3a0*/  @!P0 NANOSLEEP.SYNCS 0x989680 ;  /* 0x009896800000895d */ /* 0x001fea0003900000 */
[----:B------:R-:W0:Y:S02]  /*f3b0*/  @!P0 SYNCS.PHASECHK.TRANS64 P0, [R5+URZ+0x38880], R0 ;  /* 0x03888000050085a7 */ /* 0x000e24000800007f */
[----:B0-----:R-:W-:Y:S05]  /*f3c0*/  @!P0 BRA `(.L_x_95) ;  /* 0xfffffffc00f08947 */ /* 0x001fea000383ffff */
.L_x_8:
[----:B------:R-:W-:Y:S05]  /*f3d0*/  BSYNC B6 ;  /* 0x0000000000067941 */ /* 0x000fea0003800000 */
.L_x_5:
[----:B------:R-:W-:Y:S05]  /*f3e0*/  EXIT ;  /* 0x000000000000794d */ /* 0x000fea0003800000 */
.L_x_12:
[----:B0-----:R-:W-:-:S04]  /*f3f0*/  IMAD.U32 R3, RZ, RZ, UR41 ;  /* 0x00000029ff037e24 */ /* 0x001fc8000f8e00ff */
[----:B------:R0:W1:Y:S03]  /*f400*/  SYNCS.PHASECHK.TRANS64.TRYWAIT P0, [R3+URZ+0x38800], R6 ;  /* 0x03880006030075a7 */ /* 0x000066000800017f */
[----:B-1----:R-:W-:Y:S05]  /*f410*/  @!P0 NANOSLEEP.SYNCS 0x989680 ;  /* 0x009896800000895d */ /* 0x002fea0003900000 */
[----:B------:R-:W1:Y:S02]  /*f420*/  @!P0 SYNCS.PHASECHK.TRANS64 P0, [R3+URZ+0x38800], R6 ;  /* 0x03880006030085a7 */ /* 0x000e64000800007f */
[----:B-1----:R-:W-:Y:S05]  /*f430*/  @!P0 BRA `(.L_x_12) ;  /* 0xfffffffc00ec8947 */ /* 0x002fea000383ffff */
[----:B------:R-:W-:Y:S05]  /*f440*/  BRA `(.L_x_96) ;  /* 0xffffff2000c87947 */ /* 0x000fea000383ffff */
.L_x_16:
[----:B0-----:R-:W-:-:S04]  /*f450*/  IMAD.U32 R3, RZ, RZ, UR41 ;  /* 0x00000029ff037e24 */ /* 0x001fc8000f8e00ff */
[----:B------:R0:W2:Y:S03]  /*f460*/  SYNCS.PHASECHK.TRANS64.TRYWAIT P1, [R3+URZ+0x38830], R6 ;  /* 0x03883006030075a7 */ /* 0x0000a6000802017f */
[----:B--2---:R-:W-:Y:S05]  /*f470*/  @!P1 NANOSLEEP.SYNCS 0x989680 ;  /* 0x009896800000995d */ /* 0x004fea0003900000 */
[----:B------:R-:W2:Y:S02]  /*f480*/  @!P1 SYNCS.PHASECHK.TRANS64 P1, [R3+URZ+0x38830], R6 ;  /* 0x03883006030095a7 */ /* 0x000ea4000802007f */
[----:B--2---:R-:W-:Y:S05]  /*f490*/  @!P1 BRA `(.L_x_16) ;  /* 0xfffffffc00ec9947 */ /* 0x004fea000383ffff */
[----:B------:R-:W-:Y:S05]  /*f4a0*/  BRA `(.L_x_15) ;  /* 0xffffff2000e47947 */ /* 0x000fea000383ffff */
.L_x_21:
[----:B-1----:R-:W-:-:S04]  /*f4b0*/  IMAD.U32 R7, RZ, RZ, UR41 ;  /* 0x00000029ff077e24 */ /* 0x002fc8000f8e00ff */
[----:B------:R1:W2:Y:S03]  /*f4c0*/  SYNCS.PHASECHK.TRANS64.TRYWAIT P1, [R7+URZ+0x38850], R6 ;  /* 0x03885006070075a7 */ /* 0x0002a6000802017f */
[----:B--2---:R-:W-:Y:S05]  /*f4d0*/  @!P1 NANOSLEEP.SYNCS 0x989680 ;  /* 0x009896800000995d */ /* 0x004fea0003900000 */
[----:B------:R-:W2:Y:S02]  /*f4e0*/  @!P1 SYNCS.PHASECHK.TRANS64 P1, [R7+URZ+0x38850], R6 ;  /* 0x03885006070095a7 */ /* 0x000ea4000802007f */
[----:B--2---:R-:W-:Y:S05]  /*f4f0*/  @!P1 BRA `(.L_x_21) ;  /* 0xfffffffc00ec9947 */ /* 0x004fea000383ffff */
[----:B------:R-:W-:Y:S05]  /*f500*/  BRA `(.L_x_20) ;  /* 0xffffff40008c7947 */ /* 0x000fea000383ffff */
.L_x_27:
[----:B0-----:R-:W-:Y:S02]  /*f510*/  IMAD.U32 R0, RZ, RZ, UR49 ;  /* 0x00000031ff007e24 */ /* 0x001fe4000f8e00ff */
[----:B------:R-:W-:-:S04]  /*f520*/  IMAD.U32 R3, RZ, RZ, UR52 ;  /* 0x00000034ff037e24 */ /* 0x000fc8000f8e00ff */
[----:B------:R0:W1:Y:S03]  /*f530*/  SYNCS.PHASECHK.TRANS64.TRYWAIT P2, [R0+URZ+0x38830], R3 ;  /* 0x03883003000075a7 */ /* 0x000066000804017f */
[----:B-1----:R-:W-:Y:S05]  /*f540*/  @!P2 NANOSLEEP.SYNCS 0x989680 ;  /* 0x009896800000a95d */ /* 0x002fea0003900000 */
[----:B------:R-:W1:Y:S02]  /*f550*/  @!P2 SYNCS.PHASECHK.TRANS64 P2, [R0+URZ+0x38830], R3 ;  /* 0x038830030000a5a7 */ /* 0x000e64000804007f */
[----:B-1----:R-:W-:Y:S05]  /*f560*/  @!P2 BRA `(.L_x_27) ;  /* 0xfffffffc00e8a947 */ /* 0x002fea000383ffff */
[----:B------:R-:W-:Y:S05]  /*f570*/  BRA `(.L_x_26) ;  /* 0xffffff44006c7947 */ /* 0x000fea000383ffff */
.L_x_32:
[----:B-1----:R-:W-:Y:S02]  /*f580*/  IMAD.U32 R6, RZ, RZ, UR49 ;  /* 0x00000031ff067e24 */ /* 0x002fe4000f8e00ff */
[----:B------:R-:W-:-:S04]  /*f590*/  IMAD.U32 R7, RZ, RZ, UR52 ;  /* 0x00000034ff077e24 */ /* 0x000fc8000f8e00ff */
[----:B------:R1:W2:Y:S03]  /*f5a0*/  SYNCS.PHASECHK.TRANS64.TRYWAIT P2, [R6+URZ+0x38850], R7 ;  /* 0x03885007060075a7 */ /* 0x0002a6000804017f */
[----:B--2---:R-:W-:Y:S05]  /*f5b0*/  @!P2 NANOSLEEP.SYNCS 0x989680 ;  /* 0x009896800000a95d */ /* 0x004fea0003900000 */
[----:B------:R-:W2:Y:S02]  /*f5c0*/  @!P2 SYNCS.PHASECHK.TRANS64 P2, [R6+URZ+0x38850], R7 ;  /* 0x038850070600a5a7 */ /* 0x000ea4000804007f */
[----:B--2---:R-:W-:Y:S05]  /*f5d0*/  @!P2 BRA `(.L_x_32) ;  /* 0xfffffffc00e8a947 */ /* 0x004fea000383ffff */
[----:B------:R-:W-:Y:S05]  /*f5e0*/  BRA `(.L_x_31) ;  /* 0xffffff6000fc7947 */ /* 0x000fea000383ffff */
.L_x_46:
[----:B------:R-:W-:Y:S02]  /*f5f0*/  IMAD.MOV.U32 R13, RZ, RZ, R22 ;  /* 0x000000ffff0d7224 */ /* 0x000fe400078e0016 */
[----:B------:R-:W-:Y:S02]  /*f600*/  IMAD.MOV.U32 R12, RZ, RZ, RZ ;  /* 0x000000ffff0c7224 */ /* 0x000fe400078e00ff */
[----:B------:R-:W-:Y:S02]  /*f610*/  IMAD.MOV.U32 R11, RZ, RZ, 0x1f ;  /* 0x0000001fff0b7424 */ /* 0x000fe400078e00ff */
[----:B------:R-:W-:-:S07]  /*f620*/  IMAD.MOV.U32 R15, RZ, RZ, -0x1 ;  /* 0xffffffffff0f7424 */ /* 0x000fce00078e00ff */
[----:B-----5:R-:W-:Y:S05]  /*f630*/  WARPSYNC.COLLECTIVE R15, `(.L_x_97) ;  /* 0x000000000f087348 */ /* 0x020fea0003c00000 */
[----:B------:R0:W1:Y:S02]  /*f640*/  SHFL.IDX P6, R14, R13, R12, R11 ;  /* 0x0000000c0d0e7389 */ /* 0x00006400000c000b */
[----:B01---5:R-:W-:Y:S01]  /*f650*/  ENDCOLLECTIVE ;  /* 0x000000000000791b */ /* 0x023fe20003800000 */
.L_x_97:
[----:B------:R-:W-:Y:S05]  /*f660*/  BRA `(.L_x_98) ;  /* 0xffffffbc00587947 */ /* 0x000fea000383ffff */
.L_x_48:
[----:B0-----:R-:W-:-:S04]  /*f670*/  IMAD.U32 R2, RZ, RZ, UR42 ;  /* 0x0000002aff027e24 */ /* 0x001fc8000f8e00ff */
[----:B------:R0:W1:Y:S03]  /*f680*/  SYNCS.PHASECHK.TRANS64.TRYWAIT P0, [R2+URZ+0x38880], R19 ;  /* 0x03888013020075a7 */ /* 0x000066000800017f */
[----:B-1----:R-:W-:Y:S05]  /*f690*/  @!P0 NANOSLEEP.SYNCS 0x989680 ;  /* 0x009896800000895d */ /* 0x002fea0003900000 */
[----:B------:R-:W1:Y:S02]  /*f6a0*/  @!P0 SYNCS.PHASECHK.TRANS64 P0, [R2+URZ+0x38880], R19 ;  /* 0x03888013020085a7 */ /* 0x000e64000800007f */
[----:B-1----:R-:W-:Y:S05]  /*f6b0*/  @!P0 BRA `(.L_x_48) ;  /* 0xfffffffc00ec8947 */ /* 0x002fea000383ffff */
[----:B------:R-:W-:Y:S05]  /*f6c0*/  BRA `(.L_x_99) ;  /* 0xffffffbc00ac7947 */ /* 0x000fea000383ffff */
.L_x_49:
[----:B------:R-:W-:Y:S01]  /*f6d0*/  BSSY B0, `(.L_x_100) ;  /* 0x0000008000007945 */ /* 0x000fe20003800000 */
[----:B------:R-:W-:Y:S02]  /*f6e0*/  IMAD.MOV.U32 R13, RZ, RZ, R7 ;  /* 0x000000ffff0d7224 */ /* 0x000fe400078e0007 */
[----:B------:R-:W-:Y:S02]  /*f6f0*/  IMAD.MOV.U32 R12, RZ, RZ, RZ ;  /* 0x000000ffff0c7224 */ /* 0x000fe400078e00ff */
[----:B------:R-:W-:Y:S02]  /*f700*/  IMAD.MOV.U32 R11, RZ, RZ, 0x181f ;  /* 0x0000181fff0b7424 */ /* 0x000fe400078e00ff */
[----:B------:R-:W-:-:S07]  /*f710*/  IMAD.MOV.U32 R15, RZ, RZ, -0x1 ;  /* 0xffffffffff0f7424 */ /* 0x000fce00078e00ff */
[----:B------:R-:W-:Y:S05]  /*f720*/  WARPSYNC.COLLECTIVE R15, `(.L_x_101) ;  /* 0x000000000f087348 */ /* 0x000fea0003c00000 */
[----:B------:R0:W1:Y:S02]  /*f730*/  SHFL.IDX P6, R14, R13, R12, R11 ;  /* 0x0000000c0d0e7389 */ /* 0x00006400000c000b */
[----:B01----:R-:W-:Y:S01]  /*f740*/  ENDCOLLECTIVE ;  /* 0x000000000000791b */ /* 0x003fe20003800000 */
.L_x_101:
[----:B------:R-:W-:Y:S05]  /*f750*/  BSYNC B0 ;  /* 0x0000000000007941 */ /* 0x000fea0003800000 */
.L_x_100:
[----:B------:R-:W0:Y:S01]  /*f760*/  LDC R21, c[0x0][0x2f4] ;  /* 0x0000bd00ff157b82 */ /* 0x000e220000000800 */
[----:B------:R-:W-:Y:S01]  /*f770*/  IMAD.MOV.U32 R13, RZ, RZ, R6 ;  /* 0x000000ffff0d7224 */ /* 0x000fe200078e0006 */
[----:B------:R-:W-:Y:S01]  /*f780*/  ISETP.GE.AND P3, PT, R5, 0x11, PT ;  /* 0x000000110500780c */ /* 0x000fe20003f66270 */
[----:B------:R-:W-:Y:S01]  /*f790*/  IMAD.MOV.U32 R12, RZ, RZ, RZ ;  /* 0x000000ffff0c7224 */ /* 0x000fe200078e00ff */
[----:B------:R-:W-:Y:S01]  /*f7a0*/  LOP3.LUT R23, R23, 0xffffffdf, RZ, 0xc0, !PT ;  /* 0xffffffdf17177812 */ /* 0x000fe200078ec0ff */
[----:B------:R-:W-:Y:S01]  /*f7b0*/  IMAD.MOV.U32 R11, RZ, RZ, 0x181f ;  /* 0x0000181fff0b7424 */ /* 0x000fe200078e00ff */
[C---:B------:R-:W-:Y:S01]  /*f7c0*/  ISETP.GE.AND P5, PT, R5.reuse, 0x31, PT ;  /* 0x000000310500780c */ /* 0x040fe20003fa6270 */
[----:B------:R-:W-:Y:S01]  /*f7d0*/  IMAD.MOV.U32 R15, RZ, RZ, -0x1 ;  /* 0xffffffffff0f7424 */ /* 0x000fe200078e00ff */
[----:B------:R-:W-:Y:S01]  /*f7e0*/  ISETP.GE.AND P4, PT, R5, 0x41, PT ;  /* 0x000000410500780c */ /* 0x000fe20003f86270 */
[----:B------:R-:W-:Y:S02]  /*f7f0*/  IMAD.MOV.U32 R3, RZ, RZ, R14 ;  /* 0x000000ffff037224 */ /* 0x000fe400078e000e */
[----:B------:R-:W-:-:S10]  /*f800*/  VIADD R22, R37, UR42 ;  /* 0x0000002a25167c36 */ /* 0x000fd40008000000 */
[----:B0-----:R-:W-:Y:S05]  /*f810*/  WARPSYNC.COLLECTIVE R15, `(.L_x_102) ;  /* 0x000000000f087348 */ /* 0x001fea0003c00000 */
[----:B------:R1:W2:Y:S02]  /*f820*/  SHFL.IDX P6, R14, R13, R12, R11 ;  /* 0x0000000c0d0e7389 */ /* 0x0002a400000c000b */
[----:B012---:R-:W-:Y:S01]  /*f830*/  ENDCOLLECTIVE ;  /* 0x000000000000791b */ /* 0x007fe20003800000 */
.L_x_102:
[----:B------:R-:W-:Y:S02]  /*f840*/  @P3 LOP3.LUT R23, R23, 0x20, RZ, 0xfc, !PT ;  /* 0x0000002017173812 */ /* 0x000fe400078efcff */
[----:B------:R-:W-:Y:S02]  /*f850*/  ISETP.GE.AND P3, PT, R5, 0x51, PT ;  /* 0x000000510500780c */ /* 0x000fe40003f66270 */
[----:B------:R-:W-:Y:S02]  /*f860*/  LOP3.LUT R23, R23, 0xffffffef, RZ, 0xc0, !PT ;  /* 0xffffffef17177812 */ /* 0x000fe400078ec0ff */
[----:B------:R-:W-:Y:S01]  /*f870*/  ISETP.GE.AND P1, PT, R32, R21, PT ;  /* 0x000000152000720c */ /* 0x000fe20003f26270 */
[----:B------:R-:W-:Y:S02]  /*f880*/  IMAD.MOV.U32 R13, RZ, RZ, R7 ;  /* 0x000000ffff0d7224 */ /* 0x000fe400078e0007 */
[----:B------:R-:W-:Y:S01]  /*f890*/  IMAD.MOV.U32 R12, RZ, RZ, 0x1 ;  /* 0x00000001ff0c7424 */ /* 0x000fe200078e00ff */
[----:B------:R-:W-:-:S02]  /*f8a0*/  ISETP.LT.OR P2, PT, R5, 0x1, P1 ;  /* 0x000000010500780c */ /* 0x000fc40000f41670 */
[----:B------:R-:W-:-:S13]  /*f8b0*/  IADD3 R2, P0, R32, R14, RZ ;  /* 0x0000000e20027210 */ /* 0x000fda0007f1e0ff */
[----:B------:R-:W-:Y:S05]  /*f8c0*/  WARPSYNC.COLLECTIVE R15, `(.L_x_103) ;  /* 0x000000000f087348 */ /* 0x000fea0003c00000 */
[----:B------:R0:W1:Y:S02]  /*f8d0*/  SHFL.IDX P6, R14, R13, R12, R11 ;  /* 0x0000000c0d0e7389 */ /* 0x00006400000c000b */
[----:B01----:R-:W-:Y:S01]  /*f8e0*/  ENDCOLLECTIVE ;  /* 0x000000000000791b */ /* 0x003fe20003800000 */
.L_x_103:
[----:B------:R-:W-:Y:S01]  /*f8f0*/  IMAD.X R3, RZ, RZ, R3, P0 ;  /* 0x000000ffff037224 */ /* 0x000fe200000e0603 */
[----:B------:R-:W-:-:S04]  /*f900*/  ISETP.GE.AND P0, PT, R17, R21, PT ;  /* 0x000000151100720c */ /* 0x000fc80003f06270 */
[----:B------:R-:W-:Y:S01]  /*f910*/  @!PT LDS RZ, [RZ] ;  /* 0x00000000fffff984 */ /* 0x000fe20000000800 */
[----:B------:R-:W-:Y:S01]  /*f920*/  @!PT LDS RZ, [RZ] ;  /* 0x00000000fffff984 */ /* 0x000fe20000000800 */
[----:B------:R-:W-:Y:S01]  /*f930*/  @!PT LDS RZ, [RZ] ;  /* 0x00000000fffff984 */ /* 0x000fe20000000800 */
[----:B------:R-:W-:Y:S01]  /*f940*/  LDGSTS.E.BYPASS.LTC128B.128 [R22+0x10400], desc[UR46][R2.64], !P2 ;  /* 0x1040000002167fae */ /* 0x000fe2000d101d6e */
[----:B------:R-:W-:Y:S01]  /*f950*/  ISETP.LT.OR P2, PT, R5, 0x1, P0 ;  /* 0x000000010500780c */ /* 0x000fe20000741670 */
[----:B------:R-:W-:-:S12]  /*f960*/  IMAD.MOV.U32 R13, RZ, RZ, R6 ;  /* 0x000000ffff0d7224 */ /* 0x000fd800078e0006 */
[----:B------:R0:W-:Y:S02]  /*f970*/  LDGSTS.E.BYPASS.LTC128B.128 [R22+0x14400], desc[UR46][R2.64+0x80], !P2 ;  /* 0x1440008002167fae */ /* 0x0001e4000d101d6e */
[----:B0-----:R-:W-:-:S07]  /*f980*/  IMAD.MOV.U32 R3, RZ, RZ, R14 ;  /* 0x000000ffff037224 */ /* 0x001fce00078e000e */
[----:B------:R-:W-:Y:S05]  /*f990*/  WARPSYNC.COLLECTIVE R15, `(.L_x_104) ;  /* 0x000000000f087348 */ /* 0x000fea0003c00000 */
[----:B------:R0:W1:Y:S02]  /*f9a0*/  SHFL.IDX P6, R14, R13, R12, R11 ;  /* 0x0000000c0d0e7389 */ /* 0x00006400000c000b */
[----:B01----:R-:W-:Y:S01]  /*f9b0*/  ENDCOLLECTIVE ;  /* 0x000000000000791b */ /* 0x003fe20003800000 */
.L_x_104:
[----:B------:R-:W-:Y:S02]  /*f9c0*/  IMAD.MOV.U32 R13, RZ, RZ, R7 ;  /* 0x000000ffff0d7224 */ /* 0x000fe400078e0007 */
[----:B------:R-:W-:Y:S01]  /*f9d0*/  IMAD.MOV.U32 R12, RZ, RZ, 0x2 ;  /* 0x00000002ff0c7424 */ /* 0x000fe200078e00ff */
[----:B------:R-:W-:-:S13]  /*f9e0*/  IADD3 R2, P2, R32, R14, RZ ;  /* 0x0000000e20027210 */ /* 0x000fda0007f5e0ff */
[----:B------:R-:W-:Y:S05]  /*f9f0*/  WARPSYNC.COLLECTIVE R15, `(.L_x_105) ;  /* 0x000000000f087348 */ /* 0x000fea0003c00000 */
[----:B------:R0:W1:Y:S02]  /*fa00*/  SHFL.IDX P6, R14, R13, R12, R11 ;  /* 0x0000000c0d0e7389 */ /* 0x00006400000c000b */
[----:B01----:R-:W-:Y:S01]  /*fa10*/  ENDCOLLECTIVE ;  /* 0x000000000000791b */ /* 0x003fe20003800000 */
.L_x_105:
[----:B------:R-:W-:Y:S01]  /*fa20*/  IMAD.X R3, RZ, RZ, R3, P2 ;  /* 0x000000ffff037224 */ /* 0x000fe200010e0603 */
[----:B------:R-:W-:Y:S01]  /*fa30*/  ISETP.LT.OR P2, PT, R5, 0x11, P1 ;  /* 0x000000110500780c */ /* 0x000fe20000f41670 */
[----:B------:R-:W-:-:S12]  /*fa40*/  IMAD.MOV.U32 R13, RZ, RZ, R6 ;  /* 0x000000ffff0d7224 */ /* 0x000fd800078e0006 */
[----:B------:R-:W-:Y:S01]  /*fa50*/  @!PT LDS RZ, [RZ] ;  /* 0x00000000fffff984 */ /* 0x000fe20000000800 */
[----:B------:R-:W-:Y:S01]  /*fa60*/  @!PT LDS RZ, [RZ] ;  /* 0x00000000fffff984 */ /* 0x000fe20000000800 */
[----:B------:R-:W-:Y:S01]  /*fa70*/  @!PT LDS RZ, [RZ] ;  /* 0x00000000fffff984 */ /* 0x000fe20000000800 */
[----:B------:R-:W-:Y:S01]  /*fa80*/  LDGSTS.E.BYPASS.LTC128B.128 [R22+0x10c00], desc[UR46][R2.64], !P2 ;  /* 0x10c0000002167fae */ /* 0x000fe2000d101d6e */
[----:B------:R-:W-:-:S13]  /*fa90*/  ISETP.LT.OR P2, PT, R5, 0x11, P0 ;  /* 0x000000110500780c */ /* 0x000fda0000741670 */
[----:B------:R0:W-:Y:S02]  /*faa0*/  LDGSTS.E.BYPASS.LTC128B.128 [R22+0x14c00], desc[UR46][R2.64+0x80], !P2 ;  /* 0x14c0008002167fae */ /* 0x0001e4000d101d6e */
[----:B0-----:R-:W-:-:S07]  /*fab0*/  IMAD.MOV.U32 R3, RZ, RZ, R14 ;  /* 0x000000ffff037224 */ /* 0x001fce00078e000e */
[----:B------:R-:W-:Y:S05]  /*fac0*/  WARPSYNC.COLLECTIVE R15, `(.L_x_106) ;  /* 0x000000000f087348 */ /* 0x000fea0003c00000 */
[----:B------:R0:W1:Y:S02]  /*fad0*/  SHFL.IDX P6, R14, R13, R12, R11 ;  /* 0x0000000c0d0e7389 */ /* 0x00006400000c000b */
[----:B01----:R-:W-:Y:S01]  /*fae0*/  ENDCOLLECTIVE ;  /* 0x000000000000791b */ /* 0x003fe20003800000 */
.L_x_106:
[----:B------:R-:W-:Y:S02]  /*faf0*/  IMAD.MOV.U32 R13, RZ, RZ, R7 ;  /* 0x000000ffff0d7224 */ /* 0x000fe400078e0007 */
[----:B------:R-:W-:Y:S01]  /*fb00*/  IMAD.MOV.U32 R12, RZ, RZ, 0x3 ;  /* 0x00000003ff0c7424 */ /* 0x000fe200078e00ff */
[----:B------:R-:W-:-:S13]  /*fb10*/  IADD3 R2, P2, R32, R14, RZ ;  /* 0x0000000e20027210 */ /* 0x000fda0007f5e0ff */
[----:B------:R-:W-:Y:S05]  /*fb20*/  WARPSYNC.COLLECTIVE R15, `(.L_x_107) ;  /* 0x000000000f087348 */ /* 0x000fea0003c00000 */
[----:B------:R0:W1:Y:S02]  /*fb30*/  SHFL.IDX P6, R14, R13, R12, R11 ;  /* 0x0000000c0d0e7389 */ /* 0x00006400000c000b */
[----:B01----:R-:W-:Y:S01]  /*fb40*/  ENDCOLLECTIVE ;  /* 0x000000000000791b */ /* 0x003fe20003800000 */
.L_x_107:
        /* <DEDUP_REMOVED lines=13> */
.L_x_108:
[----:B------:R-:W-:Y:S02]  /*fc20*/  IMAD.MOV.U32 R13, RZ, RZ, R7 ;  /* 0x000000ffff0d7224 */ /* 0x000fe400078e0007 */
[----:B------:R-:W-:Y:S01]  /*fc30*/  IMAD.MOV.U32 R12, RZ, RZ, 0x4 ;  /* 0x00000004ff0c7424 */ /* 0x000fe200078e00ff */
[----:B------:R-:W-:-:S13]  /*fc40*/  IADD3 R2, P2, R32, R14, RZ ;  /* 0x0000000e20027210 */ /* 0x000fda0007f5e0ff */
[----:B------:R-:W-:Y:S05]  /*fc50*/  WARPSYNC.COLLECTIVE R15, `(.L_x_109) ;  /* 0x000000000f087348 */ /* 0x000fea0003c00000 */
[----:B------:R0:W1:Y:S02]  /*fc60*/  SHFL.IDX P6, R14, R13, R12, R11 ;  /* 0x0000000c0d0e7389 */ /* 0x00006400000c000b */
[----:B01----:R-:W-:Y:S01]  /*fc70*/  ENDCOLLECTIVE ;  /* 0x000000000000791b */ /* 0x003fe20003800000 */
.L_x_109:
        /* <DEDUP_REMOVED lines=13> */
.L_x_110:
[----:B------:R-:W-:Y:S02]  /*fd50*/  IMAD.MOV.U32 R13, RZ, RZ, R7 ;  /* 0x000000ffff0d7224 */ /* 0x000fe400078e0007 */
[----:B------:R-:W-:Y:S01]  /*fd60*/  IMAD.MOV.U32 R12, RZ, RZ, 0x5 ;  /* 0x00000005ff0c7424 */ /* 0x000fe200078e00ff */
[----:B------:R-:W-:-:S13]  /*fd70*/  IADD3 R2, P2, R32, R14, RZ ;  /* 0x0000000e20027210 */ /* 0x000fda0007f5e0ff */
[----:B------:R-:W-:Y:S05]  /*fd80*/  WARPSYNC.COLLECTIVE R15, `(.L_x_111) ;  /* 0x000000000f087348 */ /* 0x000fea0003c00000 */
[----:B------:R0:W1:Y:S02]  /*fd90*/  SHFL.IDX P6, R14, R13, R12, R11 ;  /* 0x0000000c0d0e7389 */ /* 0x00006400000c000b */
[----:B01----:R-:W-:Y:S01]  /*fda0*/  ENDCOLLECTIVE ;  /* 0x000000000000791b */ /* 0x003fe20003800000 */
.L_x_111:
        /* <DEDUP_REMOVED lines=13> */
.L_x_112:
[----:B------:R-:W-:Y:S02]  /*fe80*/  IMAD.MOV.U32 R13, RZ, RZ, R7 ;  /* 0x000000ffff0d7224 */ /* 0x000fe400078e0007 */
[----:B------:R-:W-:Y:S01]  /*fe90*/  IMAD.MOV.U32 R12, RZ, RZ, 0x6 ;  /* 0x00000006ff0c7424 */ /* 0x000fe200078e00ff */
[----:B------:R-:W-:-:S13]  /*fea0*/  IADD3 R2, P2, R32, R14, RZ ;  /* 0x0000000e20027210 */ /* 0x000fda0007f5e0ff */
[----:B------:R-:W-:Y:S05]  /*feb0*/  WARPSYNC.COLLECTIVE R15, `(.L_x_113) ;  /* 0x000000000f087348 */ /* 0x000fea0003c00000 */
[----:B------:R0:W1:Y:S02]  /*fec0*/  SHFL.IDX P6, R14, R13, R12, R11 ;  /* 0x0000000c0d0e7389 */ /* 0x00006400000c000b */
[----:B01----:R-:W-:Y:S01]  /*fed0*/  ENDCOLLECTIVE ;  /* 0x000000000000791b */ /* 0x003fe20003800000 */
.L_x_113:
        /* <DEDUP_REMOVED lines=13> */
.L_x_114:
[----:B------:R-:W-:Y:S02]  /*ffb0*/  IMAD.MOV.U32 R13, RZ, RZ, R7 ;  /* 0x000000ffff0d7224 */ /* 0x000fe400078e0007 */
[----:B------:R-:W-:Y:S01]  /*ffc0*/  IMAD.MOV.U32 R12, RZ, RZ, 0x7 ;  /* 0x00000007ff0c7424 */ /* 0x000fe200078e00ff */
[----:B------:R-:W-:-:S13]  /*ffd0*/  IADD3 R2, P2, R32, R14, RZ ;  /* 0x0000000e20027210 */ /* 0x000fda0007f5e0ff */
[----:B------:R-:W-:Y:S05]  /*ffe0*/  WARPSYNC.COLLECTIVE R15, `(.L_x_115) ;  /* 0x000000000f087348 */ /* 0x000fea0003c00000 */
[----:B------:R0:W1:Y:S02]  /*fff0*/  SHFL.IDX P6, R14, R13, R12, R11 ;  /* 0x0000000c0d0e7389 */ /* 0x00006400000c000b */
[----:B01----:R-:W-:Y:S01]  /*10000*/  ENDCOLLECTIVE ;  /* 0x000000000000791b */ /* 0x003fe20003800000 */
.L_x_115:
[----:B------:R-:W-:Y:S01]  /*10010*/  IMAD.X R3, RZ, RZ, R3, P2 ;  /* 0x000000ffff037224 */ /* 0x000fe200010e0603 */
[----:B------:R-:W-:Y:S01]  /*10020*/  ISETP.LT.OR P2, PT, R5, 0x61, P1 ;  /* 0x000000610500780c */ /* 0x000fe20000f41670 */
[----:B------:R-:W-:-:S12]  /*10030*/  IMAD.MOV.U32 R13, RZ, RZ, R6 ;  /* 0x000000ffff0d7224 */ /* 0x000fd800078e0006 */
[----:B------:R-:W-:Y:S01]  /*10040*/  @!PT LDS RZ, [RZ] ;  /* 0x00000000fffff984 */ /* 0x000fe20000000800 */
[----:B------:R-:W-:Y:S01]  /*10050*/  @!PT LDS RZ, [RZ] ;  /* 0x00000000fffff984 */ /* 0x000fe20000000800 */
[----:B------:R-:W-:Y:S01]  /*10060*/  @!PT LDS RZ, [RZ] ;  /* 0x00000000fffff984 */ /* 0x000fe20000000800 */
[----:B------:R0:W-:Y:S01]  /*10070*/  LDGSTS.E.BYPASS.LTC128B.128 [R22+0x13400], desc[UR46][R2.64], !P2 ;  /* 0x1340000002167fae */ /* 0x0001e2000d101d6e */
[----:B------:R-:W-:Y:S01]  /*10080*/  ISETP.LT.OR P2, PT, R5, 0x61, P0 ;  /* 0x000000610500780c */ /* 0x000fe20000741670 */
[----:B------:R-:W-:-:S12]  /*10090*/  IMAD.MOV.U32 R10, RZ, RZ, R14 ;  /* 0x000000ffff0a7224 */ /* 0x000fd800078e000e */
[----:B0-----:R-:W-:Y:S05]  /*100a0*/  WARPSYNC.COLLECTIVE R15, `(.L_x_116) ;  /* 0x000000000f087348 */ /* 0x001fea0003c00000 */
[----:B------:R1:W2:Y:S02]  /*100b0*/  SHFL.IDX P6, R14, R13, R12, R11 ;  /* 0x0000000c0d0e7389 */ /* 0x0002a400000c000b */
[----:B012---:R-:W-:Y:S01]  /*100c0*/  ENDCOLLECTIVE ;  /* 0x000000000000791b */ /* 0x007fe20003800000 */
.L_x_116:
[----:B------:R-:W-:Y:S01]  /*100d0*/  @!PT LDS RZ, [RZ] ;  /* 0x00000000fffff984 */ /* 0x000fe20000000800 */
[----:B------:R-:W-:Y:S01]  /*100e0*/  @!PT LDS RZ, [RZ] ;  /* 0x00000000fffff984 */ /* 0x000fe20000000800 */
[----:B------:R-:W-:Y:S01]  /*100f0*/  @!PT LDS RZ, [RZ] ;  /* 0x00000000fffff984 */ /* 0x000fe20000000800 */
[----:B------:R0:W-:Y:S01]  /*10100*/  LDGSTS.E.BYPASS.LTC128B.128 [R22+0x17400], desc[UR46][R2.64+0x80], !P2 ;  /* 0x1740008002167fae */ /* 0x0001e2000d101d6e */
[----:B------:R-:W-:-:S13]  /*10110*/  ISETP.GE.AND P2, PT, R5, 0x21, PT ;  /* 0x000000210500780c */ /* 0x000fda0003f46270 */
[----:B------:R-:W-:Y:S02]  /*10120*/  @P2 LOP3.LUT R23, R23, 0x10, RZ, 0xfc, !PT ;  /* 0x0000001017172812 */ /* 0x000fe400078efcff */
[----:B------:R-:W-:Y:S02]  /*10130*/  ISETP.GE.AND P2, PT, R5, 0x61, PT ;  /* 0x000000610500780c */ /* 0x000fe40003f46270 */
[----:B------:R-:W-:Y:S02]  /*10140*/  LOP3.LUT R23, R23, 0xffffffbf, RZ, 0xc0, !PT ;  /* 0xffffffbf17177812 */ /* 0x000fe400078ec0ff */
[----:B------:R-:W-:-:S13]  /*10150*/  ISETP.GE.AND P6, PT, R5, 0x71, PT ;  /* 0x000000710500780c */ /* 0x000fda0003fc6270 */
[----:B------:R-:W-:Y:S01]  /*10160*/  @P6 LOP3.LUT R23, R23, 0x40, RZ, 0xfc, !PT ;  /* 0x0000004017176812 */ /* 0x000fe200078efcff */
[----:B0-----:R-:W-:Y:S06]  /*10170*/  BRA `(.L_x_117) ;  /* 0xffffffb800b07947 */ /* 0x001fec000383ffff */
.L_x_52:
[----:B0-----:R-:W-:-:S04]  /*10180*/  IMAD.U32 R2, RZ, RZ, UR42 ;  /* 0x0000002aff027e24 */ /* 0x001fc8000f8e00ff */
[----:B------:R0:W1:Y:S03]  /*10190*/  SYNCS.PHASECHK.TRANS64.TRYWAIT P0, [R2+URZ+0x38840], R19 ;  /* 0x03884013020075a7 */ /* 0x000066000800017f */
[----:B-1----:R-:W-:Y:S05]  /*101a0*/  @!P0 NANOSLEEP.SYNCS 0x989680 ;  /* 0x009896800000895d */ /* 0x002fea0003900000 */
[----:B------:R-:W1:Y:S02]  /*101b0*/  @!P0 SYNCS.PHASECHK.TRANS64 P0, [R2+URZ+0x38840], R19 ;  /* 0x03884013020085a7 */ /* 0x000e64000800007f */
[----:B-1----:R-:W-:Y:S05]  /*101c0*/  @!P0 BRA `(.L_x_52) ;  /* 0xfffffffc00ec8947 */ /* 0x002fea000383ffff */
[----:B------:R-:W-:Y:S05]  /*101d0*/  BRA `(.L_x_118) ;  /* 0xffffffb800f47947 */ /* 0x000fea000383ffff */
.L_x_53:
        /* <DEDUP_REMOVED lines=8> */
.L_x_120:
[----:B------:R-:W-:Y:S05]  /*10260*/  BSYNC B0 ;  /* 0x0000000000007941 */ /* 0x000fea0003800000 */
.L_x_119:
[----:B------:R-:W-:Y:S02]  /*10270*/  IMAD.MOV.U32 R13, RZ, RZ, R0 ;  /* 0x000000ffff0d7224 */ /* 0x000fe400078e0000 */
[----:B------:R-:W-:Y:S02]  /*10280*/  IMAD.MOV.U32 R12, RZ, RZ, RZ ;  /* 0x000000ffff0c7224 */ /* 0x000fe400078e00ff */
[----:B------:R-:W-:Y:S02]  /*10290*/  IMAD.MOV.U32 R11, RZ, RZ, 0x181f ;  /* 0x0000181fff0b7424 */ /* 0x000fe400078e00ff */
[----:B------:R-:W-:Y:S02]  /*102a0*/  IMAD.MOV.U32 R15, RZ, RZ, -0x1 ;  /* 0xffffffffff0f7424 */ /* 0x000fe400078e00ff */
[----:B------:R-:W-:-:S07]  /*102b0*/  IMAD.MOV.U32 R2, RZ, RZ, R14 ;  /* 0x000000ffff027224 */ /* 0x000fce00078e000e */
[----:B------:R-:W-:Y:S05]  /*102c0*/  WARPSYNC.COLLECTIVE R15, `(.L_x_121) ;  /* 0x000000000f087348 */ /* 0x000fea0003c00000 */
[----:B------:R0:W1:Y:S02]  /*102d0*/  SHFL.IDX P6, R14, R13, R12, R11 ;  /* 0x0000000c0d0e7389 */ /* 0x00006400000c000b */
[----:B01----:R-:W-:Y:S01]  /*102e0*/  ENDCOLLECTIVE ;  /* 0x000000000000791b */ /* 0x003fe20003800000 */
.L_x_121:
[----:B------:R-:W-:Y:S02]  /*102f0*/  IMAD.MOV.U32 R13, RZ, RZ, R4 ;  /* 0x000000ffff0d7224 */ /* 0x000fe400078e0004 */
[----:B------:R-:W-:Y:S01]  /*10300*/  IMAD.MOV.U32 R12, RZ, RZ, 0x1 ;  /* 0x00000001ff0c7424 */ /* 0x000fe200078e00ff */
[----:B------:R-:W-:-:S13]  /*10310*/  LOP3.LUT P6, RZ, R23, 0x80, RZ, 0xc0, !PT ;  /* 0x0000008017ff7812 */ /* 0x000fda00078cc0ff */
[----:B------:R-:W-:-:S05]  /*10320*/  @P6 IADD3 R14, P0, R32, R14, RZ ;  /* 0x0000000e200e6210 */ /* 0x000fca0007f1e0ff */
[----:B------:R-:W-:Y:S01]  /*10330*/  @P6 IMAD.X R3, RZ, RZ, R2, P0 ;  /* 0x000000ffff036224 */ /* 0x000fe200000e0602 */
[----:B------:R-:W-:Y:S01]  /*10340*/  ISETP.GE.AND P0, PT, R32, R10, PT ;  /* 0x0000000a2000720c */ /* 0x000fe20003f06270 */
[----:B------:R-:W-:-:S12]  /*10350*/  @P6 IMAD.MOV.U32 R2, RZ, RZ, R14 ;  /* 0x000000ffff026224 */ /* 0x000fd800078e000e */
[----:B------:R-:W-:Y:S01]  /*10360*/  @!PT LDS RZ, [RZ] ;  /* 0x00000000fffff984 */ /* 0x000fe20000000800 */
[----:B------:R-:W-:Y:S01]  /*10370*/  @!PT LDS RZ, [RZ] ;  /* 0x00000000fffff984 */ /* 0x000fe20000000800 */
[----:B------:R-:W-:Y:S01]  /*10380*/  @!PT LDS RZ, [RZ] ;  /* 0x00000000fffff984 */ /* 0x000fe20000000800 */
[----:B------:R0:W-:Y:S04]  /*10390*/  @P6 LDGSTS.E.BYPASS.LTC128B.128 [R22+0x28400], desc[UR46][R2.64], !P0 ;  /* 0x2840000002166fae */ /* 0x0001e8000c101d6e */
[----:B------:R0:W-:Y:S02]  /*103a0*/  @P6 LDGSTS.E.BYPASS.LTC128B.128 [R22+0x2c400], desc[UR46][R2.64+0x80], !P1 ;  /* 0x2c40008002166fae */ /* 0x0001e4000c901d6e */
[----:B0-----:R-:W-:Y:S05]  /*103b0*/  WARPSYNC.COLLECTIVE R15, `(.L_x_122) ;  /* 0x000000000f087348 */ /* 0x001fea0003c00000 */
[----:B------:R1:W2:Y:S02]  /*103c0*/  SHFL.IDX P6, R14, R13, R12, R11 ;  /* 0x0000000c0d0e7389 */ /* 0x0002a400000c000b */
[----:B012---:R-:W-:Y:S01]  /*103d0*/  ENDCOLLECTIVE ;  /* 0x000000000000791b */ /* 0x007fe20003800000 */
.L_x_122:
[----:B------:R-:W-:Y:S02]  /*103e0*/  IMAD.MOV.U32 R13, RZ, RZ, R0 ;  /* 0x000000ffff0d7224 */ /* 0x000fe400078e0000 */
[----:B------:R-:W-:-:S07]  /*103f0*/  IMAD.MOV.U32 R5, RZ, RZ, R14 ;  /* 0x000000ffff057224 */ /* 0x000fce00078e000e */
[----:B------:R-:W-:Y:S05]  /*10400*/  WARPSYNC.COLLECTIVE R15, `(.L_x_123) ;  /* 0x000000000f087348 */ /* 0x000fea0003c00000 */
[----:B------:R0:W1:Y:S02]  /*10410*/  SHFL.IDX P6, R14, R13, R12, R11 ;  /* 0x0000000c0d0e7389 */ /* 0x00006400000c000b */
[----:B01----:R-:W-:Y:S01]  /*10420*/  ENDCOLLECTIVE ;  /* 0x000000000000791b */ /* 0x003fe20003800000 */
.L_x_123:
[----:B------:R-:W-:Y:S02]  /*10430*/  IMAD.MOV.U32 R13, RZ, RZ, R4 ;  /* 0x000000ffff0d7224 */ /* 0x000fe400078e0004 */
[----:B------:R-:W-:Y:S01]  /*10440*/  IMAD.MOV.U32 R12, RZ, RZ, 0x2 ;  /* 0x00000002ff0c7424 */ /* 0x000fe200078e00ff */
[----:B------:R-:W-:-:S13]  /*10450*/  LOP3.LUT P6, RZ, R23, 0x20, RZ, 0xc0, !PT ;  /* 0x0000002017ff7812 */ /* 0x000fda00078cc0ff */
[----:B------:R-:W-:-:S05]  /*10460*/  @P6 IADD3 R14, P0, R32, R14, RZ ;  /* 0x0000000e200e6210 */ /* 0x000fca0007f1e0ff */
[----:B------:R-:W-:Y:S01]  /*10470*/  @P6 IMAD.X R5, RZ, RZ, R5, P0 ;  /* 0x000000ffff056224 */ /* 0x000fe200000e0605 */
[----:B------:R-:W-:Y:S01]  /*10480*/  ISETP.GE.AND P0, PT, R32, R10, PT ;  /* 0x0000000a2000720c */ /* 0x000fe20003f06270 */
[----:B------:R-:W-:Y:S02]  /*10490*/  @P6 IMAD.MOV.U32 R2, RZ, RZ, R14 ;  /* 0x000000ffff026224 */ /* 0x000fe400078e000e */
[----:B------:R-:W-:-:S10]  /*104a0*/  @P6 IMAD.MOV.U32 R3, RZ, RZ, R5 ;  /* 0x000000ffff036224 */ /* 0x000fd400078e0005 */
        /* <DEDUP_REMOVED lines=8> */
.L_x_124:
[----:B------:R-:W-:Y:S02]  /*10530*/  IMAD.MOV.U32 R13, RZ, RZ, R0 ;  /* 0x000000ffff0d7224 */ /* 0x000fe400078e0000 */
[----:B------:R-:W-:-:S07]  /*10540*/  IMAD.MOV.U32 R5, RZ, RZ, R14 ;  /* 0x000000ffff057224 */ /* 0x000fce00078e000e */
[----:B------:R-:W-:Y:S05]  /*10550*/  WARPSYNC.COLLECTIVE R15, `(.L_x_125) ;  /* 0x000000000f087348 */ /* 0x000fea0003c00000 */
[----:B------:R0:W1:Y:S02]  /*10560*/  SHFL.IDX P6, R14, R13, R12, R11 ;  /* 0x0000000c0d0e7389 */ /* 0x00006400000c000b */
[----:B01----:R-:W-:Y:S01]  /*10570*/  ENDCOLLECTIVE ;  /* 0x000000000000791b */ /* 0x003fe20003800000 */
.L_x_125:
        /* <DEDUP_REMOVED lines=16> */
.L_x_126:
[----:B------:R-:W-:Y:S02]  /*10680*/  IMAD.MOV.U32 R13, RZ, RZ, R0 ;  /* 0x000000ffff0d7224 */ /* 0x000fe400078e0000 */
[----:B------:R-:W-:-:S07]  /*10690*/  IMAD.MOV.U32 R5, RZ, RZ, R14 ;  /* 0x000000ffff057224 */ /* 0x000fce00078e000e */
[----:B------:R-:W-:Y:S05]  /*106a0*/  WARPSYNC.COLLECTIVE R15, `(.L_x_127) ;  /* 0x000000000f087348 */ /* 0x000fea0003c00000 */
[----:B------:R0:W1:Y:S02]  /*106b0*/  SHFL.IDX P6, R14, R13, R12, R11 ;  /* 0x0000000c0d0e7389 */ /* 0x00006400000c000b */
[----:B01----:R-:W-:Y:S01]  /*106c0*/  ENDCOLLECTIVE ;  /* 0x000000000000791b */ /* 0x003fe20003800000 */
.L_x_127:
[----:B------:R-:W-:Y:S02]  /*106d0*/  IMAD.MOV.U32 R13, RZ, RZ, R4 ;  /* 0x000000ffff0d7224 */ /* 0x000fe400078e0004 */
[----:B------:R-:W-:Y:S01]  /*106e0*/  IMAD.MOV.U32 R12, RZ, RZ, 0x4 ;  /* 0x00000004ff0c7424 */ /* 0x000fe200078e00ff */
[C---:B------:R-:W-:Y:S02]  /*106f0*/  @P5 IADD3 R14, P0, R32.reuse, R14, RZ ;  /* 0x0000000e200e5210 */ /* 0x040fe40007f1e0ff */
[----:B------:R-:W-:-:S03]  /*10700*/  ISETP.GE.AND P6, PT, R32, R10, PT ;  /* 0x0000000a2000720c */ /* 0x000fc60003fc6270 */
[----:B------:R-:W-:Y:S02]  /*10710*/  @P5 IMAD.X R5, RZ, RZ, R5, P0 ;  /* 0x000000ffff055224 */ /* 0x000fe400000e0605 */
[----:B------:R-:W-:Y:S02]  /*10720*/  @P5 IMAD.MOV.U32 R2, RZ, RZ, R14 ;  /* 0x000000ffff025224 */ /* 0x000fe400078e000e */
[----:B------:R-:W-:-:S06]  /*10730*/  @P5 IMAD.MOV.U32 R3, RZ, RZ, R5 ;  /* 0x000000ffff035224 */ /* 0x000fcc00078e0005 */
[----:B------:R-:W-:Y:S01]  /*10740*/  @!PT LDS RZ, [RZ] ;  /* 0x00000000fffff984 */ /* 0x000fe20000000800 */
[----:B------:R-:W-:Y:S01]  /*10750*/  @!PT LDS RZ, [RZ] ;  /* 0x00000000fffff984 */ /* 0x000fe20000000800 */
[----:B------:R-:W-:Y:S01]  /*10760*/  @!PT LDS RZ, [RZ] ;  /* 0x00000000fffff984 */ /* 0x000fe20000000800 */
[----:B------:R0:W-:Y:S02]  /*10770*/  @P5 LDGSTS.E.BYPASS.LTC128B.128 [R22+0x29c00], desc[UR46][R2.64], !P6 ;  /* 0x29c0000002165fae */ /* 0x0001e4000f101d6e */
[----:B0-----:R-:W-:Y:S05]  /*10780*/  WARPSYNC.COLLECTIVE R15, `(.L_x_128) ;  /* 0x000000000f087348 */ /* 0x001fea0003c00000 */
[----:B------:R1:W2:Y:S02]  /*10790*/  SHFL.IDX P6, R14, R13, R12, R11 ;  /* 0x0000000c0d0e7389 */ /* 0x0002a400000c000b */
[----:B012---:R-:W-:Y:S01]  /*107a0*/  ENDCOLLECTIVE ;  /* 0x000000000000791b */ /* 0x007fe20003800000 */
.L_x_128:
[----:B------:R-:W-:Y:S01]  /*107b0*/  @!PT LDS RZ, [RZ] ;  /* 0x00000000fffff984 */ /* 0x000fe20000000800 */
[----:B------:R-:W-:Y:S01]  /*107c0*/  @!PT LDS RZ, [RZ] ;  /* 0x00000000fffff984 */ /* 0x000fe20000000800 */
[----:B------:R-:W-:Y:S01]  /*107d0*/  @!PT LDS RZ, [RZ] ;  /* 0x00000000fffff984 */ /* 0x000fe20000000800 */
[----:B------:R0:W-:Y:S01]  /*107e0*/  @P5 LDGSTS.E.BYPASS.LTC128B.128 [R22+0x2dc00], desc[UR46][R2.64+0x80], !P1 ;  /* 0x2dc0008002165fae */ /* 0x0001e2000c901d6e */
[----:B------:R-:W-:Y:S01]  /*107f0*/  ISETP.GE.AND P5, PT, R32, R10, PT ;  /* 0x0000000a2000720c */ /* 0x000fe20003fa6270 */
[----:B------:R-:W-:Y:S02]  /*10800*/  IMAD.MOV.U32 R13, RZ, RZ, R0 ;  /* 0x000000ffff0d7224 */ /* 0x000fe400078e0000 */
[----:B------:R-:W-:-:S10]  /*10810*/  IMAD.MOV.U32 R5, RZ, RZ, R14 ;  /* 0x000000ffff057224 */ /* 0x000fd400078e000e */
[----:B0-----:R-:W-:Y:S05]  /*10820*/  WARPSYNC.COLLECTIVE R15, `(.L_x_129) ;  /* 0x000000000f087348 */ /* 0x001fea0003c00000 */
[----:B------:R1:W2:Y:S02]  /*10830*/  SHFL.IDX P6, R14, R13, R12, R11 ;  /* 0x0000000c0d0e7389 */ /* 0x0002a400000c000b */
[----:B012---:R-:W-:Y:S01]  /*10840*/  ENDCOLLECTIVE ;  /* 0x000000000000791b */ /* 0x007fe20003800000 */
.L_x_129:
[----:B------:R-:W-:Y:S02]  /*10850*/  IMAD.MOV.U32 R13, RZ, RZ, R4 ;  /* 0x000000ffff0d7224 */ /* 0x000fe400078e0004 */
[----:B------:R-:W-:Y:S01]  /*10860*/  IMAD.MOV.U32 R12, RZ, RZ, 0x5 ;  /* 0x00000005ff0c7424 */ /* 0x000fe200078e00ff */
[----:B------:R-:W-:-:S05]  /*10870*/  @P4 IADD3 R14, P0, R32, R14, RZ ;  /* 0x0000000e200e4210 */ /* 0x000fca0007f1e0ff */
[----:B------:R-:W-:-:S08]  /*10880*/  @P4 IMAD.MOV.U32 R2, RZ, RZ, R14 ;  /* 0x000000ffff024224 */ /* 0x000fd000078e000e */
[----:B------:R-:W-:Y:S05]  /*10890*/  WARPSYNC.COLLECTIVE R15, `(.L_x_130) ;  /* 0x000000000f087348 */ /* 0x000fea0003c00000 */
[----:B------:R0:W1:Y:S02]  /*108a0*/  SHFL.IDX P6, R14, R13, R12, R11 ;  /* 0x0000000c0d0e7389 */ /* 0x00006400000c000b */
[----:B01----:R-:W-:Y:S01]  /*108b0*/  ENDCOLLECTIVE ;  /* 0x000000000000791b */ /* 0x003fe20003800000 */
.L_x_130:
[----:B------:R-:W-:-:S04]  /*108c0*/  @P4 IMAD.X R5, RZ, RZ, R5, P0 ;  /* 0x000000ffff054224 */ /* 0x000fc800000e0605 */
[----:B------:R-:W-:-:S05]  /*108d0*/  @P4 IMAD.MOV.U32 R3, RZ, RZ, R5 ;  /* 0x000000ffff034224 */ /* 0x000fca00078e0005 */
[----:B------:R-:W-:Y:S01]  /*108e0*/  @!PT LDS RZ, [RZ] ;  /* 0x00000000fffff984 */ /* 0x000fe20000000800 */
[----:B------:R-:W-:Y:S01]  /*108f0*/  @!PT LDS RZ, [RZ] ;  /* 0x00000000fffff984 */ /* 0x000fe20000000800 */
[----:B------:R-:W-:Y:S01]  /*10900*/  @!PT LDS RZ, [RZ] ;  /* 0x00000000fffff984 */ /* 0x000fe20000000800 */
[----:B------:R0:W-:Y:S01]  /*10910*/  @P4 LDGSTS.E.BYPASS.LTC128B.128 [R22+0x2a400], desc[UR46][R2.64], !P5 ;  /* 0x2a40000002164fae */ /* 0x0001e2000e901d6e */
[----:B------:R-:W-:-:S03]  /*10920*/  IMAD.MOV.U32 R13, RZ, RZ, R0 ;  /* 0x000000ffff0d7224 */ /* 0x000fc600078e0000 */
[----:B------:R0:W-:Y:S01]  /*10930*/  @P4 LDGSTS.E.BYPASS.LTC128B.128 [R22+0x2e400], desc[UR46][R2.64+0x80], !P1 ;  /* 0x2e40008002164fae */ /* 0x0001e2000c901d6e */
[----:B------:R-:W-:-:S07]  /*10940*/  IMAD.MOV.U32 R5, RZ, RZ, R14 ;  /* 0x000000ffff057224 */ /* 0x000fce00078e000e */
[----:B0-----:R-:W-:Y:S05]  /*10950*/  WARPSYNC.COLLECTIVE R15, `(.L_x_131) ;  /* 0x000000000f087348 */ /* 0x001fea0003c00000 */
[----:B------:R1:W2:Y:S02]  /*10960*/  SHFL.IDX P6, R14, R13, R12, R11 ;  /* 0x0000000c0d0e7389 */ /* 0x0002a400000c000b */
[----:B012---:R-:W-:Y:S01]  /*10970*/  ENDCOLLECTIVE ;  /* 0x000000000000791b */ /* 0x007fe20003800000 */
.L_x_131:
[----:B------:R-:W-:Y:S02]  /*10980*/  IMAD.MOV.U32 R13, RZ, RZ, R4 ;  /* 0x000000ffff0d7224 */ /* 0x000fe400078e0004 */
[----:B------:R-:W-:Y:S01]  /*10990*/  IMAD.MOV.U32 R12, RZ, RZ, 0x6 ;  /* 0x00000006ff0c7424 */ /* 0x000fe200078e00ff */
[----:B------:R-:W-:-:S13]  /*109a0*/  @P3 IADD3 R6, P0, R32, R14, RZ ;  /* 0x0000000e20063210 */ /* 0x000fda0007f1e0ff */
[----:B------:R-:W-:Y:S05]  /*109b0*/  WARPSYNC.COLLECTIVE R15, `(.L_x_132) ;  /* 0x000000000f087348 */ /* 0x000fea0003c00000 */
[----:B------:R0:W1:Y:S02]  /*109c0*/  SHFL.IDX P6, R14, R13, R12, R11 ;  /* 0x0000000c0d0e7389 */ /* 0x00006400000c000b */
[----:B01----:R-:W-:Y:S01]  /*109d0*/  ENDCOLLECTIVE ;  /* 0x000000000000791b */ /* 0x003fe20003800000 */
.L_x_132:
[----:B------:R-:W-:Y:S02]  /*109e0*/  @P3 IMAD.X R7, RZ, RZ, R5, P0 ;  /* 0x000000ffff073224 */ /* 0x000fe400000e0605 */
[----:B------:R-:W-:Y:S02]  /*109f0*/  @P3 IMAD.MOV.U32 R2, RZ, RZ, R6 ;  /* 0x000000ffff023224 */ /* 0x000fe400078e0006 */
        /* <DEDUP_REMOVED lines=11> */
.L_x_133:
[----:B------:R-:W-:Y:S02]  /*10ab0*/  IMAD.MOV.U32 R13, RZ, RZ, R4 ;  /* 0x000000ffff0d7224 */ /* 0x000fe400078e0004 */
[----:B------:R-:W-:Y:S01]  /*10ac0*/  IMAD.MOV.U32 R12, RZ, RZ, 0x7 ;  /* 0x00000007ff0c7424 */ /* 0x000fe200078e00ff */
[----:B------:R-:W-:-:S05]  /*10ad0*/  @P2 IADD3 R14, P0, R32, R14, RZ ;  /* 0x0000000e200e2210 */ /* 0x000fca0007f1e0ff */
[----:B------:R-:W-:-:S08]  /*10ae0*/  @P2 IMAD.MOV.U32 R2, RZ, RZ, R14 ;  /* 0x000000ffff022224 */ /* 0x000fd000078e000e */
[----:B------:R-:W-:Y:S05]  /*10af0*/  WARPSYNC.COLLECTIVE R15, `(.L_x_134) ;  /* 0x000000000f087348 */ /* 0x000fea0003c00000 */
[----:B------:R0:W1:Y:S02]  /*10b00*/  SHFL.IDX P6, R14, R13, R12, R11 ;  /* 0x0000000c0d0e7389 */ /* 0x00006400000c000b */
[----:B01----:R-:W-:Y:S01]  /*10b10*/  ENDCOLLECTIVE ;  /* 0x000000000000791b */ /* 0x003fe20003800000 */
.L_x_134:
        /* <DEDUP_REMOVED lines=12> */
.L_x_135:
[----:B------:R-:W-:Y:S05]  /*10be0*/  BRA `(.L_x_136) ;  /* 0xffffffb400dc7947 */ /* 0x000fea000383ffff */
.L_x_56:
[----:B------:R-:W-:Y:S02]  /*10bf0*/  IMAD.MOV.U32 R13, RZ, RZ, R4 ;  /* 0x000000ffff0d7224 */ /* 0x000fe400078e0004 */
[----:B------:R-:W-:Y:S02]  /*10c00*/  IMAD.MOV.U32 R12, RZ, RZ, RZ ;  /* 0x000000ffff0c7224 */ /* 0x000fe400078e00ff */
[----:B------:R-:W-:Y:S02]  /*10c10*/  IMAD.MOV.U32 R11, RZ, RZ, 0x181f ;  /* 0x0000181fff0b7424 */ /* 0x000fe400078e00ff */
[----:B------:R-:W-:-:S07]  /*10c20*/  IMAD.MOV.U32 R15, RZ, RZ, -0x1 ;  /* 0xffffffffff0f7424 */ /* 0x000fce00078e00ff */
[----:B------:R-:W-:Y:S05]  /*10c30*/  WARPSYNC.COLLECTIVE R15, `(.L_x_137) ;  /* 0x000000000f087348 */ /* 0x000fea0003c00000 */
[----:B------:R0:W1:Y:S02]  /*10c40*/  SHFL.IDX P6, R14, R13, R12, R11 ;  /* 0x0000000c0d0e7389 */ /* 0x00006400000c000b */
[----:B01----:R-:W-:Y:S01]  /*10c50*/  ENDCOLLECTIVE ;  /* 0x000000000000791b */ /* 0x003fe20003800000 */
.L_x_137:
[----:B------:R-:W-:Y:S02]  /*10c60*/  IMAD.MOV.U32 R13, RZ, RZ, R0 ;  /* 0x000000ffff0d7224 */ /* 0x000fe400078e0000 */
[----:B------:R-:W-:-:S07]  /*10c70*/  IMAD.MOV.U32 R2, RZ, RZ, R14 ;  /* 0x000000ffff027224 */ /* 0x000fce00078e000e */
[----:B------:R-:W-:Y:S05]  /*10c80*/  WARPSYNC.COLLECTIVE R15, `(.L_x_138) ;  /* 0x000000000f087348 */ /* 0x000fea0003c00000 */
[----:B------:R0:W1:Y:S02]  /*10c90*/  SHFL.IDX P6, R14, R13, R12, R11 ;  /* 0x0000000c0d0e7389 */ /* 0x00006400000c000b */
[----:B01----:R-:W-:Y:S01]  /*10ca0*/  ENDCOLLECTIVE ;  /* 0x000000000000791b */ /* 0x003fe20003800000 */
.L_x_138:
[----:B------:R-:W-:Y:S02]  /*10cb0*/  ULDC UR4, c[0x0][0x288] ;  /* 0x0000a20000047ab9 */ /* 0x000fe40000000800 */
[----:B------:R-:W-:Y:S02]  /*10cc0*/  IMAD R5, R6, UR4, RZ ;  /* 0x0000000406057c24 */ /* 0x000fe4000f8e02ff */
[----:B------:R-:W-:-:S04]  /*10cd0*/  IMAD R6, R25, 0x80, R18 ;  /* 0x0000008019067824 */ /* 0x000fc800078e0212 */
[C---:B------:R-:W-:Y:S01]  /*10ce0*/  VIADD R8, R6.reuse, 0x10 ;  /* 0x0000001006087836 */ /* 0x040fe20000000000 */
[----:B------:R-:W-:Y:S01]  /*10cf0*/  ISETP.GE.AND P2, PT, R6, R5, PT ;  /* 0x000000050600720c */ /* 0x000fe20003f46270 */
[----:B------:R-:W-:Y:S02]  /*10d00*/  IMAD.MOV.U32 R13, RZ, RZ, R4 ;  /* 0x000000ffff0d7224 */ /* 0x000fe400078e0004 */
[----:B------:R-:W-:-:S10]  /*10d10*/  IMAD.MOV.U32 R12, RZ, RZ, 0x1 ;  /* 0x00000001ff0c7424 */ /* 0x000fd400078e00ff */
[----:B------:R-:W-:-:S05]  /*10d20*/  @!P2 IADD3 R14, P3, R32, R14, RZ ;  /* 0x0000000e200ea210 */ /* 0x000fca0007f7e0ff */
[----:B------:R-:W-:Y:S02]  /*10d30*/  @!P2 IMAD.X R3, RZ, RZ, R2, P3 ;  /* 0x000000ffff03a224 */ /* 0x000fe400018e0602 */
[----:B------:R-:W-:-:S07]  /*10d40*/  @!P2 IMAD.MOV.U32 R2, RZ, RZ, R14 ;  /* 0x000000ffff02a224 */ /* 0x000fce00078e000e */
[----:B------:R-:W-:Y:S05]  /*10d50*/  WARPSYNC.COLLECTIVE R15, `(.L_x_139) ;  /* 0x000000000f087348 */ /* 0x000fea0003c00000 */
[----:B------:R0:W1:Y:S02]  /*10d60*/  SHFL.IDX P6, R14, R13, R12, R11 ;  /* 0x0000000c0d0e7389 */ /* 0x00006400000c000b */
[----:B01----:R-:W-:Y:S01]  /*10d70*/  ENDCOLLECTIVE ;  /* 0x000000000000791b */ /* 0x003fe20003800000 */
.L_x_139:
[----:B------:R-:W-:Y:S01]  /*10d80*/  @!PT LDS RZ, [RZ] ;  /* 0x00000000fffff984 */ /* 0x000fe20000000800 */
[----:B------:R-:W-:Y:S01]  /*10d90*/  @!PT LDS RZ, [RZ] ;  /* 0x00000000fffff984 */ /* 0x000fe20000000800 */
[----:B------:R-:W-:Y:S01]  /*10da0*/  @!PT LDS RZ, [RZ] ;  /* 0x00000000fffff984 */ /* 0x000fe20000000800 */
[----:B------:R0:W-:Y:S04]  /*10db0*/  @!P2 LDGSTS.E.BYPASS.LTC128B.128 [R22+0x20400], desc[UR46][R2.64], !P1 ;  /* 0x204000000216afae */ /* 0x0001e8000c901d6e */
[----:B------:R0:W-:Y:S01]  /*10dc0*/  @!P2 LDGSTS.E.BYPASS.LTC128B.128 [R22+0x24400], desc[UR46][R2.64+0x80], !P0 ;  /* 0x244000800216afae */ /* 0x0001e2000c101d6e */
[----:B------:R-:W-:Y:S01]  /*10dd0*/  ISETP.GE.AND P2, PT, R8, R5, PT ;  /* 0x000000050800720c */ /* 0x000fe20003f46270 */
[----:B------:R-:W-:Y:S02]  /*10de0*/  VIADD R8, R6, 0x20 ;  /* 0x0000002006087836 */ /* 0x000fe40000000000 */
[----:B------:R-:W-:Y:S02]  /*10df0*/  IMAD.MOV.U32 R13, RZ, RZ, R0 ;  /* 0x000000ffff0d7224 */ /* 0x000fe400078e0000 */
[----:B------:R-:W-:-:S08]  /*10e00*/  IMAD.MOV.U32 R7, RZ, RZ, R14 ;  /* 0x000000ffff077224 */ /* 0x000fd000078e000e */
[----:B0-----:R-:W-:Y:S05]  /*10e10*/  WARPSYNC.COLLECTIVE R15, `(.L_x_140) ;  /* 0x000000000f087348 */ /* 0x001fea0003c00000 */
[----:B------:R1:W2:Y:S02]  /*10e20*/  SHFL.IDX P6, R14, R13, R12, R11 ;  /* 0x0000000c0d0e7389 */ /* 0x0002a400000c000b */
[----:B012---:R-:W-:Y:S01]  /*10e30*/  ENDCOLLECTIVE ;  /* 0x000000000000791b */ /* 0x007fe20003800000 */
.L_x_140:
[----:B------:R-:W-:Y:S02]  /*10e40*/  IMAD.MOV.U32 R13, RZ, RZ, R4 ;  /* 0x000000ffff0d7224 */ /* 0x000fe400078e0004 */
[----:B------:R-:W-:Y:S01]  /*10e50*/  IMAD.MOV.U32 R12, RZ, RZ, 0x2 ;  /* 0x00000002ff0c7424 */ /* 0x000fe200078e00ff */
[----:B------:R-:W-:-:S05]  /*10e60*/  @!P2 IADD3 R14, P3, R32, R14, RZ ;  /* 0x0000000e200ea210 */ /* 0x000fca0007f7e0ff */
[----:B------:R-:W-:-:S08]  /*10e70*/  @!P2 IMAD.MOV.U32 R2, RZ, RZ, R14 ;  /* 0x000000ffff02a224 */ /* 0x000fd000078e000e */
[----:B------:R-:W-:Y:S05]  /*10e80*/  WARPSYNC.COLLECTIVE R15, `(.L_x_141) ;  /* 0x000000000f087348 */ /* 0x000fea0003c00000 */
[----:B------:R0:W1:Y:S02]  /*10e90*/  SHFL.IDX P6, R14, R13, R12, R11 ;  /* 0x0000000c0d0e7389 */ /* 0x00006400000c000b */
[----:B01----:R-:W-:Y:S01]  /*10ea0*/  ENDCOLLECTIVE ;  /* 0x000000000000791b */ /* 0x003fe20003800000 */
.L_x_141:
[----:B------:R-:W-:-:S04]  /*10eb0*/  @!P2 IMAD.X R7, RZ, RZ, R7, P3 ;  /* 0x000000ffff07a224 */ /* 0x000fc800018e0607 */
[----:B------:R-:W-:-:S05]  /*10ec0*/  @!P2 IMAD.MOV.U32 R3, RZ, RZ, R7 ;  /* 0x000000ffff03a224 */ /* 0x000fca00078e0007 */
[----:B------:R-:W-:Y:S01]  /*10ed0*/  @!PT LDS RZ, [RZ] ;  /* 0x00000000fffff984 */ /* 0x000fe20000000800 */
[----:B------:R-:W-:Y:S01]  /*10ee0*/  @!PT LDS RZ, [RZ] ;  /* 0x00000000fffff984 */ /* 0x000fe20000000800 */
[----:B------:R-:W-:Y:S01]  /*10ef0*/  @!PT LDS RZ, [RZ] ;  /* 0x00000000fffff984 */ /* 0x000fe20000000800 */
[----:B------:R0:W-:Y:S01]  /*10f00*/  @!P2 LDGSTS.E.BYPASS.LTC128B.128 [R22+0x20c00], desc[UR46][R2.64], !P1 ;  /* 0x20c000000216afae */ /* 0x0001e2000c901d6e */
[----:B------:R-:W-:-:S03]  /*10f10*/  IMAD.MOV.U32 R13, RZ, RZ, R0 ;  /* 0x000000ffff0d7224 */ /* 0x000fc600078e0000 */
[----:B------:R0:W-:Y:S01]  /*10f20*/  @!P2 LDGSTS.E.BYPASS.LTC128B.128 [R22+0x24c00], desc[UR46][R2.64+0x80], !P0 ;  /* 0x24c000800216afae */ /* 0x0001e2000c101d6e */
[----:B------:R-:W-:Y:S01]  /*10f30*/  ISETP.GE.AND P2, PT, R8, R5, PT ;  /* 0x000000050800720c */ /* 0x000fe20003f46270 */
[----:B------:R-:W-:Y:S02]  /*10f40*/  VIADD R8, R6, 0x30 ;  /* 0x0000003006087836 */ /* 0x000fe40000000000 */
[----:B------:R-:W-:-:S10]  /*10f50*/  IMAD.MOV.U32 R7, RZ, RZ, R14 ;  /* 0x000000ffff077224 */ /* 0x000fd400078e000e */
[----:B0-----:R-:W-:Y:S05]  /*10f60*/  WARPSYNC.COLLECTIVE R15, `(.L_x_142) ;  /* 0x000000000f087348 */ /* 0x001fea0003c00000 */
[----:B------:R1:W2:Y:S02]  /*10f70*/  SHFL.IDX P6, R14, R13, R12, R11 ;  /* 0x0000000c0d0e7389 */ /* 0x0002a400000c000b */
[----:B012---:R-:W-:Y:S01]  /*10f80*/  ENDCOLLECTIVE ;  /* 0x000000000000791b */ /* 0x007fe20003800000 */
.L_x_142:
[----:B------:R-:W-:Y:S02]  /*10f90*/  IMAD.MOV.U32 R13, RZ, RZ, R4 ;  /* 0x000000ffff0d7224 */ /* 0x000fe400078e0004 */
[----:B------:R-:W-:Y:S01]  /*10fa0*/  IMAD.MOV.U32 R12, RZ, RZ, 0x3 ;  /* 0x00000003ff0c7424 */ /* 0x000fe200078e00ff */
[----:B------:R-:W-:-:S05]  /*10fb0*/  @!P2 IADD3 R14, P3, R32, R14, RZ ;  /* 0x0000000e200ea210 */ /* 0x000fca0007f7e0ff */
[----:B------:R-:W-:-:S08]  /*10fc0*/  @!P2 IMAD.MOV.U32 R2, RZ, RZ, R14 ;  /* 0x000000ffff02a224 */ /* 0x000fd000078e000e */
[----:B------:R-:W-:Y:S05]  /*10fd0*/  WARPSYNC.COLLECTIVE R15, `(.L_x_143) ;  /* 0x000000000f087348 */ /* 0x000fea0003c00000 */
[----:B------:R0:W1:Y:S02]  /*10fe0*/  SHFL.IDX P6, R14, R13, R12, R11 ;  /* 0x0000000c0d0e7389 */ /* 0x00006400000c000b */
[----:B01----:R-:W-:Y:S01]  /*10ff0*/  ENDCOLLECTIVE ;  /* 0x000000000000791b */ /* 0x003fe20003800000 */
.L_x_143:
        /* <DEDUP_REMOVED lines=14> */
.L_x_144:
[----:B------:R-:W-:Y:S02]  /*110e0*/  IMAD.MOV.U32 R13, RZ, RZ, R4 ;  /* 0x000000ffff0d7224 */ /* 0x000fe400078e0004 */
[----:B------:R-:W-:Y:S01]  /*110f0*/  IMAD.MOV.U32 R12, RZ, RZ, 0x4 ;  /* 0x00000004ff0c7424 */ /* 0x000fe200078e00ff */
[----:B------:R-:W-:-:S05]  /*11100*/  @!P2 IADD3 R14, P3, R32, R14, RZ ;  /* 0x0000000e200ea210 */ /* 0x000fca0007f7e0ff */
[----:B------:R-:W-:-:S08]  /*11110*/  @!P2 IMAD.MOV.U32 R2, RZ, RZ, R14 ;  /* 0x000000ffff02a224 */ /* 0x000fd000078e000e */
[----:B------:R-:W-:Y:S05]  /*11120*/  WARPSYNC.COLLECTIVE R15, `(.L_x_145) ;  /* 0x000000000f087348 */ /* 0x000fea0003c00000 */
[----:B------:R0:W1:Y:S02]  /*11130*/  SHFL.IDX P6, R14, R13, R12, R11 ;  /* 0x0000000c0d0e7389 */ /* 0x00006400000c000b */
[----:B01----:R-:W-:Y:S01]  /*11140*/  ENDCOLLECTIVE ;  /* 0x000000000000791b */ /* 0x003fe20003800000 */
.L_x_145:
        /* <DEDUP_REMOVED lines=14> */
.L_x_146:
[----:B------:R-:W-:Y:S02]  /*11230*/  IMAD.MOV.U32 R13, RZ, RZ, R4 ;  /* 0x000000ffff0d7224 */ /* 0x000fe400078e0004 */
[----:B------:R-:W-:Y:S01]  /*11240*/  IMAD.MOV.U32 R12, RZ, RZ, 0x5 ;  /* 0x00000005ff0c7424 */ /* 0x000fe200078e00ff */
[----:B------:R-:W-:-:S05]  /*11250*/  @!P2 IADD3 R14, P3, R32, R14, RZ ;  /* 0x0000000e200ea210 */ /* 0x000fca0007f7e0ff */
[----:B------:R-:W-:-:S08]  /*11260*/  @!P2 IMAD.MOV.U32 R2, RZ, RZ, R14 ;  /* 0x000000ffff02a224 */ /* 0x000fd000078e000e */
[----:B------:R-:W-:Y:S05]  /*11270*/  WARPSYNC.COLLECTIVE R15, `(.L_x_147) ;  /* 0x000000000f087348 */ /* 0x000fea0003c00000 */
[----:B------:R0:W1:Y:S02]  /*11280*/  SHFL.IDX P6, R14, R13, R12, R11 ;  /* 0x0000000c0d0e7389 */ /* 0x00006400000c000b */
[----:B01----:R-:W-:Y:S01]  /*11290*/  ENDCOLLECTIVE ;  /* 0x000000000000791b */ /* 0x003fe20003800000 */
.L_x_147:
        /* <DEDUP_REMOVED lines=14> */
.L_x_148:
[----:B------:R-:W-:Y:S02]  /*11380*/  IMAD.MOV.U32 R13, RZ, RZ, R4 ;  /* 0x000000ffff0d7224 */ /* 0x000fe400078e0004 */
[----:B------:R-:W-:Y:S01]  /*11390*/  IMAD.MOV.U32 R12, RZ, RZ, 0x6 ;  /* 0x00000006ff0c7424 */ /* 0x000fe200078e00ff */
[----:B------:R-:W-:-:S05]  /*113a0*/  @!P2 IADD3 R14, P3, R32, R14, RZ ;  /* 0x0000000e200ea210 */ /* 0x000fca0007f7e0ff */
[----:B------:R-:W-:-:S08]  /*113b0*/  @!P2 IMAD.MOV.U32 R2, RZ, RZ, R14 ;  /* 0x000000ffff02a224 */ /* 0x000fd000078e000e */
[----:B------:R-:W-:Y:S05]  /*113c0*/  WARPSYNC.COLLECTIVE R15, `(.L_x_149) ;  /* 0x000000000f087348 */ /* 0x000fea0003c00000 */
[----:B------:R0:W1:Y:S02]  /*113d0*/  SHFL.IDX P6, R14, R13, R12, R11 ;  /* 0x0000000c0d0e7389 */ /* 0x00006400000c000b */
[----:B01----:R-:W-:Y:S01]  /*113e0*/  ENDCOLLECTIVE ;  /* 0x000000000000791b */ /* 0x003fe20003800000 */
.L_x_149:
        /* <DEDUP_REMOVED lines=9> */
[----:B------:R-:W-:-:S12]  /*11480*/  IMAD.MOV.U32 R7, RZ, RZ, R14 ;  /* 0x000000ffff077224 */ /* 0x000fd800078e000e */
[----:B0-----:R-:W-:Y:S05]  /*11490*/  WARPSYNC.COLLECTIVE R15, `(.L_x_150) ;  /* 0x000000000f087348 */ /* 0x001fea0003c00000 */
[----:B------:R1:W2:Y:S02]  /*114a0*/  SHFL.IDX P6, R14, R13, R12, R11 ;  /* 0x0000000c0d0e7389 */ /* 0x0002a400000c000b */
[----:B012---:R-:W-:Y:S01]  /*114b0*/  ENDCOLLECTIVE ;  /* 0x000000000000791b */ /* 0x007fe20003800000 */
.L_x_150:
[----:B------:R-:W-:Y:S02]  /*114c0*/  IMAD.MOV.U32 R13, RZ, RZ, R4 ;  /* 0x000000ffff0d7224 */ /* 0x000fe400078e0004 */
[----:B------:R-:W-:Y:S01]  /*114d0*/  IMAD.MOV.U32 R12, RZ, RZ, 0x7 ;  /* 0x00000007ff0c7424 */ /* 0x000fe200078e00ff */
[----:B------:R-:W-:-:S05]  /*114e0*/  @!P2 IADD3 R14, P3, R32, R14, RZ ;  /* 0x0000000e200ea210 */ /* 0x000fca0007f7e0ff */
[----:B------:R-:W-:-:S08]  /*114f0*/  @!P2 IMAD.MOV.U32 R2, RZ, RZ, R14 ;  /* 0x000000ffff02a224 */ /* 0x000fd000078e000e */
[----:B------:R-:W-:Y:S05]  /*11500*/  WARPSYNC.COLLECTIVE R15, `(.L_x_151) ;  /* 0x000000000f087348 */ /* 0x000fea0003c00000 */
[----:B------:R0:W1:Y:S02]  /*11510*/  SHFL.IDX P6, R14, R13, R12, R11 ;  /* 0x0000000c0d0e7389 */ /* 0x00006400000c000b */
[----:B01----:R-:W-:Y:S01]  /*11520*/  ENDCOLLECTIVE ;  /* 0x000000000000791b */ /* 0x003fe20003800000 */
.L_x_151:
        /* <DEDUP_REMOVED lines=8> */
[----:B------:R-:W-:-:S07]  /*115b0*/  IMAD.MOV.U32 R7, RZ, RZ, R14 ;  /* 0x000000ffff077224 */ /* 0x000fce00078e000e */
[----:B0-----:R-:W-:Y:S05]  /*115c0*/  WARPSYNC.COLLECTIVE R15, `(.L_x_152) ;  /* 0x000000000f087348 */ /* 0x001fea0003c00000 */
[----:B------:R1:W2:Y:S02]  /*115d0*/  SHFL.IDX P6, R14, R13, R12, R11 ;  /* 0x0000000c0d0e7389 */ /* 0x0002a400000c000b */
[----:B012---:R-:W-:Y:S01]  /*115e0*/  ENDCOLLECTIVE ;  /* 0x000000000000791b */ /* 0x007fe20003800000 */
.L_x_152:
[----:B------:R-:W-:Y:S05]  /*115f0*/  BRA `(.L_x_153) ;  /* 0xffffffb400d87947 */ /* 0x000fea000383ffff */
.L_x_59:
[----:B0-----:R-:W-:-:S04]  /*11600*/  IMAD.U32 R3, RZ, RZ, UR42 ;  /* 0x0000002aff037e24 */ /* 0x001fc8000f8e00ff */
[----:B------:R0:W3:Y:S03]  /*11610*/  SYNCS.PHASECHK.TRANS64.TRYWAIT P0, [R3+URZ+0x38820], R0 ;  /* 0x03882000030075a7 */ /* 0x0000e6000800017f */
[----:B---3--:R-:W-:Y:S05]  /*11620*/  @!P0 NANOSLEEP.SYNCS 0x989680 ;  /* 0x009896800000895d */ /* 0x008fea0003900000 */
[----:B------:R-:W3:Y:S02]  /*11630*/  @!P0 SYNCS.PHASECHK.TRANS64 P0, [R3+URZ+0x38820], R0 ;  /* 0x03882000030085a7 */ /* 0x000ee4000800007f */
[----:B---3--:R-:W-:Y:S05]  /*11640*/  @!P0 BRA `(.L_x_59) ;  /* 0xfffffffc00ec8947 */ /* 0x008fea000383ffff */
[----:B------:R-:W-:Y:S05]  /*11650*/  BRA `(.L_x_154) ;  /* 0xffffffb800147947 */ /* 0x000fea000383ffff */
.L_x_62:
[----:B0-----:R0:W2:Y:S02]  /*11660*/  SYNCS.PHASECHK.TRANS64.TRYWAIT P1, [R4+URZ+0x38880], R19 ;  /* 0x03888013040075a7 */ /* 0x0010a4000802017f */
[----:B--2---:R-:W-:Y:S05]  /*11670*/  @!P1 NANOSLEEP.SYNCS 0x989680 ;  /* 0x009896800000995d */ /* 0x004fea0003900000 */
[----:B------:R-:W2:Y:S02]  /*11680*/  @!P1 SYNCS.PHASECHK.TRANS64 P1, [R4+URZ+0x38880], R19 ;  /* 0x03888013040095a7 */ /* 0x000ea4000802007f */
[----:B--2---:R-:W-:Y:S05]  /*11690*/  @!P1 BRA `(.L_x_62) ;  /* 0xfffffffc00f09947 */ /* 0x004fea000383ffff */
[----:B------:R-:W-:Y:S05]  /*116a0*/  BRA `(.L_x_155) ;  /* 0xffffffb800d07947 */ /* 0x000fea000383ffff */
.L_x_63:
[----:B------:R-:W-:Y:S01]  /*116b0*/  BSSY B0, `(.L_x_156) ;  /* 0x0000008000007945 */ /* 0x000fe20003800000 */
[----:B------:R-:W-:Y:S02]  /*116c0*/  IMAD.MOV.U32 R13, RZ, RZ, R8 ;  /* 0x000000ffff0d7224 */ /* 0x000fe400078e0008 */
[----:B------:R-:W-:Y:S02]  /*116d0*/  IMAD.MOV.U32 R12, RZ, RZ, RZ ;  /* 0x000000ffff0c7224 */ /* 0x000fe400078e00ff */
[----:B------:R-:W-:Y:S02]  /*116e0*/  IMAD.MOV.U32 R11, RZ, RZ, 0x181f ;  /* 0x0000181fff0b7424 */ /* 0x000fe400078e00ff */
[----:B------:R-:W-:-:S07]  /*116f0*/  IMAD.MOV.U32 R15, RZ, RZ, -0x1 ;  /* 0xffffffffff0f7424 */ /* 0x000fce00078e00ff */
[----:B01----:R-:W-:Y:S05]  /*11700*/  WARPSYNC.COLLECTIVE R15, `(.L_x_157) ;  /* 0x000000000f087348 */ /* 0x003fea0003c00000 */
[----:B-1----:R1:W2:Y:S02]  /*11710*/  SHFL.IDX P6, R14, R13, R12, R11 ;  /* 0x0000000c0d0e7389 */ /* 0x0022a400000c000b */
[----:B012---:R-:W-:Y:S01]  /*11720*/  ENDCOLLECTIVE ;  /* 0x000000000000791b */ /* 0x007fe20003800000 */
.L_x_157:
[----:B------:R-:W-:Y:S05]  /*11730*/  BSYNC B0 ;  /* 0x0000000000007941 */ /* 0x000fea0003800000 */
.L_x_156:
[----:B------:R-:W-:Y:S02]  /*11740*/  IMAD.MOV.U32 R13, RZ, RZ, R9 ;  /* 0x000000ffff0d7224 */ /* 0x000fe400078e0009 */
[----:B------:R-:W-:Y:S02]  /*11750*/  IMAD.MOV.U32 R12, RZ, RZ, RZ ;  /* 0x000000ffff0c7224 */ /* 0x000fe400078e00ff */
[----:B------:R-:W-:Y:S02]  /*11760*/  IMAD.MOV.U32 R11, RZ, RZ, 0x181f ;  /* 0x0000181fff0b7424 */ /* 0x000fe400078e00ff */
[----:B------:R-:W-:Y:S02]  /*11770*/  IMAD.MOV.U32 R15, RZ, RZ, -0x1 ;  /* 0xffffffffff0f7424 */ /* 0x000fe400078e00ff */
[----:B------:R-:W-:Y:S02]  /*11780*/  IMAD.MOV.U32 R3, RZ, RZ, R14 ;  /* 0x000000ffff037224 */ /* 0x000fe400078e000e */
[----:B------:R-:W-:-:S07]  /*11790*/  IMAD R7, R0, 0x8000, R22 ;  /* 0x0000800000077824 */ /* 0x000fce00078e0216 */
[----:B------:R-:W-:Y:S05]  /*117a0*/  WARPSYNC.COLLECTIVE R15, `(.L_x_158) ;  /* 0x000000000f087348 */ /* 0x000fea0003c00000 */
[----:B------:R0:W1:Y:S02]  /*117b0*/  SHFL.IDX P6, R14, R13, R12, R11 ;  /* 0x0000000c0d0e7389 */ /* 0x00006400000c000b */
[----:B01----:R-:W-:Y:S01]  /*117c0*/  ENDCOLLECTIVE ;  /* 0x000000000000791b */ /* 0x003fe20003800000 */
.L_x_158:
[----:B------:R-:W-:Y:S02]  /*117d0*/  IMAD.MOV.U32 R13, RZ, RZ, R8 ;  /* 0x000000ffff0d7224 */ /* 0x000fe400078e0008 */
[----:B------:R-:W-:Y:S01]  /*117e0*/  IMAD.MOV.U32 R12, RZ, RZ, 0x1 ;  /* 0x00000001ff0c7424 */ /* 0x000fe200078e00ff */
[----:B------:R-:W-:-:S13]  /*117f0*/  IADD3 R2, P1, R32, R14, RZ ;  /* 0x0000000e20027210 */ /* 0x000fda0007f3e0ff */
[----:B------:R-:W-:Y:S05]  /*11800*/  WARPSYNC.COLLECTIVE R15, `(.L_x_159) ;  /* 0x000000000f087348 */ /* 0x000fea0003c00000 */
[----:B------:R0:W1:Y:S02]  /*11810*/  SHFL.IDX P6, R14, R13, R12, R11 ;  /* 0x0000000c0d0e7389 */ /* 0x00006400000c000b */
[----:B01----:R-:W-:Y:S01]  /*11820*/  ENDCOLLECTIVE ;  /* 0x000000000000791b */ /* 0x003fe20003800000 */
.L_x_159:
[----:B------:R-:W-:-:S05]  /*11830*/  IMAD.X R3, RZ, RZ, R3, P1 ;  /* 0x000000ffff037224 */ /* 0x000fca00008e0603 */
[----:B------:R-:W-:Y:S01]  /*11840*/  @!PT LDS RZ, [RZ] ;  /* 0x00000000fffff984 */ /* 0x000fe20000000800 */
[----:B------:R-:W-:Y:S01]  /*11850*/  @!PT LDS RZ, [RZ] ;  /* 0x00000000fffff984 */ /* 0x000fe20000000800 */
[----:B------:R-:W-:Y:S01]  /*11860*/  @!PT LDS RZ, [RZ] ;  /* 0x00000000fffff984 */ /* 0x000fe20000000800 */
[----:B------:R0:W-:Y:S04]  /*11870*/  LDGSTS.E.BYPASS.LTC128B.128 [R7+0x10400], desc[UR46][R2.64], !P3 ;  /* 0x1040000002077fae */ /* 0x0001e8000d901d6e */
[----:B------:R0:W-:Y:S01]  /*11880*/  LDGSTS.E.BYPASS.LTC128B.128 [R7+0x14400], desc[UR46][R2.64+0x80], !P2 ;  /* 0x1440008002077fae */ /* 0x0001e2000d101d6e */
[----:B------:R-:W-:Y:S02]  /*11890*/  IMAD.MOV.U32 R13, RZ, RZ, R9 ;  /* 0x000000ffff0d7224 */ /* 0x000fe400078e0009 */
[----:B------:R-:W-:-:S07]  /*118a0*/  IMAD.MOV.U32 R24, RZ, RZ, R14 ;  /* 0x000000ffff187224 */ /* 0x000fce00078e000e */
[----:B0-----:R-:W-:Y:S05]  /*118b0*/  WARPSYNC.COLLECTIVE R15, `(.L_x_160) ;  /* 0x000000000f087348 */ /* 0x001fea0003c00000 */
[----:B------:R1:W2:Y:S02]  /*118c0*/  SHFL.IDX P6, R14, R13, R12, R11 ;  /* 0x0000000c0d0e7389 */ /* 0x0002a400000c000b */
[----:B012---:R-:W-:Y:S01]  /*118d0*/  ENDCOLLECTIVE ;  /* 0x000000000000791b */ /* 0x007fe20003800000 */
.L_x_160:
[----:B------:R-:W-:Y:S02]  /*118e0*/  IMAD.MOV.U32 R13, RZ, RZ, R8 ;  /* 0x000000ffff0d7224 */ /* 0x000fe400078e0008 */
[----:B------:R-:W-:Y:S02]  /*118f0*/  IMAD.MOV.U32 R12, RZ, RZ, 0x2 ;  /* 0x00000002ff0c7424 */ /* 0x000fe400078e00ff */
[----:B------:R-:W-:-:S05]  /*11900*/  IMAD.MOV.U32 R11, RZ, RZ, R14 ;  /* 0x000000ffff0b7224 */ /* 0x000fca00078e000e */
[----:B------:R-:W-:Y:S01]  /*11910*/  IADD3 R2, P1, R32, R11, RZ ;  /* 0x0000000b20027210 */ /* 0x000fe20007f3e0ff */
[----:B------:R-:W-:-:S04]  /*11920*/  IMAD.MOV.U32 R11, RZ, RZ, 0x181f ;  /* 0x0000181fff0b7424 */ /* 0x000fc800078e00ff */
[----:B------:R-:W-:-:S08]  /*11930*/  IMAD.X R3, RZ, RZ, R24, P1 ;  /* 0x000000ffff037224 */ /* 0x000fd000008e0618 */
[----:B------:R-:W-:Y:S05]  /*11940*/  WARPSYNC.COLLECTIVE R15, `(.L_x_161) ;  /* 0x000000000f087348 */ /* 0x000fea0003c00000 */
[----:B------:R0:W1:Y:S02]  /*11950*/  SHFL.IDX P6, R14, R13, R12, R11 ;  /* 0x0000000c0d0e7389 */ /* 0x00006400000c000b */
[----:B01----:R-:W-:Y:S01]  /*11960*/  ENDCOLLECTIVE ;  /* 0x000000000000791b */ /* 0x003fe20003800000 */
.L_x_161:
        /* <DEDUP_REMOVED lines=10> */
.L_x_162:
[----:B------:R-:W-:Y:S02]  /*11a10*/  IMAD.MOV.U32 R13, RZ, RZ, R8 ;  /* 0x000000ffff0d7224 */ /* 0x000fe400078e0008 */
[----:B------:R-:W-:-:S05]  /*11a20*/  IMAD.MOV.U32 R12, RZ, RZ, R14 ;  /* 0x000000ffff0c7224 */ /* 0x000fca00078e000e */
[----:B------:R-:W-:Y:S01]  /*11a30*/  IADD3 R2, P1, R32, R12, RZ ;  /* 0x0000000c20027210 */ /* 0x000fe20007f3e0ff */
[----:B------:R-:W-:-:S04]  /*11a40*/  IMAD.MOV.U32 R12, RZ, RZ, 0x3 ;  /* 0x00000003ff0c7424 */ /* 0x000fc800078e00ff */
[----:B------:R-:W-:-:S08]  /*11a50*/  IMAD.X R3, RZ, RZ, R25, P1 ;  /* 0x000000ffff037224 */ /* 0x000fd000008e0619 */
[----:B------:R-:W-:Y:S05]  /*11a60*/  WARPSYNC.COLLECTIVE R15, `(.L_x_163) ;  /* 0x000000000f087348 */ /* 0x000fea0003c00000 */
[----:B------:R0:W1:Y:S02]  /*11a70*/  SHFL.IDX P6, R14, R13, R12, R11 ;  /* 0x0000000c0d0e7389 */ /* 0x00006400000c000b */
[----:B01----:R-:W-:Y:S01]  /*11a80*/  ENDCOLLECTIVE ;  /* 0x000000000000791b */ /* 0x003fe20003800000 */
.L_x_163:
        /* <DEDUP_REMOVED lines=10> */
.L_x_164:
        /* <DEDUP_REMOVED lines=9> */
.L_x_165:
        /* <DEDUP_REMOVED lines=10> */
.L_x_166:
        /* <DEDUP_REMOVED lines=9> */
.L_x_167:
        /* <DEDUP_REMOVED lines=10> */
.L_x_168:
        /* <DEDUP_REMOVED lines=8> */
.L_x_169:
        /* <DEDUP_REMOVED lines=10> */
.L_x_170:
        /* <DEDUP_REMOVED lines=9> */
.L_x_171:
        /* <DEDUP_REMOVED lines=10> */
.L_x_172:
[----:B------:R-:W-:Y:S05]  /*11fe0*/  BRA `(.L_x_173) ;  /* 0xffffffb400a87947 */ /* 0x000fea000383ffff */
.L_x_66:
[----:B-1----:R1:W2:Y:S02]  /*11ff0*/  SYNCS.PHASECHK.TRANS64.TRYWAIT P1, [R4+URZ+0x38840], R19 ;  /* 0x03884013040075a7 */ /* 0x0022a4000802017f */
[----:B--2---:R-:W-:Y:S05]  /*12000*/  @!P1 NANOSLEEP.SYNCS 0x989680 ;  /* 0x009896800000995d */ /* 0x004fea0003900000 */
[----:B------:R-:W2:Y:S02]  /*12010*/  @!P1 SYNCS.PHASECHK.TRANS64 P1, [R4+URZ+0x38840], R19 ;  /* 0x03884013040095a7 */ /* 0x000ea4000802007f */
[----:B--2---:R-:W-:Y:S05]  /*12020*/  @!P1 BRA `(.L_x_66) ;  /* 0xfffffffc00f09947 */ /* 0x004fea000383ffff */
[----:B------:R-:W-:Y:S05]  /*12030*/  BRA `(.L_x_174) ;  /* 0xffffffb400ec7947 */ /* 0x000fea000383ffff */
.L_x_67:
[----:B------:R-:W-:Y:S01]  /*12040*/  BSSY B0, `(.L_x_175) ;  /* 0x0000008000007945 */ /* 0x000fe20003800000 */
[----:B------:R-:W-:Y:S02]  /*12050*/  IMAD.MOV.U32 R13, RZ, RZ, R6 ;  /* 0x000000ffff0d7224 */ /* 0x000fe400078e0006 */
[----:B------:R-:W-:Y:S02]  /*12060*/  IMAD.MOV.U32 R12, RZ, RZ, RZ ;  /* 0x000000ffff0c7224 */ /* 0x000fe400078e00ff */
[----:B------:R-:W-:Y:S02]  /*12070*/  IMAD.MOV.U32 R11, RZ, RZ, 0x181f ;  /* 0x0000181fff0b7424 */ /* 0x000fe400078e00ff */
[----:B------:R-:W-:-:S07]  /*12080*/  IMAD.MOV.U32 R15, RZ, RZ, -0x1 ;  /* 0xffffffffff0f7424 */ /* 0x000fce00078e00ff */
[----:B01----:R-:W-:Y:S05]  /*12090*/  WARPSYNC.COLLECTIVE R15, `(.L_x_176) ;  /* 0x000000000f087348 */ /* 0x003fea0003c00000 */
[----:B------:R2:W3:Y:S02]  /*120a0*/  SHFL.IDX P6, R14, R13, R12, R11 ;  /* 0x0000000c0d0e7389 */ /* 0x0004e400000c000b */
[----:B0123--:R-:W-:Y:S01]  /*120b0*/  ENDCOLLECTIVE ;  /* 0x000000000000791b */ /* 0x00ffe20003800000 */
.L_x_176:
[----:B------:R-:W-:Y:S05]  /*120c0*/  BSYNC B0 ;  /* 0x0000000000007941 */ /* 0x000fea0003800000 */
.L_x_175:
        /* <DEDUP_REMOVED lines=9> */
.L_x_177:
[----:B------:R-:W-:Y:S02]  /*12160*/  VIADD R5, R5, UR42 ;  /* 0x0000002a05057c36 */ /* 0x000fe40008000000 */
[----:B------:R-:W-:Y:S02]  /*12170*/  IMAD.MOV.U32 R13, RZ, RZ, R6 ;  /* 0x000000ffff0d7224 */ /* 0x000fe400078e0006 */
[----:B------:R-:W-:Y:S01]  /*12180*/  IMAD.MOV.U32 R12, RZ, RZ, 0x1 ;  /* 0x00000001ff0c7424 */ /* 0x000fe200078e00ff */
[----:B------:R-:W-:-:S13]  /*12190*/  IADD3 R2, P1, R32, R14, RZ ;  /* 0x0000000e20027210 */ /* 0x000fda0007f3e0ff */
[----:B------:R-:W-:Y:S05]  /*121a0*/  WARPSYNC.COLLECTIVE R15, `(.L_x_178) ;  /* 0x000000000f087348 */ /* 0x000fea0003c00000 */
[----:B------:R0:W1:Y:S02]  /*121b0*/  SHFL.IDX P6, R14, R13, R12, R11 ;  /* 0x0000000c0d0e7389 */ /* 0x00006400000c000b */
[----:B01----:R-:W-:Y:S01]  /*121c0*/  ENDCOLLECTIVE ;  /* 0x000000000000791b */ /* 0x003fe20003800000 */
.L_x_178:
        /* <DEDUP_REMOVED lines=11> */
.L_x_179:
[----:B------:R-:W-:Y:S02]  /*12280*/  IMAD.MOV.U32 R13, RZ, RZ, R6 ;  /* 0x000000ffff0d7224 */ /* 0x000fe400078e0006 */
[----:B------:R-:W-:Y:S01]  /*12290*/  IMAD.MOV.U32 R12, RZ, RZ, 0x2 ;  /* 0x00000002ff0c7424 */ /* 0x000fe200078e00ff */
[----:B------:R-:W-:-:S13]  /*122a0*/  IADD3 R2, P1, R32, R14, RZ ;  /* 0x0000000e20027210 */ /* 0x000fda0007f3e0ff */
[----:B------:R-:W-:Y:S05]  /*122b0*/  WARPSYNC.COLLECTIVE R15, `(.L_x_180) ;  /* 0x000000000f087348 */ /* 0x000fea0003c00000 */
[----:B------:R0:W1:Y:S02]  /*122c0*/  SHFL.IDX P6, R14, R13, R12, R11 ;  /* 0x0000000c0d0e7389 */ /* 0x00006400000c000b */
[----:B01----:R-:W-:Y:S01]  /*122d0*/  ENDCOLLECTIVE ;  /* 0x000000000000791b */ /* 0x003fe20003800000 */
.L_x_180:
        /* <DEDUP_REMOVED lines=11> */
.L_x_181:
[----:B------:R-:W-:Y:S02]  /*12390*/  IMAD.MOV.U32 R13, RZ, RZ, R6 ;  /* 0x000000ffff0d7224 */ /* 0x000fe400078e0006 */
[----:B------:R-:W-:Y:S02]  /*123a0*/  IMAD.MOV.U32 R12, RZ, RZ, 0x3 ;  /* 0x00000003ff0c7424 */ /* 0x000fe400078e00ff */
[----:B------:R-:W-:-:S07]  /*123b0*/  IMAD.MOV.U32 R17, RZ, RZ, R14 ;  /* 0x000000ffff117224 */ /* 0x000fce00078e000e */
[----:B------:R-:W-:Y:S05]  /*123c0*/  WARPSYNC.COLLECTIVE R15, `(.L_x_182) ;  /* 0x000000000f087348 */ /* 0x000fea0003c00000 */
[----:B------:R0:W1:Y:S02]  /*123d0*/  SHFL.IDX P6, R14, R13, R12, R11 ;  /* 0x0000000c0d0e7389 */ /* 0x00006400000c000b */
[----:B01----:R-:W-:Y:S01]  /*123e0*/  ENDCOLLECTIVE ;  /* 0x000000000000791b */ /* 0x003fe20003800000 */
.L_x_182:
[----:B------:R-:W-:-:S05]  /*123f0*/  IADD3 R2, P1, R32, R17, RZ ;  /* 0x0000001120027210 */ /* 0x000fca0007f3e0ff */
[----:B------:R-:W-:-:S05]  /*12400*/  IMAD.X R3, RZ, RZ, R9, P1 ;  /* 0x000000ffff037224 */ /* 0x000fca00008e0609 */
[----:B------:R-:W-:Y:S01]  /*12410*/  @!PT LDS RZ, [RZ] ;  /* 0x00000000fffff984 */ /* 0x000fe20000000800 */
[----:B------:R-:W-:Y:S01]  /*12420*/  @!PT LDS RZ, [RZ] ;  /* 0x00000000fffff984 */ /* 0x000fe20000000800 */
[----:B------:R-:W-:Y:S01]  /*12430*/  @!PT LDS RZ, [RZ] ;  /* 0x00000000fffff984 */ /* 0x000fe20000000800 */
[----:B------:R0:W-:Y:S01]  /*12440*/  LDGSTS.E.BYPASS.LTC128B.128 [R5+0x29400], desc[UR46][R2.64], !P3 ;  /* 0x2940000002057fae */ /* 0x0001e2000d901d6e */
[----:B------:R-:W-:-:S03]  /*12450*/  IMAD.MOV.U32 R13, RZ, RZ, R7 ;  /* 0x000000ffff0d7224 */ /* 0x000fc600078e0007 */
[----:B------:R0:W-:Y:S01]  /*12460*/  LDGSTS.E.BYPASS.LTC128B.128 [R5+0x2d400], desc[UR46][R2.64+0x80], !P2 ;  /* 0x2d40008002057fae */ /* 0x0001e2000d101d6e */
[----:B------:R-:W-:-:S07]  /*12470*/  IMAD.MOV.U32 R8, RZ, RZ, R14 ;  /* 0x000000ffff087224 */ /* 0x000fce00078e000e */
[----:B0-----:R-:W-:Y:S05]  /*12480*/  WARPSYNC.COLLECTIVE R15, `(.L_x_183) ;  /* 0x000000000f087348 */ /* 0x001fea0003c00000 */
[----:B------:R1:W2:Y:S02]  /*12490*/  SHFL.IDX P6, R14, R13, R12, R11 ;  /* 0x0000000c0d0e7389 */ /* 0x0002a400000c000b */
[----:B012---:R-:W-:Y:S01]  /*124a0*/  ENDCOLLECTIVE ;  /* 0x000000000000791b */ /* 0x007fe20003800000 */
.L_x_183:
[----:B------:R-:W-:Y:S02]  /*124b0*/  IMAD.MOV.U32 R13, RZ, RZ, R6 ;  /* 0x000000ffff0d7224 */ /* 0x000fe400078e0006 */
[----:B------:R-:W-:Y:S01]  /*124c0*/  IMAD.MOV.U32 R12, RZ, RZ, 0x4 ;  /* 0x00000004ff0c7424 */ /* 0x000fe200078e00ff */
[----:B------:R-:W-:-:S13]  /*124d0*/  IADD3 R2, P1, R32, R14, RZ ;  /* 0x0000000e20027210 */ /* 0x000fda0007f3e0ff */
[----:B------:R-:W-:Y:S05]  /*124e0*/  WARPSYNC.COLLECTIVE R15, `(.L_x_184) ;  /* 0x000000000f087348 */ /* 0x000fea0003c00000 */
[----:B------:R0:W1:Y:S02]  /*124f0*/  SHFL.IDX P6, R14, R13, R12, R11 ;  /* 0x0000000c0d0e7389 */ /* 0x00006400000c000b */
[----:B01----:R-:W-:Y:S01]  /*12500*/  ENDCOLLECTIVE ;  /* 0x000000000000791b */ /* 0x003fe20003800000 */
.L_x_184:
        /* <DEDUP_REMOVED lines=11> */
.L_x_185:
[----:B------:R-:W-:Y:S02]  /*125c0*/  IMAD.MOV.U32 R13, RZ, RZ, R6 ;  /* 0x000000ffff0d7224 */ /* 0x000fe400078e0006 */
[----:B------:R-:W-:Y:S01]  /*125d0*/  IMAD.MOV.U32 R12, RZ, RZ, 0x5 ;  /* 0x00000005ff0c7424 */ /* 0x000fe200078e00ff */
[----:B------:R-:W-:-:S13]  /*125e0*/  IADD3 R2, P1, R32, R14, RZ ;  /* 0x0000000e20027210 */ /* 0x000fda0007f3e0ff */
[----:B------:R-:W-:Y:S05]  /*125f0*/  WARPSYNC.COLLECTIVE R15, `(.L_x_186) ;  /* 0x000000000f087348 */ /* 0x000fea0003c00000 */
[----:B------:R0:W1:Y:S02]  /*12600*/  SHFL.IDX P6, R14, R13, R12, R11 ;  /* 0x0000000c0d0e7389 */ /* 0x00006400000c000b */
[----:B01----:R-:W-:Y:S01]  /*12610*/  ENDCOLLECTIVE ;  /* 0x000000000000791b */ /* 0x003fe20003800000 */
.L_x_186:
        /* <DEDUP_REMOVED lines=11> */
.L_x_187:
[----:B------:R-:W-:Y:S02]  /*126d0*/  IMAD.MOV.U32 R13, RZ, RZ, R6 ;  /* 0x000000ffff0d7224 */ /* 0x000fe400078e0006 */
[----:B------:R-:W-:Y:S02]  /*126e0*/  IMAD.MOV.U32 R12, RZ, RZ, 0x6 ;  /* 0x00000006ff0c7424 */ /* 0x000fe400078e00ff */
[----:B------:R-:W-:-:S07]  /*126f0*/  IMAD.MOV.U32 R17, RZ, RZ, R14 ;  /* 0x000000ffff117224 */ /* 0x000fce00078e000e */
[----:B------:R-:W-:Y:S05]  /*12700*/  WARPSYNC.COLLECTIVE R15, `(.L_x_188) ;  /* 0x000000000f087348 */ /* 0x000fea0003c00000 */
[----:B------:R0:W1:Y:S02]  /*12710*/  SHFL.IDX P6, R14, R13, R12, R11 ;  /* 0x0000000c0d0e7389 */ /* 0x00006400000c000b */
[----:B01----:R-:W-:Y:S01]  /*12720*/  ENDCOLLECTIVE ;  /* 0x000000000000791b */ /* 0x003fe20003800000 */
.L_x_188:
        /* <DEDUP_REMOVED lines=12> */
.L_x_189:
[----:B------:R-:W-:Y:S02]  /*127f0*/  IMAD.MOV.U32 R13, RZ, RZ, R6 ;  /* 0x000000ffff0d7224 */ /* 0x000fe400078e0006 */
[----:B------:R-:W-:Y:S01]  /*12800*/  IMAD.MOV.U32 R12, RZ, RZ, 0x7 ;  /* 0x00000007ff0c7424 */ /* 0x000fe200078e00ff */
[----:B------:R-:W-:-:S13]  /*12810*/  IADD3 R2, P1, R32, R14, RZ ;  /* 0x0000000e20027210 */ /* 0x000fda0007f3e0ff */
[----:B------:R-:W-:Y:S05]  /*12820*/  WARPSYNC.COLLECTIVE R15, `(.L_x_190) ;  /* 0x000000000f087348 */ /* 0x000fea0003c00000 */
[----:B------:R0:W1:Y:S02]  /*12830*/  SHFL.IDX P6, R14, R13, R12, R11 ;  /* 0x0000000c0d0e7389 */ /* 0x00006400000c000b */
[----:B01----:R-:W-:Y:S01]  /*12840*/  ENDCOLLECTIVE ;  /* 0x000000000000791b */ /* 0x003fe20003800000 */
.L_x_190:
        /* <DEDUP_REMOVED lines=11> */
.L_x_191:
[----:B------:R-:W-:Y:S05]  /*12900*/  BRA `(.L_x_192) ;  /* 0xffffffb000d47947 */ /* 0x000fea000383ffff */
.L_x_70:
[----:B0-----:R0:W2:Y:S02]  /*12910*/  SYNCS.PHASECHK.TRANS64.TRYWAIT P2, [R5+URZ+0x38870], R2 ;  /* 0x03887002050075a7 */ /* 0x0010a4000804017f */
[----:B--2---:R-:W-:Y:S05]  /*12920*/  @!P2 NANOSLEEP.SYNCS 0x989680 ;  /* 0x009896800000a95d */ /* 0x004fea0003900000 */
[----:B------:R-:W2:Y:S02]  /*12930*/  @!P2 SYNCS.PHASECHK.TRANS64 P2, [R5+URZ+0x38870], R2 ;  /* 0x038870020500a5a7 */ /* 0x000ea4000804007f */
[----:B--2---:R-:W-:Y:S05]  /*12940*/  @!P2 BRA `(.L_x_70) ;  /* 0xfffffffc00f0a947 */ /* 0x004fea000383ffff */
[----:B------:R-:W-:Y:S05]  /*12950*/  BRA `(.L_x_193) ;  /* 0xffffffb400307947 */ /* 0x000fea000383ffff */
.L_x_72:
[----:B0-----:R0:W2:Y:S02]  /*12960*/  SYNCS.PHASECHK.TRANS64.TRYWAIT P2, [R5+URZ+0x38860], R2 ;  /* 0x03886002050075a7 */ /* 0x0010a4000804017f */
[----:B--2---:R-:W-:Y:S05]  /*12970*/  @!P2 NANOSLEEP.SYNCS 0x989680 ;  /* 0x009896800000a95d */ /* 0x004fea0003900000 */
[----:B------:R-:W2:Y:S02]  /*12980*/  @!P2 SYNCS.PHASECHK.TRANS64 P2, [R5+URZ+0x38860], R2 ;  /* 0x038860020500a5a7 */ /* 0x000ea4000804007f */
[----:B--2---:R-:W-:Y:S05]  /*12990*/  @!P2 BRA `(.L_x_72) ;  /* 0xfffffffc00f0a947 */ /* 0x004fea000383ffff */
[----:B------:R-:W-:Y:S05]  /*129a0*/  BRA `(.L_x_194) ;  /* 0xffffffb400407947 */ /* 0x000fea000383ffff */
.L_x_79:
[----:B---3--:R3:W4:Y:S02]  /*129b0*/  SYNCS.PHASECHK.TRANS64.TRYWAIT P0, [R17+URZ+0x38870], R2 ;  /* 0x03887002110075a7 */ /* 0x008724000800017f */
[----:B----4-:R-:W-:Y:S05]  /*129c0*/  @!P0 NANOSLEEP.SYNCS 0x989680 ;  /* 0x009896800000895d */ /* 0x010fea0003900000 */
[----:B------:R-:W4:Y:S02]  /*129d0*/  @!P0 SYNCS.PHASECHK.TRANS64 P0, [R17+URZ+0x38870], R2 ;  /* 0x03887002110085a7 */ /* 0x000f24000800007f */
[----:B----4-:R-:W-:Y:S05]  /*129e0*/  @!P0 BRA `(.L_x_79) ;  /* 0xfffffffc00f08947 */ /* 0x010fea000383ffff */
[----:B------:R-:W-:Y:S05]  /*129f0*/  BRA `(.L_x_195) ;  /* 0xffffffbc00687947 */ /* 0x000fea000383ffff */
.L_x_81:
[----:B0-----:R0:W3:Y:S02]  /*12a00*/  SYNCS.PHASECHK.TRANS64.TRYWAIT P0, [R17+URZ+0x38860], R4 ;  /* 0x03886004110075a7 */ /* 0x0010e4000800017f */
[----:B---3--:R-:W-:Y:S05]  /*12a10*/  @!P0 NANOSLEEP.SYNCS 0x989680 ;  /* 0x009896800000895d */ /* 0x008fea0003900000 */
[----:B------:R-:W3:Y:S02]  /*12a20*/  @!P0 SYNCS.PHASECHK.TRANS64 P0, [R17+URZ+0x38860], R4 ;  /* 0x03886004110085a7 */ /* 0x000ee4000800007f */
[----:B---3--:R-:W-:Y:S05]  /*12a30*/  @!P0 BRA `(.L_x_81) ;  /* 0xfffffffc00f08947 */ /* 0x008fea000383ffff */
[----:B------:R-:W-:Y:S05]  /*12a40*/  BRA `(.L_x_196) ;  /* 0xffffffbc00907947 */ /* 0x000fea000383ffff */
.L_x_84:
[----:B-1----:R1:W2:Y:S02]  /*12a50*/  SYNCS.PHASECHK.TRANS64.TRYWAIT P0, [R5+URZ+0x38820], R2 ;  /* 0x03882002050075a7 */ /* 0x0022a4000800017f */
[----:B--2---:R-:W-:Y:S05]  /*12a60*/  @!P0 NANOSLEEP.SYNCS 0x989680 ;  /* 0x009896800000895d */ /* 0x004fea0003900000 */
[----:B------:R-:W2:Y:S02]  /*12a70*/  @!P0 SYNCS.PHASECHK.TRANS64 P0, [R5+URZ+0x38820], R2 ;  /* 0x03882002050085a7 */ /* 0x000ea4000800007f */
[----:B--2---:R-:W-:Y:S05]  /*12a80*/  @!P0 BRA `(.L_x_84) ;  /* 0xfffffffc00f08947 */ /* 0x004fea000383ffff */
[----:B------:R-:W-:Y:S05]  /*12a90*/  BRA `(.L_x_197) ;  /* 0xffffffc400947947 */ /* 0x000fea000383ffff */
.L_x_86:
[----:B-1----:R1:W2:Y:S02]  /*12aa0*/  SYNCS.PHASECHK.TRANS64.TRYWAIT P1, [R4+URZ+0x38840], R3 ;  /* 0x03884003040075a7 */ /* 0x0022a4000802017f */
[----:B--2---:R-:W-:Y:S05]  /*12ab0*/  @!P1 NANOSLEEP.SYNCS 0x989680 ;  /* 0x009896800000995d */ /* 0x004fea0003900000 */
[----:B------:R-:W2:Y:S02]  /*12ac0*/  @!P1 SYNCS.PHASECHK.TRANS64 P1, [R4+URZ+0x38840], R3 ;  /* 0x03884003040095a7 */ /* 0x000ea4000802007f */
[----:B--2---:R-:W-:Y:S05]  /*12ad0*/  @!P1 BRA `(.L_x_86) ;  /* 0xfffffffc00f09947 */ /* 0x004fea000383ffff */
[----:B------:R-:W-:Y:S05]  /*12ae0*/  BRA `(.L_x_198) ;  /* 0xffffffc400d07947 */ /* 0x000fea000383ffff */
.L_x_88:
[----:B--2---:R2:W3:Y:S02]  /*12af0*/  SYNCS.PHASECHK.TRANS64.TRYWAIT P1, [R5+URZ+0x38840], R0 ;  /* 0x03884000050075a7 */ /* 0x0044e4000802017f */
[----:B---3--:R-:W-:Y:S05]  /*12b00*/  @!P1 NANOSLEEP.SYNCS 0x989680 ;  /* 0x009896800000995d */ /* 0x008fea0003900000 */
[----:B------:R-:W3:Y:S02]  /*12b10*/  @!P1 SYNCS.PHASECHK.TRANS64 P1, [R5+URZ+0x38840], R0 ;  /* 0x03884000050095a7 */ /* 0x000ee4000802007f */
[----:B---3--:R-:W-:Y:S05]  /*12b20*/  @!P1 BRA `(.L_x_88) ;  /* 0xfffffffc00f09947 */ /* 0x008fea000383ffff */
[----:B------:R-:W-:Y:S05]  /*12b30*/  BRA `(.L_x_199) ;  /* 0xffffffc400dc7947 */ /* 0x000fea000383ffff */
.L_x_90:
[----:B---3--:R3:W4:Y:S02]  /*12b40*/  SYNCS.PHASECHK.TRANS64.TRYWAIT P1, [R4+URZ+0x38860], R3 ;  /* 0x03886003040075a7 */ /* 0x008724000802017f */
[----:B----4-:R-:W-:Y:S05]  /*12b50*/  @!P1 NANOSLEEP.SYNCS 0x989680 ;  /* 0x009896800000995d */ /* 0x010fea0003900000 */
[----:B------:R-:W4:Y:S02]  /*12b60*/  @!P1 SYNCS.PHASECHK.TRANS64 P1, [R4+URZ+0x38860], R3 ;  /* 0x03886003040095a7 */ /* 0x000f24000802007f */
[----:B----4-:R-:W-:Y:S05]  /*12b70*/  @!P1 BRA `(.L_x_90) ;  /* 0xfffffffc00f09947 */ /* 0x010fea000383ffff */
[----:B------:R-:W-:Y:S05]  /*12b80*/  BRA `(.L_x_200) ;  /* 0xffffffc400d87947 */ /* 0x000fea000383ffff */
.L_x_92:
[----:B----4-:R4:W0:Y:S02]  /*12b90*/  SYNCS.PHASECHK.TRANS64.TRYWAIT P1, [R5+URZ+0x38860], R0 ;  /* 0x03886000050075a7 */ /* 0x010824000802017f */
[----:B0-----:R-:W-:Y:S05]  /*12ba0*/  @!P1 NANOSLEEP.SYNCS 0x989680 ;  /* 0x009896800000995d */ /* 0x001fea0003900000 */
[----:B------:R-:W0:Y:S02]  /*12bb0*/  @!P1 SYNCS.PHASECHK.TRANS64 P1, [R5+URZ+0x38860], R0 ;  /* 0x03886000050095a7 */ /* 0x000e24000802007f */
[----:B0-----:R-:W-:Y:S05]  /*12bc0*/  @!P1 BRA `(.L_x_92) ;  /* 0xfffffffc00f09947 */ /* 0x001fea000383ffff */
[----:B------:R-:W-:Y:S05]  /*12bd0*/  BRA `(.L_x_201) ;  /* 0xffffffc400d47947 */ /* 0x000fea000383ffff */
.L_x_94:
[----:B------:R0:W0:Y:S02]  /*12be0*/  SYNCS.PHASECHK.TRANS64.TRYWAIT P1, [R4+URZ+0x38880], R3 ;  /* 0x03888003040075a7 */ /* 0x000024000802017f */
[----:B0-----:R-:W-:Y:S05]  /*12bf0*/  @!P1 NANOSLEEP.SYNCS 0x989680 ;  /* 0x009896800000995d */ /* 0x001fea0003900000 */
[----:B------:R-:W0:Y:S02]  /*12c00*/  @!P1 SYNCS.PHASECHK.TRANS64 P1, [R4+URZ+0x38880], R3 ;  /* 0x03888003040095a7 */ /* 0x000e24000802007f */
[----:B0-----:R-:W-:Y:S05]  /*12c10*/  @!P1 BRA `(.L_x_94) ;  /* 0xfffffffc00f09947 */ /* 0x001fea000383ffff */
[----:B------:R-:W-:Y:S05]  /*12c20*/  BRA `(.L_x_202) ;  /* 0xffffffc400d07947 */ /* 0x000fea000383ffff */
.L_x_203:
[----:B------:R-:W-:-:S00]  /*12c30*/  BRA `(.L_x_203) ;  /* 0xfffffffc00fc7947 */ /* 0x000fc0000383ffff */
[----:B------:R-:W-:-:S00]  /*12c40*/  NOP ;  /* 0x0000000000007918 */ /* 0x000fc00000000000 */
        /* <DEDUP_REMOVED lines=11> */
.L_x_3852:


//--------------------- .text._ZN7cutlass13device_kernelIN5flash11enable_sm90INS1_16FlashAttnFwdSm90INS1_25CollectiveMainloopFwdSm90ILi2EN4cute5tupleIJNS5_1CILi1EEES8_S8_EEENS6_IJNS7_ILi128EEESA_NS7_ILi256EEEEEELi256ENS_12float_e4m3_tEfNS_4arch4Sm90ELb0ELb0ELb0ELb1ELb1ELb0ELb0ELb1ELb0ELb1ELb1ELb0EEENS1_21CollectiveEpilogueFwdINS6_IJSA_SB_SA_EEES9_NS_10bfloat16_tESF_Li256ELb1ELb1ELb1ELb1EEENS1_36VarlenDynamicPersistentTileSchedulerILi128ELi128ELi256ELi128ELb1ELb1ELb1ELb0ELb1ELb1EEEEEEEEEvNT_6ParamsE --------------------------
	.section	.text._ZN7cutlass13device_kernelIN5flash11enable_sm90INS1_16FlashAttnFwdSm90INS1_25CollectiveMainloopFwdSm90ILi2EN4cute5tupleIJNS5_1CILi1EEES8_S8_EEENS6_IJNS7_ILi128EEESA_NS7_ILi256EEEEEELi256ENS_12float_e4m3_tEfNS_4arch4Sm90ELb0ELb0ELb0ELb1ELb1ELb0ELb0ELb1ELb0ELb1ELb1ELb0EEENS1_21CollectiveEpilogueFwdINS6_IJSA_SB_SA_EEES9_NS_10bfloat16_tESF_Li256ELb1ELb1ELb1ELb1EEENS1_36VarlenDynamicPersistentTileSchedulerILi128ELi128ELi256ELi128ELb1ELb1ELb1ELb0ELb1ELb1EEEEEEEEEvNT_6ParamsE,"ax",@progbits
	.align	128
.text._ZN7cutlass13device_kernelIN5flash11enable_sm90INS1_16FlashAttnFwdSm90INS1_25CollectiveMainloopFwdSm90ILi2EN4cute5tupleIJNS5_1CILi1EEES8_S8_EEENS6_IJNS7_ILi128EEESA_NS7_ILi256EEEEEELi256ENS_12float_e4m3_tEfNS_4arch4Sm90ELb0ELb0ELb0ELb1ELb1ELb0ELb0ELb1ELb0ELb1ELb1ELb0EEENS1_21CollectiveEpilogueFwdINS6_IJSA_SB_SA_EEES9_NS_10bfloat16_tESF_Li256ELb1ELb1ELb1ELb1EEENS1_36VarlenDynamicPersistentTileSchedulerILi128ELi128ELi256ELi128ELb1ELb1ELb1ELb0ELb1ELb1EEEEEEEEEvNT_6ParamsE:
        .type           _ZN7cutlass13device_kernelIN5flash11enable_sm90INS1_16FlashAttnFwdSm90INS1_25CollectiveMainloopFwdSm90ILi2EN4cute5tupleIJNS5_1CILi1EEES8_S8_EEENS6_IJNS7_ILi128EEESA_NS7_ILi256EEEEEELi256ENS_12float_e4m3_tEfNS_4arch4Sm90ELb0ELb0ELb0ELb1ELb1ELb0ELb0ELb1ELb0ELb1ELb1ELb0EEENS1_21CollectiveEpilogueFwdINS6_IJSA_SB_SA_EEES9_NS_10bfloat16_tESF_Li256ELb1ELb1ELb1ELb1EEENS1_36VarlenDynamicPersistentTileSchedulerILi128ELi128ELi256ELi128ELb1ELb1ELb1ELb0ELb1ELb1EEEEEEEEEvNT_6ParamsE,@function
        .size           _ZN7cutlass13device_kernelIN5flash11enable_sm90INS1_16FlashAttnFwdSm90INS1_25CollectiveMainloopFwdSm90ILi2EN4cute5tupleIJNS5_1CILi1EEES8_S8_EEENS6_IJNS7_ILi128EEESA_NS7_ILi256EEEEEELi256ENS_12float_e4m3_tEfNS_4arch4Sm90ELb0ELb0ELb0ELb1ELb1ELb0ELb0ELb1ELb0ELb1ELb1ELb0EEENS1_21CollectiveEpilogueFwdINS6_IJSA_SB_SA_EEES9_NS_10bfloat16_tESF_Li256ELb1ELb1ELb1ELb1EEENS1_36VarlenDynamicPersistentTileSchedulerILi128ELi128ELi256ELi128ELb1ELb1ELb1ELb0ELb1ELb1EEEEEEEEEvNT_6ParamsE,(.L_x_3853 - _ZN7cutlass13device_kernelIN5flash11enable_sm90INS1_16FlashAttnFwdSm90INS1_25CollectiveMainloopFwdSm90ILi2EN4cute5tupleIJNS5_1CILi1EEES8_S8_EEENS6_IJNS7_ILi128EEESA_NS7_ILi256EEEEEELi256ENS_12float_e4m3_tEfNS_4arch4Sm90ELb0ELb0ELb0ELb1ELb1ELb0ELb0ELb1ELb0ELb1ELb1ELb0EEENS1_21CollectiveEpilogueFwdINS6_IJSA_SB_SA_EEES9_NS_10bfloat16_tESF_Li256ELb1ELb1ELb1ELb1EEENS1_36VarlenDynamicPersistentTileSchedulerILi128ELi128ELi256ELi128ELb1ELb1ELb1ELb0ELb1ELb1EEEEEEEEEvNT_6ParamsE)
        .other          _ZN7cutlass13device_kernelIN5flash11enable_sm90INS1_16FlashAttnFwdSm90INS1_25CollectiveMainloopFwdSm90ILi2EN4cute5tupleIJNS5_1CILi1EEES8_S8_EEENS6_IJNS7_ILi128EEESA_NS7_ILi256EEEEEELi256ENS_12float_e4m3_tEfNS_4arch4Sm90ELb0ELb0ELb0ELb1ELb1ELb0ELb0ELb1ELb0ELb1ELb1ELb0EEENS1_21CollectiveEpilogueFwdINS6_IJSA_SB_SA_EEES9_NS_10bfloat16_tESF_Li256ELb1ELb1ELb1ELb1EEENS1_36VarlenDynamicPersistentTileSchedulerILi128ELi128ELi256ELi128ELb1ELb1ELb1ELb0ELb1ELb1EEEEEEEEEvNT_6ParamsE,@"STO_CUDA_ENTRY STV_DEFAULT"
_ZN7cutlass13device_kernelIN5flash11enable_sm90INS1_16FlashAttnFwdSm90INS1_25CollectiveMainloopFwdSm90ILi2EN4cute5tupleIJNS5_1CILi1EEES8_S8_EEENS6_IJNS7_ILi128EEESA_NS7_ILi256EEEEEELi256ENS_12float_e4m3_tEfNS_4arch4Sm90ELb0ELb0ELb0ELb1ELb1ELb0ELb0ELb1ELb0ELb1ELb1ELb0EEENS1_21CollectiveEpilogueFwdINS6_IJSA_SB_SA_EEES9_NS_10bfloat16_tESF_Li256ELb1ELb1ELb1ELb1EEENS1_36VarlenDynamicPersistentTileSchedulerILi128ELi128ELi256ELi128ELb1ELb1ELb1ELb0ELb1ELb1EEEEEEEEEvNT_6ParamsE:
        /* <DEDUP_REMOVED lines=45> */
.L_x_204:
        /* <DEDUP_REMOVED lines=22> */
.L_x_205:
        /* <DEDUP_REMOVED lines=18> */
.L_x_206:
        /* <DEDUP_REMOVED lines=22> */
.L_x_207:
[----:B------:R-:W5:Y:S01]  /*06b0*/  SHFL.IDX PT, R3, R0, RZ, 0x1f ;  /* 0x00001fff00037589 */ /* 0x000f6200000e0000 */
[----:B------:R-:W-:Y:S01]  /*06c0*/  R2UR UR9, R4 ;  /* 0x00000000040972ca */ /* 0x000fe200000e0000 */
[----:B------:R-:W-:Y:S01]  /*06d0*/  NOP ;  /* 0x0000000000007918 */ /* 0x000fe20000000000 */
[----:B------:R-:W0:Y:S01]  /*06e0*/  S2R R2, SR_CgaCtaId ;  /* 0x0000000000027919 */ /* 0x000e220000008800 */
[----:B-----5:R-:W-:-:S13]  /*06f0*/  ISETP.NE.AND P0, PT, R3, RZ, PT ;  /* 0x000000ff0300720c */ /* 0x020fda0003f05270 */
[----:B0-----:R-:W-:Y:S05]  /*0700*/  @P0 BRA `(.L_x_208) ;  /* 0x0000000000480947 */ /* 0x001fea0003800000 */
[----:B-1----:R-:W0:Y:S01]  /*0710*/  S2UR UR5, SR_CgaCtaId ;  /* 0x00000000000579c3 */ /* 0x002e220000008800 */
[----:B------:R-:W-:Y:S01]  /*0720*/  UMOV UR4, 0x400 ;  /* 0x0000040000047882 */ /* 0x000fe20000000000 */
[----:B------:R-:W-:Y:S01]  /*0730*/  UMOV UR6, 0x1 ;  /* 0x0000000100067882 */ /* 0x000fe20000000000 */
[----:B------:R-:W-:Y:S01]  /*0740*/  UMOV UR7, 0x2 ;  /* 0x0000000200077882 */ /* 0x000fe20000000000 */
[----:B------:R-:W-:Y:S01]  /*0750*/  ELECT P0, URZ, PT ;  /* 0x00000000003f782f */ /* 0x000fe20003800000 */
[----:B0-----:R-:W-:Y:S02]  /*0760*/  ULEA UR8, UR5, UR4, 0x18 ;  /* 0x0000000405087291 */ /* 0x001fe4000f8ec03f */
[----:B------:R-:W-:-:S04]  /*0770*/  UIADD3 UR4, -UR6, 0x100000, URZ ;  /* 0x0010000006047890 */ /* 0x000fc8000fffe13f */
[----:B------:R-:W-:Y:S02]  /*0780*/  USHF.L.U32 UR5, UR4, 0xb, URZ ;  /* 0x0000000b04057899 */ /* 0x000fe4000800063f */
[----:B------:R-:W-:Y:S02]  /*0790*/  USHF.L.U32 UR4, UR4, 0x1, URZ ;  /* 0x0000000104047899 */ /* 0x000fe4000800063f */
[----:B------:R-:W-:-:S04]  /*07a0*/  UIADD3 UR6, -UR7, 0x100000, URZ ;  /* 0x0010000007067890 */ /* 0x000fc8000fffe13f */
[----:B------:R-:W-:Y:S02]  /*07b0*/  USHF.L.U32 UR7, UR6, 0xb, URZ ;  /* 0x0000000b06077899 */ /* 0x000fe4000800063f */
[----:B------:R-:W-:Y:S01]  /*07c0*/  USHF.L.U32 UR6, UR6, 0x1, URZ ;  /* 0x0000000106067899 */ /* 0x000fe2000800063f */
[----:B------:R-:W0:Y:S03]  /*07d0*/  FENCE.VIEW.ASYNC.S ;  /* 0x00000000000073c6 */ /* 0x000e260000000000 */
[----:B0-----:R0:W1:Y:S08]  /*07e0*/  SYNCS.EXCH.64 URZ, [UR8+0x388b0], UR4 ;  /* 0x0388b004083f75b2 */ /* 0x0010700008000100 */
[----:B------:R0:W0:Y:S01]  /*07f0*/  SYNCS.EXCH.64 URZ, [UR8+0x388c0], UR6 ;  /* 0x0388c006083f75b2 */ /* 0x0000220008000100 */
[----:B------:R0:W0:Y:S01]  /*0800*/  SYNCS.EXCH.64 URZ, [UR8+0x388b8], UR4 ;  /* 0x0388b804083f75b2 */ /* 0x0000220008000100 */
[----:B------:R0:W0:Y:S01]  /*0810*/  SYNCS.EXCH.64 URZ, [UR8+0x388c8], UR6 ;  /* 0x0388c806083f75b2 */ /* 0x0000220008000100 */
[----:B------:R-:W-:Y:S01]  /*0820*/  NOP ;  /* 0x0000000000007918 */ /* 0x000fe20000000000 */
.L_x_208:
[----:B------:R-:W-:Y:S01]  /*0830*/  UISETP.NE.AND UP0, UPT, UR9, URZ, UPT ;  /* 0x0000003f0900728c */ /* 0x000fe2000bf05270 */
[----:B------:R-:W-:Y:S01]  /*0840*/  NOP ;  /* 0x0000000000007918 */ /* 0x000fe20000000000 */
[----:B------:R-:W-:Y:S01]  /*0850*/  UMOV UR43, 0x1 ;  /* 0x00000001002b7882 */ /* 0x000fe20000000000 */
[----:B------:R-:W-:Y:S01]  /*0860*/  ULDC.64 UR52, c[0x0][0x208] ;  /* 0x0000820000347ab9 */ /* 0x000fe20000000a00 */
[----:B------:R-:W-:Y:S01]  /*0870*/  USEL UR43, UR43, 0x2, !UP0 ;  /* 0x000000022b2b7887 */ /* 0x000fe2000c000000 */
[----:B01234-:R-:W-:Y:S01]  /*0880*/  BAR.SYNC.DEFER_BLOCKING 0x0 ;  /* 0x0000000000007b1d */ /* 0x01ffe20000010000 */
[----:B------:R-:W-:-:S13]  /*0890*/  PLOP3.LUT P0, PT, PT, PT, UP0, 0x80, 0x0 ;  /* 0x000000000000781c */ /* 0x000fda0003f0f008 */
[----:B------:R-:W-:Y:S05]  /*08a0*/  @!P0 BRA `(.L_x_209) ;  /* 0x000000c800888947 */ /* 0x000fea0003800000 */
.L_x_210:
[----:B------:R-:W-:-:S08]  /*08b0*/  NOP ;  /* 0x0000000000007918 */ /* 0x000fd00000000000 */
[----:B------:R-:W0:Y:S02]  /*08c0*/  USETMAXREG.TRY_ALLOC.CTAPOOL UP0, 0xe8 ;  /* 0x000000e8000079c8 */ /* 0x000e240008000600 */
[----:B0-----:R-:W-:-:S13]  /*08d0*/  PLOP3.LUT P0, PT, PT, PT, UP0, 0x80, 0x0 ;  /* 0x000000000000781c */ /* 0x001fda0003f0f008 */
[----:B------:R-:W-:Y:S05]  /*08e0*/  @!P0 BRA `(.L_x_210) ;  /* 0xfffffffc00f08947 */ /* 0x000fea000383ffff */
[----:B------:R-:W0:Y:S01]  /*08f0*/  S2R R0, SR_TID.X ;  /* 0x0000000000007919 */ /* 0x000e220000002100 */
[----:B------:R-:W1:Y:S01]  /*0900*/  S2UR UR5, SR_CgaCtaId ;  /* 0x00000000000579c3 */ /* 0x000e620000008800 */
[----:B------:R-:W-:-:S07]  /*0910*/  UMOV UR4, 0x400 ;  /* 0x0000040000047882 */ /* 0x000fce0000000000 */
[----:B------:R-:W-:Y:S06]  /*0920*/  BAR.ARV 0x8, 0x180 ;  /* 0x0206000000007b1d */ /* 0x000fec0000002000 */
[----:B-1----:R-:W-:Y:S01]  /*0930*/  ULEA UR4, UR5, UR4, 0x18 ;  /* 0x0000000405047291 */ /* 0x002fe2000f8ec03f */
[----:B0-----:R-:W-:-:S04]  /*0940*/  SHF.R.U32.HI R0, RZ, 0x7, R0 ;  /* 0x00000007ff007819 */ /* 0x001fc80000011600 */
[----:B------:R-:W-:-:S13]  /*0950*/  ISETP.NE.AND P0, PT, R0, 0x1, PT ;  /* 0x000000010000780c */ /* 0x000fda0003f05270 */
[----:B------:R-:W-:Y:S08]  /*0960*/  @!P0 BAR.ARV 0x9, 0x100 ;  /* 0x0244000000008b1d */ /* 0x000ff00000002000 */
[----:B------:R-:W-:Y:S06]  /*0970*/  BAR.SYNC.DEFER_BLOCKING 0x5, 0x180 ;  /* 0x0146000000007b1d */ /* 0x000fec0000010000 */
[----:B------:R-:W0:Y:S01]  /*0980*/  LDS.128 R8, [UR4+0x388d0] ;  /* 0x0388d004ff087984 */ /* 0x000e220008000c00 */
[----:B------:R-:W-:Y:S01]  /*0990*/  ULDC UR4, c[0x0][0xc3c] ;  /* 0x00030f0000047ab9 */ /* 0x000fe20000000800 */
[----:B------:R-:W-:Y:S06]  /*09a0*/  BAR.ARV 0x4, 0x180 ;  /* 0x0106000000007b1d */ /* 0x000fec0000002000 */
[----:B0-----:R-:W-:-:S13]  /*09b0*/  ISETP.GE.AND P0, PT, R11, UR4, PT ;  /* 0x000000040b007c0c */ /* 0x001fda000bf06270 */
[----:B------:R-:W-:Y:S05]  /*09c0*/  @P0 EXIT ;  /* 0x000000000000094d */ /* 0x000fea0003800000 */
[----:B------:R-:W0:Y:S01]  /*09d0*/  S2R R0, SR_TID.X ;  /* 0x0000000000007919 */ /* 0x000e220000002100 */
[----:B------:R-:W-:Y:S01]  /*09e0*/  R2UR UR7, R11 ;  /* 0x000000000b0772ca */ /* 0x000fe200000e0000 */
[----:B------:R-:W-:Y:S01]  /*09f0*/  ULOP3.LUT UR48, UR43, 0x1, URZ, 0xfc, !UPT ;  /* 0x000000012b307892 */ /* 0x000fe2000f8efc3f */
[----:B------:R-:W-:Y:S01]  /*0a00*/  R2UR UR6, R9 ;  /* 0x00000000090672ca */ /* 0x000fe200000e0000 */
[----:B------:R-:W-:Y:S01]  /*0a10*/  UMOV UR47, URZ ;  /* 0x0000003f002f7c82 */ /* 0x000fe20008000000 */
[----:B------:R-:W-:Y:S01]  /*0a20*/  R2UR UR5, R10 ;  /* 0x000000000a0572ca */ /* 0x000fe200000e0000 */
[----:B------:R-:W-:Y:S01]  /*0a30*/  UMOV UR46, URZ ;  /* 0x0000003f002e7c82 */ /* 0x000fe20008000000 */
[----:B------:R-:W-:Y:S01]  /*0a40*/  UMOV UR45, URZ ;  /* 0x0000003f002d7c82 */ /* 0x000fe20008000000 */
[----:B0-----:R-:W-:-:S05]  /*0a50*/  VIADD R0, R0, 0xffffff80 ;  /* 0xffffff8000007836 */ /* 0x001fca0000000000 */
[----:B------:R-:W-:-:S04]  /*0a60*/  SHF.R.S32.HI R3, RZ, 0x1f, R0 ;  /* 0x0000001fff037819 */ /* 0x000fc80000011400 */
[CC--:B------:R-:W-:Y:S02]  /*0a70*/  LEA.HI R2, R3.reuse, R0.reuse, RZ, 0x7 ;  /* 0x0000000003027211 */ /* 0x0c0fe400078f38ff */
[----:B------:R-:W-:Y:S02]  /*0a80*/  LEA.HI R4, R3, R0, RZ, 0x5 ;  /* 0x0000000003047211 */ /* 0x000fe400078f28ff */
[----:B------:R-:W-:-:S03]  /*0a90*/  LOP3.LUT R5, R2, 0xffffff80, RZ, 0xc0, !PT ;  /* 0xffffff8002057812 */ /* 0x000fc600078ec0ff */
[----:B------:R-:W-:Y:S02]  /*0aa0*/  IMAD.SHL.U32 R6, R4, 0x20, RZ ;  /* 0x0000002004067824 */ /* 0x000fe400078e00ff */
[----:B------:R-:W-:Y:S01]  /*0ab0*/  IMAD.IADD R13, R0, 0x1, -R5 ;  /* 0x00000001000d7824 */ /* 0x000fe200078e0a05 */
[CC--:B------:R-:W-:Y:S02]  /*0ac0*/  LEA.HI R5, R3.reuse, R0.reuse, RZ, 0x2 ;  /* 0x0000000003057211 */ /* 0x0c0fe400078f10ff */
[----:B------:R-:W-:Y:S02]  /*0ad0*/  LEA.HI R3, R3, R0, RZ, 0x4 ;  /* 0x0000000003037211 */ /* 0x000fe400078f20ff */
[----:B------:R-:W-:Y:S01]  /*0ae0*/  SHF.R.S32.HI R8, RZ, 0x1f, R13 ;  /* 0x0000001fff087819 */ /* 0x000fe2000001140d */
[----:B------:R-:W-:Y:S01]  /*0af0*/  STL [R1+0x24], R13 ;  /* 0x0000240d01007387 */ /* 0x000fe20000100800 */
[----:B------:R-:W-:Y:S02]  /*0b00*/  LOP3.LUT R11, R5, 0xfffffffc, RZ, 0xc0, !PT ;  /* 0xfffffffc050b7812 */ /* 0x000fe400078ec0ff */
[----:B------:R-:W-:-:S02]  /*0b10*/  LEA.HI R9, R8, R13, RZ, 0x2 ;  /* 0x0000000d08097211 */ /* 0x000fc400078f10ff */
[C---:B------:R-:W-:Y:S01]  /*0b20*/  LOP3.LUT R5, R3.reuse, 0x3fffff0, RZ, 0xc0, !PT ;  /* 0x03fffff003057812 */ /* 0x040fe200078ec0ff */
[C---:B------:R-:W-:Y:S01]  /*0b30*/  IMAD.IADD R12, R0.reuse, 0x1, -R11 ;  /* 0x00000001000c7824 */ /* 0x040fe200078e0a0b */
[----:B------:R-:W-:Y:S02]  /*0b40*/  SHF.R.S32.HI R4, RZ, 0x4, R3 ;  /* 0x00000004ff047819 */ /* 0x000fe40000011403 */
[----:B------:R-:W-:Y:S01]  /*0b50*/  SHF.R.S32.HI R10, RZ, 0x2, R9 ;  /* 0x00000002ff0a7819 */ /* 0x000fe20000011409 */
[----:B------:R-:W-:Y:S01]  /*0b60*/  IMAD.IADD R5, R0, 0x1, -R5 ;  /* 0x0000000100057824 */ /* 0x000fe200078e0a05 */
[----:B------:R-:W-:Y:S02]  /*0b70*/  SHF.R.S32.HI R7, RZ, 0x1f, R9 ;  /* 0x0000001fff077819 */ /* 0x000fe40000011409 */
[----:B------:R-:W-:Y:S02]  /*0b80*/  LEA.HI R0, R3, R4, RZ, 0x1 ;  /* 0x0000000403007211 */ /* 0x000fe400078f08ff */
[----:B------:R-:W-:-:S02]  /*0b90*/  LEA.HI R11, R7, R10, RZ, 0x3 ;  /* 0x0000000a070b7211 */ /* 0x000fc400078f18ff */
[----:B------:R-:W-:Y:S02]  /*0ba0*/  SHF.R.S32.HI R3, RZ, 0x7, R2 ;  /* 0x00000007ff037819 */ /* 0x000fe40000011402 */
[----:B------:R-:W-:Y:S02]  /*0bb0*/  LOP3.LUT R6, R6, 0xfffffc00, RZ, 0xc0, !PT ;  /* 0xfffffc0006067812 */ /* 0x000fe400078ec0ff */
[----:B------:R-:W-:Y:S02]  /*0bc0*/  LOP3.LUT R7, R0, 0x1ffffffe, RZ, 0xc0, !PT ;  /* 0x1ffffffe00077812 */ /* 0x000fe400078ec0ff */
[----:B------:R-:W-:Y:S01]  /*0bd0*/  LOP3.LUT R11, R11, 0xfffffff8, RZ, 0xc0, !PT ;  /* 0xfffffff80b0b7812 */ /* 0x000fe200078ec0ff */
[----:B------:R-:W-:Y:S01]  /*0be0*/  IMAD R6, R5, 0x40, R6 ;  /* 0x0000004005067824 */ /* 0x000fe200078e0206 */
[----:B------:R-:W-:Y:S01]  /*0bf0*/  LEA.HI R2, R2, R3, RZ, 0x1 ;  /* 0x0000000302027211 */ /* 0x000fe200078f08ff */
[----:B------:R-:W-:Y:S01]  /*0c00*/  IMAD.IADD R7, R4, 0x1, -R7 ;  /* 0x0000000104077824 */ /* 0x000fe200078e0a07 */
[----:B------:R-:W-:Y:S01]  /*0c10*/  LEA.HI R8, R8, R13, RZ, 0x5 ;  /* 0x0000000d08087211 */ /* 0x000fe200078f28ff */
[----:B------:R-:W-:Y:S01]  /*0c20*/  IMAD.IADD R11, R10, 0x1, -R11 ;  /* 0x000000010a0b7824 */ /* 0x000fe200078e0a0b */
[----:B------:R-:W-:-:S02]  /*0c30*/  LEA.HI R0, R12, R12, RZ, 0x1 ;  /* 0x0000000c0c007211 */ /* 0x000fc400078f08ff */
[----:B------:R-:W-:Y:S02]  /*0c40*/  LOP3.LUT R2, R2, 0x3fffffe, RZ, 0xc0, !PT ;  /* 0x03fffffe02027812 */ /* 0x000fe400078ec0ff */
[----:B------:R-:W-:Y:S02]  /*0c50*/  SHF.R.S32.HI R8, RZ, 0x5, R8 ;  /* 0x00000005ff087819 */ /* 0x000fe40000011408 */
[----:B------:R-:W-:Y:S01]  /*0c60*/  LOP3.LUT R5, R0, 0x1ffffffe, RZ, 0xc0, !PT ;  /* 0x1ffffffe00057812 */ /* 0x000fe200078ec0ff */
[----:B------:R-:W-:Y:S01]  /*0c70*/  IMAD R0, R7, 0x8, R6 ;  /* 0x0000000807007824 */ /* 0x000fe200078e0206 */
[----:B------:R-:W-:Y:S01]  /*0c80*/  LOP3.LUT R9, R9, 0x7ffffffc, RZ, 0xc0, !PT ;  /* 0x7ffffffc09097812 */ /* 0x000fe200078ec0ff */
[----:B------:R-:W-:Y:S02]  /*0c90*/  IMAD.IADD R3, R3, 0x1, -R2 ;  /* 0x0000000103037824 */ /* 0x000fe400078e0a02 */
[----:B------:R-:W-:Y:S01]  /*0ca0*/  IMAD R8, R8, 0x10, R11 ;  /* 0x0000001008087824 */ /* 0x000fe200078e020b */
[----:B------:R0:W-:Y:S01]  /*0cb0*/  STL [R1+0x34], R0 ;  /* 0x0000340001007387 */ /* 0x0001e20000100800 */
[----:B------:R-:W-:-:S02]  /*0cc0*/  IMAD.IADD R5, R12, 0x1, -R5 ;  /* 0x000000010c057824 */ /* 0x000fc400078e0a05 */
[----:B------:R-:W-:-:S04]  /*0cd0*/  IMAD.IADD R2, R13, 0x1, -R9 ;  /* 0x000000010d027824 */ /* 0x000fc800078e0a09 */
[----:B------:R-:W-:Y:S02]  /*0ce0*/  IMAD.SHL.U32 R2, R2, 0x2, RZ ;  /* 0x0000000202027824 */ /* 0x000fe400078e00ff */
[----:B0-----:R-:W-:Y:S02]  /*0cf0*/  IMAD R0, R3, 0x40, R8 ;  /* 0x0000004003007824 */ /* 0x001fe400078e0208 */
[C---:B------:R-:W-:Y:S02]  /*0d00*/  VIADD R15, R2.reuse, 0x10 ;  /* 0x00000010020f7836 */ /* 0x040fe40000000000 */
[C---:B------:R-:W-:Y:S01]  /*0d10*/  VIADD R14, R2.reuse, 0x18 ;  /* 0x00000018020e7836 */ /* 0x040fe20000000000 */
[----:B------:R0:W-:Y:S01]  /*0d20*/  STL [R1+0x2c], R0 ;  /* 0x00002c0001007387 */ /* 0x0001e20000100800 */
[C---:B------:R-:W-:Y:S01]  /*0d30*/  VIADD R11, R2.reuse, 0x28 ;  /* 0x00000028020b7836 */ /* 0x040fe20000000000 */
[----:B------:R-:W-:Y:S01]  /*0d40*/  SHF.R.S32.HI R3, RZ, 0x1f, R15 ;  /* 0x0000001fff037819 */ /* 0x000fe2000001140f */
        /* <DEDUP_REMOVED lines=8> */
[----:B0-----:R-:W-:Y:S01]  /*0dd0*/  IMAD R0, R5, 0x8, R0 ;  /* 0x0000000805007824 */ /* 0x001fe200078e0200 */
[----:B------:R-:W-:Y:S01]  /*0de0*/  SHF.R.S32.HI R6, RZ, 0x1f, R229 ;  /* 0x0000001fff067819 */ /* 0x000fe200000114e5 */
[C---:B------:R-:W-:Y:S01]  /*0df0*/  VIADD R227, R2.reuse, 0x58 ;  /* 0x0000005802e37836 */ /* 0x040fe20000000000 */
[----:B------:R-:W-:Y:S01]  /*0e00*/  SHF.R.S32.HI R4, RZ, 0x1f, R228 ;  /* 0x0000001fff047819 */ /* 0x000fe200000114e4 */
        /* <DEDUP_REMOVED lines=38> */
[----:B------:R-:W-:Y:S01]  /*1070*/  VIADD R16, R2, 0xe0 ;  /* 0x000000e002107836 */ /* 0x000fe20000000000 */
[----:B0-----:R-:W-:-:S07]  /*1080*/  SHF.R.S32.HI R3, RZ, 0x1f, R18 ;  /* 0x0000001fff037819 */ /* 0x001fce0000011412 */
.L_x_260:
[----:B------:R-:W-:Y:S01]  /*1090*/  ULDC.64 UR8, c[0x0][0xc88] ;  /* 0x0003220000087ab9 */ /* 0x000fe20000000a00 */
[----:B------:R-:W-:Y:S01]  /*10a0*/  ULDC.64 UR14, c[0x0][0x998] ;  /* 0x00026600000e7ab9 */ /* 0x000fe20000000a00 */
[----:B------:R-:W-:Y:S01]  /*10b0*/  UIMAD.WIDE UR8, UR7, 0x4, UR8 ;  /* 0x00000004070878a5 */ /* 0x000fe2000f8e0208 */
[----:B------:R-:W-:Y:S01]  /*10c0*/  ISETP.NE.U32.AND P1, PT, RZ, UR14, PT ;  /* 0x0000000eff007c0c */ /* 0x000fe2000bf25070 */
[----:B------:R-:W-:Y:S01]  /*10d0*/  ULDC.64 UR12, c[0x0][0x990] ;  /* 0x00026400000c7ab9 */ /* 0x000fe20000000a00 */
[----:B------:R-:W-:Y:S01]  /*10e0*/  ULDC.64 UR10, c[0x0][0xa20] ;  /* 0x00028800000a7ab9 */ /* 0x000fe20000000a00 */
[----:B------:R-:W-:Y:S02]  /*10f0*/  ULOP3.LUT UR38, UR5, 0xffff, URZ, 0xc0, !UPT ;  /* 0x0000ffff05267892 */ /* 0x000fe4000f8ec03f */
[----:B012-4-:R-:W-:Y:S01]  /*1100*/  IMAD.U32 R4, RZ, RZ, UR8 ;  /* 0x00000008ff047e24 */ /* 0x017fe2000f8e00ff */
[----:B------:R-:W-:Y:S01]  /*1110*/  ULDC UR4, c[0x0][0x424] ;  /* 0x0001090000047ab9 */ /* 0x000fe20000000800 */
[----:B------:R-:W-:Y:S01]  /*1120*/  IMAD.U32 R5, RZ, RZ, UR9 ;  /* 0x00000009ff057e24 */ /* 0x000fe2000f8e00ff */
[----:B------:R-:W-:Y:S01]  /*1130*/  ISETP.NE.U32.AND P0, PT, RZ, UR12, PT ;  /* 0x0000000cff007c0c */ /* 0x000fe2000bf05070 */
[----:B------:R-:W-:Y:S01]  /*1140*/  ULDC.64 UR8, c[0x0][0xa28] ;  /* 0x00028a0000087ab9 */ /* 0x000fe20000000a00 */
[----:B------:R-:W-:-:S02]  /*1150*/  ULDC UR7, c[0x0][0x2f0] ;  /* 0x0000bc0000077ab9 */ /* 0x000fc40000000800 */
[----:B------:R-:W2:Y:S01]  /*1160*/  LDG.E R4, desc[UR52][R4.64] ;  /* 0x0000003404047981 */ /* 0x000ea2000c1e1900 */
[----:B------:R-:W-:Y:S01]  /*1170*/  ISETP.NE.AND.EX P1, PT, RZ, UR15, PT, P1 ;  /* 0x0000000fff007c0c */ /* 0x000fe2000bf25310 */
[----:B------:R-:W-:Y:S01]  /*1180*/  UISETP.NE.U32.AND UP0, UPT, UR8, URZ, UPT ;  /* 0x0000003f0800728c */ /* 0x000fe2000bf05070 */
[----:B------:R-:W-:Y:S01]  /*1190*/  ISETP.NE.AND.EX P0, PT, RZ, UR13, PT, P0 ;  /* 0x0000000dff007c0c */ /* 0x000fe2000bf05300 */
[----:B------:R-:W-:Y:S02]  /*11a0*/  UISETP.NE.U32.AND UP1, UPT, UR10, URZ, UPT ;  /* 0x0000003f0a00728c */ /* 0x000fe4000bf25070 */
[----:B------:R-:W-:Y:S02]  /*11b0*/  UISETP.NE.AND.EX UP0, UPT, UR9, URZ, UPT, UP0 ;  /* 0x0000003f0900728c */ /* 0x000fe4000bf05300 */
[----:B------:R-:W-:-:S04]  /*11c0*/  UISETP.NE.AND.EX UP1, UPT, UR11, URZ, UPT, UP1 ;  /* 0x0000003f0b00728c */ /* 0x000fc8000bf25310 */
[----:B------:R-:W-:Y:S02]  /*11d0*/  PLOP3.LUT P4, PT, PT, PT, UP0, 0x80, 0x0 ;  /* 0x000000000000781c */ /* 0x000fe40003f8f008 */
[----:B------:R-:W0:Y:S01]  /*11e0*/  @P1 LDC.64 R8, c[0x0][0x9b8] ;  /* 0x00026e00ff081b82 */ /* 0x000e220000000a00 */
[----:B------:R-:W-:-:S07]  /*11f0*/  PLOP3.LUT P5, PT, PT, PT, UP1, 0x80, 0x0 ;  /* 0x000000000000781c */ /* 0x000fce0003faf018 */
[----:B------:R-:W1:Y:S08]  /*1200*/  @P0 LDC.64 R6, c[0x0][0x9a8] ;  /* 0x00026a00ff060b82 */ /* 0x000e700000000a00 */
[----:B---3--:R-:W3:Y:S08]  /*1210*/  @P0 LDC.64 R10, c[0x0][0x9b0] ;  /* 0x00026c00ff0a0b82 */ /* 0x008ef00000000a00 */
[----:B------:R-:W4:Y:S01]  /*1220*/  @P1 LDC.64 R20, c[0x0][0x9c0] ;  /* 0x00027000ff141b82 */ /* 0x000f220000000a00 */
[----:B--2---:R-:W-:-:S13]  /*1230*/  R2UR UR36, R4 ;  /* 0x00000000042472ca */ /* 0x004fda00000e0000 */
[----:B------:R-:W-:Y:S02]  /*1240*/  USHF.R.S32.HI UR37, URZ, 0x1f, UR36 ;  /* 0x0000001f3f257899 */ /* 0x000fe40008011424 */
[----:B------:R-:W-:-:S04]  /*1250*/  @UP0 ULEA UR8, UP2, UR36, UR8, 0x2 ;  /* 0x0000000824080291 */ /* 0x000fc8000f84103f */
[----:B0-----:R-:W-:Y:S01]  /*1260*/  @P1 IMAD R4, R8, UR37, RZ ;  /* 0x0000002508041c24 */ /* 0x001fe2000f8e02ff */
[----:B------:R-:W-:Y:S02]  /*1270*/  @UP0 ULEA.HI.X UR9, UR36, UR9, UR37, 0x2, UP2 ;  /* 0x0000000924090291 */ /* 0x000fe400090f1425 */
[C---:B-1---5:R-:W-:Y:S01]  /*1280*/  @P0 IMAD R0, R6.reuse, UR37, RZ ;  /* 0x0000002506000c24 */ /* 0x062fe2000f8e02ff */
[----:B------:R-:W-:Y:S02]  /*1290*/  @UP1 ULEA UR10, UP0, UR36, UR10, 0x2 ;  /* 0x0000000a240a1291 */ /* 0x000fe4000f80103f */
[----:B------:R-:W-:Y:S02]  /*12a0*/  @P1 IMAD R9, R9, UR36, R4 ;  /* 0x0000002409091c24 */ /* 0x000fe4000f8e0204 */
[----:B------:R-:W-:Y:S01]  /*12b0*/  @P0 IMAD R3, R7, UR36, R0 ;  /* 0x0000002407030c24 */ /* 0x000fe2000f8e0200 */
[----:B------:R-:W-:Y:S02]  /*12c0*/  @UP1 ULEA.HI.X UR11, UR36, UR11, UR37, 0x2, UP0 ;  /* 0x0000000b240b1291 */ /* 0x000fe400080f1425 */
[----:B------:R-:W-:-:S04]  /*12d0*/  @P0 IMAD.WIDE.U32 R4, R6, UR36, RZ ;  /* 0x0000002406040c25 */ /* 0x000fc8000f8e00ff */
[----:B------:R-:W-:-:S04]  /*12e0*/  @P1 IMAD.WIDE.U32 R6, R8, UR36, RZ ;  /* 0x0000002408061c25 */ /* 0x000fc8000f8e00ff */
[----:B------:R-:W-:Y:S02]  /*12f0*/  @P0 IMAD.IADD R5, R5, 0x1, R3 ;  /* 0x0000000105050824 */ /* 0x000fe400078e0203 */
[----:B------:R-:W-:Y:S02]  /*1300*/  @P1 IMAD.IADD R7, R7, 0x1, R9 ;  /* 0x0000000107071824 */ /* 0x000fe400078e0209 */
[----:B---3--:R-:W-:-:S04]  /*1310*/  @P0 IMAD.WIDE.U32 R4, R10, UR38, R4 ;  /* 0x000000260a040c25 */ /* 0x008fc8000f8e0004 */
[----:B----4-:R-:W-:Y:S01]  /*1320*/  @P1 IMAD.WIDE.U32 R8, R20, UR38, R6 ;  /* 0x0000002614081c25 */ /* 0x010fe2000f8e0006 */
[----:B------:R-:W-:-:S03]  /*1330*/  @P0 LEA R6, P2, R4, UR12, 0x2 ;  /* 0x0000000c04060c11 */ /* 0x000fc6000f8410ff */
[----:B------:R-:W-:Y:S02]  /*1340*/  IMAD.U32 R12, RZ, RZ, UR8 ;  /* 0x00000008ff0c7e24 */ /* 0x000fe4000f8e00ff */
[----:B------:R-:W-:Y:S02]  /*1350*/  IMAD.U32 R14, RZ, RZ, UR10 ;  /* 0x0000000aff0e7e24 */ /* 0x000fe4000f8e00ff */
[----:B------:R-:W-:Y:S02]  /*1360*/  IMAD.U32 R13, RZ, RZ, UR9 ;  /* 0x00000009ff0d7e24 */ /* 0x000fe4000f8e00ff */
[----:B------:R-:W-:Y:S02]  /*1370*/  IMAD.U32 R15, RZ, RZ, UR11 ;  /* 0x0000000bff0f7e24 */ /* 0x000fe4000f8e00ff */
[----:B------:R-:W-:Y:S01]  /*1380*/  @P0 IMAD R3, R11, UR38, R5 ;  /* 0x000000260b030c24 */ /* 0x000fe2000f8e0205 */
[----:B------:R-:W-:Y:S01]  /*1390*/  @P1 LEA R10, P3, R8, UR14, 0x2 ;  /* 0x0000000e080a1c11 */ /* 0x000fe2000f8610ff */
[----:B------:R-:W-:Y:S01]  /*13a0*/  @P1 IMAD R5, R21, UR38, R9 ;  /* 0x0000002615051c24 */ /* 0x000fe2000f8e0209 */
[----:B------:R-:W2:Y:S01]  /*13b0*/  @P4 LDG.E R12, desc[UR52][R12.64] ;  /* 0x000000340c0c4981 */ /* 0x000ea2000c1e1900 */
[----:B------:R-:W-:Y:S01]  /*13c0*/  IMAD.MOV.U32 R0, RZ, RZ, 0x3f800000 ;  /* 0x3f800000ff007424 */ /* 0x000fe200078e00ff */
[----:B------:R-:W-:Y:S01]  /*13d0*/  @P0 LEA.HI.X R7, R4, UR13, R3, 0x2, P2 ;  /* 0x0000000d04070c11 */ /* 0x000fe200090f1403 */
[----:B------:R-:W-:Y:S01]  /*13e0*/  IMAD.MOV.U32 R3, RZ, RZ, 0x3f800000 ;  /* 0x3f800000ff037424 */ /* 0x000fe200078e00ff */
[----:B------:R-:W3:Y:S01]  /*13f0*/  @P5 LDG.E R14, desc[UR52][R14.64] ;  /* 0x000000340e0e5981 */ /* 0x000ee2000c1e1900 */
[----:B------:R-:W-:Y:S01]  /*1400*/  @P1 LEA.HI.X R11, R8, UR15, R5, 0x2, P3 ;  /* 0x0000000f080b1c11 */ /* 0x000fe200098f1405 */
[----:B------:R-:W-:-:S03]  /*1410*/  ULDC.64 UR8, c[0x0][0x418] ;  /* 0x0001060000087ab9 */ /* 0x000fc60000000a00 */
[----:B------:R0:W5:Y:S04]  /*1420*/  @P0 LDG.E R3, desc[UR52][R6.64] ;  /* 0x0000003406030981 */ /* 0x000168000c1e1900 */
[----:B------:R0:W5:Y:S01]  /*1430*/  @P1 LDG.E R0, desc[UR52][R10.64] ;  /* 0x000000340a001981 */ /* 0x000162000c1e1900 */
[----:B------:R-:W-:Y:S01]  /*1440*/  UISETP.NE.U32.AND UP0, UPT, UR8, URZ, UPT ;  /* 0x0000003f0800728c */ /* 0x000fe2000bf05070 */
[----:B------:R-:W-:Y:S01]  /*1450*/  UMOV UR55, URZ ;  /* 0x0000003f00377c82 */ /* 0x000fe20008000000 */
[----:B------:R-:W-:Y:S02]  /*1460*/  ULOP3.LUT UR8, UR5, 0xff000000, URZ, 0xc0, !UPT ;  /* 0xff00000005087892 */ /* 0x000fe4000f8ec03f */
[----:B------:R-:W-:Y:S01]  /*1470*/  UISETP.NE.AND.EX UP0, UPT, UR9, URZ, UPT, UP0 ;  /* 0x0000003f0900728c */ /* 0x000fe2000bf05300 */
[----:B------:R-:W-:-:S03]  /*1480*/  UMOV UR42, UR6 ;  /* 0x00000006002a7c82 */ /* 0x000fc60008000000 */
[----:B------:R-:W-:-:S04]  /*1490*/  USEL UR4, UR4, 0x1, UP0 ;  /* 0x0000000104047887 */ /* 0x000fc80008000000 */
[----:B------:R-:W-:Y:S01]  /*14a0*/  UIMAD UR4, UR4, UR7, URZ ;  /* 0x00000007040472a4 */ /* 0x000fe2000f8e023f */
[----:B--2---:R-:W-:-:S06]  /*14b0*/  @P4 R2UR UR55, R12 ;  /* 0x000000000c3742ca */ /* 0x004fcc00000e0000 */
[----:B---3--:R-:W-:Y:S01]  /*14c0*/  @P5 R2UR UR4, R14 ;  /* 0x000000000e0452ca */ /* 0x008fe200000e0000 */
[----:B0-----:R-:W-:-:S14]  /*14d0*/  @P5 BRA `(.L_x_211) ;  /* 0x0000000000345947 */ /* 0x001fdc0003800000 */
[----:B------:R-:W-:Y:S02]  /*14e0*/  ULDC.64 UR6, c[0x0][0xa08] ;  /* 0x0002820000067ab9 */ /* 0x000fe40000000a00 */
[----:B------:R-:W-:-:S04]  /*14f0*/  ISETP.NE.U32.AND P0, PT, RZ, UR6, PT ;  /* 0x00000006ff007c0c */ /* 0x000fc8000bf05070 */
[----:B------:R-:W-:-:S13]  /*1500*/  ISETP.NE.AND.EX P0, PT, RZ, UR7, PT, P0 ;  /* 0x00000007ff007c0c */ /* 0x000fda000bf05300 */
[----:B------:R-:W-:Y:S05]  /*1510*/  @!P0 BRA `(.L_x_211) ;  /* 0x0000000000248947 */ /* 0x000fea0003800000 */
[----:B------:R-:W-:Y:S02]  /*1520*/  ULDC.64 UR6, c[0x0][0xa08] ;  /* 0x0002820000067ab9 */ /* 0x000fe40000000a00 */
[----:B------:R-:W-:-:S06]  /*1530*/  UIMAD.WIDE UR6, UR36, 0x4, UR6 ;  /* 0x00000004240678a5 */ /* 0x000fcc000f8e0206 */
[----:B------:R-:W-:Y:S02]  /*1540*/  IMAD.U32 R4, RZ, RZ, UR6 ;  /* 0x00000006ff047e24 */ /* 0x000fe4000f8e00ff */
[----:B------:R-:W-:-:S05]  /*1550*/  IMAD.U32 R5, RZ, RZ, UR7 ;  /* 0x00000007ff057e24 */ /* 0x000fca000f8e00ff */
[----:B------:R-:W2:Y:S04]  /*1560*/  LDG.E R7, desc[UR52][R4.64] ;  /* 0x0000003404077981 */ /* 0x000ea8000c1e1900 */
[----:B------:R-:W3:Y:S01]  /*1570*/  LDG.E R6, desc[UR52][R4.64+0x4] ;  /* 0x0000043404067981 */ /* 0x000ee2000c1e1900 */
[----:B--2---:R-:W-:Y:S02]  /*1580*/  R2UR UR4, R7 ;  /* 0x00000000070472ca */ /* 0x004fe400000e0000 */
[----:B---3--:R-:W-:-:S13]  /*1590*/  R2UR UR6, R6 ;  /* 0x00000000060672ca */ /* 0x008fda00000e0000 */
[----:B------:R-:W-:-:S12]  /*15a0*/  UIADD3 UR4, -UR4, UR6, URZ ;  /* 0x0000000604047290 */ /* 0x000fd8000fffe13f */
.L_x_211:
[----:B------:R-:W-:Y:S01]  /*15b0*/  UIADD3 UR55, -UR55, UR4, URZ ;  /* 0x0000000437377290 */ /* 0x000fe2000fffe13f */
[----:B-----5:R-:W-:Y:S01]  /*15c0*/  FMUL.FTZ R0, R3, R0 ;  /* 0x0000000003007220 */ /* 0x020fe20000410000 */
[----:B------:R-:W-:Y:S02]  /*15d0*/  ULOP3.LUT UR5, UR5, 0xff0000, URZ, 0xc0, !UPT ;  /* 0x00ff000005057892 */ /* 0x000fe4000f8ec03f */
[----:B------:R-:W-:Y:S02]  /*15e0*/  UISETP.GE.AND UP0, UPT, UR55, 0x1, UPT ;  /* 0x000000013700788c */ /* 0x000fe4000bf06270 */
[----:B------:R-:W-:Y:S02]  /*15f0*/  UIADD3 UR6, UR55, 0x7f, URZ ;  /* 0x0000007f37067890 */ /* 0x000fe4000fffe03f */
[----:B------:R-:W-:Y:S02]  /*1600*/  USHF.R.U32.HI UR8, URZ, 0x8, UR8 ;  /* 0x000000083f087899 */ /* 0x000fe40008011608 */
[----:B------:R-:W-:Y:S01]  /*1610*/  PLOP3.LUT P0, PT, PT, PT, UP0, 0x80, 0x0 ;  /* 0x000000000000781c */ /* 0x000fe20003f0f008 */
[----:B------:R-:W-:-:S02]  /*1620*/  USHF.R.S32.HI UR7, URZ, 0x1f, UR6 ;  /* 0x0000001f3f077899 */ /* 0x000fc40008011406 */
[----:B------:R-:W-:Y:S02]  /*1630*/  ULEA.HI UR5, UR5, UR8, URZ, 0x10 ;  /* 0x0000000805057291 */ /* 0x000fe4000f8f803f */
[----:B------:R-:W-:Y:S01]  /*1640*/  ULEA.HI UR7, UR7, UR6, URZ, 0x7 ;  /* 0x0000000607077291 */ /* 0x000fe2000f8f383f */
[----:B------:R-:W-:Y:S01]  /*1650*/  ULDC UR11, c[0x0][0x988] ;  /* 0x00026200000b7ab9 */ /* 0x000fe20000000800 */
[----:B------:R-:W-:Y:S01]  /*1660*/  UMOV UR4, URZ ;  /* 0x0000003f00047c82 */ /* 0x000fe20008000000 */
[----:B------:R-:W-:Y:S02]  /*1670*/  ULOP3.LUT UR39, UR5, 0xff, URZ, 0xc0, !UPT ;  /* 0x000000ff05277892 */ /* 0x000fe4000f8ec03f */
[----:B------:R-:W-:Y:S02]  /*1680*/  USHF.R.U32.HI UR44, URZ, 0x10, UR5 ;  /* 0x000000103f2c7899 */ /* 0x000fe40008011605 */
[----:B------:R-:W-:Y:S01]  /*1690*/  USHF.R.S32.HI UR9, URZ, 0x7, UR7 ;  /* 0x000000073f097899 */ /* 0x000fe20008011407 */
[----:B------:R-:W-:Y:S11]  /*16a0*/  @!P0 BRA `(.L_x_212) ;  /* 0x0000000000908947 */ /* 0x000ff60003800000 */
[----:B------:R-:W-:Y:S01]  /*16b0*/  UISETP.NE.AND UP0, UPT, UR44, URZ, UPT ;  /* 0x0000003f2c00728c */ /* 0x000fe2000bf05270 */
[----:B------:R-:W-:-:S03]  /*16c0*/  ULDC UR4, c[0x0][0x9f0] ;  /* 0x00027c0000047ab9 */ /* 0x000fc60000000800 */
[----:B------:R-:W-:-:S03]  /*16d0*/  USEL UR10, UR44, UR4, UP0 ;  /* 0x000000042c0a7287 */ /* 0x000fc60008000000 */
[----:B------:R-:W-:Y:S01]  /*16e0*/  UMOV UR4, URZ ;  /* 0x0000003f00047c82 */ /* 0x000fe20008000000 */
[----:B------:R-:W-:Y:S02]  /*16f0*/  UIADD3 UR6, UR9, -0x1, UR10 ;  /* 0xffffffff09067890 */ /* 0x000fe4000fffe00a */
[----:B------:R-:W-:-:S04]  /*1700*/  IMAD.U32 R5, RZ, RZ, UR10 ;  /* 0x0000000aff057e24 */ /* 0x000fc8000f8e00ff */
[----:B------:R-:W-:Y:S01]  /*1710*/  IMAD.U32 R6, RZ, RZ, UR6 ;  /* 0x00000006ff067e24 */ /* 0x000fe2000f8e00ff */
[-C--:B------:R-:W-:Y:S01]  /*1720*/  IABS R3, R5.reuse ;  /* 0x0000000500037213 */ /* 0x080fe20000000000 */
[----:B------:R-:W-:Y:S01]  /*1730*/  ULOP3.LUT UR6, UR6, UR10, URZ, 0x3c, !UPT ;  /* 0x0000000a06067292 */ /* 0x000fe2000f8e3c3f */
[----:B------:R-:W-:Y:S02]  /*1740*/  IABS R7, R5 ;  /* 0x0000000500077213 */ /* 0x000fe40000000000 */
        /* <DEDUP_REMOVED lines=26> */
.L_x_212:
[----:B------:R-:W-:Y:S01]  /*18f0*/  UIMAD UR40, UR39, UR4, URZ ;  /* 0x00000004272872a4 */ /* 0x000fe2000f8e023f */
[----:B------:R-:W-:Y:S02]  /*1900*/  IMAD.U32 R3, RZ, RZ, UR9 ;  /* 0x00000009ff037e24 */ /* 0x000fe4000f8e00ff */
[----:B------:R-:W-:Y:S01]  /*1910*/  FMUL.FTZ R0, R0, UR11 ;  /* 0x0000000b00007c20 */ /* 0x000fe20008410000 */
[----:B------:R-:W-:Y:S01]  /*1920*/  IMAD.U32 R4, RZ, RZ, UR4 ;  /* 0x00000004ff047e24 */ /* 0x000fe2000f8e00ff */
[----:B------:R-:W-:Y:S02]  /*1930*/  PLOP3.LUT P0, PT, PT, PT, PT, 0x80, 0x0 ;  /* 0x000000000000781c */ /* 0x000fe40003f0f070 */
[----:B------:R-:W-:Y:S01]  /*1940*/  CS2R R28, SRZ ;  /* 0x00000000001c7805 */ /* 0x000fe2000001ff00 */
[----:B------:R-:W-:Y:S01]  /*1950*/  IMAD.MOV.U32 R162, RZ, RZ, RZ ;  /* 0x000000ffffa27224 */ /* 0x000fe200078e00ff */
[----:B------:R-:W-:Y:S01]  /*1960*/  R2UR UR41, R0 ;  /* 0x00000000002972ca */ /* 0x000fe200000e0000 */
[----:B------:R-:W-:Y:S01]  /*1970*/  IMAD.MOV.U32 R0, RZ, RZ, RZ ;  /* 0x000000ffff007224 */ /* 0x000fe200078e00ff */
[----:B------:R-:W-:-:S02]  /*1980*/  VIADDMNMX R3, R4, UR40, R3, PT ;  /* 0x0000002804037c46 */ /* 0x000fc4000b800103 */
[----:B------:R-:W-:Y:S02]  /*1990*/  CS2R R24, SRZ ;  /* 0x0000000000187805 */ /* 0x000fe4000001ff00 */
[----:B------:R-:W-:Y:S02]  /*19a0*/  CS2R R30, SRZ ;  /* 0x00000000001e7805 */ /* 0x000fe4000001ff00 */
[----:B------:R-:W-:Y:S02]  /*19b0*/  CS2R R26, SRZ ;  /* 0x00000000001a7805 */ /* 0x000fe4000001ff00 */
[----:B------:R-:W-:Y:S02]  /*19c0*/  R2UR UR51, R3 ;  /* 0x00000000033372ca */ /* 0x000fe400000e0000 */
        /* <DEDUP_REMOVED lines=11> */
[----:B------:R-:W-:Y:S01]  /*1a80*/  CS2R R50, SRZ ;  /* 0x0000000000327805 */ /* 0x000fe2000001ff00 */
[----:B------:R-:W-:Y:S01]  /*1a90*/  UISETP.GT.AND UP0, UPT, UR51, UR40, UPT ;  /* 0x000000283300728c */ /* 0x000fe2000bf04270 */
[----:B------:R-:W-:Y:S02]  /*1aa0*/  CS2R R60, SRZ ;  /* 0x00000000003c7805 */ /* 0x000fe4000001ff00 */
[----:B------:R-:W-:-:S02]  /*1ab0*/  CS2R R56, SRZ ;  /* 0x0000000000387805 */ /* 0x000fc4000001ff00 */
[----:B------:R-:W-:Y:S02]  /*1ac0*/  CS2R R62, SRZ ;  /* 0x00000000003e7805 */ /* 0x000fe4000001ff00 */
[----:B------:R-:W-:Y:S02]  /*1ad0*/  CS2R R58, SRZ ;  /* 0x00000000003a7805 */ /* 0x000fe4000001ff00 */
[----:B------:R-:W-:Y:S02]  /*1ae0*/  CS2R R68, SRZ ;  /* 0x0000000000447805 */ /* 0x000fe4000001ff00 */
[----:B------:R-:W-:Y:S02]  /*1af0*/  PLOP3.LUT P1, PT, PT, PT, UP0, 0x80, 0x0 ;  /* 0x000000000000781c */ /* 0x000fe40003f2f008 */
        /* <DEDUP_REMOVED lines=42> */
[----:B------:R-:W-:Y:S01]  /*1da0*/  CS2R R146, SRZ ;  /* 0x0000000000927805 */ /* 0x000fe2000001ff00 */
[----:B------:R-:W-:Y:S06]  /*1db0*/  @!P1 BRA `(.L_x_213) ;  /* 0x0000005000bc9947 */ /* 0x000fec0003800000 */
[----:B------:R-:W0:Y:S01]  /*1dc0*/  S2R R152, SR_TID.X ;  /* 0x0000000000987919 */ /* 0x000e220000002100 */
[----:B------:R-:W1:Y:S01]  /*1dd0*/  S2UR UR50, SR_CgaCtaId ;  /* 0x00000000003279c3 */ /* 0x000e620000008800 */
[----:B------:R-:W-:Y:S02]  /*1de0*/  UMOV UR54, 0x400 ;  /* 0x0000040000367882 */ /* 0x000fe40000000000 */
[----:B-1----:R-:W-:-:S04]  /*1df0*/  ULEA UR54, UR50, UR54, 0x18 ;  /* 0x0000003632367291 */ /* 0x002fc8000f8ec03f */
[----:B------:R-:W-:Y:S01]  /*1e00*/  UIADD3 UR6, UR54, 0x20400, URZ ;  /* 0x0002040036067890 */ /* 0x000fe2000fffe03f */
[----:B0-----:R-:W-:-:S03]  /*1e10*/  VIADD R0, R152, 0xffffff80 ;  /* 0xffffff8098007836 */ /* 0x001fc60000000000 */
[----:B------:R-:W-:Y:S02]  /*1e20*/  ULOP3.LUT UP0, URZ, UR6, 0x3ff, URZ, 0xc0, !UPT ;  /* 0x000003ff063f7892 */ /* 0x000fe4000f80c03f */
[----:B------:R-:W-:-:S04]  /*1e30*/  SHF.R.S32.HI R3, RZ, 0x1f, R0 ;  /* 0x0000001fff037819 */ /* 0x000fc80000011400 */
[----:B------:R-:W-:Y:S02]  /*1e40*/  PLOP3.LUT P0, PT, PT, PT, UP0, 0x80, 0x0 ;  /* 0x000000000000781c */ /* 0x000fe40003f0f008 */
[----:B------:R-:W-:-:S04]  /*1e50*/  LEA.HI R3, R3, R0, RZ, 0x7 ;  /* 0x0000000003037211 */ /* 0x000fc800078f38ff */
[----:B------:R-:W-:-:S06]  /*1e60*/  SHF.R.S32.HI R3, RZ, 0x7, R3 ;  /* 0x00000007ff037819 */ /* 0x000fcc0000011403 */
[----:B------:R-:W0:Y:S02]  /*1e70*/  SHFL.IDX PT, R3, R3, RZ, 0x1f ;  /* 0x00001fff03037589 */ /* 0x000e2400000e0000 */
[----:B0-----:R-:W-:-:S13]  /*1e80*/  R2UR UR4, R3 ;  /* 0x00000000030472ca */ /* 0x001fda00000e0000 */
        /* <DEDUP_REMOVED lines=23> */
.L_x_214:
[----:B------:R-:W-:Y:S01]  /*2000*/  ULEA.HI UR4, UR47, UR47, URZ, 0x1 ;  /* 0x0000002f2f047291 */ /* 0x000fe2000f8f083f */
[----:B------:R-:W-:-:S03]  /*2010*/  SHF.R.U32.HI R20, RZ, 0x7, R152 ;  /* 0x00000007ff147819 */ /* 0x000fc60000011698 */
[----:B------:R-:W-:Y:S02]  /*2020*/  ULOP3.LUT UR4, UR4, 0xfffffffe, URZ, 0xc0, !UPT ;  /* 0xfffffffe04047892 */ /* 0x000fe4000f8ec03f */
[----:B------:R-:W-:Y:S02]  /*2030*/  VIADD R6, R20, 0x8 ;  /* 0x0000000814067836 */ /* 0x000fe40000000000 */
[----:B------:R-:W-:-:S06]  /*2040*/  UIADD3 UR4, UR47, -UR4, URZ ;  /* 0x800000042f047290 */ /* 0x000fcc000fffe03f */
[----:B------:R-:W-:-:S05]  /*2050*/  IMAD.U32 R0, RZ, RZ, UR4 ;  /* 0x00000004ff007e24 */ /* 0x000fca000f8e00ff */
[----:B------:R-:W-:-:S04]  /*2060*/  SHF.L.U32 R0, R0, 0x1f, RZ ;  /* 0x0000001f00007819 */ /* 0x000fc800000006ff */
[----:B------:R-:W0:Y:S02]  /*2070*/  SYNCS.PHASECHK.TRANS64.TRYWAIT P0, [UR54+0x38800], R0 ;  /* 0x03880000ff0075a7 */ /* 0x000e240008000176 */
[----:B0-----:R-:W-:Y:S05]  /*2080*/  @!P0 BRA `(.L_x_215) ;  /* 0x0000012000b08947 */ /* 0x001fea0003800000 */
.L_x_359:
[----:B0-----:R-:W-:Y:S01]  /*2090*/  IMAD.U32 R0, RZ, RZ, UR48 ;  /* 0x00000030ff007e24 */ /* 0x001fe2000f8e00ff */
[----:B------:R-:W-:Y:S05]  /*20a0*/  WARPSYNC.ALL ;  /* 0x0000000000007948 */ /* 0x000fea0003800000 */
[----:B------:R0:W-:Y:S01]  /*20b0*/  BAR.SYNC.DEFER_BLOCKING R6, 0x100 ;  /* 0x000400060000751d */ /* 0x0001e20000010000 */
[----:B------:R-:W-:-:S13]  /*20c0*/  ISETP.NE.AND P0, PT, R0, 0x3, PT ;  /* 0x000000030000780c */ /* 0x000fda0003f05270 */
[----:B0-----:R-:W-:Y:S05]  /*20d0*/  @!P0 BRA `(.L_x_216) ;  /* 0x0000000000048947 */ /* 0x001fea0003800000 */
[----:B------:R-:W-:Y:S01]  /*20e0*/  BPT.TRAP 0x1 ;  /* 0x000000040000795c */ /* 0x000fe20000300000 */
.L_x_216:
[----:B------:R-:W-:Y:S01]  /*20f0*/  ULEA UR56, UR45, UR54, 0x3 ;  /* 0x000000362d387291 */ /* 0x000fe2000f8e183f */
[----:B------:R-:W-:-:S05]  /*2100*/  IMAD.U32 R7, RZ, RZ, UR46 ;  /* 0x0000002eff077e24 */ /* 0x000fca000f8e00ff */
[----:B------:R-:W-:-:S04]  /*2110*/  SHF.L.U32 R7, R7, 0x1f, RZ ;  /* 0x0000001f07077819 */ /* 0x000fc800000006ff */
[----:B------:R0:W1:Y:S01]  /*2120*/  SYNCS.PHASECHK.TRANS64.TRYWAIT P1, [UR56+0x38830], R7 ;  /* 0x03883007ff0075a7 */ /* 0x0000620008020178 */
[----:B------:R-:W-:Y:S05]  /*2130*/  @!P0 BRA `(.L_x_217) ;  /* 0x0000000000048947 */ /* 0x000fea0003800000 */
[----:B------:R-:W-:Y:S01]  /*2140*/  BPT.TRAP 0x1 ;  /* 0x000000040000795c */ /* 0x000fe20000300000 */
.L_x_217:
[----:B-1----:R-:W-:Y:S05]  /*2150*/  @P1 BRA `(.L_x_218) ;  /* 0x0000000000081947 */ /* 0x002fea0003800000 */
[----:B------:R-:W1:Y:S02]  /*2160*/  SYNCS.PHASECHK.TRANS64.TRYWAIT P1, [UR56+0x38830], R7 ;  /* 0x03883007ff0075a7 */ /* 0x000e640008020178 */
[----:B-1----:R-:W-:Y:S05]  /*2170*/  @!P1 BRA `(.L_x_219) ;  /* 0x00000120008c9947 */ /* 0x002fea0003800000 */
.L_x_218:
[----:B------:R-:W-:Y:S01]  /*2180*/  UIADD3 UR4, UR54, 0x28400, URZ ;  /* 0x0002840036047890 */ /* 0x000fe2000fffe03f */
[----:B------:R-:W-:Y:S01]  /*2190*/  WARPGROUP.ARRIVE ;  /* 0x00000000000079c5 */ /* 0x000fe20000000000 */
[----:B------:R-:W-:-:S05]  /*21a0*/  ULOP3.LUT UR32, UR57, 0x10000, URZ, 0xfc, !UPT ;  /* 0x0001000039207892 */ /* 0x000fca000f8efc3f */
[----:B-1----:R-:W1:Y:S01]  /*21b0*/  S2R R0, SR_TID.X ;  /* 0x0000000000007919 */ /* 0x002e620000002100 */
[----:B------:R-:W-:Y:S01]  /*21c0*/  USHF.R.U32.HI UR4, URZ, 0x4, UR4 ;  /* 0x000000043f047899 */ /* 0x000fe20008011604 */
[----:B------:R-:W-:Y:S01]  /*21d0*/  UMOV UR33, 0x40000040 ;  /* 0x4000004000217882 */ /* 0x000fe20000000000 */
[----:B------:R-:W-:Y:S02]  /*21e0*/  UMOV UR35, 0x40000040 ;  /* 0x4000004000237882 */ /* 0x000fe40000000000 */
[----:B------:R-:W-:Y:S01]  /*21f0*/  ULOP3.LUT UR4, UR4, 0x3fff, URZ, 0xc0, !UPT ;  /* 0x00003fff04047892 */ /* 0x000fe2000f8ec03f */
[----:B------:R-:W-:Y:S01]  /*2200*/  UMOV UR5, 0x40000040 ;  /* 0x4000004000057882 */ /* 0x000fe20000000000 */
[----:B------:R-:W-:Y:S02]  /*2210*/  UMOV UR7, 0x40000040 ;  /* 0x4000004000077882 */ /* 0x000fe40000000000 */
[----:B------:R-:W-:Y:S02]  /*2220*/  ULOP3.LUT UR49, UR4, 0x10000, URZ, 0xfc, !UPT ;  /* 0x0001000004317892 */ /* 0x000fe4000f8efc3f */
[----:B------:R-:W-:-:S02]  /*2230*/  UIADD3 UR4, UR32, 0x2, URZ ;  /* 0x0000000220047890 */ /* 0x000fc4000fffe03f */
[----:B------:R-:W-:Y:S02]  /*2240*/  ULEA UR34, UR45, UR49, 0xb ;  /* 0x000000312d227291 */ /* 0x000fe4000f8e583f */
[----:B------:R-:W-:Y:S02]  /*2250*/  UIADD3 UR8, UR32, 0x4, URZ ;  /* 0x0000000420087890 */ /* 0x000fe4000fffe03f */
[----:B------:R-:W-:Y:S02]  /*2260*/  UIADD3 UR6, UR34, 0x2, URZ ;  /* 0x0000000222067890 */ /* 0x000fe4000fffe03f */
[----:B------:R-:W-:Y:S01]  /*2270*/  UIADD3 UR10, UR34, 0x4, URZ ;  /* 0x00000004220a7890 */ /* 0x000fe2000fffe03f */
[----:B------:R-:W-:Y:S02]  /*2280*/  UMOV UR9, 0x40000040 ;  /* 0x4000004000097882 */ /* 0x000fe40000000000 */
[----:B------:R-:W-:Y:S01]  /*2290*/  QGMMA.64x128x32.F32.E4M3.E4M3 R24, gdesc[UR32], RZ, !UPT, gsb0 ;  /* 0x01e00000201879f3 */ /* 0x000fe2000c0008ff */
[----:B------:R-:W-:Y:S01]  /*22a0*/  UMOV UR11, 0x40000040 ;  /* 0x40000040000b7882 */ /* 0x000fe20000000000 */
[----:B------:R-:W-:-:S02]  /*22b0*/  UIADD3 UR12, UR32, 0x6, URZ ;  /* 0x00000006200c7890 */ /* 0x000fc4000fffe03f */
[----:B------:R-:W-:Y:S01]  /*22c0*/  UIADD3 UR14, UR34, 0x6, URZ ;  /* 0x00000006220e7890 */ /* 0x000fe2000fffe03f */
[----:B------:R-:W-:Y:S01]  /*22d0*/  UMOV UR13, 0x40000040 ;  /* 0x40000040000d7882 */ /* 0x000fe20000000000 */
[----:B------:R-:W-:Y:S01]  /*22e0*/  UMOV UR15, 0x40000040 ;  /* 0x40000040000f7882 */ /* 0x000fe20000000000 */
[----:B------:R-:W-:Y:S02]  /*22f0*/  UIADD3 UR16, UR32, 0x400, URZ ;  /* 0x0000040020107890 */ /* 0x000fe4000fffe03f */
[----:B------:R-:W-:Y:S01]  /*2300*/  UIADD3 UR18, UR34, 0x400, URZ ;  /* 0x0000040022127890 */ /* 0x000fe2000fffe03f */
[----:B-1----:R-:W-:Y:S01]  /*2310*/  SHF.R.U32.HI R0, RZ, 0x7, R0 ;  /* 0x00000007ff007819 */ /* 0x002fe20000011600 */
[----:B------:R-:W-:Y:S01]  /*2320*/  UMOV UR17, 0x40000040 ;  /* 0x4000004000117882 */ /* 0x000fe20000000000 */
[----:B------:R-:W-:Y:S01]  /*2330*/  UMOV UR19, 0x40000040 ;  /* 0x4000004000137882 */ /* 0x000fe20000000000 */
[----:B------:R-:W-:Y:S01]  /*2340*/  UIADD3 UR20, UR32, 0x402, URZ ;  /* 0x0000040220147890 */ /* 0x000fe2000fffe03f */
[----:B------:R-:W-:Y:S01]  /*2350*/  IADD3 R0, -R0, 0xb, RZ ;  /* 0x0000000b00007810 */ /* 0x000fe20007ffe1ff */
        /* <DEDUP_REMOVED lines=36> */
.L_x_220:
[----:B------:R-:W-:Y:S01]  /*25a0*/  UIMAD UR55, UR51, -0x80, UR55 ;  /* 0xffffff80333778a4 */ /* 0x000fe2000f8e0237 */
[----:B------:R-:W-:Y:S01]  /*25b0*/  P2R R13, PR, RZ, 0x1 ;  /* 0x00000001ff0d7803 */ /* 0x000fe20000000000 */
[----:B------:R-:W-:-:S04]  /*25c0*/  UIADD3 UR6, UR56, 0x38840, URZ ;  /* 0x0003884038067890 */ /* 0x000fc8000fffe03f */
[----:B------:R-:W-:Y:S01]  /*25d0*/  IMAD.U32 R3, RZ, RZ, UR55 ;  /* 0x00000037ff037e24 */ /* 0x000fe2000f8e00ff */
[----:B------:R-:W-:-:S04]  /*25e0*/  UPRMT UR6, UR50, 0x654, UR6 ;  /* 0x0000065432067896 */ /* 0x000fc80008000006 */
[----:B------:R-:W-:-:S04]  /*25f0*/  IADD3 R4, -R2, 0x80, R3 ;  /* 0x0000008002047810 */ /* 0x000fc80007ffe103 */
[C---:B------:R-:W-:Y:S01]  /*2600*/  ISETP.GT.AND P4, PT, R4.reuse, RZ, PT ;  /* 0x000000ff0400720c */ /* 0x040fe20003f84270 */
[----:B------:R-:W-:Y:S01]  /*2610*/  SYNCS.ARRIVE.TRANS64.RED.A1T0 RZ, [UR6], RZ ;  /* 0x000000ffffff79a7 */ /* 0x000fe20008100406 */
[C---:B------:R-:W-:Y:S02]  /*2620*/  ISETP.GT.AND P3, PT, R4.reuse, 0x1, PT ;  /* 0x000000010400780c */ /* 0x040fe40003f64270 */
[----:B------:R-:W-:Y:S02]  /*2630*/  ISETP.GT.AND P1, PT, R4, 0x8, PT ;  /* 0x000000080400780c */ /* 0x000fe40003f24270 */
[----:B------:R-:W-:Y:S02]  /*2640*/  FSEL R11, R24, -INF , P4 ;  /* 0xff800000180b7808 */ /* 0x000fe40002000000 */
[----:B------:R-:W-:Y:S02]  /*2650*/  FSEL R25, R25, -INF , P3 ;  /* 0xff80000019197808 */ /* 0x000fe40001800000 */
[----:B------:R-:W-:-:S02]  /*2660*/  ISETP.GT.AND P2, PT, R4, 0x9, PT ;  /* 0x000000090400780c */ /* 0x000fc40003f44270 */
[----:B------:R-:W-:Y:S02]  /*2670*/  FSEL R5, R28, -INF , P1 ;  /* 0xff8000001c057808 */ /* 0x000fe40000800000 */
[----:B------:R-:W-:Y:S02]  /*2680*/  FMNMX.FTZ R8, R11, R25, !PT ;  /* 0x000000190b087209 */ /* 0x000fe40007810000 */
[C---:B------:R-:W-:Y:S02]  /*2690*/  ISETP.GT.AND P6, PT, R4.reuse, 0x10, PT ;  /* 0x000000100400780c */ /* 0x040fe40003fc4270 */
        /* <DEDUP_REMOVED lines=108> */
[----:B------:R-:W-:Y:S01]  /*2d60*/  FMNMX.FTZ R10, R85, R8, !PT ;  /* 0x00000008550a7209 */ /* 0x000fe20007810000 */
[----:B------:R-:W-:Y:S01]  /*2d70*/  IMAD.U32 R8, RZ, RZ, UR41 ;  /* 0x00000029ff087e24 */ /* 0x000fe2000f8e00ff */
[----:B------:R-:W-:Y:S02]  /*2d80*/  P2R R21, PR, RZ, 0x1 ;  /* 0x00000001ff157803 */ /* 0x000fe40000000000 */
[----:B------:R-:W-:Y:S01]  /*2d90*/  P2R R20, PR, RZ, 0x2 ;  /* 0x00000002ff147803 */ /* 0x000fe20000000000 */
[----:B------:R-:W2:Y:S01]  /*2da0*/  SHFL.BFLY PT, R3, R10, 0x2, 0x1f ;  /* 0x0c401f000a037f89 */ /* 0x000ea200000e0000 */
[----:B------:R-:W-:-:S02]  /*2db0*/  P2R R15, PR, RZ, 0x4 ;  /* 0x00000004ff0f7803 */ /* 0x000fc40000000000 */
[C---:B------:R-:W-:Y:S02]  /*2dc0*/  ISETP.GT.AND P0, PT, R4.reuse, 0x60, PT ;  /* 0x000000600400780c */ /* 0x040fe40003f04270 */
[C---:B------:R-:W-:Y:S02]  /*2dd0*/  ISETP.GT.AND P2, PT, R4.reuse, 0x58, PT ;  /* 0x000000580400780c */ /* 0x040fe40003f44270 */
[----:B------:R-:W-:Y:S02]  /*2de0*/  ISETP.GT.AND P1, PT, R4, 0x59, PT ;  /* 0x000000590400780c */ /* 0x000fe40003f24270 */
[----:B------:R-:W-:Y:S02]  /*2df0*/  FSEL R74, R74, -INF , P0 ;  /* 0xff8000004a4a7808 */ /* 0x000fe40000000000 */
[----:B------:R-:W-:Y:S02]  /*2e00*/  ISETP.NE.AND P0, PT, R21, RZ, PT ;  /* 0x000000ff1500720c */ /* 0x000fe40003f05270 */
[----:B------:R-:W-:-:S02]  /*2e10*/  FSEL R70, R70, -INF , P2 ;  /* 0xff80000046467808 */ /* 0x000fc40001000000 */
[----:B------:R-:W-:Y:S02]  /*2e20*/  FSEL R75, R75, -INF , P0 ;  /* 0xff8000004b4b7808 */ /* 0x000fe40000000000 */
[----:B------:R-:W-:Y:S02]  /*2e30*/  ISETP.NE.AND P0, PT, R13, RZ, PT ;  /* 0x000000ff0d00720c */ /* 0x000fe40003f05270 */
[----:B------:R-:W-:Y:S02]  /*2e40*/  FSEL R71, R71, -INF , P1 ;  /* 0xff80000047477808 */ /* 0x000fe40000800000 */
[----:B------:R-:W-:Y:S02]  /*2e50*/  ISETP.NE.AND P1, PT, R20, RZ, PT ;  /* 0x000000ff1400720c */ /* 0x000fe40003f25270 */
[----:B------:R-:W-:Y:S02]  /*2e60*/  ISETP.NE.AND P2, PT, R15, RZ, PT ;  /* 0x000000ff0f00720c */ /* 0x000fe40003f45270 */
[----:B--2---:R-:W-:-:S02]  /*2e70*/  FMNMX.FTZ R12, R10, R3, !PT ;  /* 0x000000030a0c7209 */ /* 0x004fc40007810000 */
[----:B------:R-:W-:Y:S02]  /*2e80*/  FSEL R78, R78, -INF , P1 ;  /* 0xff8000004e4e7808 */ /* 0x000fe40000800000 */
[----:B------:R-:W-:Y:S01]  /*2e90*/  FSEL R79, R79, -INF , P2 ;  /* 0xff8000004f4f7808 */ /* 0x000fe20001000000 */
[----:B------:R-:W2:Y:S01]  /*2ea0*/  SHFL.BFLY PT, R3, R12, 0x1, 0x1f ;  /* 0x0c201f000c037f89 */ /* 0x000ea200000e0000 */
[----:B------:R-:W-:Y:S02]  /*2eb0*/  FSEL R83, R83, -INF , P4 ;  /* 0xff80000053537808 */ /* 0x000fe40002000000 */
[----:B------:R-:W-:Y:S02]  /*2ec0*/  FSEL R86, R86, -INF , P5 ;  /* 0xff80000056567808 */ /* 0x000fe40002800000 */
[----:B------:R-:W-:Y:S02]  /*2ed0*/  FSEL R87, R87, -INF , P6 ;  /* 0xff80000057577808 */ /* 0x000fe40003000000 */
[----:B--2---:R-:W-:-:S04]  /*2ee0*/  FMNMX.FTZ R3, R12, R3, !PT ;  /* 0x000000030c037209 */ /* 0x004fc80007810000 */
[C---:B------:R-:W-:Y:S01]  /*2ef0*/  FSETP.NEU.FTZ.AND P3, PT, R3.reuse, -INF , PT ;  /* 0xff8000000300780b */ /* 0x040fe20003f7d000 */
[----:B------:R-:W-:-:S05]  /*2f00*/  FFMA.FTZ R8, R3, R8, -8 ;  /* 0xc100000003087423 */ /* 0x000fca0000010008 */
[----:B------:R-:W-:Y:S02]  /*2f10*/  FSEL R8, R8, RZ, P3 ;  /* 0x000000ff08087208 */ /* 0x000fe40001800000 */
[----:B------:R-:W-:-:S03]  /*2f20*/  ISETP.NE.AND P3, PT, R14, RZ, PT ;  /* 0x000000ff0e00720c */ /* 0x000fc60003f65270 */
[--C-:B------:R-:W-:Y:S01]  /*2f30*/  FFMA.FTZ R4, R5, UR41, -R8.reuse ;  /* 0x0000002905047c23 */ /* 0x100fe20008010808 */
[----:B------:R-:W-:Y:S01]  /*2f40*/  FMNMX.FTZ R5, R26, R27, !PT ;  /* 0x0000001b1a057209 */ /* 0x000fe20007810000 */
[--C-:B------:R-:W-:Y:S01]  /*2f50*/  FFMA.FTZ R154, R9, UR41, -R8.reuse ;  /* 0x00000029099a7c23 */ /* 0x100fe20008010808 */
[----:B------:R-:W-:Y:S01]  /*2f60*/  FSEL R82, R82, -INF , P3 ;  /* 0xff80000052527808 */ /* 0x000fe20001800000 */
        /* <DEDUP_REMOVED lines=14> */
[--C-:B--2---:R-:W-:Y:S01]  /*3050*/  FFMA.FTZ R29, R49, UR41, -R8.reuse ;  /* 0x00000029311d7c23 */ /* 0x104fe20008010808 */
[----:B------:R-:W-:-:S01]  /*3060*/  FFMA.FTZ R45, R61, UR41, -R8 ;  /* 0x000000293d2d7c23 */ /* 0x000fc20008010808 */
[--C-:B------:R-:W-:Y:S01]  /*3070*/  FFMA.FTZ R41, R65, UR41, -R8.reuse ;  /* 0x0000002941297c23 */ /* 0x100fe20008010808 */
[----:B------:R-:W-:Y:S01]  /*3080*/  FMNMX.FTZ R10, R38, R9, !PT ;  /* 0x00000009260a7209 */ /* 0x000fe20007810000 */
[--C-:B------:R-:W-:Y:S01]  /*3090*/  FFMA.FTZ R156, R40, UR41, -R8.reuse ;  /* 0x00000029289c7c23 */ /* 0x100fe20008010808 */
[----:B------:R-:W-:-:S01]  /*30a0*/  FFMA.FTZ R158, R48, UR41, -R8 ;  /* 0x00000029309e7c23 */ /* 0x000fc20008010808 */
[--C-:B------:R-:W-:Y:S01]  /*30b0*/  FFMA.FTZ R160, R56, UR41, -R8.reuse ;  /* 0x0000002938a07c23 */ /* 0x100fe20008010808 */
[----:B------:R-:W-:Y:S01]  /*30c0*/  FMNMX.FTZ R9, R39, R10, !PT ;  /* 0x0000000a27097209 */ /* 0x000fe20007810000 */
[----:B------:R-:W-:Y:S01]  /*30d0*/  FFMA.FTZ R10, R36, UR41, -R8 ;  /* 0x00000029240a7c23 */ /* 0x000fe20008010808 */
[----:B------:R-:W-:-:S02]  /*30e0*/  IMAD.U32 R36, RZ, RZ, UR41 ;  /* 0x00000029ff247e24 */ /* 0x000fc4000f8e00ff */
        /* <DEDUP_REMOVED lines=13> */
[----:B------:R-:W-:-:S04]  /*31c0*/  FMNMX.FTZ R9, R47, R12, !PT ;  /* 0x0000000c2f097209 */ /* 0x000fc80007810000 */
[----:B------:R-:W-:-:S03]  /*31d0*/  FMNMX.FTZ R12, R50, R9, !PT ;  /* 0x00000009320c7209 */ /* 0x000fc60007810000 */
[----:B------:R-:W2:Y:S01]  /*31e0*/  MUFU.EX2 R11, R11 ;  /* 0x0000000b000b7308 */ /* 0x000ea20000000800 */
[----:B------:R-:W-:-:S04]  /*31f0*/  FMNMX.FTZ R9, R51, R12, !PT ;  /* 0x0000000c33097209 */ /* 0x000fc80007810000 */
[----:B------:R-:W-:-:S03]  /*3200*/  FMNMX.FTZ R12, R54, R9, !PT ;  /* 0x00000009360c7209 */ /* 0x000fc60007810000 */
[----:B------:R-:W3:Y:S01]  /*3210*/  MUFU.EX2 R4, R4 ;  /* 0x0000000400047308 */ /* 0x000ee20000000800 */
        /* <DEDUP_REMOVED lines=27> */
[----:B------:R-:W-:-:S04]  /*33d0*/  FFMA.FTZ R20, R60, UR41, -R8 ;  /* 0x000000293c147c23 */ /* 0x000fc80008010808 */
[----:B------:R-:W4:Y:S02]  /*33e0*/  SHFL.BFLY PT, R28, R9, 0x2, 0x1f ;  /* 0x0c401f00091c7f89 */ /* 0x000f2400000e0000 */
[----:B------:R-:W-:Y:S08]  /*33f0*/  MUFU.EX2 R158, R158 ;  /* 0x0000009e009e7308 */ /* 0x000ff00000000800 */
[----:B------:R-:W-:Y:S08]  /*3400*/  MUFU.EX2 R29, R29 ;  /* 0x0000001d001d7308 */ /* 0x000ff00000000800 */
[----:B------:R-:W-:Y:S01]  /*3410*/  MUFU.EX2 R14, R14 ;  /* 0x0000000e000e7308 */ /* 0x000fe20000000800 */
[----:B----4-:R-:W-:Y:S01]  /*3420*/  FMNMX.FTZ R32, R9, R28, !PT ;  /* 0x0000001c09207209 */ /* 0x010fe20007810000 */
[----:B------:R-:W-:-:S06]  /*3430*/  FFMA.FTZ R28, R76, UR41, -R8 ;  /* 0x000000294c1c7c23 */ /* 0x000fcc0008010808 */
[----:B------:R-:W-:Y:S01]  /*3440*/  MUFU.EX2 R33, R33 ;  /* 0x0000002100217308 */ /* 0x000fe20000000800 */
[----:B------:R-:W4:Y:S07]  /*3450*/  SHFL.BFLY PT, R9, R32, 0x1, 0x1f ;  /* 0x0c201f0020097f89 */ /* 0x000f2e00000e0000 */
[----:B------:R-:W-:Y:S08]  /*3460*/  MUFU.EX2 R160, R160 ;  /* 0x000000a000a07308 */ /* 0x000ff00000000800 */
[----:B------:R-:W-:Y:S08]  /*3470*/  MUFU.EX2 R37, R37 ;  /* 0x0000002500257308 */ /* 0x000ff00000000800 */
[----:B------:R-:W-:Y:S01]  /*3480*/  MUFU.EX2 R20, R20 ;  /* 0x0000001400147308 */ /* 0x000fe20000000800 */
[----:B----4-:R-:W-:Y:S01]  /*3490*/  FMNMX.FTZ R9, R32, R9, !PT ;  /* 0x0000000920097209 */ /* 0x010fe20007810000 */
[----:B------:R-:W-:-:S03]  /*34a0*/  FFMA.FTZ R32, R84, UR41, -R8 ;  /* 0x0000002954207c23 */ /* 0x000fc60008010808 */
[C---:B------:R-:W-:Y:S01]  /*34b0*/  FSETP.NEU.FTZ.AND P1, PT, R9.reuse, -INF , PT ;  /* 0xff8000000900780b */ /* 0x040fe20003f3d000 */
[----:B------:R-:W-:-:S02]  /*34c0*/  FFMA.FTZ R36, R9, R36, -8 ;  /* 0xc100000009247423 */ /* 0x000fc40000010024 */
[----:B------:R-:W-:Y:S03]  /*34d0*/  MUFU.EX2 R45, R45 ;  /* 0x0000002d002d7308 */ /* 0x000fe60000000800 */
[----:B------:R-:W-:-:S05]  /*34e0*/  FSEL R36, R36, RZ, P1 ;  /* 0x000000ff24247208 */ /* 0x000fca0000800000 */
[----:B------:R-:W-:Y:S01]  /*34f0*/  MUFU.EX2 R162, R162 ;  /* 0x000000a200a27308 */ /* 0x000fe20000000800 */
[----:B------:R-:W-:-:S01]  /*3500*/  FFMA.FTZ R153, R26, UR41, -R36 ;  /* 0x000000291a997c23 */ /* 0x000fc20008010824 */
[--C-:B------:R-:W-:Y:S01]  /*3510*/  FFMA.FTZ R8, R27, UR41, -R36.reuse ;  /* 0x000000291b087c23 */ /* 0x100fe20008010824 */
[----:B------:R-:W-:-:S01]  /*3520*/  FFMA.FTZ R27, R30, UR41, -R36 ;  /* 0x000000291e1b7c23 */ /* 0x000fc20008010824 */
[--C-:B------:R-:W-:Y:S01]  /*3530*/  FFMA.FTZ R40, R31, UR41, -R36.reuse ;  /* 0x000000291f287c23 */ /* 0x100fe20008010824 */
[----:B------:R-:W-:-:S01]  /*3540*/  FFMA.FTZ R155, R34, UR41, -R36 ;  /* 0x00000029229b7c23 */ /* 0x000fc20008010824 */
[--C-:B------:R-:W-:Y:S01]  /*3550*/  FFMA.FTZ R26, R35, UR41, -R36.reuse ;  /* 0x00000029231a7c23 */ /* 0x100fe20008010824 */
[----:B------:R-:W-:-:S01]  /*3560*/  FFMA.FTZ R31, R38, UR41, -R36 ;  /* 0x00000029261f7c23 */ /* 0x000fc20008010824 */
[----:B------:R-:W-:Y:S01]  /*3570*/  MUFU.EX2 R153, R153 ;  /* 0x0000009900997308 */ /* 0x000fe20000000800 */
[----:B------:R-:W-:-:S01]  /*3580*/  FFMA.FTZ R30, R43, UR41, -R36 ;  /* 0x000000292b1e7c23 */ /* 0x000fc20008010824 */
[----:B--2---:R-:W-:Y:S01]  /*3590*/  FADD.FTZ R43, R152, R11 ;  /* 0x0000000b982b7221 */ /* 0x004fe20000010000 */
[----:B------:R-:W-:-:S01]  /*35a0*/  FFMA.FTZ R157, R42, UR41, -R36 ;  /* 0x000000292a9d7c23 */ /* 0x000fc20008010824 */
[--C-:B------:R-:W-:Y:S01]  /*35b0*/  FFMA.FTZ R44, R39, UR41, -R36.reuse ;  /* 0x00000029272c7c23 */ /* 0x100fe20008010824 */
[----:B------:R-:W-:-:S01]  /*35c0*/  FFMA.FTZ R47, R47, UR41, -R36 ;  /* 0x000000292f2f7c23 */ /* 0x000fc20008010824 */
[----:B------:R-:W-:Y:S01]  /*35d0*/  FFMA.FTZ R159, R50, UR41, -R36 ;  /* 0x00000029329f7c23 */ /* 0x000fe20008010824 */
[----:B---3--:R-:W-:-:S01]  /*35e0*/  FADD.FTZ R50, R4, R43 ;  /* 0x0000002b04327221 */ /* 0x008fc20000010000 */
[----:B------:R-:W2:Y:S01]  /*35f0*/  MUFU.EX2 R8, R8 ;  /* 0x0000000800087308 */ /* 0x000ea20000000800 */
[----:B------:R-:W-:-:S01]  /*3600*/  FFMA.FTZ R35, R46, UR41, -R36 ;  /* 0x000000292e237c23 */ /* 0x000fc20008010824 */
[--C-:B------:R-:W-:Y:S01]  /*3610*/  FFMA.FTZ R34, R51, UR41, -R36.reuse ;  /* 0x0000002933227c23 */ /* 0x100fe20008010824 */
[----:B------:R-:W-:-:S01]  /*3620*/  FFMA.FTZ R39, R54, UR41, -R36 ;  /* 0x0000002936277c23 */ /* 0x000fc20008010824 */
[--C-:B------:R-:W-:Y:S01]  /*3630*/  FFMA.FTZ R55, R55, UR41, -R36.reuse ;  /* 0x0000002937377c23 */ /* 0x100fe20008010824 */
[----:B------:R-:W-:-:S01]  /*3640*/  FFMA.FTZ R161, R58, UR41, -R36 ;  /* 0x000000293aa17c23 */ /* 0x000fc20008010824 */
[--C-:B------:R-:W-:Y:S01]  /*3650*/  FFMA.FTZ R38, R59, UR41, -R36.reuse ;  /* 0x000000293b267c23 */ /* 0x100fe20008010824 */
[----:B------:R-:W-:-:S01]  /*3660*/  FFMA.FTZ R62, R62, UR41, -R36 ;  /* 0x000000293e3e7c23 */ /* 0x000fc20008010824 */
[----:B------:R-:W3:Y:S01]  /*3670*/  MUFU.EX2 R27, R27 ;  /* 0x0000001b001b7308 */ /* 0x000ee20000000800 */
[----:B------:R-:W-:-:S01]  /*3680*/  FFMA.FTZ R63, R63, UR41, -R36 ;  /* 0x000000293f3f7c23 */ /* 0x000fc20008010824 */
[--C-:B------:R-:W-:Y:S01]  /*3690*/  FFMA.FTZ R163, R66, UR41, -R36.reuse ;  /* 0x0000002942a37c23 */ /* 0x100fe20008010824 */
[----:B------:R-:W-:-:S01]  /*36a0*/  FFMA.FTZ R70, R70, UR41, -R36 ;  /* 0x0000002946467c23 */ /* 0x000fc20008010824 */
[--C-:B------:R-:W-:Y:S01]  /*36b0*/  FFMA.FTZ R71, R71, UR41, -R36.reuse ;  /* 0x0000002947477c23 */ /* 0x100fe20008010824 */
[----:B------:R-:W-:-:S01]  /*36c0*/  FFMA.FTZ R74, R74, UR41, -R36 ;  /* 0x000000294a4a7c23 */ /* 0x000fc20008010824 */
[--C-:B------:R-:W-:Y:S01]  /*36d0*/  FFMA.FTZ R75, R75, UR41, -R36.reuse ;  /* 0x000000294b4b7c23 */ /* 0x100fe20008010824 */
[----:B------:R-:W-:-:S01]  /*36e0*/  FFMA.FTZ R78, R78, UR41, -R36 ;  /* 0x000000294e4e7c23 */ /* 0x000fc20008010824 */
[----:B------:R-:W4:Y:S01]  /*36f0*/  MUFU.EX2 R40, R40 ;  /* 0x0000002800287308 */ /* 0x000f220000000800 */
[----:B--2---:R-:W-:-:S01]  /*3700*/  FADD.FTZ R42, R153, R8 ;  /* 0x00000008992a7221 */ /* 0x004fc20000010000 */
[--C-:B------:R-:W-:Y:S01]  /*3710*/  FFMA.FTZ R79, R79, UR41, -R36.reuse ;  /* 0x000000294f4f7c23 */ /* 0x100fe20008010824 */
[----:B------:R-:W-:-:S01]  /*3720*/  FFMA.FTZ R82, R82, UR41, -R36 ;  /* 0x0000002952527c23 */ /* 0x000fc20008010824 */
[--C-:B------:R-:W-:Y:S01]  /*3730*/  FFMA.FTZ R83, R83, UR41, -R36.reuse ;  /* 0x0000002953537c23 */ /* 0x100fe20008010824 */
[----:B------:R-:W-:-:S03]  /*3740*/  FFMA.FTZ R86, R86, UR41, -R36 ;  /* 0x0000002956567c23 */ /* 0x000fc60008010824 */
[----:B------:R-:W2:Y:S01]  /*3750*/  MUFU.EX2 R155, R155 ;  /* 0x0000009b009b7308 */ /* 0x000ea20000000800 */
[----:B---3--:R-:W-:-:S07]  /*3760*/  FADD.FTZ R43, R27, R42 ;  /* 0x0000002a1b2b7221 */ /* 0x008fce0000010000 */
[----:B------:R-:W3:Y:S01]  /*3770*/  MUFU.EX2 R26, R26 ;  /* 0x0000001a001a7308 */ /* 0x000ee20000000800 */
[----:B----4-:R-:W-:-:S01]  /*3780*/  FADD.FTZ R42, R40, R43 ;  /* 0x0000002b282a7221 */ /* 0x010fc20000010000 */
[----:B------:R-:W-:-:S04]  /*3790*/  F2FP.SATFINITE.E4M3.F32.PACK_AB_MERGE_C R27, R40, R27, RZ ;  /* 0x0000001b281b723e */ /* 0x000fc800048070ff */
[----:B------:R-:W-:Y:S02]  /*37a0*/  F2FP.SATFINITE.E4M3.F32.PACK_AB_MERGE_C R153, R8, R153, R27 ;  /* 0x000000990899723e */ /* 0x000fe4000480701b */
[----:B------:R-:W4:Y:S01]  /*37b0*/  MUFU.EX2 R31, R31 ;  /* 0x0000001f001f7308 */ /* 0x000f220000000800 */
[----:B--2---:R-:W-:-:S01]  /*37c0*/  FADD.FTZ R43, R155, R42 ;  /* 0x0000002a9b2b7221 */ /* 0x004fc20000010000 */
[--C-:B------:R-:W-:Y:S01]  /*37d0*/  FFMA.FTZ R42, R67, UR41, -R36.reuse ;  /* 0x00000029432a7c23 */ /* 0x100fe20008010824 */
[----:B------:R-:W-:-:S05]  /*37e0*/  FFMA.FTZ R36, R87, UR41, -R36 ;  /* 0x0000002957247c23 */ /* 0x000fca0008010824 */
[----:B------:R2:W-:Y:S08]  /*37f0*/  MUFU.EX2 R46, R47 ;  /* 0x0000002f002e7308 */ /* 0x0005f00000000800 */
[----:B------:R-:W5:Y:S01]  /*3800*/  MUFU.EX2 R44, R44 ;  /* 0x0000002c002c7308 */ /* 0x000f620000000800 */
[----:B--2---:R-:W-:-:S04]  /*3810*/  FADD.FTZ R47, R5, R50 ;  /* 0x00000032052f7221 */ /* 0x004fc80000010000 */
[----:B------:R-:W-:-:S03]  /*3820*/  FADD.FTZ R50, R154, R47 ;  /* 0x0000002f9a327221 */ /* 0x000fc60000010000 */
[----:B------:R-:W2:Y:S01]  /*3830*/  MUFU.EX2 R157, R157 ;  /* 0x0000009d009d7308 */ /* 0x000ea20000000800 */
[----:B------:R-:W-:-:S01]  /*3840*/  FADD.FTZ R47, R13, R50 ;  /* 0x000000320d2f7221 */ /* 0x000fc20000010000 */
[----:B---3--:R-:W-:-:S03]  /*3850*/  FADD.FTZ R50, R26, R43 ;  /* 0x0000002b1a327221 */ /* 0x008fc60000010000 */
[----:B------:R-:W-:Y:S01]  /*3860*/  FADD.FTZ R52, R10, R47 ;  /* 0x0000002f0a347221 */ /* 0x000fe20000010000 */
[----:B----4-:R-:W-:-:S02]  /*3870*/  FADD.FTZ R43, R31, R50 ;  /* 0x000000321f2b7221 */ /* 0x010fc40000010000 */
[----:B------:R-:W3:Y:S01]  /*3880*/  MUFU.EX2 R30, R30 ;  /* 0x0000001e001e7308 */ /* 0x000ee20000000800 */
[----:B------:R-:W-:-:S01]  /*3890*/  FADD.FTZ R47, R15, R52 ;  /* 0x000000340f2f7221 */ /* 0x000fc20000010000 */
[C---:B-----5:R-:W-:Y:S01]  /*38a0*/  FADD.FTZ R50, R44.reuse, R43 ;  /* 0x0000002b2c327221 */ /* 0x060fe20000010000 */
[----:B------:R-:W-:Y:S02]  /*38b0*/  F2FP.SATFINITE.E4M3.F32.PACK_AB_MERGE_C R31, R44, R31, RZ ;  /* 0x0000001f2c1f723e */ /* 0x000fe400048070ff */
[----:B------:R-:W-:Y:S02]  /*38c0*/  FADD.FTZ R52, R156, R47 ;  /* 0x0000002f9c347221 */ /* 0x000fe40000010000 */
[----:B------:R-:W-:Y:S01]  /*38d0*/  F2FP.SATFINITE.E4M3.F32.PACK_AB_MERGE_C R155, R26, R155, R31 ;  /* 0x0000009b1a9b723e */ /* 0x000fe2000480701f */
[----:B------:R-:W4:Y:S01]  /*38e0*/  MUFU.EX2 R35, R35 ;  /* 0x0000002300237308 */ /* 0x000f220000000800 */
[----:B--2---:R-:W-:-:S01]  /*38f0*/  FADD.FTZ R43, R157, R50 ;  /* 0x000000329d2b7221 */ /* 0x004fc20000010000 */
[----:B------:R-:W-:-:S04]  /*3900*/  FADD.FTZ R47, R21, R52 ;  /* 0x00000034152f7221 */ /* 0x000fc80000010000 */
[----:B------:R-:W-:Y:S01]  /*3910*/  FADD.FTZ R52, R12, R47 ;  /* 0x0000002f0c347221 */ /* 0x000fe20000010000 */
[----:B------:R-:W-:Y:S01]  /*3920*/  F2FP.SATFINITE.E4M3.F32.PACK_AB_MERGE_C R12, R25, R12, RZ ;  /* 0x0000000c190c723e */ /* 0x000fe200048070ff */
[----:B------:R-:W2:Y:S01]  /*3930*/  MUFU.EX2 R159, R159 ;  /* 0x0000009f009f7308 */ /* 0x000ea20000000800 */
[----:B---3--:R-:W-:-:S01]  /*3940*/  FADD.FTZ R50, R30, R43 ;  /* 0x0000002b1e327221 */ /* 0x008fc20000010000 */
[----:B------:R-:W-:Y:S01]  /*3950*/  FADD.FTZ R47, R25, R52 ;  /* 0x00000034192f7221 */ /* 0x000fe20000010000 */
[----:B------:R-:W-:-:S03]  /*3960*/  F2FP.SATFINITE.E4M3.F32.PACK_AB_MERGE_C R156, R21, R156, R12 ;  /* 0x0000009c159c723e */ /* 0x000fc6000480700c */
[----:B------:R-:W-:Y:S02]  /*3970*/  FADD.FTZ R52, R158, R47 ;  /* 0x0000002f9e347221 */ /* 0x000fe40000010000 */
[----:B------:R-:W3:Y:S01]  /*3980*/  MUFU.EX2 R34, R34 ;  /* 0x0000002200227308 */ /* 0x000ee20000000800 */
[----:B----4-:R-:W-:-:S01]  /*3990*/  FADD.FTZ R43, R35, R50 ;  /* 0x00000032232b7221 */ /* 0x010fc20000010000 */
[----:B------:R-:W-:Y:S01]  /*39a0*/  FADD.FTZ R47, R29, R52 ;  /* 0x000000341d2f7221 */ /* 0x000fe20000010000 */
[C---:B------:R-:W-:Y:S02]  /*39b0*/  F2FP.SATFINITE.E4M3.F32.PACK_AB_MERGE_C R35, R46.reuse, R35, RZ ;  /* 0x000000232e23723e */ /* 0x040fe400048070ff */
[----:B------:R-:W-:Y:S01]  /*39c0*/  FADD.FTZ R50, R46, R43 ;  /* 0x0000002b2e327221 */ /* 0x000fe20000010000 */
[----:B------:R-:W-:-:S01]  /*39d0*/  FADD.FTZ R52, R14, R47 ;  /* 0x0000002f0e347221 */ /* 0x000fc20000010000 */
[----:B------:R-:W-:Y:S01]  /*39e0*/  F2FP.SATFINITE.E4M3.F32.PACK_AB_MERGE_C R14, R33, R14, RZ ;  /* 0x0000000e210e723e */ /* 0x000fe200048070ff */
[----:B------:R-:W4:Y:S01]  /*39f0*/  MUFU.EX2 R39, R39 ;  /* 0x0000002700277308 */ /* 0x000f220000000800 */
[----:B--2---:R-:W-:-:S01]  /*3a00*/  FADD.FTZ R43, R159, R50 ;  /* 0x000000329f2b7221 */ /* 0x004fc20000010000 */
[----:B------:R-:W-:Y:S01]  /*3a10*/  FADD.FTZ R47, R33, R52 ;  /* 0x00000034212f7221 */ /* 0x000fe20000010000 */
[----:B------:R-:W-:-:S02]  /*3a20*/  F2FP.SATFINITE.E4M3.F32.PACK_AB_MERGE_C R158, R29, R158, R14 ;  /* 0x0000009e1d9e723e */ /* 0x000fc4000480700e */
[----:B------:R-:W-:Y:S01]  /*3a30*/  F2FP.SATFINITE.E4M3.F32.PACK_AB_MERGE_C R157, R30, R157, R35 ;  /* 0x0000009d1e9d723e */ /* 0x000fe20004807023 */
[----:B------:R-:W-:-:S02]  /*3a40*/  FADD.FTZ R52, R160, R47 ;  /* 0x0000002fa0347221 */ /* 0x000fc40000010000 */
[----:B------:R-:W2:Y:S01]  /*3a50*/  MUFU.EX2 R48, R55 ;  /* 0x0000003700307308 */ /* 0x000ea20000000800 */
[----:B---3--:R-:W-:-:S01]  /*3a60*/  FADD.FTZ R50, R34, R43 ;  /* 0x0000002b22327221 */ /* 0x008fc20000010000 */
[----:B------:R-:W-:-:S06]  /*3a70*/  FADD.FTZ R47, R37, R52 ;  /* 0x00000034252f7221 */ /* 0x000fcc0000010000 */
[----:B------:R-:W3:Y:S01]  /*3a80*/  MUFU.EX2 R161, R161 ;  /* 0x000000a100a17308 */ /* 0x000ee20000000800 */
[----:B----4-:R-:W-:-:S07]  /*3a90*/  FADD.FTZ R43, R39, R50 ;  /* 0x00000032272b7221 */ /* 0x010fce0000010000 */
[----:B------:R-:W4:Y:S01]  /*3aa0*/  MUFU.EX2 R38, R38 ;  /* 0x0000002600267308 */ /* 0x000f220000000800 */
[----:B--2---:R-:W-:-:S01]  /*3ab0*/  FADD.FTZ R50, R48, R43 ;  /* 0x0000002b30327221 */ /* 0x004fc20000010000 */
[----:B------:R-:W-:-:S04]  /*3ac0*/  F2FP.SATFINITE.E4M3.F32.PACK_AB_MERGE_C R39, R48, R39, RZ ;  /* 0x000000273027723e */ /* 0x000fc800048070ff */
[----:B------:R-:W-:Y:S02]  /*3ad0*/  F2FP.SATFINITE.E4M3.F32.PACK_AB_MERGE_C R159, R34, R159, R39 ;  /* 0x0000009f229f723e */ /* 0x000fe40004807027 */
[----:B------:R-:W2:Y:S01]  /*3ae0*/  MUFU.EX2 R62, R62 ;  /* 0x0000003e003e7308 */ /* 0x000ea20000000800 */
[----:B---3--:R-:W-:-:S01]  /*3af0*/  FADD.FTZ R43, R161, R50 ;  /* 0x00000032a12b7221 */ /* 0x008fc20000010000 */
[----:B------:R-:W-:Y:S01]  /*3b00*/  FADD.FTZ R50, R20, R47 ;  /* 0x0000002f14327221 */ /* 0x000fe20000010000 */
[----:B------:R-:W-:Y:S02]  /*3b10*/  F2FP.SATFINITE.E4M3.F32.PACK_AB_MERGE_C R47, R5, R4, RZ ;  /* 0x00000004052f723e */ /* 0x000fe400048070ff */
[----:B------:R-:W-:Y:S02]  /*3b20*/  F2FP.SATFINITE.E4M3.F32.PACK_AB_MERGE_C R20, R45, R20, RZ ;  /* 0x000000142d14723e */ /* 0x000fe400048070ff */
[----:B------:R-:W-:Y:S01]  /*3b30*/  F2FP.SATFINITE.E4M3.F32.PACK_AB_MERGE_C R152, R11, R152, R47 ;  /* 0x000000980b98723e */ /* 0x000fe2000480702f */
[----:B------:R-:W3:Y:S01]  /*3b40*/  MUFU.EX2 R63, R63 ;  /* 0x0000003f003f7308 */ /* 0x000ee20000000800 */
[----:B----4-:R-:W-:-:S01]  /*3b50*/  FADD.FTZ R43, R38, R43 ;  /* 0x0000002b262b7221 */ /* 0x010fc20000010000 */
[----:B------:R-:W-:-:S06]  /*3b60*/  F2FP.SATFINITE.E4M3.F32.PACK_AB_MERGE_C R160, R37, R160, R20 ;  /* 0x000000a025a0723e */ /* 0x000fcc0004807014 */
[----:B------:R-:W4:Y:S01]  /*3b70*/  MUFU.EX2 R163, R163 ;  /* 0x000000a300a37308 */ /* 0x000f220000000800 */
[----:B--2---:R-:W-:-:S01]  /*3b80*/  FADD.FTZ R52, R62, R43 ;  /* 0x0000002b3e347221 */ /* 0x004fc20000010000 */
[----:B------:R-:W-:-:S04]  /*3b90*/  FADD.FTZ R43, R45, R50 ;  /* 0x000000322d2b7221 */ /* 0x000fc80000010000 */
[----:B------:R-:W-:Y:S02]  /*3ba0*/  FADD.FTZ R50, R162, R43 ;  /* 0x0000002ba2327221 */ /* 0x000fe40000010000 */
[----:B------:R-:W2:Y:S01]  /*3bb0*/  MUFU.EX2 R41, R41 ;  /* 0x0000002900297308 */ /* 0x000ea20000000800 */
[----:B---3--:R-:W-:-:S01]  /*3bc0*/  FADD.FTZ R52, R63, R52 ;  /* 0x000000343f347221 */ /* 0x008fc20000010000 */
[----:B------:R-:W-:-:S04]  /*3bd0*/  F2FP.SATFINITE.E4M3.F32.PACK_AB_MERGE_C R62, R63, R62, RZ ;  /* 0x0000003e3f3e723e */ /* 0x000fc800048070ff */
[----:B------:R-:W-:Y:S02]  /*3be0*/  F2FP.SATFINITE.E4M3.F32.PACK_AB_MERGE_C R161, R38, R161, R62 ;  /* 0x000000a126a1723e */ /* 0x000fe4000480703e */
[----:B------:R-:W3:Y:S01]  /*3bf0*/  MUFU.EX2 R42, R42 ;  /* 0x0000002a002a7308 */ /* 0x000ee20000000800 */
[----:B----4-:R-:W-:-:S07]  /*3c00*/  FADD.FTZ R5, R163, R52 ;  /* 0x00000034a3057221 */ /* 0x010fce0000010000 */
[----:B------:R-:W4:Y:S01]  /*3c10*/  MUFU.EX2 R24, R24 ;  /* 0x0000001800187308 */ /* 0x000f220000000800 */
[----:B--2---:R-:W-:-:S01]  /*3c20*/  FADD.FTZ R43, R41, R50 ;  /* 0x00000032292b7221 */ /* 0x004fc20000010000 */
[----:B------:R-:W-:-:S04]  /*3c30*/  F2FP.SATFINITE.E4M3.F32.PACK_AB_MERGE_C R50, R15, R10, RZ ;  /* 0x0000000a0f32723e */ /* 0x000fc800048070ff */
[----:B------:R-:W-:Y:S02]  /*3c40*/  F2FP.SATFINITE.E4M3.F32.PACK_AB_MERGE_C R154, R13, R154, R50 ;  /* 0x0000009a0d9a723e */ /* 0x000fe40004807032 */
[----:B------:R-:W2:Y:S01]  /*3c50*/  MUFU.EX2 R70, R70 ;  /* 0x0000004600467308 */ /* 0x000ea20000000800 */
[----:B---3--:R-:W-:-:S07]  /*3c60*/  FADD.FTZ R5, R42, R5 ;  /* 0x000000052a057221 */ /* 0x008fce0000010000 */
[----:B------:R-:W3:Y:S01]  /*3c70*/  MUFU.EX2 R53, R53 ;  /* 0x0000003500357308 */ /* 0x000ee20000000800 */
[----:B----4-:R-:W-:-:S07]  /*3c80*/  FADD.FTZ R4, R24, R43 ;  /* 0x0000002b18047221 */ /* 0x010fce0000010000 */
[----:B------:R-:W4:Y:S01]  /*3c90*/  MUFU.EX2 R71, R71 ;  /* 0x0000004700477308 */ /* 0x000f220000000800 */
[----:B--2---:R-:W-:-:S07]  /*3ca0*/  FADD.FTZ R10, R70, R5 ;  /* 0x00000005460a7221 */ /* 0x004fce0000010000 */
[----:B------:R-:W2:Y:S01]  /*3cb0*/  MUFU.EX2 R164, R164 ;  /* 0x000000a400a47308 */ /* 0x000ea20000000800 */
[----:B---3--:R-:W-:-:S01]  /*3cc0*/  FADD.FTZ R5, R53, R4 ;  /* 0x0000000435057221 */ /* 0x008fc20000010000 */
[----:B------:R-:W-:-:S04]  /*3cd0*/  F2FP.SATFINITE.E4M3.F32.PACK_AB_MERGE_C R24, R53, R24, RZ ;  /* 0x000000183518723e */ /* 0x000fc800048070ff */
[----:B------:R-:W-:Y:S02]  /*3ce0*/  F2FP.SATFINITE.E4M3.F32.PACK_AB_MERGE_C R162, R41, R162, R24 ;  /* 0x000000a229a2723e */ /* 0x000fe40004807018 */
[----:B------:R-:W3:Y:S01]  /*3cf0*/  MUFU.EX2 R74, R74 ;  /* 0x0000004a004a7308 */ /* 0x000ee20000000800 */
[----:B----4-:R-:W-:-:S01]  /*3d00*/  FADD.FTZ R15, R71, R10 ;  /* 0x0000000a470f7221 */ /* 0x010fc20000010000 */
[----:B------:R-:W-:-:S04]  /*3d10*/  F2FP.SATFINITE.E4M3.F32.PACK_AB_MERGE_C R70, R71, R70, RZ ;  /* 0x000000464746723e */ /* 0x000fc800048070ff */
[----:B------:R-:W-:Y:S02]  /*3d20*/  F2FP.SATFINITE.E4M3.F32.PACK_AB_MERGE_C R163, R42, R163, R70 ;  /* 0x000000a32aa3723e */ /* 0x000fe40004807046 */
[----:B------:R-:W4:Y:S01]  /*3d30*/  MUFU.EX2 R49, R49 ;  /* 0x0000003100317308 */ /* 0x000f220000000800 */
[----:B--2---:R-:W-:-:S07]  /*3d40*/  FADD.FTZ R4, R164, R5 ;  /* 0x00000005a4047221 */ /* 0x004fce0000010000 */
[----:B------:R-:W2:Y:S01]  /*3d50*/  MUFU.EX2 R75, R75 ;  /* 0x0000004b004b7308 */ /* 0x000ea20000000800 */
[----:B---3--:R-:W-:-:S07]  /*3d60*/  FADD.FTZ R10, R74, R15 ;  /* 0x0000000f4a0a7221 */ /* 0x008fce0000010000 */
[----:B------:R-:W3:Y:S01]  /*3d70*/  MUFU.EX2 R28, R28 ;  /* 0x0000001c001c7308 */ /* 0x000ee20000000800 */
[----:B----4-:R-:W-:-:S07]  /*3d80*/  FADD.FTZ R5, R49, R4 ;  /* 0x0000000431057221 */ /* 0x010fce0000010000 */
[----:B------:R-:W4:Y:S01]  /*3d90*/  MUFU.EX2 R78, R78 ;  /* 0x0000004e004e7308 */ /* 0x000f220000000800 */
[----:B--2---:R-:W-:-:S07]  /*3da0*/  FADD.FTZ R15, R75, R10 ;  /* 0x0000000a4b0f7221 */ /* 0x004fce0000010000 */
[----:B------:R-:W2:Y:S01]  /*3db0*/  MUFU.EX2 R61, R61 ;  /* 0x0000003d003d7308 */ /* 0x000ea20000000800 */
[----:B---3--:R-:W-:-:S07]  /*3dc0*/  FADD.FTZ R4, R28, R5 ;  /* 0x000000051c047221 */ /* 0x008fce0000010000 */
[----:B------:R-:W3:Y:S01]  /*3dd0*/  MUFU.EX2 R79, R79 ;  /* 0x0000004f004f7308 */ /* 0x000ee20000000800 */
[----:B----4-:R-:W-:-:S07]  /*3de0*/  FADD.FTZ R10, R78, R15 ;  /* 0x0000000f4e0a7221 */ /* 0x010fce0000010000 */
[----:B------:R-:W4:Y:S01]  /*3df0*/  MUFU.EX2 R166, R166 ;  /* 0x000000a600a67308 */ /* 0x000f220000000800 */
[C---:B--2---:R-:W-:Y:S01]  /*3e00*/  F2FP.SATFINITE.E4M3.F32.PACK_AB_MERGE_C R28, R61.reuse, R28, RZ ;  /* 0x0000001c3d1c723e */ /* 0x044fe200048070ff */
[----:B------:R-:W-:-:S03]  /*3e10*/  FADD.FTZ R61, R61, R4 ;  /* 0x000000043d3d7221 */ /* 0x000fc60000010000 */
[----:B------:R-:W-:-:S03]  /*3e20*/  F2FP.SATFINITE.E4M3.F32.PACK_AB_MERGE_C R164, R49, R164, R28 ;  /* 0x000000a431a4723e */ /* 0x000fc6000480701c */
[----:B------:R-:W2:Y:S01]  /*3e30*/  MUFU.EX2 R82, R82 ;  /* 0x0000005200527308 */ /* 0x000ea20000000800 */
[----:B---3--:R-:W-:-:S01]  /*3e40*/  FADD.FTZ R15, R79, R10 ;  /* 0x0000000a4f0f7221 */ /* 0x008fc20000010000 */
[----:B------:R-:W-:-:S04]  /*3e50*/  F2FP.SATFINITE.E4M3.F32.PACK_AB_MERGE_C R78, R79, R78, RZ ;  /* 0x0000004e4f4e723e */ /* 0x000fc800048070ff */
[----:B------:R-:W-:Y:S02]  /*3e60*/  F2FP.SATFINITE.E4M3.F32.PACK_AB_MERGE_C R165, R75, R74, R78 ;  /* 0x0000004a4ba5723e */ /* 0x000fe4000480704e */
        /* <DEDUP_REMOVED lines=12> */
[C---:B----4-:R-:W-:Y:S01]  /*3f30*/  F2FP.SATFINITE.E4M3.F32.PACK_AB_MERGE_C R32, R65.reuse, R32, RZ ;  /* 0x000000204120723e */ /* 0x050fe200048070ff */
[----:B------:R-:W-:-:S03]  /*3f40*/  FADD.FTZ R4, R65, R4 ;  /* 0x0000000441047221 */ /* 0x000fc60000010000 */
[----:B------:R-:W-:Y:S02]  /*3f50*/  F2FP.SATFINITE.E4M3.F32.PACK_AB_MERGE_C R166, R57, R166, R32 ;  /* 0x000000a639a6723e */ /* 0x000fe40004807020 */
[C---:B--2---:R-:W-:Y:S01]  /*3f60*/  F2FP.SATFINITE.E4M3.F32.PACK_AB_MERGE_C R86, R5.reuse, R86, RZ ;  /* 0x000000560556723e */ /* 0x044fe200048070ff */
[----:B------:R-:W-:-:S03]  /*3f70*/  FADD.FTZ R5, R5, R10 ;  /* 0x0000000a05057221 */ /* 0x000fc60000010000 */
[----:B------:R-:W-:Y:S01]  /*3f80*/  F2FP.SATFINITE.E4M3.F32.PACK_AB_MERGE_C R167, R83, R82, R86 ;  /* 0x0000005253a7723e */ /* 0x000fe20004807056 */
[----:B------:R-:W-:Y:S06]  /*3f90*/  @!P0 BRA `(.L_x_221) ;  /* 0x0000000000048947 */ /* 0x000fec0003800000 */
[----:B------:R-:W-:Y:S01]  /*3fa0*/  BPT.TRAP 0x1 ;  /* 0x000000040000795c */ /* 0x000fe20000300000 */
.L_x_221:
[----:B------:R2:W3:Y:S01]  /*3fb0*/  SYNCS.PHASECHK.TRANS64.TRYWAIT P1, [UR56+0x38850], R7 ;  /* 0x03885007ff0075a7 */ /* 0x0004e20008020178 */
[----:B------:R-:W-:Y:S05]  /*3fc0*/  @!P0 BRA `(.L_x_222) ;  /* 0x0000000000048947 */ /* 0x000fea0003800000 */
[----:B------:R-:W-:Y:S01]  /*3fd0*/  BPT.TRAP 0x1 ;  /* 0x000000040000795c */ /* 0x000fe20000300000 */
.L_x_222:
[----:B---3--:R-:W-:Y:S05]  /*3fe0*/  @P1 BRA `(.L_x_223) ;  /* 0x0000000000081947 */ /* 0x008fea0003800000 */
[----:B------:R-:W3:Y:S02]  /*3ff0*/  SYNCS.PHASECHK.TRANS64.TRYWAIT P1, [UR56+0x38850], R7 ;  /* 0x03885007ff0075a7 */ /* 0x000ee40008020178 */
[----:B---3--:R-:W-:Y:S05]  /*4000*/  @!P1 BRA `(.L_x_224) ;  /* 0x0000010400009947 */ /* 0x008fea0003800000 */
.L_x_223:
[----:B------:R4:W-:Y:S01]  /*4010*/  BAR.SYNC.DEFER_BLOCKING R6, 0x100 ;  /* 0x000400060000751d */ /* 0x0009e20000010000 */
[----:B------:R-:W-:-:S04]  /*4020*/  UIADD3 UR54, UR54, 0x400, URZ ;  /* 0x0000040036367890 */ /* 0x000fc8000fffe03f */
[----:B------:R-:W-:Y:S01]  /*4030*/  USHF.R.U32.HI UR54, URZ, 0x4, UR54 ;  /* 0x000000043f367899 */ /* 0x000fe20008011636 */
[----:B------:R-:W-:-:S03]  /*4040*/  UMOV UR7, 0x40000040 ;  /* 0x4000004000077882 */ /* 0x000fc60000000000 */
[----:B------:R-:W-:-:S04]  /*4050*/  ULOP3.LUT UR54, UR54, 0x3fff, URZ, 0xc0, !UPT ;  /* 0x00003fff36367892 */ /* 0x000fc8000f8ec03f */
[----:B------:R-:W-:-:S04]  /*4060*/  ULOP3.LUT UR54, UR54, 0x10000, URZ, 0xfc, !UPT ;  /* 0x0001000036367892 */ /* 0x000fc8000f8efc3f */
[----:B------:R-:W-:Y:S01]  /*4070*/  ULEA UR10, UR45, UR54, 0xb ;  /* 0x000000362d0a7291 */ /* 0x000fe2000f8e583f */
[----:B------:R-:W-:-:S06]  /*4080*/  WARPGROUP.ARRIVE ;  /* 0x00000000000079c5 */ /* 0x000fcc0000000000 */
[----:B------:R-:W-:Y:S02]  /*4090*/  UMOV UR6, UR10 ;  /* 0x0000000a00067c82 */ /* 0x000fe40008000000 */
[----:B------:R-:W-:Y:S01]  /*40a0*/  QGMMA.64x256x32.F32.E4M3.E4M3 R24, R152, gdesc[UR4], RZ, !UPT, gsb0 ;  /* 0x03e0000498187df3 */ /* 0x000fe2000c0008ff */
        /* <DEDUP_REMOVED lines=19> */
[----:B----4-:R-:W-:Y:S05]  /*41e0*/  @!P0 BRA `(.L_x_225) ;  /* 0x0000000000048947 */ /* 0x010fea0003800000 */
[----:B------:R-:W-:Y:S01]  /*41f0*/  BPT.TRAP 0x1 ;  /* 0x000000040000795c */ /* 0x000fe20000300000 */
.L_x_225:
[----:B------:R-:W-:Y:S02]  /*4200*/  UIADD3 UR55, UR51, -0x2, URZ ;  /* 0xfffffffe33377890 */ /* 0x000fe4000fffe03f */
[----:B------:R-:W-:Y:S02]  /*4210*/  UIADD3 UR56, UR56, 0x38860, URZ ;  /* 0x0003886038387890 */ /* 0x000fe4000fffe03f */
[----:B------:R-:W-:Y:S02]  /*4220*/  UISETP.GE.AND UP0, UPT, UR55, UR40, UPT ;  /* 0x000000283700728c */ /* 0x000fe4000bf06270 */
[----:B------:R-:W-:-:S04]  /*4230*/  UPRMT UR56, UR50, 0x654, UR56 ;  /* 0x0000065432387896 */ /* 0x000fc80008000038 */
[----:B------:R-:W-:-:S05]  /*4240*/  PLOP3.LUT P1, PT, PT, PT, UP0, 0x80, 0x0 ;  /* 0x000000000000781c */ /* 0x000fca0003f2f008 */
[----:B------:R-:W-:Y:S08]  /*4250*/  SYNCS.ARRIVE.TRANS64.RED.A1T0 RZ, [UR56], RZ ;  /* 0x000000ffffff79a7 */ /* 0x000ff00008100438 */
[----:B------:R-:W-:Y:S05]  /*4260*/  @!P1 BRA `(.L_x_226) ;  /* 0x0000002000ac9947 */ /* 0x000fea0003800000 */
[----:B------:R-:W-:Y:S02]  /*4270*/  IMAD.MOV.U32 R6, RZ, RZ, R9 ;  /* 0x000000ffff067224 */ /* 0x000fe400078e0009 */
[----:B---3--:R-:W-:-:S07]  /*4280*/  IMAD.MOV.U32 R8, RZ, RZ, R3 ;  /* 0x000000ffff087224 */ /* 0x008fce00078e0003 */
.L_x_237:
[----:B------:R-:W-:Y:S01]  /*4290*/  UIADD3 UR45, UR45, 0x1, URZ ;  /* 0x000000012d2d7890 */ /* 0x000fe2000fffe03f */
[----:B------:R-:W-:Y:S01]  /*42a0*/  UMOV UR6, UR55 ;  /* 0x0000003700067c82 */ /* 0x000fe20008000000 */
[----:B------:R-:W-:Y:S02]  /*42b0*/  UIADD3 UR55, UR55, -0x1, URZ ;  /* 0xffffffff37377890 */ /* 0x000fe4000fffe03f */
[----:B------:R-:W-:-:S04]  /*42c0*/  UISETP.NE.AND UP0, UPT, UR45, 0x2, UPT ;  /* 0x000000022d00788c */ /* 0x000fc8000bf05270 */
[----:B------:R-:W-:Y:S02]  /*42d0*/  USEL UR7, URZ, 0x1, UP0 ;  /* 0x000000013f077887 */ /* 0x000fe40008000000 */
[----:B------:R-:W-:Y:S02]  /*42e0*/  USEL UR45, UR45, URZ, UP0 ;  /* 0x0000003f2d2d7287 */ /* 0x000fe40008000000 */
[----:B------:R-:W-:Y:S02]  /*42f0*/  ULOP3.LUT UR46, UR46, UR7, URZ, 0x3c, !UPT ;  /* 0x000000072e2e7292 */ /* 0x000fe4000f8e3c3f */
[----:B------:R-:W-:Y:S01]  /*4300*/  UISETP.GT.AND UP0, UPT, UR6, UR40, UPT ;  /* 0x000000280600728c */ /* 0x000fe2000bf04270 */
[----:B------:R-:W-:Y:S10]  /*4310*/  @!P0 BRA `(.L_x_227) ;  /* 0x0000000000048947 */ /* 0x000ff40003800000 */
[----:B------:R-:W-:Y:S01]  /*4320*/  BPT.TRAP 0x1 ;  /* 0x000000040000795c */ /* 0x000fe20000300000 */
.L_x_227:
[----:B------:R-:W3:Y:S01]  /*4330*/  S2UR UR51, SR_CgaCtaId ;  /* 0x00000000003379c3 */ /* 0x000ee20000008800 */
[----:B-1----:R-:W-:Y:S01]  /*4340*/  IMAD.U32 R0, RZ, RZ, UR46 ;  /* 0x0000002eff007e24 */ /* 0x002fe2000f8e00ff */
[----:B------:R-:W-:-:S04]  /*4350*/  UMOV UR6, 0x400 ;  /* 0x0000040000067882 */ /* 0x000fc80000000000 */
[----:B------:R-:W-:-:S04]  /*4360*/  SHF.L.U32 R0, R0, 0x1f, RZ ;  /* 0x0000001f00007819 */ /* 0x000fc800000006ff */
[----:B------:R-:W-:-:S13]  /*4370*/  R2UR UR56, R0 ;  /* 0x00000000003872ca */ /* 0x000fda00000e0000 */
[----:B------:R-:W-:Y:S01]  /*4380*/  IMAD.U32 R0, RZ, RZ, UR56 ;  /* 0x00000038ff007e24 */ /* 0x000fe2000f8e00ff */
[----:B---3--:R-:W-:-:S04]  /*4390*/  ULEA UR6, UR51, UR6, 0x18 ;  /* 0x0000000633067291 */ /* 0x008fc8000f8ec03f */
[----:B------:R-:W-:-:S09]  /*43a0*/  ULEA UR50, UR45, UR6, 0x3 ;  /* 0x000000062d327291 */ /* 0x000fd2000f8e183f */
[----:B------:R1:W3:Y:S01]  /*43b0*/  SYNCS.PHASECHK.TRANS64.TRYWAIT P1, [UR50+0x38830], R0 ;  /* 0x03883000ff0075a7 */ /* 0x0002e20008020172 */
[----:B------:R-:W-:Y:S05]  /*43c0*/  @!P0 BRA `(.L_x_228) ;  /* 0x0000000000048947 */ /* 0x000fea0003800000 */
[----:B------:R-:W-:Y:S01]  /*43d0*/  BPT.TRAP 0x1 ;  /* 0x000000040000795c */ /* 0x000fe20000300000 */
.L_x_228:
[----:B---3--:R-:W-:Y:S05]  /*43e0*/  @P1 BRA `(.L_x_229) ;  /* 0x00000000000c1947 */ /* 0x008fea0003800000 */
[----:B-1----:R-:W-:-:S04]  /*43f0*/  IMAD.U32 R0, RZ, RZ, UR56 ;  /* 0x00000038ff007e24 */ /* 0x002fc8000f8e00ff */
[----:B------:R-:W1:Y:S02]  /*4400*/  SYNCS.PHASECHK.TRANS64.TRYWAIT P1, [UR50+0x38830], R0 ;  /* 0x03883000ff0075a7 */ /* 0x000e640008020172 */
[----:B-1----:R-:W-:Y:S05]  /*4410*/  @!P1 BRA `(.L_x_230) ;  /* 0x0000010000149947 */ /* 0x002fea0003800000 */
.L_x_229:
[----:B------:R-:W-:Y:S01]  /*4420*/  ULEA UR34, UR45, UR49, 0xb ;  /* 0x000000312d227291 */ /* 0x000fe2000f8e583f */
[----:B------:R-:W-:Y:S01]  /*4430*/  WARPGROUP.ARRIVE ;  /* 0x00000000000079c5 */ /* 0x000fe20000000000 */
[----:B------:R-:W-:Y:S01]  /*4440*/  UMOV UR35, 0x40000040 ;  /* 0x4000004000237882 */ /* 0x000fe20000000000 */
[----:B------:R-:W-:Y:S01]  /*4450*/  UMOV UR7, 0x40000040 ;  /* 0x4000004000077882 */ /* 0x000fe20000000000 */
[----:B------:R-:W-:-:S03]  /*4460*/  UIADD3 UR6, UR34, 0x2, URZ ;  /* 0x0000000222067890 */ /* 0x000fc6000fffe03f */
[----:B-1----:R-:W1:Y:S01]  /*4470*/  S2R R0, SR_TID.X ;  /* 0x0000000000007919 */ /* 0x002e620000002100 */
[----:B------:R-:W-:Y:S01]  /*4480*/  UIADD3 UR10, UR34, 0x4, URZ ;  /* 0x00000004220a7890 */ /* 0x000fe2000fffe03f */
[----:B------:R-:W-:Y:S01]  /*4490*/  UMOV UR11, 0x40000040 ;  /* 0x40000040000b7882 */ /* 0x000fe20000000000 */
        /* <DEDUP_REMOVED lines=11> */
[----:B-1----:R-:W-:-:S04]  /*4550*/  SHF.R.U32.HI R11, RZ, 0x7, R0 ;  /* 0x00000007ff0b7819 */ /* 0x002fc80000011600 */
[----:B------:R-:W-:Y:S01]  /*4560*/  IADD3 R0, -R11, 0xb, RZ ;  /* 0x0000000b0b007810 */ /* 0x000fe20007ffe1ff */
        /* <DEDUP_REMOVED lines=25> */
.L_x_231:
[----:B------:R-:W-:Y:S01]  /*4700*/  FMNMX.FTZ R3, R152, R8, !PT ;  /* 0x0000000898037209 */ /* 0x000fe20007810000 */
[----:B------:R-:W-:Y:S01]  /*4710*/  UIADD3 UR6, UR50, 0x38840, URZ ;  /* 0x0003884032067890 */ /* 0x000fe2000fffe03f */
[----:B------:R-:W-:Y:S02]  /*4720*/  FMNMX.FTZ R9, R154, R6, !PT ;  /* 0x000000069a097209 */ /* 0x000fe40007810000 */
[----:B------:R-:W-:Y:S01]  /*4730*/  FMNMX.FTZ R3, R153, R3, !PT ;  /* 0x0000000399037209 */ /* 0x000fe20007810000 */
[----:B------:R-:W-:Y:S01]  /*4740*/  UPRMT UR6, UR51, 0x654, UR6 ;  /* 0x0000065433067896 */ /* 0x000fe20008000006 */
[----:B------:R-:W-:Y:S02]  /*4750*/  FMNMX.FTZ R9, R155, R9, !PT ;  /* 0x000000099b097209 */ /* 0x000fe40007810000 */
[----:B------:R-:W-:Y:S02]  /*4760*/  FMNMX.FTZ R3, R156, R3, !PT ;  /* 0x000000039c037209 */ /* 0x000fe40007810000 */
[----:B------:R-:W-:-:S02]  /*4770*/  FMNMX.FTZ R9, R158, R9, !PT ;  /* 0x000000099e097209 */ /* 0x000fc40007810000 */
[----:B------:R-:W-:Y:S02]  /*4780*/  FMNMX.FTZ R3, R157, R3, !PT ;  /* 0x000000039d037209 */ /* 0x000fe40007810000 */
[----:B------:R-:W-:Y:S01]  /*4790*/  FMNMX.FTZ R9, R159, R9, !PT ;  /* 0x000000099f097209 */ /* 0x000fe20007810000 */
[----:B------:R-:W-:Y:S01]  /*47a0*/  SYNCS.ARRIVE.TRANS64.RED.A1T0 RZ, [UR6], RZ ;  /* 0x000000ffffff79a7 */ /* 0x000fe20008100406 */
[----:B------:R-:W-:Y:S02]  /*47b0*/  FMNMX.FTZ R3, R160, R3, !PT ;  /* 0x00000003a0037209 */ /* 0x000fe40007810000 */
[----:B------:R-:W-:Y:S02]  /*47c0*/  FMNMX.FTZ R9, R162, R9, !PT ;  /* 0x00000009a2097209 */ /* 0x000fe40007810000 */
[----:B------:R-:W-:Y:S02]  /*47d0*/  FMNMX.FTZ R3, R161, R3, !PT ;  /* 0x00000003a1037209 */ /* 0x000fe40007810000 */
[----:B------:R-:W-:-:S02]  /*47e0*/  FMNMX.FTZ R9, R163, R9, !PT ;  /* 0x00000009a3097209 */ /* 0x000fc40007810000 */
[----:B------:R-:W-:Y:S02]  /*47f0*/  FMNMX.FTZ R3, R164, R3, !PT ;  /* 0x00000003a4037209 */ /* 0x000fe40007810000 */
[----:B------:R-:W-:Y:S02]  /*4800*/  FMNMX.FTZ R9, R166, R9, !PT ;  /* 0x00000009a6097209 */ /* 0x000fe40007810000 */
        /* <DEDUP_REMOVED lines=49> */
[----:B------:R-:W-:-:S03]  /*4b20*/  FMNMX.FTZ R9, R215, R9, !PT ;  /* 0x00000009d7097209 */ /* 0x000fc60007810000 */
[----:B0-2---:R-:W0:Y:S04]  /*4b30*/  SHFL.BFLY PT, R7, R3, 0x2, 0x1f ;  /* 0x0c401f0003077f89 */ /* 0x005e2800000e0000 */
[----:B------:R-:W2:Y:S01]  /*4b40*/  SHFL.BFLY PT, R10, R9, 0x2, 0x1f ;  /* 0x0c401f00090a7f89 */ /* 0x000ea200000e0000 */
[----:B0-----:R-:W-:Y:S02]  /*4b50*/  FMNMX.FTZ R3, R3, R7, !PT ;  /* 0x0000000703037209 */ /* 0x001fe40007810000 */
[----:B--2---:R-:W-:-:S03]  /*4b60*/  FMNMX.FTZ R9, R9, R10, !PT ;  /* 0x0000000a09097209 */ /* 0x004fc60007810000 */
[----:B------:R-:W0:Y:S04]  /*4b70*/  SHFL.BFLY PT, R7, R3, 0x1, 0x1f ;  /* 0x0c201f0003077f89 */ /* 0x000e2800000e0000 */
[----:B------:R-:W2:Y:S01]  /*4b80*/  SHFL.BFLY PT, R10, R9, 0x1, 0x1f ;  /* 0x0c201f00090a7f89 */ /* 0x000ea200000e0000 */
[----:B0-----:R-:W-:Y:S01]  /*4b90*/  FMNMX.FTZ R3, R3, R7, !PT ;  /* 0x0000000703037209 */ /* 0x001fe20007810000 */
[----:B------:R-:W-:Y:S01]  /*4ba0*/  IMAD.U32 R7, RZ, RZ, UR41 ;  /* 0x00000029ff077e24 */ /* 0x000fe2000f8e00ff */
[----:B--2---:R-:W-:-:S03]  /*4bb0*/  FMNMX.FTZ R9, R9, R10, !PT ;  /* 0x0000000a09097209 */ /* 0x004fc60007810000 */
[C---:B------:R-:W-:Y:S01]  /*4bc0*/  FFMA.FTZ R7, R3.reuse, R7, -8 ;  /* 0xc100000003077423 */ /* 0x040fe20000010007 */
[----:B------:R-:W-:-:S01]  /*4bd0*/  FADD.FTZ R8, -R3, R8 ;  /* 0x0000000803087221 */ /* 0x000fc20000010100 */
[----:B------:R-:W-:Y:S02]  /*4be0*/  IMAD.U32 R10, RZ, RZ, UR41 ;  /* 0x00000029ff0a7e24 */ /* 0x000fe4000f8e00ff */
[----:B------:R-:W-:-:S01]  /*4bf0*/  FFMA.FTZ R152, R152, UR41, -R7 ;  /* 0x0000002998987c23 */ /* 0x000fc20008010807 */
[----:B------:R-:W-:Y:S01]  /*4c00*/  FMUL.FTZ R8, R8, UR41 ;  /* 0x0000002908087c20 */ /* 0x000fe20008410000 */
[----:B------:R-:W-:-:S01]  /*4c10*/  FFMA.FTZ R10, R9, R10, -8 ;  /* 0xc1000000090a7423 */ /* 0x000fc2000001000a */
[----:B------:R-:W-:Y:S01]  /*4c20*/  FADD.FTZ R6, -R9, R6 ;  /* 0x0000000609067221 */ /* 0x000fe20000010100 */
[----:B------:R-:W-:-:S01]  /*4c30*/  FFMA.FTZ R153, R153, UR41, -R7 ;  /* 0x0000002999997c23 */ /* 0x000fc20008010807 */
[----:B------:R-:W-:Y:S01]  /*4c40*/  FFMA.FTZ R156, R156, UR41, -R7 ;  /* 0x000000299c9c7c23 */ /* 0x000fe20008010807 */
[----:B------:R-:W-:-:S01]  /*4c50*/  FFMA.FTZ R154, R154, UR41, -R10 ;  /* 0x000000299a9a7c23 */ /* 0x000fc2000801080a */
[----:B------:R-:W-:Y:S01]  /*4c60*/  FMUL.FTZ R6, R6, UR41 ;  /* 0x0000002906067c20 */ /* 0x000fe20008410000 */
[----:B------:R-:W-:Y:S01]  /*4c70*/  MUFU.EX2 R8, R8 ;  /* 0x0000000800087308 */ /* 0x000fe20000000800 */
[----:B------:R-:W-:-:S01]  /*4c80*/  FFMA.FTZ R155, R155, UR41, -R10 ;  /* 0x000000299b9b7c23 */ /* 0x000fc2000801080a */
[----:B------:R-:W-:Y:S01]  /*4c90*/  FFMA.FTZ R157, R157, UR41, -R7 ;  /* 0x000000299d9d7c23 */ /* 0x000fe20008010807 */
[----:B------:R-:W-:-:S01]  /*4ca0*/  FFMA.FTZ R158, R158, UR41, -R10 ;  /* 0x000000299e9e7c23 */ /* 0x000fc2000801080a */
[----:B------:R-:W-:Y:S01]  /*4cb0*/  FFMA.FTZ R160, R160, UR41, -R7 ;  /* 0x00000029a0a07c23 */ /* 0x000fe20008010807 */
[----:B------:R-:W-:-:S01]  /*4cc0*/  FFMA.FTZ R159, R159, UR41, -R10 ;  /* 0x000000299f9f7c23 */ /* 0x000fc2000801080a */
[----:B------:R-:W-:Y:S01]  /*4cd0*/  FFMA.FTZ R161, R161, UR41, -R7 ;  /* 0x00000029a1a17c23 */ /* 0x000fe20008010807 */
[----:B------:R-:W-:-:S01]  /*4ce0*/  FFMA.FTZ R162, R162, UR41, -R10 ;  /* 0x00000029a2a27c23 */ /* 0x000fc2000801080a */
[----:B------:R-:W0:Y:S01]  /*4cf0*/  MUFU.EX2 R152, R152 ;  /* 0x0000009800987308 */ /* 0x000e220000000800 */
[----:B------:R-:W-:-:S01]  /*4d00*/  FFMA.FTZ R164, R164, UR41, -R7 ;  /* 0x00000029a4a47c23 */ /* 0x000fc20008010807 */
[----:B------:R-:W-:Y:S01]  /*4d10*/  FFMA.FTZ R163, R163, UR41, -R10 ;  /* 0x00000029a3a37c23 */ /* 0x000fe2000801080a */
[----:B------:R-:W-:-:S01]  /*4d20*/  FFMA.FTZ R165, R165, UR41, -R7 ;  /* 0x00000029a5a57c23 */ /* 0x000fc20008010807 */
[----:B------:R-:W-:Y:S01]  /*4d30*/  FFMA.FTZ R166, R166, UR41, -R10 ;  /* 0x00000029a6a67c23 */ /* 0x000fe2000801080a */
[----:B------:R-:W-:-:S01]  /*4d40*/  FFMA.FTZ R168, R168, UR41, -R7 ;  /* 0x00000029a8a87c23 */ /* 0x000fc20008010807 */
[----:B------:R-:W-:Y:S01]  /*4d50*/  FFMA.FTZ R167, R167, UR41, -R10 ;  /* 0x00000029a7a77c23 */ /* 0x000fe2000801080a */
[----:B------:R-:W-:-:S01]  /*4d60*/  FFMA.FTZ R169, R169, UR41, -R7 ;  /* 0x00000029a9a97c23 */ /* 0x000fc20008010807 */
[----:B------:R-:W2:Y:S01]  /*4d70*/  MUFU.EX2 R153, R153 ;  /* 0x0000009900997308 */ /* 0x000ea20000000800 */
[----:B------:R-:W-:-:S01]  /*4d80*/  FFMA.FTZ R170, R170, UR41, -R10 ;  /* 0x00000029aaaa7c23 */ /* 0x000fc2000801080a */
[----:B------:R-:W-:Y:S01]  /*4d90*/  FFMA.FTZ R172, R172, UR41, -R7 ;  /* 0x00000029acac7c23 */ /* 0x000fe20008010807 */
[----:B------:R-:W-:-:S01]  /*4da0*/  FFMA.FTZ R171, R171, UR41, -R10 ;  /* 0x00000029abab7c23 */ /* 0x000fc2000801080a */
[----:B------:R-:W-:Y:S01]  /*4db0*/  FFMA.FTZ R173, R173, UR41, -R7 ;  /* 0x00000029adad7c23 */ /* 0x000fe20008010807 */
[----:B------:R-:W-:-:S01]  /*4dc0*/  FFMA.FTZ R174, R174, UR41, -R10 ;  /* 0x00000029aeae7c23 */ /* 0x000fc2000801080a */
[----:B------:R-:W-:Y:S01]  /*4dd0*/  FFMA.FTZ R176, R176, UR41, -R7 ;  /* 0x00000029b0b07c23 */ /* 0x000fe20008010807 */
[----:B------:R-:W-:-:S01]  /*4de0*/  FFMA.FTZ R175, R175, UR41, -R10 ;  /* 0x00000029afaf7c23 */ /* 0x000fc2000801080a */
[----:B------:R-:W-:Y:S01]  /*4df0*/  MUFU.EX2 R6, R6 ;  /* 0x0000000600067308 */ /* 0x000fe20000000800 */
[----:B0-----:R-:W-:-:S01]  /*4e00*/  FFMA.FTZ R4, R8, R4, R152 ;  /* 0x0000000408047223 */ /* 0x001fc20000010098 */
[----:B------:R-:W-:Y:S01]  /*4e10*/  FFMA.FTZ R177, R177, UR41, -R7 ;  /* 0x00000029b1b17c23 */ /* 0x000fe20008010807 */
[----:B------:R-:W-:-:S01]  /*4e20*/  FFMA.FTZ R178, R178, UR41, -R10 ;  /* 0x00000029b2b27c23 */ /* 0x000fc2000801080a */
[----:B------:R-:W-:Y:S01]  /*4e30*/  FFMA.FTZ R180, R180, UR41, -R7 ;  /* 0x00000029b4b47c23 */ /* 0x000fe20008010807 */
[----:B------:R-:W-:-:S01]  /*4e40*/  FFMA.FTZ R179, R179, UR41, -R10 ;  /* 0x00000029b3b37c23 */ /* 0x000fc2000801080a */
[----:B------:R-:W-:Y:S01]  /*4e50*/  FFMA.FTZ R181, R181, UR41, -R7 ;  /* 0x00000029b5b57c23 */ /* 0x000fe20008010807 */
[----:B------:R-:W-:-:S01]  /*4e60*/  FFMA.FTZ R182, R182, UR41, -R10 ;  /* 0x00000029b6b67c23 */ /* 0x000fc2000801080a */
[----:B------:R-:W0:Y:S01]  /*4e70*/  MUFU.EX2 R154, R154 ;  /* 0x0000009a009a7308 */ /* 0x000e220000000800 */
[----:B--2---:R-:W-:-:S01]  /*4e80*/  FADD.FTZ R4, R153, R4 ;  /* 0x0000000499047221 */ /* 0x004fc20000010000 */
        /* <DEDUP_REMOVED lines=14> */
[----:B------:R-:W3:Y:S01]  /*4f70*/  MUFU.EX2 R155, R155 ;  /* 0x0000009b009b7308 */ /* 0x000ee20000000800 */
        /* <DEDUP_REMOVED lines=16> */
[----:B---3--:R-:W-:-:S01]  /*5080*/  FADD.FTZ R5, R155, R5 ;  /* 0x000000059b057221 */ /* 0x008fc20000010000 */
[----:B------:R-:W-:Y:S01]  /*5090*/  FFMA.FTZ R207, R207, UR41, -R10 ;  /* 0x00000029cfcf7c23 */ /* 0x000fe2000801080a */
[----:B------:R-:W-:-:S01]  /*50a0*/  FFMA.FTZ R209, R209, UR41, -R7 ;  /* 0x00000029d1d17c23 */ /* 0x000fc20008010807 */
[----:B------:R-:W-:Y:S01]  /*50b0*/  FFMA.FTZ R210, R210, UR41, -R10 ;  /* 0x00000029d2d27c23 */ /* 0x000fe2000801080a */
[----:B------:R-:W-:-:S01]  /*50c0*/  FFMA.FTZ R212, R212, UR41, -R7 ;  /* 0x00000029d4d47c23 */ /* 0x000fc20008010807 */
[----:B------:R-:W-:Y:S01]  /*50d0*/  FFMA.FTZ R211, R211, UR41, -R10 ;  /* 0x00000029d3d37c23 */ /* 0x000fe2000801080a */
[----:B------:R-:W-:-:S01]  /*50e0*/  FFMA.FTZ R7, R213, UR41, -R7 ;  /* 0x00000029d5077c23 */ /* 0x000fc20008010807 */
[----:B------:R-:W3:Y:S01]  /*50f0*/  MUFU.EX2 R160, R160 ;  /* 0x000000a000a07308 */ /* 0x000ee20000000800 */
[----:B0-----:R-:W-:-:S01]  /*5100*/  FADD.FTZ R4, R157, R4 ;  /* 0x000000049d047221 */ /* 0x001fc20000010000 */
[--C-:B------:R-:W-:Y:S01]  /*5110*/  FFMA.FTZ R214, R214, UR41, -R10.reuse ;  /* 0x00000029d6d67c23 */ /* 0x100fe2000801080a */
[----:B------:R-:W-:-:S01]  /*5120*/  FFMA.FTZ R10, R215, UR41, -R10 ;  /* 0x00000029d70a7c23 */ /* 0x000fc2000801080a */
[----:B------:R-:W-:Y:S01]  /*5130*/  F2FP.SATFINITE.E4M3.F32.PACK_AB_MERGE_C R156, R157, R156, RZ ;  /* 0x0000009c9d9c723e */ /* 0x000fe200048070ff */
[-C--:B------:R-:W-:Y:S01]  /*5140*/  FMUL.FTZ R24, R24, R8.reuse ;  /* 0x0000000818187220 */ /* 0x080fe20000410000 */
[-C--:B------:R-:W-:Y:S01]  /*5150*/  FMUL.FTZ R25, R25, R8.reuse ;  /* 0x0000000819197220 */ /* 0x080fe20000410000 */
[----:B------:R-:W-:Y:S01]  /*5160*/  FMUL.FTZ R28, R28, R8 ;  /* 0x000000081c1c7220 */ /* 0x000fe20000410000 */
[----:B------:R-:W0:Y:S01]  /*5170*/  MUFU.EX2 R159, R159 ;  /* 0x0000009f009f7308 */ /* 0x000e220000000800 */
[----:B--2---:R-:W-:-:S01]  /*5180*/  FADD.FTZ R5, R158, R5 ;  /* 0x000000059e057221 */ /* 0x004fc20000010000 */
[----:B------:R-:W-:Y:S01]  /*5190*/  F2FP.SATFINITE.E4M3.F32.PACK_AB_MERGE_C R152, R153, R152, R156 ;  /* 0x000000989998723e */ /* 0x000fe2000480709c */
        /* <DEDUP_REMOVED lines=14> */
[----:B0-----:R-:W-:-:S01]  /*5280*/  FADD.FTZ R5, R159, R5 ;  /* 0x000000059f057221 */ /* 0x001fc20000010000 */
[----:B------:R-:W-:Y:S01]  /*5290*/  F2FP.SATFINITE.E4M3.F32.PACK_AB_MERGE_C R153, R159, R158, RZ ;  /* 0x0000009e9f99723e */ /* 0x000fe200048070ff */
[-C--:B------:R-:W-:Y:S01]  /*52a0*/  FMUL.FTZ R52, R52, R8.reuse ;  /* 0x0000000834347220 */ /* 0x080fe20000410000 */
[-C--:B------:R-:W-:Y:S01]  /*52b0*/  FMUL.FTZ R53, R53, R8.reuse ;  /* 0x0000000835357220 */ /* 0x080fe20000410000 */
[----:B------:R-:W-:Y:S01]  /*52c0*/  FMUL.FTZ R56, R56, R8 ;  /* 0x0000000838387220 */ /* 0x000fe20000410000 */
[----:B------:R-:W-:Y:S01]  /*52d0*/  F2FP.SATFINITE.E4M3.F32.PACK_AB_MERGE_C R153, R155, R154, R153 ;  /* 0x0000009a9b99723e */ /* 0x000fe20004807099 */
[----:B------:R-:W-:Y:S01]  /*52e0*/  FMUL.FTZ R57, R57, R8 ;  /* 0x0000000839397220 */ /* 0x000fe20000410000 */
[----:B------:R-:W0:Y:S01]  /*52f0*/  MUFU.EX2 R164, R164 ;  /* 0x000000a400a47308 */ /* 0x000e220000000800 */
        /* <DEDUP_REMOVED lines=17> */
[-C--:B------:R-:W-:Y:S01]  /*5410*/  FMUL.FTZ R84, R84, R8.reuse ;  /* 0x0000000854547220 */ /* 0x080fe20000410000 */
[-C--:B------:R-:W-:Y:S01]  /*5420*/  FMUL.FTZ R85, R85, R8.reuse ;  /* 0x0000000855557220 */ /* 0x080fe20000410000 */
[-C--:B------:R-:W-:Y:S01]  /*5430*/  FMUL.FTZ R88, R88, R8.reuse ;  /* 0x0000000858587220 */ /* 0x080fe20000410000 */
[-C--:B------:R-:W-:Y:S01]  /*5440*/  FMUL.FTZ R89, R89, R8.reuse ;  /* 0x0000000859597220 */ /* 0x080fe20000410000 */
[-C--:B------:R-:W-:Y:S01]  /*5450*/  FMUL.FTZ R92, R92, R8.reuse ;  /* 0x000000085c5c7220 */ /* 0x080fe20000410000 */
        /* <DEDUP_REMOVED lines=11> */
[----:B------:R-:W-:Y:S01]  /*5510*/  F2FP.SATFINITE.E4M3.F32.PACK_AB_MERGE_C R164, R165, R164, RZ ;  /* 0x000000a4a5a4723e */ /* 0x000fe200048070ff */
[-C--:B------:R-:W-:Y:S01]  /*5520*/  FMUL.FTZ R108, R108, R8.reuse ;  /* 0x000000086c6c7220 */ /* 0x080fe20000410000 */
[-C--:B------:R-:W-:Y:S01]  /*5530*/  FMUL.FTZ R109, R109, R8.reuse ;  /* 0x000000086d6d7220 */ /* 0x080fe20000410000 */
[----:B------:R-:W-:Y:S01]  /*5540*/  FMUL.FTZ R112, R112, R8 ;  /* 0x0000000870707220 */ /* 0x000fe20000410000 */
[----:B------:R-:W-:Y:S01]  /*5550*/  F2FP.SATFINITE.E4M3.F32.PACK_AB_MERGE_C R154, R161, R160, R164 ;  /* 0x000000a0a19a723e */ /* 0x000fe200048070a4 */
        /* <DEDUP_REMOVED lines=28> */
[----:B------:R-:W-:Y:S01]  /*5720*/  FMUL.FTZ R149, R149, R8 ;  /* 0x0000000895957220 */ /* 0x000fe20000410000 */
        /* <DEDUP_REMOVED lines=30> */
[----:B------:R-:W-:Y:S01]  /*5910*/  F2FP.SATFINITE.E4M3.F32.PACK_AB_MERGE_C R156, R173, R172, RZ ;  /* 0x000000acad9c723e */ /* 0x000fe200048070ff */
        /* <DEDUP_REMOVED lines=56> */
[----:B------:R-:W-:Y:S01]  /*5ca0*/  FMUL.FTZ R151, R151, R6 ;  /* 0x0000000697977220 */ /* 0x000fe20000410000 */
[----:B------:R-:W-:-:S02]  /*5cb0*/  F2FP.SATFINITE.E4M3.F32.PACK_AB_MERGE_C R156, R169, R168, R156 ;  /* 0x000000a8a99c723e */ /* 0x000fc4000480709c */
[----:B------:R-:W-:Y:S02]  /*5cc0*/  F2FP.SATFINITE.E4M3.F32.PACK_AB_MERGE_C R157, R171, R170, R157 ;  /* 0x000000aaab9d723e */ /* 0x000fe4000480709d */
[----:B------:R-:W3:Y:S01]  /*5cd0*/  MUFU.EX2 R184, R184 ;  /* 0x000000b800b87308 */ /* 0x000ee20000000800 */
[----:B0-----:R-:W-:-:S01]  /*5ce0*/  FADD.FTZ R4, R181, R4 ;  /* 0x00000004b5047221 */ /* 0x001fc20000010000 */
[----:B------:R-:W-:-:S04]  /*5cf0*/  F2FP.SATFINITE.E4M3.F32.PACK_AB_MERGE_C R158, R181, R180, RZ ;  /* 0x000000b4b59e723e */ /* 0x000fc800048070ff */
[----:B------:R-:W-:Y:S02]  /*5d00*/  F2FP.SATFINITE.E4M3.F32.PACK_AB_MERGE_C R158, R177, R176, R158 ;  /* 0x000000b0b19e723e */ /* 0x000fe4000480709e */
[----:B------:R-:W0:Y:S01]  /*5d10*/  MUFU.EX2 R183, R183 ;  /* 0x000000b700b77308 */ /* 0x000e220000000800 */
[----:B--2---:R-:W-:-:S07]  /*5d20*/  FADD.FTZ R5, R182, R5 ;  /* 0x00000005b6057221 */ /* 0x004fce0000010000 */
[----:B------:R-:W2:Y:S01]  /*5d30*/  MUFU.EX2 R185, R185 ;  /* 0x000000b900b97308 */ /* 0x000ea20000000800 */
[----:B---3--:R-:W-:-:S07]  /*5d40*/  FADD.FTZ R4, R184, R4 ;  /* 0x00000004b8047221 */ /* 0x008fce0000010000 */
        /* <DEDUP_REMOVED lines=9> */
[----:B0-----:R-:W-:-:S07]  /*5de0*/  FADD.FTZ R4, R188, R4 ;  /* 0x00000004bc047221 */ /* 0x001fce0000010000 */
[----:B------:R-:W0:Y:S01]  /*5df0*/  MUFU.EX2 R190, R190 ;  /* 0x000000be00be7308 */ /* 0x000e220000000800 */
[----:B--2---:R-:W-:-:S07]  /*5e00*/  FADD.FTZ R5, R187, R5 ;  /* 0x00000005bb057221 */ /* 0x004fce0000010000 */
[----:B------:R-:W2:Y:S01]  /*5e10*/  MUFU.EX2 R192, R192 ;  /* 0x000000c000c07308 */ /* 0x000ea20000000800 */
[----:B---3--:R-:W-:-:S01]  /*5e20*/  FADD.FTZ R4, R189, R4 ;  /* 0x00000004bd047221 */ /* 0x008fc20000010000 */
[----:B------:R-:W-:-:S04]  /*5e30*/  F2FP.SATFINITE.E4M3.F32.PACK_AB_MERGE_C R188, R189, R188, RZ ;  /* 0x000000bcbdbc723e */ /* 0x000fc800048070ff */
[----:B------:R-:W-:Y:S02]  /*5e40*/  F2FP.SATFINITE.E4M3.F32.PACK_AB_MERGE_C R160, R185, R184, R188 ;  /* 0x000000b8b9a0723e */ /* 0x000fe400048070bc */
        /* <DEDUP_REMOVED lines=13> */
[----:B---3--:R-:W-:-:S07]  /*5f20*/  FADD.FTZ R4, R196, R4 ;  /* 0x00000004c4047221 */ /* 0x008fce0000010000 */
[----:B------:R-:W3:Y:S01]  /*5f30*/  MUFU.EX2 R198, R198 ;  /* 0x000000c600c67308 */ /* 0x000ee20000000800 */
[----:B0-----:R-:W-:-:S07]  /*5f40*/  FADD.FTZ R5, R195, R5 ;  /* 0x00000005c3057221 */ /* 0x001fce0000010000 */
[----:B------:R-:W0:Y:S01]  /*5f50*/  MUFU.EX2 R200, R200 ;  /* 0x000000c800c87308 */ /* 0x000e220000000800 */
[----:B--2---:R-:W-:-:S01]  /*5f60*/  FADD.FTZ R4, R197, R4 ;  /* 0x00000004c5047221 */ /* 0x004fc20000010000 */
[----:B------:R-:W-:-:S04]  /*5f70*/  F2FP.SATFINITE.E4M3.F32.PACK_AB_MERGE_C R196, R197, R196, RZ ;  /* 0x000000c4c5c4723e */ /* 0x000fc800048070ff */
[----:B------:R-:W-:Y:S02]  /*5f80*/  F2FP.SATFINITE.E4M3.F32.PACK_AB_MERGE_C R162, R193, R192, R196 ;  /* 0x000000c0c1a2723e */ /* 0x000fe400048070c4 */
        /* <DEDUP_REMOVED lines=39> */
[----:B------:R-:W-:Y:S01]  /*6200*/  F2FP.SATFINITE.E4M3.F32.PACK_AB_MERGE_C R166, R209, R208, R7 ;  /* 0x000000d0d1a6723e */ /* 0x000fe20004807007 */
[----:B0-----:R-:W-:-:S01]  /*6210*/  FADD.FTZ R5, R214, R5 ;  /* 0x00000005d6057221 */ /* 0x001fc20000010000 */
[----:B--2---:R-:W-:-:S03]  /*6220*/  F2FP.SATFINITE.E4M3.F32.PACK_AB_MERGE_C R167, R10, R214, RZ ;  /* 0x000000d60aa7723e */ /* 0x004fc600048070ff */
[----:B------:R-:W-:Y:S01]  /*6230*/  FADD.FTZ R5, R10, R5 ;  /* 0x000000050a057221 */ /* 0x000fe20000010000 */
[----:B------:R-:W-:Y:S01]  /*6240*/  F2FP.SATFINITE.E4M3.F32.PACK_AB_MERGE_C R167, R211, R210, R167 ;  /* 0x000000d2d3a7723e */ /* 0x000fe200048070a7 */
[----:B------:R-:W-:Y:S06]  /*6250*/  @!P0 BRA `(.L_x_232) ;  /* 0x0000000000048947 */ /* 0x000fec0003800000 */
[----:B------:R-:W-:Y:S01]  /*6260*/  BPT.TRAP 0x1 ;  /* 0x000000040000795c */ /* 0x000fe20000300000 */
.L_x_232:
[----:B------:R-:W-:-:S04]  /*6270*/  IMAD.U32 R6, RZ, RZ, UR56 ;  /* 0x00000038ff067e24 */ /* 0x000fc8000f8e00ff */
[----:B------:R0:W2:Y:S01]  /*6280*/  SYNCS.PHASECHK.TRANS64.TRYWAIT P1, [UR50+0x38850], R6 ;  /* 0x03885006ff0075a7 */ /* 0x0000a20008020172 */
[----:B------:R-:W-:Y:S05]  /*6290*/  @!P0 BRA `(.L_x_233) ;  /* 0x0000000000048947 */ /* 0x000fea0003800000 */
[----:B------:R-:W-:Y:S01]  /*62a0*/  BPT.TRAP 0x1 ;  /* 0x000000040000795c */ /* 0x000fe20000300000 */
.L_x_233:
[----:B0-----:R-:W-:Y:S01]  /*62b0*/  VIADD R6, R11, 0x8 ;  /* 0x000000080b067836 */ /* 0x001fe20000000000 */
[----:B--2---:R-:W-:Y:S06]  /*62c0*/  @P1 BRA `(.L_x_234) ;  /* 0x00000000000c1947 */ /* 0x004fec0003800000 */
[----:B------:R-:W-:-:S04]  /*62d0*/  IMAD.U32 R7, RZ, RZ, UR56 ;  /* 0x00000038ff077e24 */ /* 0x000fc8000f8e00ff */
[----:B------:R-:W0:Y:S02]  /*62e0*/  SYNCS.PHASECHK.TRANS64.TRYWAIT P1, [UR50+0x38850], R7 ;  /* 0x03885007ff0075a7 */ /* 0x000e240008020172 */
[----:B0-----:R-:W-:Y:S05]  /*62f0*/  @!P1 BRA `(.L_x_235) ;  /* 0x000000e000789947 */ /* 0x001fea0003800000 */
.L_x_234:
        /* <DEDUP_REMOVED lines=27> */
.L_x_236:
[----:B------:R-:W-:Y:S01]  /*64b0*/  UIADD3 UR50, UR50, 0x38860, URZ ;  /* 0x0003886032327890 */ /* 0x000fe2000fffe03f */
[----:B------:R-:W-:Y:S01]  /*64c0*/  PLOP3.LUT P1, PT, PT, PT, UP0, 0x80, 0x0 ;  /* 0x000000000000781c */ /* 0x000fe20003f2f008 */
[----:B------:R-:W-:Y:S02]  /*64d0*/  IMAD.MOV.U32 R6, RZ, RZ, R9 ;  /* 0x000000ffff067224 */ /* 0x000fe400078e0009 */
[----:B------:R-:W-:Y:S01]  /*64e0*/  UPRMT UR50, UR51, 0x654, UR50 ;  /* 0x0000065433327896 */ /* 0x000fe20008000032 */
[----:B0-----:R-:W-:-:S08]  /*64f0*/  IMAD.MOV.U32 R8, RZ, RZ, R3 ;  /* 0x000000ffff087224 */ /* 0x001fd000078e0003 */
[----:B------:R-:W-:Y:S01]  /*6500*/  SYNCS.ARRIVE.TRANS64.RED.A1T0 RZ, [UR50], RZ ;  /* 0x000000ffffff79a7 */ /* 0x000fe20008100432 */
[----:B------:R-:W-:Y:S05]  /*6510*/  @P1 BRA `(.L_x_237) ;  /* 0xffffffdc005c1947 */ /* 0x000fea000383ffff */
.L_x_226:
[----:B------:R-:W-:Y:S01]  /*6520*/  ULDC.64 UR4, c[0x0][0x9a0] ;  /* 0x0002680000047ab9 */ /* 0x000fe20000000a00 */
[----:B------:R1:W-:Y:S08]  /*6530*/  BAR.ARV R0, 0x100 ;  /* 0x000400000000751d */ /* 0x0003f00000002000 */
[----:B------:R-:W-:Y:S06]  /*6540*/  BAR.ARV 0x8, 0x180 ;  /* 0x0206000000007b1d */ /* 0x000fec0000002000 */
[----:B------:R-:W-:-:S04]  /*6550*/  ISETP.NE.U32.AND P0, PT, RZ, UR4, PT ;  /* 0x00000004ff007c0c */ /* 0x000fc8000bf05070 */
[----:B------:R-:W-:-:S13]  /*6560*/  ISETP.NE.AND.EX P0, PT, RZ, UR5, PT, P0 ;  /* 0x00000005ff007c0c */ /* 0x000fda000bf05300 */
[----:B0-23--:R-:W0:Y:S08]  /*6570*/  @P0 LDC.64 R6, c[0x0][0x9c8] ;  /* 0x00027200ff060b82 */ /* 0x00de300000000a00 */
[----:B------:R-:W2:Y:S01]  /*6580*/  @P0 LDC.64 R10, c[0x0][0x9d0] ;  /* 0x00027400ff0a0b82 */ /* 0x000ea20000000a00 */
[C---:B0-----:R-:W-:Y:S02]  /*6590*/  @P0 IMAD R8, R6.reuse, UR37, RZ ;  /* 0x0000002506080c24 */ /* 0x041fe4000f8e02ff */
[----:B------:R-:W-:-:S04]  /*65a0*/  @P0 IMAD.WIDE.U32 R12, R6, UR36, RZ ;  /* 0x00000024060c0c25 */ /* 0x000fc8000f8e00ff */
[----:B------:R-:W-:Y:S02]  /*65b0*/  @P0 IMAD R7, R7, UR36, R8 ;  /* 0x0000002407070c24 */ /* 0x000fe4000f8e0208 */
[----:B------:R-:W-:Y:S02]  /*65c0*/  @P0 IMAD.MOV.U32 R6, RZ, RZ, R12 ;  /* 0x000000ffff060224 */ /* 0x000fe400078e000c */
[----:B------:R-:W-:Y:S02]  /*65d0*/  @P0 IMAD.IADD R7, R13, 0x1, R7 ;  /* 0x000000010d070824 */ /* 0x000fe400078e0207 */
[----:B--2---:R-:W-:-:S04]  /*65e0*/  @P0 IMAD.WIDE.U32 R6, R10, UR38, R6 ;  /* 0x000000260a060c25 */ /* 0x004fc8000f8e0006 */
[----:B------:R-:W-:Y:S01]  /*65f0*/  @P0 IMAD R11, R11, UR38, R7 ;  /* 0x000000260b0b0c24 */ /* 0x000fe2000f8e0207 */
[----:B------:R-:W-:Y:S01]  /*6600*/  @P0 LEA R10, P1, R6, UR4, 0x2 ;  /* 0x00000004060a0c11 */ /* 0x000fe2000f8210ff */
[----:B------:R-:W-:-:S03]  /*6610*/  IMAD.MOV.U32 R7, RZ, RZ, 0x3f800000 ;  /* 0x3f800000ff077424 */ /* 0x000fc600078e00ff */
[----:B------:R-:W-:-:S05]  /*6620*/  @P0 LEA.HI.X R11, R6, UR5, R11, 0x2, P1 ;  /* 0x00000005060b0c11 */ /* 0x000fca00088f140b */
[----:B------:R0:W2:Y:S01]  /*6630*/  @P0 LDG.E R7, desc[UR52][R10.64] ;  /* 0x000000340a070981 */ /* 0x0000a2000c1e1900 */
[----:B------:R-:W-:Y:S01]  /*6640*/  UIADD3 UR45, UR45, 0x1, URZ ;  /* 0x000000012d2d7890 */ /* 0x000fe2000fffe03f */
[----:B-1----:R-:W-:Y:S01]  /*6650*/  IMAD.MOV.U32 R0, RZ, RZ, -0x800000 ;  /* 0xff800000ff007424 */ /* 0x002fe200078e00ff */
[----:B------:R-:W-:Y:S01]  /*6660*/  UIADD3 UR47, UR47, 0x1, URZ ;  /* 0x000000012f2f7890 */ /* 0x000fe2000fffe03f */
[----:B------:R-:W1:Y:S01]  /*6670*/  SHFL.BFLY PT, R13, R4, 0x2, 0x1f ;  /* 0x0c401f00040d7f89 */ /* 0x000e6200000e0000 */
[----:B------:R-:W-:Y:S01]  /*6680*/  UISETP.NE.AND UP0, UPT, UR45, 0x2, UPT ;  /* 0x000000022d00788c */ /* 0x000fe2000bf05270 */
[----:B------:R-:W-:Y:S02]  /*6690*/  IMAD.MOV.U32 R162, RZ, RZ, -0x800000 ;  /* 0xff800000ffa27424 */ /* 0x000fe400078e00ff */
[----:B------:R-:W3:Y:S01]  /*66a0*/  SHFL.BFLY PT, R8, R5, 0x2, 0x1f ;  /* 0x0c401f0005087f89 */ /* 0x000ee200000e0000 */
[----:B------:R-:W-:Y:S02]  /*66b0*/  USEL UR4, URZ, 0x1, UP0 ;  /* 0x000000013f047887 */ /* 0x000fe40008000000 */
[----:B------:R-:W-:-:S02]  /*66c0*/  USEL UR45, UR45, URZ, UP0 ;  /* 0x0000003f2d2d7287 */ /* 0x000fc40008000000 */
[----:B------:R-:W-:Y:S01]  /*66d0*/  ULOP3.LUT UR46, UR46, UR4, URZ, 0x3c, !UPT ;  /* 0x000000042e2e7292 */ /* 0x000fe2000f8e3c3f */
[----:B-1----:R-:W-:Y:S01]  /*66e0*/  FADD.FTZ R13, R13, R4 ;  /* 0x000000040d0d7221 */ /* 0x002fe20000010000 */
[----:B------:R-:W-:Y:S02]  /*66f0*/  IMAD.U32 R4, RZ, RZ, UR41 ;  /* 0x00000029ff047e24 */ /* 0x000fe4000f8e00ff */
[----:B---3--:R-:W-:Y:S02]  /*6700*/  FADD.FTZ R8, R8, R5 ;  /* 0x0000000508087221 */ /* 0x008fe40000010000 */
[----:B------:R-:W1:Y:S04]  /*6710*/  SHFL.BFLY PT, R6, R13, 0x1, 0x1f ;  /* 0x0c201f000d067f89 */ /* 0x000e6800000e0000 */
[----:B------:R-:W3:Y:S01]  /*6720*/  SHFL.BFLY PT, R15, R8, 0x1, 0x1f ;  /* 0x0c201f00080f7f89 */ /* 0x000ee200000e0000 */
[----:B-1----:R-:W-:Y:S01]  /*6730*/  FADD.FTZ R12, R13, R6 ;  /* 0x000000060d0c7221 */ /* 0x002fe20000010000 */
[----:B------:R-:W-:-:S02]  /*6740*/  IMAD.MOV.U32 R6, RZ, RZ, RZ ;  /* 0x000000ffff067224 */ /* 0x000fc400078e00ff */
[----:B------:R-:W-:Y:S02]  /*6750*/  IMAD.U32 R13, RZ, RZ, UR41 ;  /* 0x00000029ff0d7e24 */ /* 0x000fe4000f8e00ff */
[C---:B------:R-:W-:Y:S01]  /*6760*/  FMUL.FTZ R14, R12.reuse, 0.00390625 ;  /* 0x3b8000000c0e7820 */ /* 0x040fe20000410000 */
[----:B------:R-:W-:Y:S01]  /*6770*/  FSETP.NE.FTZ.AND P0, PT, R12, RZ, PT ;  /* 0x000000ff0c00720b */ /* 0x000fe20003f15000 */
[----:B---3--:R-:W-:Y:S01]  /*6780*/  FADD.FTZ R15, R8, R15 ;  /* 0x0000000f080f7221 */ /* 0x008fe20000010000 */
[----:B------:R-:W-:Y:S02]  /*6790*/  IMAD.MOV.U32 R8, RZ, RZ, RZ ;  /* 0x000000ffff087224 */ /* 0x000fe400078e00ff */
[----:B------:R-:W-:Y:S01]  /*67a0*/  FSETP.NE.FTZ.AND P1, PT, R14, RZ, PT ;  /* 0x000000ff0e00720b */ /* 0x000fe20003f35000 */
[----:B0-----:R-:W-:-:S05]  /*67b0*/  FMUL.FTZ R11, R15, 0.00390625 ;  /* 0x3b8000000f0b7820 */ /* 0x001fca0000410000 */
[----:B------:R-:W-:-:S03]  /*67c0*/  FSETP.NE.FTZ.AND P2, PT, R11, RZ, PT ;  /* 0x000000ff0b00720b */ /* 0x000fc60003f55000 */
[----:B------:R-:W-:Y:S01]  /*67d0*/  @P0 MUFU.RCP R6, R12 ;  /* 0x0000000c00060308 */ /* 0x000fe20000001000 */
[----:B------:R-:W-:-:S03]  /*67e0*/  FSETP.NE.FTZ.AND P0, PT, R15, RZ, PT ;  /* 0x000000ff0f00720b */ /* 0x000fc60003f15000 */
[----:B------:R-:W-:-:S04]  /*67f0*/  @P1 FMUL.FTZ R4, R4, 0.69314718246459960938 ;  /* 0x3f31721804041820 */ /* 0x000fc80000410000 */
[----:B------:R-:W0:Y:S02]  /*6800*/  @P1 MUFU.LG2 R5, R14 ;  /* 0x0000000e00051308 */ /* 0x000e240000000c00 */
[----:B------:R-:W-:-:S06]  /*6810*/  @P2 FMUL.FTZ R13, R13, 0.69314718246459960938 ;  /* 0x3f3172180d0d2820 */ /* 0x000fcc0000410000 */
[----:B------:R-:W1:Y:S08]  /*6820*/  @P2 MUFU.LG2 R10, R11 ;  /* 0x0000000b000a2308 */ /* 0x000e700000000c00 */
[----:B------:R-:W3:Y:S01]  /*6830*/  @P0 MUFU.RCP R8, R15 ;  /* 0x0000000f00080308 */ /* 0x000ee20000001000 */
[----:B0-----:R-:W-:Y:S01]  /*6840*/  @P1 FMUL.FTZ R5, R5, 0.69314718246459960938 ;  /* 0x3f31721805051820 */ /* 0x001fe20000410000 */
[----:B------:R-:W-:-:S03]  /*6850*/  PLOP3.LUT P0, PT, PT, PT, PT, 0x8, 0x0 ;  /* 0x000000000000781c */ /* 0x000fc60003f0e170 */
[----:B------:R-:W-:Y:S01]  /*6860*/  @P1 FFMA.FTZ R0, R4, R3, R5 ;  /* 0x0000000304001223 */ /* 0x000fe20000010005 */
[----:B-1----:R-:W-:-:S04]  /*6870*/  @P2 FMUL.FTZ R10, R10, 0.69314718246459960938 ;  /* 0x3f3172180a0a2820 */ /* 0x002fc80000410000 */
[----:B------:R-:W-:Y:S01]  /*6880*/  @P2 FFMA.FTZ R162, R13, R9, R10 ;  /* 0x000000090da22223 */ /* 0x000fe2000001000a */
[-C--:B--2---:R-:W-:Y:S01]  /*6890*/  FMUL.FTZ R4, R6, R7.reuse ;  /* 0x0000000706047220 */ /* 0x084fe20000410000 */
[----:B---3--:R-:W-:-:S03]  /*68a0*/  FMUL.FTZ R3, R8, R7 ;  /* 0x0000000708037220 */ /* 0x008fc60000410000 */
        /* <DEDUP_REMOVED lines=128> */
.L_x_213:
[----:B------:R-:W0:Y:S08]  /*70b0*/  S2UR UR4, SR_CgaCtaId ;  /* 0x00000000000479c3 */ /* 0x000e300000008800 */
[----:B------:R-:W-:Y:S01]  /*70c0*/  BAR.SYNC.DEFER_BLOCKING 0x5, 0x180 ;  /* 0x0146000000007b1d */ /* 0x000fe20000010000 */
[----:B------:R-:W-:-:S05]  /*70d0*/  UISETP.NE.AND UP0, UPT, UR44, URZ, UPT ;  /* 0x0000003f2c00728c */ /* 0x000fca000bf05270 */
[----:B------:R-:W-:Y:S01]  /*70e0*/  UMOV UR8, 0x400 ;  /* 0x0000040000087882 */ /* 0x000fe20000000000 */
[----:B------:R-:W-:Y:S05]  /*70f0*/  BSSY B0, `(.L_x_238) ;  /* 0x0000618000007945 */ /* 0x000fea0003800000 */
[----:B------:R-:W-:Y:S01]  /*7100*/  @!UP0 ULDC UR44, c[0x0][0xad4] ;  /* 0x0002b500002c8ab9 */ /* 0x000fe20000000800 */
[----:B0-----:R-:W-:-:S09]  /*7110*/  ULEA UR8, UR4, UR8, 0x18 ;  /* 0x0000000804087291 */ /* 0x001fd2000f8ec03f */
[----:B------:R-:W0:Y:S02]  /*7120*/  LDS.128 R4, [UR8+0x388d0] ;  /* 0x0388d008ff047984 */ /* 0x000e240008000c00 */
[----:B0-----:R-:W-:Y:S02]  /*7130*/  R2UR UR6, R5 ;  /* 0x00000000050672ca */ /* 0x001fe400000e0000 */
[----:B------:R-:W-:Y:S02]  /*7140*/  R2UR UR5, R6 ;  /* 0x00000000060572ca */ /* 0x000fe400000e0000 */
[----:B------:R-:W-:Y:S01]  /*7150*/  R2UR UR7, R7 ;  /* 0x00000000070772ca */ /* 0x000fe200000e0000 */
[----:B------:R-:W-:Y:S06]  /*7160*/  BAR.ARV 0x4, 0x180 ;  /* 0x0106000000007b1d */ /* 0x000fec0000002000 */
[----:B------:R-:W-:Y:S08]  /*7170*/  @P0 BRA `(.L_x_239) ;  /* 0x00000050006c0947 */ /* 0x000ff00003800000 */
[----:B------:R-:W2:Y:S01]  /*7180*/  LDL R169, [R1+0x34] ;  /* 0x0000340001a97983 */ /* 0x000ea20000100800 */
[----:B------:R-:W-:Y:S01]  /*7190*/  ULDC.64 UR10, c[0x4][0x38] ;  /* 0x01000e00000a7ab9 */ /* 0x000fe20000000a00 */
[----:B------:R-:W0:Y:S01]  /*71a0*/  S2R R187, SR_TID.X ;  /* 0x0000000000bb7919 */ /* 0x000e220000002100 */
[----:B------:R-:W1:Y:S01]  /*71b0*/  S2UR UR4, SR_SWINHI ;  /* 0x00000000000479c3 */ /* 0x000e620000002f00 */
[----:B------:R-:W-:Y:S01]  /*71c0*/  ULDC.64 UR14, c[0x0][0xc00] ;  /* 0x00030000000e7ab9 */ /* 0x000fe20000000a00 */
[----:B------:R-:W-:Y:S01]  /*71d0*/  USHF.L.U64.HI UR16, UR36, 0x2, UR37 ;  /* 0x0000000224107899 */ /* 0x000fe20008010225 */
[----:B------:R-:W3:Y:S01]  /*71e0*/  LDL R188, [R1+0x30] ;  /* 0x0000300001bc7983 */ /* 0x000ee20000100800 */
[----:B------:R-:W-:Y:S01]  /*71f0*/  ULDC UR20, c[0x0][0xbe8] ;  /* 0x0002fa0000147ab9 */ /* 0x000fe20000000800 */
[----:B0-----:R-:W-:-:S05]  /*7200*/  IMAD.SHL.U32 R3, R187, 0x4, RZ ;  /* 0x00000004bb037824 */ /* 0x001fca00078e00ff */
[----:B------:R-:W-:Y:S01]  /*7210*/  LOP3.LUT R3, R3, 0xc, RZ, 0xc0, !PT ;  /* 0x0000000c03037812 */ /* 0x000fe200078ec0ff */
[----:B------:R-:W-:Y:S03]  /*7220*/  BAR.SYNC.DEFER_BLOCKING 0x1, 0x100 ;  /* 0x0044000000007b1d */ /* 0x000fe60000010000 */
[----:B------:R-:W-:-:S05]  /*7230*/  IADD3 R4, P0, R3, UR10, RZ ;  /* 0x0000000a03047c10 */ /* 0x000fca000ff1e0ff */
[----:B------:R-:W-:-:S05]  /*7240*/  IMAD.X R5, RZ, RZ, UR11, P0 ;  /* 0x0000000bff057e24 */ /* 0x000fca00080e06ff */
[----:B------:R0:W4:Y:S01]  /*7250*/  LDG.E.CONSTANT R4, desc[UR52][R4.64] ;  /* 0x0000003404047981 */ /* 0x000122000c1e9900 */
[----:B------:R-:W-:Y:S01]  /*7260*/  LOP3.LUT P0, R3, R187, 0x3, RZ, 0xc0, !PT ;  /* 0x00000003bb037812 */ /* 0x000fe2000780c0ff */
[----:B------:R-:W-:Y:S01]  /*7270*/  UMOV UR10, UR8 ;  /* 0x00000008000a7c82 */ /* 0x000fe20008000000 */
[----:B-1----:R-:W-:Y:S02]  /*7280*/  UMOV UR11, UR4 ;  /* 0x00000004000b7c82 */ /* 0x002fe40008000000 */
[----:B------:R-:W-:-:S04]  /*7290*/  ISETP.EQ.OR P0, PT, R3, 0x3, !P0 ;  /* 0x000000030300780c */ /* 0x000fc80004702670 */
        /* <DEDUP_REMOVED lines=13> */
[----:B------:R-:W-:Y:S01]  /*7370*/  SEL R31, R39, R38, P0 ;  /* 0x00000026271f7207 */ /* 0x000fe20000000000 */
[----:B------:R-:W-:Y:S01]  /*7380*/  IMAD.MOV.U32 R38, RZ, RZ, 0x2 ;  /* 0x00000002ff267424 */ /* 0x000fe200078e00ff */
        /* <DEDUP_REMOVED lines=10> */
[----:B0-----:R-:W-:Y:S02]  /*7430*/  SEL R5, R24, R25, P0 ;  /* 0x0000001918057207 */ /* 0x001fe40000000000 */
        /* <DEDUP_REMOVED lines=88> */
[----:B------:R-:W-:Y:S01]  /*79c0*/  SEL R20, R68, R69, P0 ;  /* 0x0000004544147207 */ /* 0x000fe20000000000 */
[----:B--2---:R-:W-:Y:S01]  /*79d0*/  IMAD.WIDE R38, R169, R38, UR10 ;  /* 0x0000000aa9267e25 */ /* 0x004fe2000f8e0226 */
[----:B------:R-:W-:-:S02]  /*79e0*/  SEL R122, R123, R122, P0 ;  /* 0x0000007a7b7a7207 */ /* 0x000fc40000000000 */
[----:B------:R-:W-:Y:S02]  /*79f0*/  SEL R69, R69, R68, P0 ;  /* 0x0000004445457207 */ /* 0x000fe40000000000 */
[----:B------:R-:W-:-:S04]  /*7a00*/  IADD3 R55, P4, R38, 0xc060, RZ ;  /* 0x0000c06026377810 */ /* 0x000fc80007f9e0ff */
[----:B------:R-:W-:Y:S02]  /*7a10*/  LOP3.LUT R54, R55, 0x380, RZ, 0xc0, !PT ;  /* 0x0000038037367812 */ /* 0x000fe400078ec0ff */
[----:B------:R-:W-:Y:S02]  /*7a20*/  IADD3 R59, P3, R38, 0xc040, RZ ;  /* 0x0000c040263b7810 */ /* 0x000fe40007f7e0ff */
[----:B------:R-:W-:Y:S02]  /*7a30*/  SHF.R.U64 R54, R54, 0x3, RZ ;  /* 0x0000000336367819 */ /* 0x000fe400000012ff */
[----:B------:R-:W-:Y:S02]  /*7a40*/  IADD3 R63, P2, R38, 0xc020, RZ ;  /* 0x0000c020263f7810 */ /* 0x000fe40007f5e0ff */
[----:B------:R-:W-:Y:S02]  /*7a50*/  LOP3.LUT R58, R59, 0x380, RZ, 0xc0, !PT ;  /* 0x000003803b3a7812 */ /* 0x000fe400078ec0ff */
[----:B------:R-:W-:Y:S01]  /*7a60*/  LOP3.LUT R54, R54, R55, RZ, 0x3c, !PT ;  /* 0x0000003736367212 */ /* 0x000fe200078e3cff */
[----:B------:R-:W-:Y:S01]  /*7a70*/  IMAD.X R55, RZ, RZ, R39, P4 ;  /* 0x000000ffff377224 */ /* 0x000fe200020e0627 */
[----:B------:R-:W-:-:S02]  /*7a80*/  LOP3.LUT R62, R63, 0x380, RZ, 0xc0, !PT ;  /* 0x000003803f3e7812 */ /* 0x000fc400078ec0ff */
[----:B------:R-:W-:Y:S02]  /*7a90*/  IADD3 R79, P4, R38, 0x8020, RZ ;  /* 0x00008020264f7810 */ /* 0x000fe40007f9e0ff */
[----:B------:R-:W-:Y:S02]  /*7aa0*/  SHF.R.U64 R58, R58, 0x3, RZ ;  /* 0x000000033a3a7819 */ /* 0x000fe400000012ff */
[----:B------:R-:W-:Y:S02]  /*7ab0*/  IADD3 R71, P6, R38, 0x8060, RZ ;  /* 0x0000806026477810 */ /* 0x000fe40007fde0ff */
[----:B------:R-:W-:Y:S02]  /*7ac0*/  SHF.R.U64 R62, R62, 0x3, RZ ;  /* 0x000000033e3e7819 */ /* 0x000fe400000012ff */
[----:B------:R-:W-:Y:S02]  /*7ad0*/  LOP3.LUT R78, R79, 0x380, RZ, 0xc0, !PT ;  /* 0x000003804f4e7812 */ /* 0x000fe400078ec0ff */
[----:B------:R-:W-:Y:S01]  /*7ae0*/  LOP3.LUT R58, R58, R59, RZ, 0x3c, !PT ;  /* 0x0000003b3a3a7212 */ /* 0x000fe200078e3cff */
[----:B------:R-:W-:Y:S01]  /*7af0*/  IMAD.X R59, RZ, RZ, R39, P3 ;  /* 0x000000ffff3b7224 */ /* 0x000fe200018e0627 */
[----:B------:R-:W-:-:S02]  /*7b00*/  IADD3 R83, P3, R38, 0x8000, RZ ;  /* 0x0000800026537810 */ /* 0x000fc40007f7e0ff */
[----:B------:R-:W-:Y:S02]  /*7b10*/  LOP3.LUT R70, R71, 0x380, RZ, 0xc0, !PT ;  /* 0x0000038047467812 */ /* 0x000fe400078ec0ff */
[----:B------:R-:W-:Y:S01]  /*7b20*/  LOP3.LUT R62, R62, R63, RZ, 0x3c, !PT ;  /* 0x0000003f3e3e7212 */ /* 0x000fe200078e3cff */
[----:B------:R-:W-:Y:S01]  /*7b30*/  IMAD.X R63, RZ, RZ, R39, P2 ;  /* 0x000000ffff3f7224 */ /* 0x000fe200010e0627 */
[----:B------:R-:W-:Y:S02]  /*7b40*/  SHF.R.U64 R78, R78, 0x3, RZ ;  /* 0x000000034e4e7819 */ /* 0x000fe400000012ff */
[C---:B------:R-:W-:Y:S02]  /*7b50*/  IADD3 R75, P5, R38.reuse, 0x8040, RZ ;  /* 0x00008040264b7810 */ /* 0x040fe40007fbe0ff */
[----:B------:R-:W-:Y:S02]  /*7b60*/  IADD3 R87, P2, R38, 0x4060, RZ ;  /* 0x0000406026577810 */ /* 0x000fe40007f5e0ff */
[----:B------:R-:W-:-:S02]  /*7b70*/  LOP3.LUT R82, R83, 0x380, RZ, 0xc0, !PT ;  /* 0x0000038053527812 */ /* 0x000fc400078ec0ff */
[----:B------:R-:W-:Y:S02]  /*7b80*/  SHF.R.U64 R70, R70, 0x3, RZ ;  /* 0x0000000346467819 */ /* 0x000fe400000012ff */
[----:B------:R-:W-:Y:S01]  /*7b90*/  LOP3.LUT R78, R78, R79, RZ, 0x3c, !PT ;  /* 0x0000004f4e4e7212 */ /* 0x000fe200078e3cff */
[----:B------:R-:W-:Y:S01]  /*7ba0*/  IMAD.X R79, RZ, RZ, R39, P4 ;  /* 0x000000ffff4f7224 */ /* 0x000fe200020e0627 */
[----:B------:R-:W-:Y:S02]  /*7bb0*/  LOP3.LUT R74, R75, 0x380, RZ, 0xc0, !PT ;  /* 0x000003804b4a7812 */ /* 0x000fe400078ec0ff */
[----:B------:R-:W-:Y:S02]  /*7bc0*/  LOP3.LUT R86, R87, 0x380, RZ, 0xc0, !PT ;  /* 0x0000038057567812 */ /* 0x000fe400078ec0ff */
[----:B------:R-:W-:Y:S02]  /*7bd0*/  IADD3 R43, P4, R38, 0x40, RZ ;  /* 0x00000040262b7810 */ /* 0x000fe40007f9e0ff */
[----:B------:R-:W-:-:S02]  /*7be0*/  SHF.R.U64 R82, R82, 0x3, RZ ;  /* 0x0000000352527819 */ /* 0x000fc400000012ff */
[----:B------:R-:W-:Y:S02]  /*7bf0*/  IADD3 R67, P1, R38, 0xc000, RZ ;  /* 0x0000c00026437810 */ /* 0x000fe40007f3e0ff */
[----:B------:R-:W-:Y:S01]  /*7c00*/  LOP3.LUT R70, R70, R71, RZ, 0x3c, !PT ;  /* 0x0000004746467212 */ /* 0x000fe200078e3cff */
[----:B------:R-:W-:Y:S01]  /*7c10*/  IMAD.X R71, RZ, RZ, R39, P6 ;  /* 0x000000ffff477224 */ /* 0x000fe200030e0627 */
[----:B------:R-:W-:Y:S02]  /*7c20*/  SHF.R.U64 R74, R74, 0x3, RZ ;  /* 0x000000034a4a7819 */ /* 0x000fe400000012ff */
[----:B------:R-:W-:Y:S02]  /*7c30*/  SHF.R.U64 R86, R86, 0x3, RZ ;  /* 0x0000000356567819 */ /* 0x000fe400000012ff */
[----:B------:R-:W-:Y:S02]  /*7c40*/  IADD3 R95, P6, R38, 0x4020, RZ ;  /* 0x00004020265f7810 */ /* 0x000fe40007fde0ff */
[----:B------:R-:W-:-:S02]  /*7c50*/  LOP3.LUT R42, R43, 0x380, RZ, 0xc0, !PT ;  /* 0x000003802b2a7812 */ /* 0x000fc400078ec0ff */
[----:B------:R-:W-:Y:S01]  /*7c60*/  LOP3.LUT R82, R82, R83, RZ, 0x3c, !PT ;  /* 0x0000005352527212 */ /* 0x000fe200078e3cff */
[--C-:B------:R-:W-:Y:S01]  /*7c70*/  IMAD.X R83, RZ, RZ, R39.reuse, P3 ;  /* 0x000000ffff537224 */ /* 0x100fe200018e0627 */
[----:B------:R-:W-:Y:S02]  /*7c80*/  LOP3.LUT R66, R67, 0x380, RZ, 0xc0, !PT ;  /* 0x0000038043427812 */ /* 0x000fe400078ec0ff */
[----:B------:R-:W-:Y:S02]  /*7c90*/  IADD3 R47, P3, R38, 0x4000, RZ ;  /* 0x00004000262f7810 */ /* 0x000fe40007f7e0ff */
[----:B------:R-:W-:Y:S01]  /*7ca0*/  LOP3.LUT R74, R74, R75, RZ, 0x3c, !PT ;  /* 0x0000004b4a4a7212 */ /* 0x000fe200078e3cff */
[--C-:B------:R-:W-:Y:S01]  /*7cb0*/  IMAD.X R75, RZ, RZ, R39.reuse, P5 ;  /* 0x000000ffff4b7224 */ /* 0x100fe200028e0627 */
[----:B------:R-:W-:Y:S01]  /*7cc0*/  LOP3.LUT R86, R86, R87, RZ, 0x3c, !PT ;  /* 0x0000005756567212 */ /* 0x000fe200078e3cff */
[----:B------:R-:W-:Y:S01]  /*7cd0*/  IMAD.X R87, RZ, RZ, R39, P2 ;  /* 0x000000ffff577224 */ /* 0x000fe200010e0627 */
[----:B------:R-:W-:-:S02]  /*7ce0*/  LOP3.LUT R94, R95, 0x380, RZ, 0xc0, !PT ;  /* 0x000003805f5e7812 */ /* 0x000fc400078ec0ff */
[----:B------:R-:W-:Y:S02]  /*7cf0*/  SHF.R.U64 R42, R42, 0x3, RZ ;  /* 0x000000032a2a7819 */ /* 0x000fe400000012ff */
[----:B------:R-:W-:Y:S02]  /*7d00*/  SHF.R.U64 R66, R66, 0x3, RZ ;  /* 0x0000000342427819 */ /* 0x000fe400000012ff */
[C---:B------:R-:W-:Y:S02]  /*7d10*/  IADD3 R99, P5, R38.reuse, 0x20, RZ ;  /* 0x0000002026637810 */ /* 0x040fe40007fbe0ff */
[----:B------:R-:W-:Y:S02]  /*7d20*/  IADD3 R51, P2, R38, 0x60, RZ ;  /* 0x0000006026337810 */ /* 0x000fe40007f5e0ff */
[----:B------:R-:W-:Y:S02]  /*7d30*/  LOP3.LUT R46, R47, 0x380, RZ, 0xc0, !PT ;  /* 0x000003802f2e7812 */ /* 0x000fe400078ec0ff */
[----:B------:R-:W-:-:S02]  /*7d40*/  SHF.R.U64 R94, R94, 0x3, RZ ;  /* 0x000000035e5e7819 */ /* 0x000fc400000012ff */
[----:B------:R-:W-:Y:S02]  /*7d50*/  LOP3.LUT R42, R42, R43, RZ, 0x3c, !PT ;  /* 0x0000002b2a2a7212 */ /* 0x000fe400078e3cff */
[----:B------:R-:W-:Y:S02]  /*7d60*/  LOP3.LUT R43, R38, 0x380, RZ, 0xc0, !PT ;  /* 0x00000380262b7812 */ /* 0x000fe400078ec0ff */
[----:B------:R-:W-:Y:S01]  /*7d70*/  LOP3.LUT R66, R66, R67, RZ, 0x3c, !PT ;  /* 0x0000004342427212 */ /* 0x000fe200078e3cff */
[----:B------:R-:W-:Y:S01]  /*7d80*/  IMAD.X R67, RZ, RZ, R39, P1 ;  /* 0x000000ffff437224 */ /* 0x000fe200008e0627 */
[----:B------:R-:W-:Y:S02]  /*7d90*/  LOP3.LUT R98, R99, 0x380, RZ, 0xc0, !PT ;  /* 0x0000038063627812 */ /* 0x000fe400078ec0ff */
[----:B------:R-:W-:Y:S02]  /*7da0*/  LOP3.LUT R50, R51, 0x380, RZ, 0xc0, !PT ;  /* 0x0000038033327812 */ /* 0x000fe400078ec0ff */
[----:B------:R-:W-:-:S02]  /*7db0*/  SHF.R.U64 R46, R46, 0x3, RZ ;  /* 0x000000032e2e7819 */ /* 0x000fc400000012ff */
[----:B------:R-:W-:Y:S02]  /*7dc0*/  IADD3 R91, P1, R38, 0x4040, RZ ;  /* 0x00004040265b7810 */ /* 0x000fe40007f3e0ff */
[----:B------:R-:W-:Y:S01]  /*7dd0*/  LOP3.LUT R94, R94, R95, RZ, 0x3c, !PT ;  /* 0x0000005f5e5e7212 */ /* 0x000fe200078e3cff */
[----:B------:R-:W-:Y:S01]  /*7de0*/  IMAD.X R95, RZ, RZ, R39, P6 ;  /* 0x000000ffff5f7224 */ /* 0x000fe200030e0627 */
[----:B------:R-:W-:Y:S02]  /*7df0*/  SEL R123, R126, R127, P0 ;  /* 0x0000007f7e7b7207 */ /* 0x000fe40000000000 */
[----:B------:R-:W-:Y:S02]  /*7e00*/  SHF.R.U64 R43, R43, 0x3, RZ ;  /* 0x000000032b2b7819 */ /* 0x000fe400000012ff */
[----:B------:R-:W-:Y:S02]  /*7e10*/  SEL R126, R127, R126, P0 ;  /* 0x0000007e7f7e7207 */ /* 0x000fe40000000000 */
[----:B------:R-:W-:-:S02]  /*7e20*/  SHF.R.U64 R98, R98, 0x3, RZ ;  /* 0x0000000362627819 */ /* 0x000fc400000012ff */
[----:B------:R-:W-:Y:S02]  /*7e30*/  SHF.R.U64 R50, R50, 0x3, RZ ;  /* 0x0000000332327819 */ /* 0x000fe400000012ff */
[----:B------:R-:W-:Y:S02]  /*7e40*/  SEL R127, R130, R131, P0 ;  /* 0x00000083827f7207 */ /* 0x000fe40000000000 */
[----:B------:R-:W-:Y:S01]  /*7e50*/  LOP3.LUT R46, R46, R47, RZ, 0x3c, !PT ;  /* 0x0000002f2e2e7212 */ /* 0x000fe200078e3cff */
[----:B------:R-:W-:Y:S01]  /*7e60*/  IMAD.X R47, RZ, RZ, R39, P3 ;  /* 0x000000ffff2f7224 */ /* 0x000fe200018e0627 */
[----:B------:R-:W-:Y:S02]  /*7e70*/  SEL R130, R131, R130, P0 ;  /* 0x0000008283827207 */ /* 0x000fe40000000000 */
[----:B------:R-:W-:Y:S02]  /*7e80*/  LOP3.LUT R90, R91, 0x380, RZ, 0xc0, !PT ;  /* 0x000003805b5a7812 */ /* 0x000fe400078ec0ff */
[----:B------:R-:W-:-:S02]  /*7e90*/  SEL R131, R134, R135, P0 ;  /* 0x0000008786837207 */ /* 0x000fc40000000000 */
[----:B------:R-:W-:Y:S01]  /*7ea0*/  LOP3.LUT R38, R43, R38, RZ, 0x3c, !PT ;  /* 0x000000262b267212 */ /* 0x000fe200078e3cff */
[--C-:B------:R-:W-:Y:S01]  /*7eb0*/  IMAD.X R43, RZ, RZ, R39.reuse, P4 ;  /* 0x000000ffff2b7224 */ /* 0x100fe200020e0627 */
[----:B------:R-:W-:Y:S02]  /*7ec0*/  SEL R134, R135, R134, P0 ;  /* 0x0000008687867207 */ /* 0x000fe40000000000 */
[----:B------:R-:W-:Y:S01]  /*7ed0*/  LOP3.LUT R98, R98, R99, RZ, 0x3c, !PT ;  /* 0x0000006362627212 */ /* 0x000fe200078e3cff */
[--C-:B------:R-:W-:Y:S01]  /*7ee0*/  IMAD.X R99, RZ, RZ, R39.reuse, P5 ;  /* 0x000000ffff637224 */ /* 0x100fe200028e0627 */
[----:B------:R-:W-:Y:S01]  /*7ef0*/  LOP3.LUT R50, R50, R51, RZ, 0x3c, !PT ;  /* 0x0000003332327212 */ /* 0x000fe200078e3cff */
[----:B------:R-:W-:Y:S01]  /*7f00*/  IMAD.X R51, RZ, RZ, R39, P2 ;  /* 0x000000ffff337224 */ /* 0x000fe200010e0627 */
[----:B------:R-:W-:Y:S02]  /*7f10*/  MOV R176, R94 ;  /* 0x0000005e00b07202 */ /* 0x000fe40000000f00 */
[----:B------:R-:W-:-:S02]  /*7f20*/  SEL R135, R138, R139, P0 ;  /* 0x0000008b8a877207 */ /* 0x000fc40000000000 */
[----:B----4-:R-:W-:Y:S02]  /*7f30*/  LOP3.LUT R95, R4, 0x2, RZ, 0x3c, !PT ;  /* 0x00000002045f7812 */ /* 0x010fe400078e3cff */
[----:B------:R-:W-:Y:S02]  /*7f40*/  SHF.R.U64 R90, R90, 0x3, RZ ;  /* 0x000000035a5a7819 */ /* 0x000fe400000012ff */
[----:B------:R-:W-:Y:S02]  /*7f50*/  SEL R169, R142, R143, P0 ;  /* 0x0000008f8ea97207 */ /* 0x000fe40000000000 */
[----:B------:R-:W-:Y:S02]  /*7f60*/  MOV R174, R46 ;  /* 0x0000002e00ae7202 */ /* 0x000fe40000000f00 */
[----:B------:R-:W-:Y:S01]  /*7f70*/  SEL R138, R139, R138, P0 ;  /* 0x0000008a8b8a7207 */ /* 0x000fe20000000000 */
[----:B------:R-:W-:Y:S01]  /*7f80*/  SHFL.IDX PT, R47, R10, R4, 0x1c1f ;  /* 0x001c1f040a2f7589 */ /* 0x000fe200000e0000 */
[----:B------:R-:W-:-:S02]  /*7f90*/  SEL R142, R143, R142, P0 ;  /* 0x0000008e8f8e7207 */ /* 0x000fc40000000000 */
[----:B------:R-:W-:Y:S01]  /*7fa0*/  MOV R186, R54 ;  /* 0x0000003600ba7202 */ /* 0x000fe20000000f00 */
[----:B------:R-:W-:Y:S01]  /*7fb0*/  SHFL.IDX PT, R10, R41, R4, 0x1c1f ;  /* 0x001c1f04290a7589 */ /* 0x000fe200000e0000 */
[----:B------:R-:W-:Y:S02]  /*7fc0*/  MOV R184, R62 ;  /* 0x0000003e00b87202 */ /* 0x000fe40000000f00 */
[----:B------:R-:W-:Y:S01]  /*7fd0*/  MOV R180, R78 ;  /* 0x0000004e00b47202 */ /* 0x000fe20000000f00 */
[----:B------:R-:W-:Y:S01]  /*7fe0*/  SHFL.IDX PT, R55, R6, R4, 0x1c1f ;  /* 0x001c1f0406377589 */ /* 0x000fe200000e0000 */
[----:B------:R-:W-:Y:S02]  /*7ff0*/  SEL R143, R150, R151, P0 ;  /* 0x00000097968f7207 */ /* 0x000fe40000000000 */
[----:B------:R-:W-:Y:S01]  /*8000*/  SEL R139, R151, R150, P0 ;  /* 0x00000096978b7207 */ /* 0x000fe20000000000 */
[----:B------:R-:W-:Y:S01]  /*8010*/  SHFL.IDX PT, R62, R154, R4, 0x1c1f ;  /* 0x001c1f049a3e7589 */ /* 0x000fe200000e0000 */
[----:B------:R-:W-:-:S02]  /*8020*/  MOV R181, R74 ;  /* 0x0000004a00b57202 */ /* 0x000fc40000000f00 */
[----:B------:R-:W-:Y:S01]  /*8030*/  MOV R179, R82 ;  /* 0x0000005200b37202 */ /* 0x000fe20000000f00 */
[----:B------:R-:W-:Y:S01]  /*8040*/  SHFL.IDX PT, R6, R61, R4, 0x1c1f ;  /* 0x001c1f043d067589 */ /* 0x000fe200000e0000 */
[----:B------:R-:W-:Y:S02]  /*8050*/  MOV R78, R42 ;  /* 0x0000002a004e7202 */ /* 0x000fe40000000f00 */
[----:B------:R-:W-:Y:S01]  /*8060*/  LOP3.LUT R90, R90, R91, RZ, 0x3c, !PT ;  /* 0x0000005b5a5a7212 */ /* 0x000fe200078e3cff */
[----:B------:R-:W-:Y:S01]  /*8070*/  SHFL.IDX PT, R43, R12, R4, 0x1c1f ;  /* 0x001c1f040c2b7589 */ /* 0x000fe200000e0000 */
[----:B------:R-:W-:Y:S01]  /*8080*/  MOV R75, R98 ;  /* 0x00000062004b7202 */ /* 0x000fe20000000f00 */
[----:B------:R-:W-:Y:S01]  /*8090*/  IMAD.X R91, RZ, RZ, R39, P1 ;  /* 0x000000ffff5b7224 */ /* 0x000fe200008e0627 */
[----:B------:R-:W-:Y:S01]  /*80a0*/  MOV R173, R50 ;  /* 0x0000003200ad7202 */ /* 0x000fe20000000f00 */
[----:B------:R-:W-:Y:S01]  /*80b0*/  SHFL.IDX PT, R150, R76, R4, 0x1c1f ;  /* 0x001c1f044c967589 */ /* 0x000fe200000e0000 */
[----:B------:R-:W-:-:S03]  /*80c0*/  MOV R68, R38 ;  /* 0x0000002600447202 */ /* 0x000fc60000000f00 */
[----:B------:R-:W-:Y:S01]  /*80d0*/  SHFL.IDX PT, R41, R146, R4, 0x1c1f ;  /* 0x001c1f0492297589 */ /* 0x000fe200000e0000 */
[----:B------:R-:W-:-:S03]  /*80e0*/  MOV R183, R66 ;  /* 0x0000004200b77202 */ /* 0x000fc60000000f00 */
[----:B------:R-:W-:Y:S04]  /*80f0*/  SHFL.IDX PT, R154, R135, R4, 0x1c1f ;  /* 0x001c1f04879a7589 */ /* 0x000fe800000e0000 */
[----:B------:R-:W-:Y:S01]  /*8100*/  SHFL.IDX PT, R82, R73, R95, 0x1c1f ;  /* 0x001c1f5f49527589 */ /* 0x000fe200000e0000 */
[----:B------:R-:W-:-:S03]  /*8110*/  MOV R185, R58 ;  /* 0x0000003a00b97202 */ /* 0x000fc60000000f00 */
        /* <DEDUP_REMOVED lines=20> */
[----:B------:R-:W0:Y:S01]  /*8260*/  SHFL.IDX PT, R127, R34, R95, 0x1c1f ;  /* 0x001c1f5f227f7589 */ /* 0x000e2200000e0000 */
        /* <DEDUP_REMOVED lines=8> */
[----:B------:R-:W1:Y:S04]  /*82f0*/  SHFL.IDX PT, R100, R31, R95, 0x1c1f ;  /* 0x001c1f5f1f647589 */ /* 0x000e6800000e0000 */
[----:B------:R-:W2:Y:S04]  /*8300*/  SHFL.IDX PT, R105, R105, R95, 0x1c1f ;  /* 0x001c1f5f69697589 */ /* 0x000ea800000e0000 */
[----:B------:R-:W4:Y:S01]  /*8310*/  SHFL.IDX PT, R103, R121, R95, 0x1c1f ;  /* 0x001c1f5f79677589 */ /* 0x000f2200000e0000 */
[----:B------:R-:W-:-:S03]  /*8320*/  MOV R182, R70 ;  /* 0x0000004600b67202 */ /* 0x000fc60000000f00 */
[----:B------:R-:W5:Y:S01]  /*8330*/  SHFL.IDX PT, R51, R8, R4, 0x1c1f ;  /* 0x001c1f0408337589 */ /* 0x000f6200000e0000 */
[----:B------:R-:W-:-:S03]  /*8340*/  MOV R178, R86 ;  /* 0x0000005600b27202 */ /* 0x000fc60000000f00 */
[----:B------:R-:W-:Y:S04]  /*8350*/  SHFL.IDX PT, R109, R109, R4, 0x1c1f ;  /* 0x001c1f046d6d7589 */ /* 0x000fe800000e0000 */
[----:B------:R-:W-:Y:S04]  /*8360*/  SHFL.IDX PT, R13, R115, R4, 0x1c1f ;  /* 0x001c1f04730d7589 */ /* 0x000fe800000e0000 */
[----:B------:R-:W-:Y:S04]  /*8370*/  SHFL.IDX PT, R66, R123, R4, 0x1c1f ;  /* 0x001c1f047b427589 */ /* 0x000fe800000e0000 */
[----:B------:R-:W-:Y:S04]  /*8380*/  SHFL.IDX PT, R107, R56, R95, 0x1c1f ;  /* 0x001c1f5f386b7589 */ /* 0x000fe800000e0000 */
[----:B------:R-:W-:Y:S04]  /*8390*/  SHFL.IDX PT, R99, R64, R95, 0x1c1f ;  /* 0x001c1f5f40637589 */ /* 0x000fe800000e0000 */
[----:B------:R-:W3:Y:S04]  /*83a0*/  SHFL.IDX PT, R119, R35, R95, 0x1c1f ;  /* 0x001c1f5f23777589 */ /* 0x000ee800000e0000 */
[----:B------:R-:W3:Y:S04]  /*83b0*/  SHFL.IDX PT, R92, R129, R95, 0x1c1f ;  /* 0x001c1f5f815c7589 */ /* 0x000ee800000e0000 */
        /* <DEDUP_REMOVED lines=11> */
[----:B------:R-:W3:Y:S04]  /*8470*/  SHFL.IDX PT, R139, R139, R95, 0x1c1f ;  /* 0x001c1f5f8b8b7589 */ /* 0x000ee800000e0000 */
[----:B------:R-:W-:Y:S04]  /*8480*/  SHFL.IDX PT, R38, R20, R4, 0x1c1f ;  /* 0x001c1f0414267589 */ /* 0x000fe800000e0000 */
[----:B------:R-:W-:Y:S04]  /*8490*/  SHFL.IDX PT, R25, R25, R4, 0x1c1f ;  /* 0x001c1f0419197589 */ /* 0x000fe800000e0000 */
[----:B------:R-:W-:Y:S04]  /*84a0*/  SHFL.IDX PT, R33, R33, R4, 0x1c1f ;  /* 0x001c1f0421217589 */ /* 0x000fe800000e0000 */
[----:B------:R-:W-:Y:S04]  /*84b0*/  SHFL.IDX PT, R153, R153, R4, 0x1c1f ;  /* 0x001c1f0499997589 */ /* 0x000fe800000e0000 */
[----:B------:R-:W-:Y:S04]  /*84c0*/  SHFL.IDX PT, R168, R168, R4, 0x1c1f ;  /* 0x001c1f04a8a87589 */ /* 0x000fe800000e0000 */
[----:B------:R-:W3:Y:S04]  /*84d0*/  SHFL.IDX PT, R170, R170, R95, 0x1c1f ;  /* 0x001c1f5faaaa7589 */ /* 0x000ee800000e0000 */
[----:B------:R-:W3:Y:S04]  /*84e0*/  SHFL.IDX PT, R63, R52, R95, 0x1c1f ;  /* 0x001c1f5f343f7589 */ /* 0x000ee800000e0000 */
[----:B------:R-:W3:Y:S04]  /*84f0*/  SHFL.IDX PT, R56, R69, R95, 0x1c1f ;  /* 0x001c1f5f45387589 */ /* 0x000ee800000e0000 */
[----:B------:R-:W-:Y:S04]  /*8500*/  SHFL.IDX PT, R40, R96, R95, 0x1c1f ;  /* 0x001c1f5f60287589 */ /* 0x000fe800000e0000 */
[----:B------:R-:W3:Y:S04]  /*8510*/  SHFL.IDX PT, R80, R145, R95, 0x1c1f ;  /* 0x001c1f5f91507589 */ /* 0x000ee800000e0000 */
[----:B------:R-:W3:Y:S04]  /*8520*/  SHFL.IDX PT, R31, R102, R95, 0x1c1f ;  /* 0x001c1f5f661f7589 */ /* 0x000ee800000e0000 */
[----:B------:R-:W3:Y:S04]  /*8530*/  SHFL.IDX PT, R30, R106, R95, 0x1c1f ;  /* 0x001c1f5f6a1e7589 */ /* 0x000ee800000e0000 */
[----:B------:R-:W-:Y:S04]  /*8540*/  SHFL.IDX PT, R28, R28, R4, 0x1c1f ;  /* 0x001c1f041c1c7589 */ /* 0x000fe800000e0000 */
[----:B------:R-:W-:Y:S04]  /*8550*/  SHFL.IDX PT, R37, R37, R4, 0x1c1f ;  /* 0x001c1f0425257589 */ /* 0x000fe800000e0000 */
[----:B------:R-:W-:Y:S04]  /*8560*/  SHFL.IDX PT, R8, R49, R4, 0x1c1f ;  /* 0x001c1f0431087589 */ /* 0x000fe800000e0000 */
[----:B------:R-:W-:Y:S04]  /*8570*/  SHFL.IDX PT, R5, R72, R4, 0x1c1f ;  /* 0x001c1f0448057589 */ /* 0x000fe800000e0000 */
[----:B------:R-:W-:Y:S04]  /*8580*/  SHFL.IDX PT, R159, R159, R4, 0x1c1f ;  /* 0x001c1f049f9f7589 */ /* 0x000fe800000e0000 */
[----:B------:R-:W3:Y:S04]  /*8590*/  SHFL.IDX PT, R171, R171, R95, 0x1c1f ;  /* 0x001c1f5fabab7589 */ /* 0x000ee800000e0000 */
[----:B------:R-:W-:Y:S04]  /*85a0*/  SHFL.IDX PT, R48, R85, R95, 0x1c1f ;  /* 0x001c1f5f55307589 */ /* 0x000fe800000e0000 */
[----:B------:R-:W3:Y:S04]  /*85b0*/  SHFL.IDX PT, R35, R147, R95, 0x1c1f ;  /* 0x001c1f5f93237589 */ /* 0x000ee800000e0000 */
        /* <DEDUP_REMOVED lines=22> */
[----:B------:R-:W3:Y:S04]  /*8720*/  SHFL.IDX PT, R67, R120, R95, 0x1c1f ;  /* 0x001c1f5f78437589 */ /* 0x000ee800000e0000 */
[----:B------:R0:W-:Y:S04]  /*8730*/  SHFL.IDX PT, R4, R128, R95, 0x1c1f ;  /* 0x001c1f5f80047589 */ /* 0x0001e800000e0000 */
[----:B------:R-:W3:Y:S04]  /*8740*/  SHFL.IDX PT, R89, R122, R95, 0x1c1f ;  /* 0x001c1f5f7a597589 */ /* 0x000ee800000e0000 */
[----:B------:R-:W3:Y:S04]  /*8750*/  SHFL.IDX PT, R79, R126, R95, 0x1c1f ;  /* 0x001c1f5f7e4f7589 */ /* 0x000ee800000e0000 */
[----:B------:R-:W3:Y:S04]  /*8760*/  SHFL.IDX PT, R52, R77, R95, 0x1c1f ;  /* 0x001c1f5f4d347589 */ /* 0x000ee800000e0000 */
[----:B------:R-:W3:Y:S04]  /*8770*/  SHFL.IDX PT, R88, R88, R95, 0x1c1f ;  /* 0x001c1f5f58587589 */ /* 0x000ee800000e0000 */
[----:B------:R-:W3:Y:S04]  /*8780*/  SHFL.IDX PT, R27, R116, R95, 0x1c1f ;  /* 0x001c1f5f741b7589 */ /* 0x000ee800000e0000 */
[----:B------:R-:W3:Y:S04]  /*8790*/  SHFL.IDX PT, R69, R132, R95, 0x1c1f ;  /* 0x001c1f5f84457589 */ /* 0x000ee800000e0000 */
[----:B------:R-:W3:Y:S04]  /*87a0*/  SHFL.IDX PT, R96, R113, R95, 0x1c1f ;  /* 0x001c1f5f71607589 */ /* 0x000ee800000e0000 */
[----:B------:R1:W3:Y:S04]  /*87b0*/  SHFL.IDX PT, R94, R137, R95, 0x1c1f ;  /* 0x001c1f5f895e7589 */ /* 0x0002e800000e0000 */
[----:B------:R-:W3:Y:S04]  /*87c0*/  SHFL.IDX PT, R147, R130, R95, 0x1c1f ;  /* 0x001c1f5f82937589 */ /* 0x000ee800000e0000 */
[----:B------:R2:W3:Y:S01]  /*87d0*/  SHFL.IDX PT, R74, R134, R95, 0x1c1f ;  /* 0x001c1f5f864a7589 */ /* 0x0004e200000e0000 */
[----:B0-----:R-:W-:-:S03]  /*87e0*/  SEL R128, R93, R127, P0 ;  /* 0x0000007f5d807207 */ /* 0x001fc60000000000 */
[----:B------:R0:W-:Y:S01]  /*87f0*/  SHFL.IDX PT, R151, R136, R95, 0x1c1f ;  /* 0x001c1f5f88977589 */ /* 0x0001e200000e0000 */
[----:B-1----:R-:W-:Y:S02]  /*8800*/  SEL R137, R57, R104, P0 ;  /* 0x0000006839897207 */ /* 0x002fe40000000000 */
[----:B------:R-:W-:Y:S01]  /*8810*/  SEL R126, R127, R93, P0 ;  /* 0x0000005d7f7e7207 */ /* 0x000fe20000000000 */
[----:B------:R-:W1:Y:S01]  /*8820*/  SHFL.IDX PT, R152, R152, R95, 0x1c1f ;  /* 0x001c1f5f98987589 */ /* 0x000e6200000e0000 */
[----:B--2---:R-:W-:Y:S02]  /*8830*/  SEL R134, R135, R61, P0 ;  /* 0x0000003d87867207 */ /* 0x004fe40000000000 */
[----:B------:R-:W-:Y:S02]  /*8840*/  SEL R129, R97, R100, P0 ;  /* 0x0000006461817207 */ /* 0x000fe40000000000 */
[----:B0-----:R-:W-:Y:S02]  /*8850*/  SEL R136, R61, R135, P0 ;  /* 0x000000873d887207 */ /* 0x001fe40000000000 */
[----:B------:R-:W-:Y:S01]  /*8860*/  SEL R135, R104, R57, P0 ;  /* 0x0000003968877207 */ /* 0x000fe20000000000 */
[----:B------:R0:W2:Y:S01]  /*8870*/  SHFL.IDX PT, R77, R140, R95, 0x1c1f ;  /* 0x001c1f5f8c4d7589 */ /* 0x0000a200000e0000 */
[----:B------:R-:W-:-:S02]  /*8880*/  SEL R127, R100, R97, P0 ;  /* 0x00000061647f7207 */ /* 0x000fc40000000000 */
[----:B------:R-:W-:Y:S01]  /*8890*/  SEL R112, R53, R105, P0 ;  /* 0x0000006935707207 */ /* 0x000fe20000000000 */
[----:B------:R-:W-:Y:S01]  /*88a0*/  SHFL.IDX PT, R91, R114, R95, 0x1c1f ;  /* 0x001c1f5f725b7589 */ /* 0x000fe200000e0000 */
[----:B------:R-:W-:Y:S02]  /*88b0*/  SEL R110, R105, R53, P0 ;  /* 0x00000035696e7207 */ /* 0x000fe40000000000 */
[----:B----4-:R-:W-:Y:S01]  /*88c0*/  SEL R104, R45, R103, P0 ;  /* 0x000000672d687207 */ /* 0x010fe20000000000 */
[----:B------:R4:W-:Y:S01]  /*88d0*/  SHFL.IDX PT, R155, R138, R95, 0x1c1f ;  /* 0x001c1f5f8a9b7589 */ /* 0x0009e200000e0000 */
[----:B------:R-:W-:Y:S02]  /*88e0*/  SEL R102, R103, R45, P0 ;  /* 0x0000002d67667207 */ /* 0x000fe40000000000 */
[----:B-----5:R-:W-:Y:S01]  /*88f0*/  SEL R133, R51, R83, P0 ;  /* 0x0000005333857207 */ /* 0x020fe20000000000 */
[----:B------:R-:W-:Y:S01]  /*8900*/  SHFL.IDX PT, R85, R148, R95, 0x1c1f ;  /* 0x001c1f5f94557589 */ /* 0x000fe200000e0000 */
[----:B------:R-:W-:-:S02]  /*8910*/  SEL R131, R83, R51, P0 ;  /* 0x0000003353837207 */ /* 0x000fc40000000000 */
[----:B---3--:R-:W-:Y:S01]  /*8920*/  SEL R120, R109, R119, P0 ;  /* 0x000000776d787207 */ /* 0x008fe20000000000 */
[----:B------:R-:W-:Y:S01]  /*8930*/  SHFL.IDX PT, R144, R144, R95, 0x1c1f ;  /* 0x001c1f5f90907589 */ /* 0x000fe200000e0000 */
[----:B------:R-:W-:Y:S02]  /*8940*/  SEL R118, R119, R109, P0 ;  /* 0x0000006d77767207 */ /* 0x000fe40000000000 */
[----:B------:R-:W-:Y:S01]  /*8950*/  SEL R108, R42, R107, P0 ;  /* 0x0000006b2a6c7207 */ /* 0x000fe20000000000 */
[----:B------:R-:W3:Y:S01]  /*8960*/  SHFL.IDX PT, R156, R156, R95, 0x1c1f ;  /* 0x001c1f5f9c9c7589 */ /* 0x000ee200000e0000 */
[----:B------:R-:W-:Y:S02]  /*8970*/  SEL R106, R107, R42, P0 ;  /* 0x0000002a6b6a7207 */ /* 0x000fe40000000000 */
[----:B------:R-:W-:Y:S01]  /*8980*/  SEL R105, R41, R92, P0 ;  /* 0x0000005c29697207 */ /* 0x000fe20000000000 */
[----:B------:R-:W-:Y:S01]  /*8990*/  SHFL.IDX PT, R161, R161, R95, 0x1c1f ;  /* 0x001c1f5fa1a17589 */ /* 0x000fe200000e0000 */
[----:B------:R-:W-:-:S02]  /*89a0*/  SEL R103, R92, R41, P0 ;  /* 0x000000295c677207 */ /* 0x000fc40000000000 */
[----:B------:R-:W-:Y:S01]  /*89b0*/  SEL R100, R98, R99, P0 ;  /* 0x0000006362647207 */ /* 0x000fe20000000000 */
[----:B------:R-:W5:Y:S01]  /*89c0*/  SHFL.IDX PT, R158, R158, R95, 0x1c1f ;  /* 0x001c1f5f9e9e7589 */ /* 0x000f6200000e0000 */
[----:B------:R-:W-:Y:S02]  /*89d0*/  SEL R145, R143, R139, P0 ;  /* 0x0000008b8f917207 */ /* 0x000fe40000000000 */
[----:B0-----:R-:W-:Y:S01]  /*89e0*/  SEL R140, R58, R172, P0 ;  /* 0x000000ac3a8c7207 */ /* 0x001fe20000000000 */
[----:B------:R-:W0:Y:S01]  /*89f0*/  SHFL.IDX PT, R164, R164, R95, 0x1c1f ;  /* 0x001c1f5fa4a47589 */ /* 0x000e2200000e0000 */
[----:B----4-:R-:W-:Y:S02]  /*8a00*/  SEL R138, R172, R58, P0 ;  /* 0x0000003aac8a7207 */ /* 0x010fe40000000000 */
[----:B------:R-:W-:Y:S01]  /*8a10*/  SEL R121, R117, R101, P0 ;  /* 0x0000006575797207 */ /* 0x000fe20000000000 */
[----:B------:R-:W4:Y:S01]  /*8a20*/  SHFL.IDX PT, R142, R142, R95, 0x1c1f ;  /* 0x001c1f5f8e8e7589 */ /* 0x000f2200000e0000 */
[----:B------:R-:W-:-:S02]  /*8a30*/  SEL R119, R101, R117, P0 ;  /* 0x0000007565777207 */ /* 0x000fc40000000000 */
[----:B------:R-:W-:Y:S01]  /*8a40*/  SEL R116, R46, R115, P0 ;  /* 0x000000732e747207 */ /* 0x000fe20000000000 */
[----:B------:R1:W4:Y:S01]  /*8a50*/  SHFL.IDX PT, R86, R175, R95, 0x1c1f ;  /* 0x001c1f5faf567589 */ /* 0x00032200000e0000 */
        /* <DEDUP_REMOVED lines=15> */
[----:B-1----:R-:W-:Y:S02]  /*8b50*/  SEL R95, R80, R153, P0 ;  /* 0x00000099505f7207 */ /* 0x002fe40000000000 */
        /* <DEDUP_REMOVED lines=43> */
[----:B------:R-:W-:Y:S02]  /*8e10*/  F2FP.BF16.F32.PACK_AB R64, R141, R140 ;  /* 0x0000008c8d40723e */ /* 0x000fe400000010ff */
[----:B------:R-:W-:Y:S02]  /*8e20*/  F2FP.BF16.F32.PACK_AB R65, R137, R136 ;  /* 0x000000888941723e */ /* 0x000fe400000010ff */
[----:B------:R-:W-:Y:S02]  /*8e30*/  F2FP.BF16.F32.PACK_AB R66, R139, R138 ;  /* 0x0000008a8b42723e */ /* 0x000fe400000010ff */
[----:B------:R-:W-:Y:S02]  /*8e40*/  F2FP.BF16.F32.PACK_AB R67, R135, R134 ;  /* 0x000000868743723e */ /* 0x000fe400000010ff */
[----:B------:R-:W-:Y:S02]  /*8e50*/  SEL R52, R29, R88, P0 ;  /* 0x000000581d347207 */ /* 0x000fe40000000000 */
[----:B------:R-:W-:-:S02]  /*8e60*/  SEL R50, R88, R29, P0 ;  /* 0x0000001d58327207 */ /* 0x000fc40000000000 */
[----:B------:R-:W-:Y:S02]  /*8e70*/  SEL R29, R7, R27, P0 ;  /* 0x0000001b071d7207 */ /* 0x000fe40000000000 */
[----:B------:R-:W-:Y:S01]  /*8e80*/  SEL R27, R27, R7, P0 ;  /* 0x000000071b1b7207 */ /* 0x000fe20000000000 */
[----:B------:R1:W-:Y:S01]  /*8e90*/  STSM.16.M88.4 [R68], R64 ;  /* 0x0000004044007844 */ /* 0x0003e20000000200 */
[----:B------:R-:W-:Y:S02]  /*8ea0*/  SEL R7, R5, R69, P0 ;  /* 0x0000004505077207 */ /* 0x000fe40000000000 */
[----:B------:R-:W-:Y:S02]  /*8eb0*/  SEL R5, R69, R5, P0 ;  /* 0x0000000545057207 */ /* 0x000fe40000000000 */
[----:B------:R-:W-:Y:S02]  /*8ec0*/  F2FP.BF16.F32.PACK_AB R69, R129, R128 ;  /* 0x000000808145723e */ /* 0x000fe400000010ff */
[----:B------:R-:W-:-:S02]  /*8ed0*/  F2FP.BF16.F32.PACK_AB R70, R131, R130 ;  /* 0x000000828346723e */ /* 0x000fc400000010ff */
[----:B------:R-:W-:Y:S02]  /*8ee0*/  F2FP.BF16.F32.PACK_AB R71, R127, R126 ;  /* 0x0000007e7f47723e */ /* 0x000fe400000010ff */
[----:B------:R-:W-:Y:S02]  /*8ef0*/  SEL R125, R47, R81, P0 ;  /* 0x000000512f7d7207 */ /* 0x000fe40000000000 */
[----:B------:R-:W-:Y:S02]  /*8f00*/  SEL R123, R81, R47, P0 ;  /* 0x0000002f517b7207 */ /* 0x000fe40000000000 */
[----:B-1----:R-:W-:Y:S02]  /*8f10*/  F2FP.BF16.F32.PACK_AB R68, R133, R132 ;  /* 0x000000848544723e */ /* 0x002fe400000010ff */
[----:B------:R-:W-:Y:S02]  /*8f20*/  SEL R113, R49, R96, P0 ;  /* 0x0000006031717207 */ /* 0x000fe40000000000 */
[----:B------:R-:W-:-:S02]  /*8f30*/  SEL R111, R96, R49, P0 ;  /* 0x00000031606f7207 */ /* 0x000fc40000000000 */
[----:B------:R-:W-:Y:S02]  /*8f40*/  SEL R96, R149, R94, P0 ;  /* 0x0000005e95607207 */ /* 0x000fe40000000000 */
[----:B------:R-:W-:Y:S01]  /*8f50*/  SEL R148, R146, R147, P0 ;  /* 0x0000009392947207 */ /* 0x000fe20000000000 */
[----:B------:R1:W-:Y:S01]  /*8f60*/  STSM.16.M88.4 [R75], R68 ;  /* 0x000000444b007844 */ /* 0x0003e20000000200 */
[----:B------:R-:W-:Y:S02]  /*8f70*/  SEL R94, R94, R149, P0 ;  /* 0x000000955e5e7207 */ /* 0x000fe40000000000 */
[----:B------:R-:W-:Y:S02]  /*8f80*/  SEL R146, R147, R146, P0 ;  /* 0x0000009293927207 */ /* 0x000fe40000000000 */
[----:B------:R-:W-:Y:S02]  /*8f90*/  SEL R149, R72, R74, P0 ;  /* 0x0000004a48957207 */ /* 0x000fe40000000000 */
[----:B------:R-:W-:-:S02]  /*8fa0*/  SEL R147, R74, R72, P0 ;  /* 0x000000484a937207 */ /* 0x000fc40000000000 */
[----:B------:R-:W-:Y:S02]  /*8fb0*/  F2FP.BF16.F32.PACK_AB R72, R125, R124 ;  /* 0x0000007c7d48723e */ /* 0x000fe400000010ff */
[----:B------:R-:W-:Y:S02]  /*8fc0*/  F2FP.BF16.F32.PACK_AB R73, R121, R120 ;  /* 0x000000787949723e */ /* 0x000fe400000010ff */
[----:B------:R-:W-:Y:S02]  /*8fd0*/  F2FP.BF16.F32.PACK_AB R74, R123, R122 ;  /* 0x0000007a7b4a723e */ /* 0x000fe400000010ff */
[----:B-1----:R-:W-:Y:S02]  /*8fe0*/  F2FP.BF16.F32.PACK_AB R75, R119, R118 ;  /* 0x00000076774b723e */ /* 0x002fe400000010ff */
[----:B------:R-:W-:Y:S02]  /*8ff0*/  SEL R81, R157, R152, P0 ;  /* 0x000000989d517207 */ /* 0x000fe40000000000 */
[----:B------:R-:W-:-:S02]  /*9000*/  SEL R63, R152, R157, P0 ;  /* 0x0000009d983f7207 */ /* 0x000fc40000000000 */
[----:B------:R-:W-:Y:S01]  /*9010*/  SEL R152, R150, R151, P0 ;  /* 0x0000009796987207 */ /* 0x000fe20000000000 */
[----:B------:R1:W-:Y:S01]  /*9020*/  STSM.16.M88.4 [R78], R72 ;  /* 0x000000484e007844 */ /* 0x0003e20000000200 */
[----:B------:R-:W-:Y:S02]  /*9030*/  SEL R150, R151, R150, P0 ;  /* 0x0000009697967207 */ /* 0x000fe40000000000 */
[----:B--2---:R-:W-:Y:S02]  /*9040*/  SEL R153, R76, R77, P0 ;  /* 0x0000004d4c997207 */ /* 0x004fe40000000000 */
[----:B------:R-:W-:Y:S02]  /*9050*/  SEL R151, R77, R76, P0 ;  /* 0x0000004c4d977207 */ /* 0x000fe40000000000 */
[----:B------:R-:W-:Y:S02]  /*9060*/  F2FP.BF16.F32.PACK_AB R76, R117, R116 ;  /* 0x00000074754c723e */ /* 0x000fe400000010ff */
[----:B------:R-:W-:-:S02]  /*9070*/  F2FP.BF16.F32.PACK_AB R79, R111, R110 ;  /* 0x0000006e6f4f723e */ /* 0x000fc400000010ff */
[----:B------:R-:W-:Y:S02]  /*9080*/  F2FP.BF16.F32.PACK_AB R77, R113, R112 ;  /* 0x00000070714d723e */ /* 0x000fe400000010ff */
[----:B---3--:R-:W-:Y:S02]  /*9090*/  SEL R57, R163, R156, P0 ;  /* 0x0000009ca3397207 */ /* 0x008fe40000000000 */
[----:B-1----:R-:W-:Y:S02]  /*90a0*/  F2FP.BF16.F32.PACK_AB R78, R115, R114 ;  /* 0x00000072734e723e */ /* 0x002fe400000010ff */
[----:B------:R-:W-:Y:S02]  /*90b0*/  SEL R55, R156, R163, P0 ;  /* 0x000000a39c377207 */ /* 0x000fe40000000000 */
[----:B-----5:R-:W-:Y:S02]  /*90c0*/  SEL R48, R165, R158, P0 ;  /* 0x0000009ea5307207 */ /* 0x020fe40000000000 */
[----:B------:R-:W-:-:S02]  /*90d0*/  SEL R46, R158, R165, P0 ;  /* 0x000000a59e2e7207 */ /* 0x000fc40000000000 */
[----:B------:R-:W-:Y:S02]  /*90e0*/  SEL R49, R166, R161, P0 ;  /* 0x000000a1a6317207 */ /* 0x000fe40000000000 */
[----:B------:R-:W-:Y:S02]  /*90f0*/  SEL R47, R161, R166, P0 ;  /* 0x000000a6a12f7207 */ /* 0x000fe40000000000 */
[----:B------:R-:W-:Y:S02]  /*9100*/  SEL R156, R154, R155, P0 ;  /* 0x0000009b9a9c7207 */ /* 0x000fe40000000000 */
[----:B------:R-:W-:Y:S02]  /*9110*/  F2FP.BF16.F32.PACK_AB R64, R109, R108 ;  /* 0x0000006c6d40723e */ /* 0x000fe400000010ff */
[----:B------:R-:W-:Y:S02]  /*9120*/  F2FP.BF16.F32.PACK_AB R66, R107, R106 ;  /* 0x0000006a6b42723e */ /* 0x000fe400000010ff */
[----:B------:R-:W-:-:S02]  /*9130*/  F2FP.BF16.F32.PACK_AB R67, R103, R102 ;  /* 0x000000666743723e */ /* 0x000fc400000010ff */
[----:B------:R-:W-:Y:S01]  /*9140*/  F2FP.BF16.F32.PACK_AB R65, R105, R104 ;  /* 0x000000686941723e */ /* 0x000fe200000010ff */
[----:B------:R1:W-:Y:S01]  /*9150*/  STSM.16.M88.4 [R173], R76 ;  /* 0x0000004cad007844 */ /* 0x0003e20000000200 */
[----:B0-----:R-:W-:Y:S02]  /*9160*/  SEL R40, R167, R164, P0 ;  /* 0x000000a4a7287207 */ /* 0x001fe40000000000 */
[----:B------:R-:W-:Y:S02]  /*9170*/  SEL R38, R164, R167, P0 ;  /* 0x000000a7a4267207 */ /* 0x000fe40000000000 */
[----:B------:R-:W-:Y:S02]  /*9180*/  SEL R154, R155, R154, P0 ;  /* 0x0000009a9b9a7207 */ /* 0x000fe40000000000 */
[----:B------:R-:W-:Y:S02]  /*9190*/  F2FP.BF16.F32.PACK_AB R68, R101, R100 ;  /* 0x000000646544723e */ /* 0x000fe400000010ff */
[----:B------:R-:W-:-:S02]  /*91a0*/  F2FP.BF16.F32.PACK_AB R70, R99, R98 ;  /* 0x000000626346723e */ /* 0x000fc400000010ff */
[----:B------:R-:W-:Y:S02]  /*91b0*/  F2FP.BF16.F32.PACK_AB R71, R95, R94 ;  /* 0x0000005e5f47723e */ /* 0x000fe400000010ff */
[----:B------:R-:W-:Y:S02]  /*91c0*/  F2FP.BF16.F32.PACK_AB R69, R97, R96 ;  /* 0x000000606145723e */ /* 0x000fe400000010ff */
[----:B------:R-:W-:Y:S02]  /*91d0*/  SEL R158, R160, R144, P0 ;  /* 0x00000090a09e7207 */ /* 0x000fe40000000000 */
[----:B------:R-:W-:Y:S02]  /*91e0*/  SEL R24, R20, R91, P0 ;  /* 0x0000005b14187207 */ /* 0x000fe40000000000 */
[----:B----4-:R-:W-:Y:S02]  /*91f0*/  SEL R157, R87, R142, P0 ;  /* 0x0000008e579d7207 */ /* 0x010fe40000000000 */
[----:B------:R-:W-:-:S02]  /*9200*/  SEL R155, R142, R87, P0 ;  /* 0x000000578e9b7207 */ /* 0x000fc40000000000 */
[----:B------:R-:W-:Y:S02]  /*9210*/  SEL R160, R144, R160, P0 ;  /* 0x000000a090a07207 */ /* 0x000fe40000000000 */
[----:B------:R-:W-:Y:S02]  /*9220*/  F2FP.BF16.F32.PACK_AB R72, R93, R92 ;  /* 0x0000005c5d48723e */ /* 0x000fe400000010ff */
[----:B------:R-:W-:Y:S02]  /*9230*/  F2FP.BF16.F32.PACK_AB R74, R83, R82 ;  /* 0x00000052534a723e */ /* 0x000fe400000010ff */
[----:B------:R-:W-:Y:S02]  /*9240*/  F2FP.BF16.F32.PACK_AB R75, R63, R62 ;  /* 0x0000003e3f4b723e */ /* 0x000fe400000010ff */
[----:B------:R-:W-:Y:S02]  /*9250*/  F2FP.BF16.F32.PACK_AB R73, R81, R80 ;  /* 0x000000505149723e */ /* 0x000fe400000010ff */
[----:B------:R-:W-:-:S02]  /*9260*/  SEL R20, R91, R20, P0 ;  /* 0x000000145b147207 */ /* 0x000fc40000000000 */
[----:B------:R-:W-:Y:S02]  /*9270*/  SEL R159, R84, R85, P0 ;  /* 0x00000055549f7207 */ /* 0x000fe40000000000 */
[----:B-1----:R-:W-:Y:S02]  /*9280*/  F2FP.BF16.F32.PACK_AB R76, R61, R60 ;  /* 0x0000003c3d4c723e */ /* 0x002fe400000010ff */
[----:B------:R-:W-:Y:S02]  /*9290*/  F2FP.BF16.F32.PACK_AB R78, R59, R58 ;  /* 0x0000003a3b4e723e */ /* 0x000fe400000010ff */
[----:B------:R-:W-:Y:S02]  /*92a0*/  F2FP.BF16.F32.PACK_AB R79, R55, R54 ;  /* 0x00000036374f723e */ /* 0x000fe400000010ff */
[----:B------:R-:W-:Y:S02]  /*92b0*/  F2FP.BF16.F32.PACK_AB R77, R57, R56 ;  /* 0x00000038394d723e */ /* 0x000fe400000010ff */
[----:B------:R-:W-:-:S02]  /*92c0*/  SEL R161, R85, R84, P0 ;  /* 0x0000005455a17207 */ /* 0x000fc40000000000 */
[----:B------:R-:W-:Y:S02]  /*92d0*/  SEL R144, R3, R86, P0 ;  /* 0x0000005603907207 */ /* 0x000fe40000000000 */
[----:B------:R-:W-:Y:S01]  /*92e0*/  SEL R142, R86, R3, P0 ;  /* 0x00000003568e7207 */ /* 0x000fe20000000000 */
[----:B------:R0:W-:Y:S01]  /*92f0*/  STSM.16.M88.4 [R174], R64 ;  /* 0x00000040ae007844 */ /* 0x0001e20000000200 */
[----:B------:R-:W-:Y:S02]  /*9300*/  F2FP.BF16.F32.PACK_AB R84, R53, R52 ;  /* 0x000000343554723e */ /* 0x000fe400000010ff */
[----:B------:R-:W-:Y:S02]  /*9310*/  F2FP.BF16.F32.PACK_AB R86, R51, R50 ;  /* 0x000000323356723e */ /* 0x000fe400000010ff */
[----:B------:R-:W-:Y:S02]  /*9320*/  F2FP.BF16.F32.PACK_AB R87, R47, R46 ;  /* 0x0000002e2f57723e */ /* 0x000fe400000010ff */
[----:B------:R-:W-:Y:S01]  /*9330*/  F2FP.BF16.F32.PACK_AB R85, R49, R48 ;  /* 0x000000303155723e */ /* 0x000fe200000010ff */
[----:B------:R1:W-:Y:S01]  /*9340*/  STSM.16.M88.4 [R176], R68 ;  /* 0x00000044b0007844 */ /* 0x0003e20000000200 */
[----:B------:R-:W-:-:S02]  /*9350*/  F2FP.BF16.F32.PACK_AB R88, R45, R44 ;  /* 0x0000002c2d58723e */ /* 0x000fc400000010ff */
[----:B------:R-:W-:Y:S02]  /*9360*/  F2FP.BF16.F32.PACK_AB R90, R43, R42 ;  /* 0x0000002a2b5a723e */ /* 0x000fe400000010ff */
[----:B------:R-:W-:Y:S02]  /*9370*/  F2FP.BF16.F32.PACK_AB R91, R39, R38 ;  /* 0x00000026275b723e */ /* 0x000fe400000010ff */
[----:B------:R-:W-:Y:S01]  /*9380*/  F2FP.BF16.F32.PACK_AB R89, R41, R40 ;  /* 0x000000282959723e */ /* 0x000fe200000010ff */
[----:B------:R2:W-:Y:S01]  /*9390*/  STSM.16.M88.4 [R177], R72 ;  /* 0x00000048b1007844 */ /* 0x0005e20000000200 */
[----:B0-----:R-:W-:Y:S02]  /*93a0*/  F2FP.BF16.F32.PACK_AB R64, R37, R36 ;  /* 0x000000242540723e */ /* 0x001fe400000010ff */
[----:B------:R-:W-:Y:S02]  /*93b0*/  F2FP.BF16.F32.PACK_AB R66, R35, R34 ;  /* 0x000000222342723e */ /* 0x000fe400000010ff */
[----:B------:R-:W-:-:S02]  /*93c0*/  F2FP.BF16.F32.PACK_AB R67, R31, R30 ;  /* 0x0000001e1f43723e */ /* 0x000fc400000010ff */
[----:B------:R-:W-:Y:S01]  /*93d0*/  F2FP.BF16.F32.PACK_AB R65, R33, R32 ;  /* 0x000000202141723e */ /* 0x000fe200000010ff */
[----:B------:R0:W-:Y:S01]  /*93e0*/  STSM.16.M88.4 [R178], R76 ;  /* 0x0000004cb2007844 */ /* 0x0001e20000000200 */
[----:B-1----:R-:W-:Y:S02]  /*93f0*/  F2FP.BF16.F32.PACK_AB R68, R29, R28 ;  /* 0x0000001c1d44723e */ /* 0x002fe400000010ff */
[----:B------:R-:W-:Y:S02]  /*9400*/  F2FP.BF16.F32.PACK_AB R70, R27, R26 ;  /* 0x0000001a1b46723e */ /* 0x000fe400000010ff */
[----:B------:R-:W-:Y:S02]  /*9410*/  F2FP.BF16.F32.PACK_AB R71, R21, R20 ;  /* 0x000000141547723e */ /* 0x000fe400000010ff */
[----:B------:R-:W-:Y:S01]  /*9420*/  F2FP.BF16.F32.PACK_AB R69, R25, R24 ;  /* 0x000000181945723e */ /* 0x000fe200000010ff */
[----:B------:R-:W-:Y:S01]  /*9430*/  STSM.16.M88.4 [R179], R84 ;  /* 0x00000054b3007844 */ /* 0x000fe20000000200 */
[----:B--2---:R-:W-:-:S02]  /*9440*/  F2FP.BF16.F32.PACK_AB R72, R15, R14 ;  /* 0x0000000e0f48723e */ /* 0x004fc400000010ff */
[----:B------:R-:W-:Y:S01]  /*9450*/  F2FP.BF16.F32.PACK_AB R74, R13, R12 ;  /* 0x0000000c0d4a723e */ /* 0x000fe200000010ff */
[----:B------:R-:W-:Y:S01]  /*9460*/  STSM.16.M88.4 [R180], R88 ;  /* 0x00000058b4007844 */ /* 0x000fe20000000200 */
[----:B------:R-:W-:Y:S02]  /*9470*/  F2FP.BF16.F32.PACK_AB R75, R9, R8 ;  /* 0x00000008094b723e */ /* 0x000fe400000010ff */
[----:B------:R-:W-:Y:S01]  /*9480*/  F2FP.BF16.F32.PACK_AB R73, R11, R10 ;  /* 0x0000000a0b49723e */ /* 0x000fe200000010ff */
[----:B------:R1:W-:Y:S01]  /*9490*/  STSM.16.M88.4 [R181], R64 ;  /* 0x00000040b5007844 */ /* 0x0003e20000000200 */
[----:B0-----:R-:W-:Y:S02]  /*94a0*/  F2FP.BF16.F32.PACK_AB R76, R7, R6 ;  /* 0x00000006074c723e */ /* 0x001fe400000010ff */
[----:B------:R-:W-:Y:S01]  /*94b0*/  F2FP.BF16.F32.PACK_AB R78, R5, R4 ;  /* 0x00000004054e723e */ /* 0x000fe200000010ff */
[----:B------:R0:W-:Y:S01]  /*94c0*/  STSM.16.M88.4 [R182], R68 ;  /* 0x00000044b6007844 */ /* 0x0001e20000000200 */
[----:B------:R-:W-:-:S02]  /*94d0*/  F2FP.BF16.F32.PACK_AB R79, R147, R146 ;  /* 0x00000092934f723e */ /* 0x000fc400000010ff */
[----:B------:R-:W-:Y:S01]  /*94e0*/  F2FP.BF16.F32.PACK_AB R77, R149, R148 ;  /* 0x00000094954d723e */ /* 0x000fe200000010ff */
[----:B------:R2:W-:Y:S04]  /*94f0*/  STSM.16.M88.4 [R183], R72 ;  /* 0x00000048b7007844 */ /* 0x0005e80000000200 */
[----:B------:R-:W-:Y:S01]  /*9500*/  STSM.16.M88.4 [R184], R76 ;  /* 0x0000004cb8007844 */ /* 0x000fe20000000200 */
[----:B-1----:R-:W-:Y:S02]  /*9510*/  F2FP.BF16.F32.PACK_AB R64, R153, R152 ;  /* 0x000000989940723e */ /* 0x002fe400000010ff */
[----:B------:R-:W-:Y:S02]  /*9520*/  F2FP.BF16.F32.PACK_AB R66, R151, R150 ;  /* 0x000000969742723e */ /* 0x000fe400000010ff */
[----:B------:R-:W-:-:S02]  /*9530*/  F2FP.BF16.F32.PACK_AB R67, R155, R154 ;  /* 0x0000009a9b43723e */ /* 0x000fc400000010ff */
[----:B------:R-:W-:Y:S02]  /*9540*/  F2FP.BF16.F32.PACK_AB R65, R157, R156 ;  /* 0x0000009c9d41723e */ /* 0x000fe400000010ff */
[----:B0-----:R-:W-:Y:S02]  /*9550*/  F2FP.BF16.F32.PACK_AB R69, R145, R144 ;  /* 0x000000909145723e */ /* 0x001fe400000010ff */
[----:B------:R-:W-:Y:S02]  /*9560*/  F2FP.BF16.F32.PACK_AB R70, R161, R160 ;  /* 0x000000a0a146723e */ /* 0x000fe400000010ff */
[----:B------:R-:W-:Y:S02]  /*9570*/  F2FP.BF16.F32.PACK_AB R71, R143, R142 ;  /* 0x0000008e8f47723e */ /* 0x000fe400000010ff */
[----:B------:R-:W-:Y:S01]  /*9580*/  F2FP.BF16.F32.PACK_AB R68, R159, R158 ;  /* 0x0000009e9f44723e */ /* 0x000fe200000010ff */
[----:B------:R0:W-:Y:S04]  /*9590*/  STSM.16.M88.4 [R185], R64 ;  /* 0x00000040b9007844 */ /* 0x0001e80000000200 */
[----:B------:R1:W-:Y:S01]  /*95a0*/  STSM.16.M88.4 [R186], R68 ;  /* 0x00000044ba007844 */ /* 0x0003e20000000200 */
[----:B------:R-:W-:Y:S01]  /*95b0*/  USHF.L.U32 UR4, UR36, 0x2, URZ ;  /* 0x0000000224047899 */ /* 0x000fe2000800063f */
[----:B------:R-:W-:Y:S01]  /*95c0*/  BAR.SYNC.DEFER_BLOCKING 0x1, 0x100 ;  /* 0x0044000000007b1d */ /* 0x000fe20000010000 */
[----:B------:R-:W-:-:S02]  /*95d0*/  ISETP.NE.U32.AND P0, PT, RZ, UR14, PT ;  /* 0x0000000eff007c0c */ /* 0x000fc4000bf05070 */
[----:B------:R-:W-:Y:S02]  /*95e0*/  UIADD3 UR9, UP0, UR4, UR14, URZ ;  /* 0x0000000e04097290 */ /* 0x000fe4000ff1e03f */
[----:B------:R-:W-:Y:S02]  /*95f0*/  ISETP.NE.AND.EX P0, PT, RZ, UR15, PT, P0 ;  /* 0x0000000fff007c0c */ /* 0x000fe4000bf05300 */
[----:B------:R-:W-:Y:S02]  /*9600*/  UIADD3.X UR12, UR16, UR15, URZ, UP0, !UPT ;  /* 0x0000000f100c7290 */ /* 0x000fe400087fe43f */
[----:B--2---:R-:W-:-:S04]  /*9610*/  IMAD.U32 R72, RZ, RZ, UR9 ;  /* 0x00000009ff487e24 */ /* 0x004fc8000f8e00ff */
[----:B------:R-:W-:Y:S01]  /*9620*/  IMAD.U32 R73, RZ, RZ, UR12 ;  /* 0x0000000cff497e24 */ /* 0x000fe2000f8e00ff */
[----:B------:R-:W-:Y:S02]  /*9630*/  ULDC.64 UR12, c[0x0][0xc08] ;  /* 0x00030200000c7ab9 */ /* 0x000fe40000000a00 */
[----:B------:R-:W-:Y:S02]  /*9640*/  UISETP.NE.U32.AND UP0, UPT, UR12, URZ, UPT ;  /* 0x0000003f0c00728c */ /* 0x000fe4000bf05070 */
[----:B------:R-:W2:Y:S02]  /*9650*/  @P0 LDG.E R3, desc[UR52][R72.64] ;  /* 0x0000003448030981 */ /* 0x000ea4000c1e1900 */
[----:B------:R-:W-:-:S06]  /*9660*/  UISETP.NE.AND.EX UP0, UPT, UR13, URZ, UPT, UP0 ;  /* 0x0000003f0d00728c */ /* 0x000fcc000bf05300 */
[----:B------:R-:W-:-:S05]  /*9670*/  PLOP3.LUT P4, PT, PT, PT, UP0, 0x80, 0x0 ;  /* 0x000000000000781c */ /* 0x000fca0003f8f008 */
[----:B------:R-:W-:-:S04]  /*9680*/  @UP0 UIADD3 UR12, UP1, UR4, UR12, URZ ;  /* 0x0000000c040c0290 */ /* 0x000fc8000ff3e03f */
[----:B------:R-:W-:Y:S02]  /*9690*/  @UP0 UIADD3.X UR13, UR16, UR13, URZ, UP1, !UPT ;  /* 0x0000000d100d0290 */ /* 0x000fe40008ffe43f */
[----:B0-----:R-:W-:-:S04]  /*96a0*/  IMAD.U32 R64, RZ, RZ, UR12 ;  /* 0x0000000cff407e24 */ /* 0x001fc8000f8e00ff */
[----:B------:R-:W-:-:S05]  /*96b0*/  IMAD.U32 R65, RZ, RZ, UR13 ;  /* 0x0000000dff417e24 */ /* 0x000fca000f8e00ff */
[----:B------:R0:W3:Y:S01]  /*96c0*/  @P4 LDG.E R66, desc[UR52][R64.64] ;  /* 0x0000003440424981 */ /* 0x0000e2000c1e1900 */
[----:B------:R-:W-:Y:S02]  /*96d0*/  UISETP.NE.AND UP2, UPT, UR20, 0x1, UPT ;  /* 0x000000011400788c */ /* 0x000fe4000bf45270 */
[----:B------:R-:W-:Y:S01]  /*96e0*/  UISETP.GT.AND UP1, UPT, UR44, 0x1, UPT ;  /* 0x000000012c00788c */ /* 0x000fe2000bf24270 */
[----:B------:R-:W-:-:S03]  /*96f0*/  UMOV UR21, 0x9b8 ;  /* 0x000009b800157882 */ /* 0x000fc60000000000 */
[----:B------:R-:W-:Y:S01]  /*9700*/  USEL UR21, UR21, 0x978, UP1 ;  /* 0x0000097815157887 */ /* 0x000fe20008800000 */
[----:B------:R-:W-:Y:S01]  /*9710*/  PLOP3.LUT P1, PT, PT, PT, UP2, 0x80, 0x0 ;  /* 0x000000000000781c */ /* 0x000fe20003f2f028 */
[----:B------:R-:W-:Y:S01]  /*9720*/  UISETP.NE.U32.AND UP0, UPT, UR14, URZ, UPT ;  /* 0x0000003f0e00728c */ /* 0x000fe2000bf05070 */
[----:B-1----:R-:W-:Y:S01]  /*9730*/  IMAD.U32 R70, RZ, RZ, UR42 ;  /* 0x0000002aff467e24 */ /* 0x002fe2000f8e00ff */
[----:B------:R-:W-:Y:S01]  /*9740*/  UMOV UR4, URZ ;  /* 0x0000003f00047c82 */ /* 0x000fe20008000000 */
[----:B------:R-:W-:Y:S01]  /*9750*/  @UP2 ULDC UR24, c[0x0][0xbec] ;  /* 0x0002fb0000182ab9 */ /* 0x000fe20000000800 */
[----:B------:R-:W-:Y:S01]  /*9760*/  UISETP.NE.AND.EX UP0, UPT, UR15, URZ, UPT, UP0 ;  /* 0x0000003f0f00728c */ /* 0x000fe2000bf05300 */
[----:B------:R-:W-:Y:S01]  /*9770*/  IMAD R70, R70, 0x80, R188 ;  /* 0x0000008046467824 */ /* 0x000fe200078e02bc */
[----:B------:R-:W-:Y:S02]  /*9780*/  USEL UR9, UR39, URZ, UP1 ;  /* 0x0000003f27097287 */ /* 0x000fe40008800000 */
[----:B------:R-:W-:-:S02]  /*9790*/  USEL UR36, UR36, URZ, !UP0 ;  /* 0x0000003f24247287 */ /* 0x000fc4000c000000 */
[----:B------:R-:W-:Y:S01]  /*97a0*/  ULDC.64 UR14, c[0x0][UR21+0x220] ;  /* 0x00008800150e7abb */ /* 0x000fe20008000a00 */
[----:B------:R-:W-:Y:S01]  /*97b0*/  ULDC.64 UR18, c[0x0][UR21+0x218] ;  /* 0x0000860015127abb */ /* 0x000fe20008000a00 */
[----:B0-----:R-:W-:Y:S01]  /*97c0*/  @P1 IMAD.HI.U32 R64, R70, UR24, RZ ;  /* 0x0000001846401c27 */ /* 0x001fe2000f8e00ff */
[----:B------:R-:W-:Y:S01]  /*97d0*/  ULDC.64 UR16, c[0x0][UR21+0x228] ;  /* 0x00008a0015107abb */ /* 0x000fe20008000a00 */
[----:B------:R-:W-:Y:S02]  /*97e0*/  USEL UR37, UR37, URZ, !UP0 ;  /* 0x0000003f25257287 */ /* 0x000fe4000c000000 */
[----:B------:R-:W-:Y:S02]  /*97f0*/  UIMAD UR15, UR15, UR36, URZ ;  /* 0x000000240f0f72a4 */ /* 0x000fe4000f8e023f */
[----:B------:R-:W-:Y:S01]  /*9800*/  UIMAD.WIDE.U32 UR12, UR18, UR38, URZ ;  /* 0x00000026120c72a5 */ /* 0x000fe2000f8e003f */
[----:B------:R-:W-:Y:S01]  /*9810*/  @UP2 ULDC UR25, c[0x0][0xbf0] ;  /* 0x0002fc0000192ab9 */ /* 0x000fe20000000800 */
[----:B------:R-:W-:-:S02]  /*9820*/  UIMAD UR18, UR19, UR38, URZ ;  /* 0x00000026131272a4 */ /* 0x000fc4000f8e023f */
[----:B------:R-:W-:Y:S02]  /*9830*/  UIMAD.WIDE.U32 UR22, UR16, UR9, URZ ;  /* 0x00000009101672a5 */ /* 0x000fe4000f8e003f */
[----:B------:R-:W-:Y:S02]  /*9840*/  UIMAD UR9, UR17, UR9, URZ ;  /* 0x00000009110972a4 */ /* 0x000fe4000f8e023f */
[----:B------:R-:W-:Y:S02]  /*9850*/  UIMAD.WIDE.U32 UR16, UR14, UR36, URZ ;  /* 0x000000240e1072a5 */ /* 0x000fe4000f8e003f */
[----:B------:R-:W-:Y:S02]  /*9860*/  UIMAD UR15, UR14, UR37, UR15 ;  /* 0x000000250e0f72a4 */ /* 0x000fe4000f8e020f */
[----:B------:R-:W-:Y:S02]  /*9870*/  UIADD3 UR18, UR13, UR18, URZ ;  /* 0x000000120d127290 */ /* 0x000fe4000fffe03f */
[----:B------:R-:W-:-:S02]  /*9880*/  UIADD3 UR13, UR23, UR9, URZ ;  /* 0x00000009170d7290 */ /* 0x000fc4000fffe03f */
[----:B------:R-:W-:-:S04]  /*9890*/  UIADD3 UR9, UR17, UR15, URZ ;  /* 0x0000000f11097290 */ /* 0x000fc8000fffe03f */
[----:B------:R-:W-:Y:S01]  /*98a0*/  IMAD.U32 R74, RZ, RZ, UR13 ;  /* 0x0000000dff4a7e24 */ /* 0x000fe2000f8e00ff */
[----:B--2---:R-:W-:Y:S01]  /*98b0*/  @P0 R2UR UR4, R3 ;  /* 0x00000000030402ca */ /* 0x004fe200000e0000 */
[----:B------:R-:W-:Y:S01]  /*98c0*/  IMAD.MOV.U32 R3, RZ, RZ, R70 ;  /* 0x000000ffff037224 */ /* 0x000fe200078e0046 */
[----:B------:R-:W-:Y:S01]  /*98d0*/  @P1 SHF.R.U32.HI R3, RZ, UR25, R64 ;  /* 0x00000019ff031c19 */ /* 0x000fe20008011640 */
[----:B------:R-:W-:-:S04]  /*98e0*/  IMAD.U32 R64, RZ, RZ, UR22 ;  /* 0x00000016ff407e24 */ /* 0x000fc8000f8e00ff */
[----:B------:R-:W-:-:S06]  /*98f0*/  IMAD.MOV R67, RZ, RZ, -R3 ;  /* 0x000000ffff437224 */ /* 0x000fcc00078e0a03 */
[----:B------:R-:W-:Y:S02]  /*9900*/  UIADD3 UR12, UP0, UP3, UR16, UR12, UR4 ;  /* 0x0000000c100c7290 */ /* 0x000fe4000fb1e004 */
[----:B------:R-:W-:Y:S01]  /*9910*/  USHF.R.S32.HI UR14, URZ, 0x1f, UR4 ;  /* 0x0000001f3f0e7899 */ /* 0x000fe20008011404 */
[----:B------:R-:W-:Y:S01]  /*9920*/  IMAD R67, R67, UR20, R70 ;  /* 0x0000001443437c24 */ /* 0x000fe2000f8e0246 */
[----:B------:R-:W-:Y:S01]  /*9930*/  SHF.R.S32.HI R65, RZ, 0x1f, R3 ;  /* 0x0000001fff417819 */ /* 0x000fe20000011403 */
[----:B------:R-:W-:Y:S01]  /*9940*/  ULDC.64 UR16, c[0x0][0xba8] ;  /* 0x0002ea0000107ab9 */ /* 0x000fe20000000a00 */
[----:B------:R-:W-:Y:S01]  /*9950*/  UIADD3.X UR9, UR9, UR18, UR14, UP0, UP3 ;  /* 0x0000001209097290 */ /* 0x000fe200087e640e */
[----:B------:R-:W-:Y:S01]  /*9960*/  IADD3 R64, P2, P3, R3, UR12, R64 ;  /* 0x0000000c03407c10 */ /* 0x000fe2000fb5e040 */
[----:B------:R-:W-:Y:S01]  /*9970*/  ULDC.64 UR12, c[0x0][UR21+0x210] ;  /* 0x00008400150c7abb */ /* 0x000fe20008000a00 */
[----:B------:R-:W-:Y:S01]  /*9980*/  SHF.R.S32.HI R3, RZ, 0x1f, R67 ;  /* 0x0000001fff037819 */ /* 0x000fe20000011443 */
[----:B------:R-:W-:Y:S01]  /*9990*/  IMAD R68, R67, UR13, RZ ;  /* 0x0000000d43447c24 */ /* 0x000fe2000f8e02ff */
[----:B------:R-:W-:Y:S01]  /*99a0*/  @!UP1 ULDC UR16, c[0x0][0xb50] ;  /* 0x0002d40000109ab9 */ /* 0x000fe20000000800 */
[----:B------:R-:W-:Y:S01]  /*99b0*/  IADD3.X R65, R65, UR9, R74, P2, P3 ;  /* 0x0000000941417c10 */ /* 0x000fe200097e644a */
[----:B------:R-:W-:Y:S01]  /*99c0*/  @!UP1 ULDC UR17, c[0x0][0xb54] ;  /* 0x0002d50000119ab9 */ /* 0x000fe20000000800 */
[----:B------:R-:W-:-:S02]  /*99d0*/  IMAD R3, R3, UR12, R68 ;  /* 0x0000000c03037c24 */ /* 0x000fc4000f8e0244 */
[----:B------:R-:W-:-:S04]  /*99e0*/  IMAD.WIDE.U32 R64, R67, UR12, R64 ;  /* 0x0000000c43407c25 */ /* 0x000fc8000f8e0040 */
[----:B------:R-:W-:Y:S01]  /*99f0*/  IMAD.IADD R3, R65, 0x1, R3 ;  /* 0x0000000141037824 */ /* 0x000fe200078e0203 */
[----:B------:R-:W-:Y:S01]  /*9a00*/  LEA R68, P2, R64, UR16, 0x2 ;  /* 0x0000001040447c11 */ /* 0x000fe2000f8410ff */
[----:B------:R-:W-:Y:S01]  /*9a10*/  ULDC UR9, c[0x0][0xa88] ;  /* 0x0002a20000097ab9 */ /* 0x000fe20000000800 */
[----:B---3--:R-:W-:Y:S02]  /*9a20*/  @P4 R2UR UR9, R66 ;  /* 0x00000000420942ca */ /* 0x008fe400000e0000 */
[----:B------:R-:W-:Y:S01]  /*9a30*/  LEA.HI.X R69, R64, UR17, R3, 0x2, P2 ;  /* 0x0000001140457c11 */ /* 0x000fe200090f1403 */
[----:B------:R-:W-:-:S12]  /*9a40*/  @P4 BRA `(.L_x_240) ;  /* 0x0000000000184947 */ /* 0x000fd80003800000 */
[----:B------:R-:W-:Y:S05]  /*9a50*/  @!P0 BRA `(.L_x_240) ;  /* 0x0000000000148947 */ /* 0x000fea0003800000 */
[----:B------:R-:W2:Y:S04]  /*9a60*/  LDG.E R64, desc[UR52][R72.64] ;  /* 0x0000003448407981 */ /* 0x000ea8000c1e1900 */
[----:B------:R-:W3:Y:S01]  /*9a70*/  LDG.E R3, desc[UR52][R72.64+0x4] ;  /* 0x0000043448037981 */ /* 0x000ee2000c1e1900 */
[----:B--2---:R-:W-:Y:S02]  /*9a80*/  R2UR UR12, R64 ;  /* 0x00000000400c72ca */ /* 0x004fe400000e0000 */
[----:B---3--:R-:W-:-:S13]  /*9a90*/  R2UR UR9, R3 ;  /* 0x00000000030972ca */ /* 0x008fda00000e0000 */
[----:B------:R-:W-:-:S12]  /*9aa0*/  UIADD3 UR9, -UR12, UR9, URZ ;  /* 0x000000090c097290 */ /* 0x000fd8000fffe13f */
.L_x_240:
[----:B------:R-:W2:Y:S04]  /*9ab0*/  LDL R72, [R1+0x2c] ;  /* 0x00002c0001487983 */ /* 0x000ea80000100800 */
[----:B------:R-:W3:Y:S01]  /*9ac0*/  LDL R3, [R1+0x24] ;  /* 0x0000240001037983 */ /* 0x000ee20000100800 */
[----:B------:R-:W-:Y:S01]  /*9ad0*/  IMAD.U32 R71, RZ, RZ, UR42 ;  /* 0x0000002aff477e24 */ /* 0x000fe2000f8e00ff */
[----:B------:R-:W-:Y:S01]  /*9ae0*/  UIMAD UR15, UR9, UR20, URZ ;  /* 0x00000014090f72a4 */ /* 0x000fe2000f8e023f */
[----:B------:R-:W-:Y:S01]  /*9af0*/  PLOP3.LUT P3, PT, PT, PT, UP1, 0x80, 0x0 ;  /* 0x000000000000781c */ /* 0x000fe20003f6f018 */
[----:B------:R-:W-:Y:S04]  /*9b00*/  SHFL.IDX PT, R64, R68, RZ, 0x1c1f ;  /* 0x001c1fff44407589 */ /* 0x000fe800000e0000 */
[----:B------:R-:W0:Y:S04]  /*9b10*/  SHFL.IDX PT, R65, R69, RZ, 0x1c1f ;  /* 0x001c1fff45417589 */ /* 0x000e2800000e0000 */
[----:B------:R-:W-:Y:S04]  /*9b20*/  SHFL.IDX PT, R66, R68, 0x1, 0x1c1f ;  /* 0x003c1f0044427f89 */ /* 0x000fe800000e0000 */
[----:B------:R-:W1:Y:S01]  /*9b30*/  SHFL.IDX PT, R67, R69, 0x1, 0x1c1f ;  /* 0x003c1f0045437f89 */ /* 0x000e6200000e0000 */
[----:B--2---:R-:W-:Y:S01]  /*9b40*/  IMAD R71, R71, 0x80, R72 ;  /* 0x0000008047477824 */ /* 0x004fe200078e0248 */
[----:B---3--:R-:W-:-:S03]  /*9b50*/  LOP3.LUT P0, RZ, R3, 0x3, RZ, 0xc0, !PT ;  /* 0x0000000303ff7812 */ /* 0x008fc6000780c0ff */
[C---:B------:R-:W-:Y:S01]  /*9b60*/  VIADD R3, R71.reuse, 0x8 ;  /* 0x0000000847037836 */ /* 0x040fe20000000000 */
[----:B------:R-:W-:-:S04]  /*9b70*/  ISETP.GE.OR P2, PT, R71, UR15, P0 ;  /* 0x0000000f47007c0c */ /* 0x000fc80008746670 */
[----:B------:R-:W-:-:S09]  /*9b80*/  ISETP.GE.OR P0, PT, R3, UR15, P0 ;  /* 0x0000000f03007c0c */ /* 0x000fd20008706670 */
[----:B0-----:R0:W-:Y:S01]  /*9b90*/  @!P2 ST.E desc[UR52][R64.64], R0 ;  /* 0x000000004000a985 */ /* 0x0011e2000c101934 */
[----:B------:R-:W-:-:S03]  /*9ba0*/  ISETP.GE.AND P2, PT, R71, UR15, PT ;  /* 0x0000000f47007c0c */ /* 0x000fc6000bf46270 */
[----:B-1----:R0:W-:Y:S01]  /*9bb0*/  @!P0 ST.E desc[UR52][R66.64], R162 ;  /* 0x000000a242008985 */ /* 0x0021e2000c101934 */
[----:B------:R-:W-:Y:S01]  /*9bc0*/  ISETP.GE.AND P0, PT, R3, UR15, PT ;  /* 0x0000000f03007c0c */ /* 0x000fe2000bf06270 */
[----:B------:R-:W-:-:S12]  /*9bd0*/  @P3 BRA `(.L_x_241) ;  /* 0x00000010000c3947 */ /* 0x000fd80003800000 */
[----:B0-----:R-:W-:Y:S01]  /*9be0*/  VIADD R0, R187, 0xffffff80 ;  /* 0xffffff80bb007836 */ /* 0x001fe20000000000 */
[----:B------:R-:W-:-:S04]  /*9bf0*/  ULDC.64 UR12, c[0x0][0xaa0] ;  /* 0x0002a800000c7ab9 */ /* 0x000fc80000000a00 */
[----:B------:R-:W-:-:S04]  /*9c00*/  SHF.R.S32.HI R3, RZ, 0x1f, R0 ;  /* 0x0000001fff037819 */ /* 0x000fc80000011400 */
[----:B------:R-:W-:-:S04]  /*9c10*/  LEA.HI R3, R3, R0, RZ, 0x3 ;  /* 0x0000000003037211 */ /* 0x000fc800078f18ff */
[----:B------:R-:W-:Y:S02]  /*9c20*/  LOP3.LUT R5, R3, 0xfffffff8, RZ, 0xc0, !PT ;  /* 0xfffffff803057812 */ /* 0x000fe400078ec0ff */
[----:B------:R-:W-:-:S03]  /*9c30*/  SHF.R.S32.HI R3, RZ, 0x3, R3 ;  /* 0x00000003ff037819 */ /* 0x000fc60000011403 */
[----:B------:R-:W-:Y:S02]  /*9c40*/  IMAD.IADD R20, R0, 0x1, -R5 ;  /* 0x0000000100147824 */ /* 0x000fe400078e0a05 */
[----:B------:R-:W-:Y:S02]  /*9c50*/  IMAD.MOV.U32 R5, RZ, RZ, 0x2 ;  /* 0x00000002ff057424 */ /* 0x000fe400078e00ff */
[----:B------:R-:W-:-:S04]  /*9c60*/  IMAD.SHL.U32 R0, R20, 0x8, RZ ;  /* 0x0000000814007824 */ /* 0x000fc800078e00ff */
[----:B------:R-:W-:-:S04]  /*9c70*/  IMAD R4, R3, 0x40, R0 ;  /* 0x0000004003047824 */ /* 0x000fc800078e0200 */
[----:B------:R-:W-:Y:S01]  /*9c80*/  IMAD.WIDE R4, R4, R5, UR10 ;  /* 0x0000000a04047e25 */ /* 0x000fe2000f8e0205 */
[----:B------:R-:W-:Y:S02]  /*9c90*/  UIMAD UR9, UR14, UR12, URZ ;  /* 0x0000000c0e0972a4 */ /* 0x000fe4000f8e023f */
[C---:B------:R-:W-:Y:S02]  /*9ca0*/  IADD3 R9, P4, R4.reuse, 0x1000, RZ ;  /* 0x0000100004097810 */ /* 0x040fe40007f9e0ff */
[C---:B------:R-:W-:Y:S02]  /*9cb0*/  IADD3 R13, P3, R4.reuse, 0x2000, RZ ;  /* 0x00002000040d7810 */ /* 0x040fe40007f7e0ff */
[----:B------:R-:W-:Y:S02]  /*9cc0*/  IADD3 R25, P2, R4, 0x3000, RZ ;  /* 0x0000300004197810 */ /* 0x000fe40007f5e0ff */
[----:B------:R-:W-:Y:S02]  /*9cd0*/  LOP3.LUT R8, R9, 0x380, RZ, 0xc0, !PT ;  /* 0x0000038009087812 */ /* 0x000fe400078ec0ff */
[----:B------:R-:W-:-:S02]  /*9ce0*/  LOP3.LUT R12, R13, 0x380, RZ, 0xc0, !PT ;  /* 0x000003800d0c7812 */ /* 0x000fc400078ec0ff */
[----:B------:R-:W-:Y:S01]  /*9cf0*/  LOP3.LUT R24, R25, 0x380, RZ, 0xc0, !PT ;  /* 0x0000038019187812 */ /* 0x000fe200078ec0ff */
[----:B------:R-:W-:Y:S01]  /*9d00*/  UIMAD.WIDE.U32 UR10, UR4, UR12, URZ ;  /* 0x0000000c040a72a5 */ /* 0x000fe2000f8e003f */
[----:B------:R-:W-:Y:S01]  /*9d10*/  SHF.R.U64 R8, R8, 0x3, RZ ;  /* 0x0000000308087819 */ /* 0x000fe200000012ff */
[----:B------:R-:W-:Y:S01]  /*9d20*/  UIMAD UR9, UR4, UR13, UR9 ;  /* 0x0000000d040972a4 */ /* 0x000fe2000f8e0209 */
[----:B------:R-:W-:Y:S02]  /*9d30*/  SHF.R.U64 R12, R12, 0x3, RZ ;  /* 0x000000030c0c7819 */ /* 0x000fe400000012ff */
[----:B------:R-:W-:Y:S01]  /*9d40*/  SHF.R.U64 R24, R24, 0x3, RZ ;  /* 0x0000000318187819 */ /* 0x000fe200000012ff */
[----:B------:R-:W-:Y:S01]  /*9d50*/  UIADD3 UR11, UR11, UR9, URZ ;  /* 0x000000090b0b7290 */ /* 0x000fe2000fffe03f */
[----:B------:R-:W-:Y:S01]  /*9d60*/  LOP3.LUT R8, R8, R9, RZ, 0x3c, !PT ;  /* 0x0000000908087212 */ /* 0x000fe200078e3cff */
[--C-:B------:R-:W-:Y:S01]  /*9d70*/  IMAD.X R9, RZ, RZ, R5.reuse, P4 ;  /* 0x000000ffff097224 */ /* 0x100fe200020e0605 */
[----:B------:R-:W-:Y:S01]  /*9d80*/  LOP3.LUT R12, R12, R13, RZ, 0x3c, !PT ;  /* 0x0000000d0c0c7212 */ /* 0x000fe200078e3cff */
[--C-:B------:R-:W-:Y:S01]  /*9d90*/  IMAD.X R13, RZ, RZ, R5.reuse, P3 ;  /* 0x000000ffff0d7224 */ /* 0x100fe200018e0605 */
[----:B------:R-:W-:Y:S01]  /*9da0*/  LOP3.LUT R24, R24, R25, RZ, 0x3c, !PT ;  /* 0x0000001918187212 */ /* 0x000fe200078e3cff */
[----:B------:R-:W-:Y:S01]  /*9db0*/  IMAD.X R25, RZ, RZ, R5, P2 ;  /* 0x000000ffff197224 */ /* 0x000fe200010e0605 */
[C---:B------:R-:W-:Y:S01]  /*9dc0*/  IADD3 R29, P0, R4.reuse, 0x4000, RZ ;  /* 0x00004000041d7810 */ /* 0x040fe20007f1e0ff */
[----:B------:R-:W-:Y:S01]  /*9dd0*/  ULDC.64 UR12, c[0x0][0xae8] ;  /* 0x0002ba00000c7ab9 */ /* 0x000fe20000000a00 */
[C---:B------:R-:W-:Y:S01]  /*9de0*/  IADD3 R33, P6, R4.reuse, 0x5000, RZ ;  /* 0x0000500004217810 */ /* 0x040fe20007fde0ff */
[----:B------:R-:W-:Y:S01]  /*9df0*/  IMAD.U32 R21, RZ, RZ, UR42 ;  /* 0x0000002aff157e24 */ /* 0x000fe2000f8e00ff */
[----:B------:R-:W-:Y:S01]  /*9e00*/  IADD3 R37, P5, R4, 0x6000, RZ ;  /* 0x0000600004257810 */ /* 0x000fe20007fbe0ff */
[----:B------:R-:W-:Y:S01]  /*9e10*/  IMAD R20, R20, 0x20, R3 ;  /* 0x0000002014147824 */ /* 0x000fe200078e0203 */
[C---:B------:R-:W-:Y:S01]  /*9e20*/  IADD3 R41, P4, R4.reuse, 0x7000, RZ ;  /* 0x0000700004297810 */ /* 0x040fe20007f9e0ff */
[----:B------:R-:W-:Y:S01]  /*9e30*/  USHF.R.S32.HI UR4, URZ, 0x1f, UR36 ;  /* 0x0000001f3f047899 */ /* 0x000fe20008011424 */
[C---:B------:R-:W-:Y:S01]  /*9e40*/  IADD3 R45, P3, R4.reuse, 0x8000, RZ ;  /* 0x00008000042d7810 */ /* 0x040fe20007f7e0ff */
[----:B------:R-:W-:Y:S01]  /*9e50*/  UIMAD.WIDE.U32 UR10, UR38, UR12, UR10 ;  /* 0x0000000c260a72a5 */ /* 0x000fe2000f8e000a */
[----:B------:R-:W-:Y:S01]  /*9e60*/  IADD3 R49, P2, R4, 0x9000, RZ ;  /* 0x0000900004317810 */ /* 0x000fe20007f5e0ff */
[----:B------:R-:W-:Y:S01]  /*9e70*/  IMAD R78, R21, 0x80, R20 ;  /* 0x00000080154e7824 */ /* 0x000fe200078e0214 */
[----:B------:R-:W-:Y:S01]  /*9e80*/  LOP3.LUT R28, R29, 0x380, RZ, 0xc0, !PT ;  /* 0x000003801d1c7812 */ /* 0x000fe200078ec0ff */
[----:B------:R-:W-:Y:S01]  /*9e90*/  @UP2 ULDC UR9, c[0x0][0xbec] ;  /* 0x0002fb0000092ab9 */ /* 0x000fe20000000800 */
[----:B------:R-:W-:Y:S01]  /*9ea0*/  LOP3.LUT R32, R33, 0x380, RZ, 0xc0, !PT ;  /* 0x0000038021207812 */ /* 0x000fe200078ec0ff */
[----:B------:R-:W-:Y:S01]  /*9eb0*/  IMAD.U32 R84, RZ, RZ, UR42 ;  /* 0x0000002aff547e24 */ /* 0x000fe2000f8e00ff */
[----:B------:R-:W-:Y:S01]  /*9ec0*/  LOP3.LUT R36, R37, 0x380, RZ, 0xc0, !PT ;  /* 0x0000038025247812 */ /* 0x000fe200078ec0ff */
[----:B------:R-:W5:Y:S01]  /*9ed0*/  LD.E.128 R12, desc[UR52][R12.64] ;  /* 0x000000340c0c7980 */ /* 0x000f62000c101d00 */
[----:B------:R-:W-:-:S02]  /*9ee0*/  LOP3.LUT R40, R41, 0x380, RZ, 0xc0, !PT ;  /* 0x0000038029287812 */ /* 0x000fc400078ec0ff */
[----:B------:R-:W-:Y:S01]  /*9ef0*/  LOP3.LUT R44, R45, 0x380, RZ, 0xc0, !PT ;  /* 0x000003802d2c7812 */ /* 0x000fe200078ec0ff */
[----:B------:R-:W-:Y:S01]  /*9f00*/  UIMAD UR11, UR38, UR13, UR11 ;  /* 0x0000000d260b72a4 */ /* 0x000fe2000f8e020b */
[----:B------:R-:W-:Y:S01]  /*9f10*/  LOP3.LUT R48, R49, 0x380, RZ, 0xc0, !PT ;  /* 0x0000038031307812 */ /* 0x000fe200078ec0ff */
[----:B------:R-:W-:Y:S01]  /*9f20*/  @P1 IMAD.HI.U32 R20, R78, UR9, RZ ;  /* 0x000000094e141c27 */ /* 0x000fe2000f8e00ff */
[----:B------:R-:W-:Y:S01]  /*9f30*/  ULDC.64 UR12, c[0x0][0xaf0] ;  /* 0x0002bc00000c7ab9 */ /* 0x000fe20000000a00 */
[----:B------:R-:W-:Y:S01]  /*9f40*/  SHF.R.U64 R28, R28, 0x3, RZ ;  /* 0x000000031c1c7819 */ /* 0x000fe200000012ff */
[----:B------:R-:W-:Y:S01]  /*9f50*/  UIMAD UR4, UR4, UR12, URZ ;  /* 0x0000000c040472a4 */ /* 0x000fe2000f8e023f */
[----:B------:R-:W-:Y:S01]  /*9f60*/  SHF.R.U64 R32, R32, 0x3, RZ ;  /* 0x0000000320207819 */ /* 0x000fe200000012ff */
[----:B------:R-:W-:Y:S01]  /*9f70*/  @UP2 ULDC UR9, c[0x0][0xbf0] ;  /* 0x0002fc0000092ab9 */ /* 0x000fe20000000800 */
[----:B------:R-:W-:Y:S01]  /*9f80*/  SHF.R.U64 R36, R36, 0x3, RZ ;  /* 0x0000000324247819 */ /* 0x000fe200000012ff */
[----:B------:R-:W5:Y:S01]  /*9f90*/  LD.E.128 R24, desc[UR52][R24.64] ;  /* 0x0000003418187980 */ /* 0x000f62000c101d00 */
[----:B------:R-:W-:-:S02]  /*9fa0*/  SHF.R.U64 R40, R40, 0x3, RZ ;  /* 0x0000000328287819 */ /* 0x000fc400000012ff */
[----:B------:R-:W-:Y:S02]  /*9fb0*/  SHF.R.U64 R44, R44, 0x3, RZ ;  /* 0x000000032c2c7819 */ /* 0x000fe400000012ff */
[----:B------:R-:W-:Y:S01]  /*9fc0*/  SHF.R.U64 R48, R48, 0x3, RZ ;  /* 0x0000000330307819 */ /* 0x000fe200000012ff */
[----:B------:R-:W-:Y:S01]  /*9fd0*/  IMAD.MOV.U32 R77, RZ, RZ, R78 ;  /* 0x000000ffff4d7224 */ /* 0x000fe200078e004e */
[----:B------:R-:W-:Y:S01]  /*9fe0*/  LOP3.LUT R28, R28, R29, RZ, 0x3c, !PT ;  /* 0x0000001d1c1c7212 */ /* 0x000fe200078e3cff */
[--C-:B------:R-:W-:Y:S01]  /*9ff0*/  IMAD.X R29, RZ, RZ, R5.reuse, P0 ;  /* 0x000000ffff1d7224 */ /* 0x100fe200000e0605 */
        /* <DEDUP_REMOVED lines=9> */
[----:B------:R-:W-:Y:S01]  /*a090*/  UIMAD UR4, UR36, UR13, UR4 ;  /* 0x0000000d240472a4 */ /* 0x000fe2000f8e0204 */
[----:B------:R-:W-:Y:S01]  /*a0a0*/  @P1 SHF.R.U32.HI R77, RZ, UR9, R20 ;  /* 0x00000009ff4d1c19 */ /* 0x000fe20008011614 */
[----:B------:R-:W-:Y:S01]  /*a0b0*/  IMAD.X R49, RZ, RZ, R5, P2 ;  /* 0x000000ffff317224 */ /* 0x000fe200010e0605 */
[C---:B------:R-:W-:Y:S01]  /*a0c0*/  IADD3 R53, P0, R4.reuse, 0xa000, RZ ;  /* 0x0000a00004357810 */ /* 0x040fe20007f1e0ff */
[----:B------:R-:W-:Y:S01]  /*a0d0*/  UIMAD.WIDE.U32 UR36, UR36, UR12, UR10 ;  /* 0x0000000c242472a5 */ /* 0x000fe2000f8e000a */
[C---:B------:R-:W-:Y:S01]  /*a0e0*/  IADD3 R57, P6, R4.reuse, 0xb000, RZ ;  /* 0x0000b00004397810 */ /* 0x040fe20007fde0ff */
[----:B------:R-:W5:Y:S01]  /*a0f0*/  LD.E.128 R28, desc[UR52][R28.64] ;  /* 0x000000341c1c7980 */ /* 0x000f62000c101d00 */
[----:B------:R-:W-:-:S02]  /*a100*/  IADD3 R61, P5, R4, 0xc000, RZ ;  /* 0x0000c000043d7810 */ /* 0x000fc40007fbe0ff */
[C---:B------:R-:W-:Y:S01]  /*a110*/  IADD3 R65, P4, R4.reuse, 0xd000, RZ ;  /* 0x0000d00004417810 */ /* 0x040fe20007f9e0ff */
[----:B------:R-:W5:Y:S01]  /*a120*/  LD.E.128 R32, desc[UR52][R32.64] ;  /* 0x0000003420207980 */ /* 0x000f62000c101d00 */
[C---:B------:R-:W-:Y:S02]  /*a130*/  IADD3 R69, P3, R4.reuse, 0xe000, RZ ;  /* 0x0000e00004457810 */ /* 0x040fe40007f7e0ff */
[----:B------:R-:W-:Y:S01]  /*a140*/  IADD3 R7, P2, R4, 0xf000, RZ ;  /* 0x0000f00004077810 */ /* 0x000fe20007f5e0ff */
[----:B------:R-:W-:Y:S01]  /*a150*/  UIADD3 UR4, UR37, UR4, URZ ;  /* 0x0000000425047290 */ /* 0x000fe2000fffe03f */
[--C-:B------:R-:W-:Y:S01]  /*a160*/  SHF.R.S32.HI R76, RZ, 0x1f, R77.reuse ;  /* 0x0000001fff4c7819 */ /* 0x100fe2000001144d */
[----:B------:R-:W-:Y:S01]  /*a170*/  IMAD.MOV R79, RZ, RZ, -R77 ;  /* 0x000000ffff4f7224 */ /* 0x000fe200078e0a4d */
[----:B------:R-:W-:Y:S01]  /*a180*/  LOP3.LUT R52, R53, 0x380, RZ, 0xc0, !PT ;  /* 0x0000038035347812 */ /* 0x000fe200078ec0ff */
[----:B------:R-:W-:Y:S01]  /*a190*/  ULDC.64 UR10, c[0x0][0xae0] ;  /* 0x0002b800000a7ab9 */ /* 0x000fe20000000a00 */
[----:B------:R-:W-:-:S02]  /*a1a0*/  LOP3.LUT R56, R57, 0x380, RZ, 0xc0, !PT ;  /* 0x0000038039387812 */ /* 0x000fc400078ec0ff */
[----:B------:R-:W-:Y:S01]  /*a1b0*/  LOP3.LUT R11, R4, 0x380, RZ, 0xc0, !PT ;  /* 0x00000380040b7812 */ /* 0x000fe200078ec0ff */
[----:B------:R-:W-:Y:S01]  /*a1c0*/  IMAD.U32 R21, RZ, RZ, UR37 ;  /* 0x00000025ff157e24 */ /* 0x000fe2000f8e00ff */
[----:B------:R-:W-:Y:S01]  /*a1d0*/  LOP3.LUT R60, R61, 0x380, RZ, 0xc0, !PT ;  /* 0x000003803d3c7812 */ /* 0x000fe200078ec0ff */
[----:B------:R-:W-:Y:S01]  /*a1e0*/  IMAD.U32 R20, RZ, RZ, UR36 ;  /* 0x00000024ff147e24 */ /* 0x000fe2000f8e00ff */
[----:B------:R-:W-:Y:S01]  /*a1f0*/  LOP3.LUT R64, R65, 0x380, RZ, 0xc0, !PT ;  /* 0x0000038041407812 */ /* 0x000fe200078ec0ff */
[----:B------:R-:W-:Y:S01]  /*a200*/  IMAD.X R73, RZ, RZ, R5, P2 ;  /* 0x000000ffff497224 */ /* 0x000fe200010e0605 */
[----:B------:R-:W-:Y:S01]  /*a210*/  LOP3.LUT R68, R69, 0x380, RZ, 0xc0, !PT ;  /* 0x0000038045447812 */ /* 0x000fe200078ec0ff */
[----:B------:R-:W5:Y:S01]  /*a220*/  LD.E.128 R36, desc[UR52][R36.64] ;  /* 0x0000003424247980 */ /* 0x000f62000c101d00 */
[----:B------:R-:W-:Y:S01]  /*a230*/  LOP3.LUT R6, R7, 0x380, RZ, 0xc0, !PT ;  /* 0x0000038007067812 */ /* 0x000fe200078ec0ff */
[----:B------:R-:W-:Y:S01]  /*a240*/  IMAD R76, R76, UR10, RZ ;  /* 0x0000000a4c4c7c24 */ /* 0x000fe2000f8e02ff */
[----:B------:R-:W-:Y:S01]  /*a250*/  SHF.R.U64 R52, R52, 0x3, RZ ;  /* 0x0000000334347819 */ /* 0x000fe200000012ff */
[----:B------:R-:W-:Y:S01]  /*a260*/  IMAD R79, R79, UR20, R78 ;  /* 0x000000144f4f7c24 */ /* 0x000fe2000f8e024e */
[----:B------:R-:W-:Y:S01]  /*a270*/  SHF.R.U64 R56, R56, 0x3, RZ ;  /* 0x0000000338387819 */ /* 0x000fe200000012ff */
[----:B------:R-:W5:Y:S01]  /*a280*/  LD.E.128 R40, desc[UR52][R40.64] ;  /* 0x0000003428287980 */ /* 0x000f62000c101d00 */
[----:B------:R-:W-:-:S02]  /*a290*/  SHF.R.U64 R60, R60, 0x3, RZ ;  /* 0x000000033c3c7819 */ /* 0x000fc400000012ff */
[----:B------:R-:W-:Y:S01]  /*a2a0*/  SHF.R.U64 R64, R64, 0x3, RZ ;  /* 0x0000000340407819 */ /* 0x000fe200000012ff */
[----:B------:R-:W5:Y:S01]  /*a2b0*/  LD.E.128 R44, desc[UR52][R44.64] ;  /* 0x000000342c2c7980 */ /* 0x000f62000c101d00 */
[----:B------:R-:W-:Y:S01]  /*a2c0*/  SHF.R.U64 R68, R68, 0x3, RZ ;  /* 0x0000000344447819 */ /* 0x000fe200000012ff */
[----:B------:R-:W-:Y:S01]  /*a2d0*/  IMAD.U32 R21, RZ, RZ, UR4 ;  /* 0x00000004ff157e24 */ /* 0x000fe2000f8e00ff */
[----:B------:R-:W-:Y:S01]  /*a2e0*/  SHF.R.U64 R11, R11, 0x3, RZ ;  /* 0x000000030b0b7819 */ /* 0x000fe200000012ff */
[----:B------:R-:W5:Y:S01]  /*a2f0*/  LD.E.128 R48, desc[UR52][R48.64] ;  /* 0x0000003430307980 */ /* 0x000f62000c101d00 */
[----:B------:R-:W-:Y:S01]  /*a300*/  SHF.R.U64 R6, R6, 0x3, RZ ;  /* 0x0000000306067819 */ /* 0x000fe200000012ff */
[----:B------:R-:W-:Y:S01]  /*a310*/  IMAD R81, R77, UR11, R76 ;  /* 0x0000000b4d517c24 */ /* 0x000fe2000f8e024c */
        /* <DEDUP_REMOVED lines=9> */
[----:B------:R-:W-:Y:S01]  /*a3b0*/  IMAD.X R69, RZ, RZ, R5, P3 ;  /* 0x000000ffff457224 */ /* 0x000fe200018e0605 */
[----:B------:R-:W-:Y:S01]  /*a3c0*/  LOP3.LUT R4, R11, R4, RZ, 0x3c, !PT ;  /* 0x000000040b047212 */ /* 0x000fe200078e3cff */
[----:B------:R-:W-:Y:S01]  /*a3d0*/  IMAD.WIDE.U32 R20, R77, UR10, R20 ;  /* 0x0000000a4d147c25 */ /* 0x000fe2000f8e0014 */
[----:B------:R-:W-:Y:S01]  /*a3e0*/  LOP3.LUT R72, R6, R7, RZ, 0x3c, !PT ;  /* 0x0000000706487212 */ /* 0x000fe200078e3cff */
[----:B------:R-:W-:Y:S01]  /*a3f0*/  ULDC.64 UR10, c[0x0][0xad8] ;  /* 0x0002b600000a7ab9 */ /* 0x000fe20000000a00 */
[----:B------:R-:W-:Y:S01]  /*a400*/  SHF.R.S32.HI R76, RZ, 0x1f, R79 ;  /* 0x0000001fff4c7819 */ /* 0x000fe2000001144f */
[----:B------:R-:W-:Y:S01]  /*a410*/  IMAD.IADD R21, R21, 0x1, R81 ;  /* 0x0000000115157824 */ /* 0x000fe200078e0251 */
[----:B------:R-:W5:Y:S03]  /*a420*/  LD.E.128 R4, desc[UR52][R4.64] ;  /* 0x0000003404047980 */ /* 0x000f66000c101d00 */
[----:B------:R-:W-:Y:S01]  /*a430*/  IMAD R76, R76, UR10, RZ ;  /* 0x0000000a4c4c7c24 */ /* 0x000fe2000f8e02ff */
[----:B------:R-:W5:Y:S01]  /*a440*/  LD.E.128 R8, desc[UR52][R8.64] ;  /* 0x0000003408087980 */ /* 0x000f62000c101d00 */
[----:B------:R-:W-:-:S03]  /*a450*/  IMAD R84, R84, 0x80, R3 ;  /* 0x0000008054547824 */ /* 0x000fc600078e0203 */
[----:B------:R-:W5:Y:S01]  /*a460*/  LD.E.128 R52, desc[UR52][R52.64] ;  /* 0x0000003434347980 */ /* 0x000f62000c101d00 */
[----:B------:R-:W-:-:S03]  /*a470*/  IMAD R3, R79, UR11, R76 ;  /* 0x0000000b4f037c24 */ /* 0x000fc6000f8e024c */
[----:B------:R-:W5:Y:S01]  /*a480*/  LD.E.128 R56, desc[UR52][R56.64] ;  /* 0x0000003438387980 */ /* 0x000f62000c101d00 */
[----:B------:R-:W-:Y:S01]  /*a490*/  IMAD.WIDE.U32 R20, R79, UR10, R20 ;  /* 0x0000000a4f147c25 */ /* 0x000fe2000f8e0014 */
[----:B------:R-:W-:Y:S02]  /*a4a0*/  ULDC.64 UR10, c[0x0][0xa80] ;  /* 0x0002a000000a7ab9 */ /* 0x000fe40000000a00 */
[----:B------:R-:W5:Y:S04]  /*a4b0*/  LD.E.128 R60, desc[UR52][R60.64] ;  /* 0x000000343c3c7980 */ /* 0x000f68000c101d00 */
[----:B------:R-:W5:Y:S04]  /*a4c0*/  LD.E.128 R64, desc[UR52][R64.64] ;  /* 0x0000003440407980 */ /* 0x000f68000c101d00 */
[----:B------:R-:W5:Y:S04]  /*a4d0*/  LD.E.128 R68, desc[UR52][R68.64] ;  /* 0x0000003444447980 */ /* 0x000f68000c101d00 */
[----:B------:R-:W5:Y:S01]  /*a4e0*/  LD.E.128 R72, desc[UR52][R72.64] ;  /* 0x0000003448487980 */ /* 0x000f62000c101d00 */
[----:B------:R-:W-:Y:S01]  /*a4f0*/  @!PT LDS RZ, [RZ] ;  /* 0x00000000fffff984 */ /* 0x000fe20000000800 */
[----:B------:R-:W-:Y:S01]  /*a500*/  @!PT LDS RZ, [RZ] ;  /* 0x00000000fffff984 */ /* 0x000fe20000000800 */
[----:B------:R-:W-:Y:S01]  /*a510*/  @!PT LDS RZ, [RZ] ;  /* 0x00000000fffff984 */ /* 0x000fe20000000800 */
[----:B------:R-:W-:Y:S01]  /*a520*/  @!PT LDS RZ, [RZ] ;  /* 0x00000000fffff984 */ /* 0x000fe20000000800 */
[----:B------:R0:W-:Y:S06]  /*a530*/  MEMBAR.ALL.CTA ;  /* 0x0000000000007992 */ /* 0x0001ec0000008000 */
[----:B0-----:R-:W0:Y:S01]  /*a540*/  FENCE.VIEW.ASYNC.S ;  /* 0x00000000000073c6 */ /* 0x001e220000000000 */
[----:B------:R-:W-:Y:S01]  /*a550*/  IMAD.IADD R3, R21, 0x1, R3 ;  /* 0x0000000115037824 */ /* 0x000fe200078e0203 */
[----:B------:R-:W-:Y:S01]  /*a560*/  LEA R82, P2, R20, UR10, 0x1 ;  /* 0x0000000a14527c11 */ /* 0x000fe2000f8408ff */
[----:B------:R-:W-:-:S03]  /*a570*/  UIADD3 UR8, UR8, 0x38820, URZ ;  /* 0x0003882008087890 */ /* 0x000fc6000fffe03f */
[----:B------:R-:W-:Y:S02]  /*a580*/  LEA.HI.X R83, R20, UR11, R3, 0x1, P2 ;  /* 0x0000000b14537c11 */ /* 0x000fe400090f0c03 */
[C---:B------:R-:W-:Y:S01]  /*a590*/  ISETP.GE.AND P2, PT, R84.reuse, UR15, PT ;  /* 0x0000000f54007c0c */ /* 0x040fe2000bf46270 */
[----:B------:R-:W-:Y:S01]  /*a5a0*/  UPRMT UR8, URZ, 0x654, UR8 ;  /* 0x000006543f087896 */ /* 0x000fe20008000008 */
[C---:B------:R-:W-:Y:S02]  /*a5b0*/  VIADD R76, R84.reuse, 0x20 ;  /* 0x00000020544c7836 */ /* 0x040fe40000000000 */
[----:B------:R-:W-:Y:S02]  /*a5c0*/  VIADD R77, R84, 0x40 ;  /* 0x00000040544d7836 */ /* 0x000fe40000000000 */
[C---:B------:R-:W-:Y:S02]  /*a5d0*/  VIADD R88, R0.reuse, 0x80 ;  /* 0x0000008000587836 */ /* 0x040fe40000000000 */
[----:B------:R-:W-:-:S02]  /*a5e0*/  VIADD R90, R0, 0xc0 ;  /* 0x000000c0005a7836 */ /* 0x000fc40000000000 */
[----:B------:R-:W-:Y:S01]  /*a5f0*/  VIADD R86, R0, 0x40 ;  /* 0x0000004000567836 */ /* 0x000fe20000000000 */
[----:B0-----:R0:W1:Y:S01]  /*a600*/  SHFL.IDX PT, R81, R82, RZ, 0x181f ;  /* 0x00181fff52517589 */ /* 0x00106200000e0000 */
[----:B------:R-:W-:Y:S03]  /*a610*/  BSSY B1, `(.L_x_242) ;  /* 0x000001b000017945 */ /* 0x000fe60003800000 */
[----:B------:R0:W2:Y:S01]  /*a620*/  SHFL.IDX PT, R3, R83, RZ, 0x181f ;  /* 0x00181fff53037589 */ /* 0x0000a200000e0000 */
[----:B------:R-:W-:Y:S01]  /*a630*/  SYNCS.ARRIVE.TRANS64.RED.A1T0 RZ, [UR8], RZ ;  /* 0x000000ffffff79a7 */ /* 0x000fe20008100408 */
[----:B------:R-:W-:Y:S02]  /*a640*/  ISETP.GE.AND P1, PT, R76, UR15, PT ;  /* 0x0000000f4c007c0c */ /* 0x000fe4000bf26270 */
[----:B------:R-:W-:Y:S02]  /*a650*/  ISETP.GE.AND P0, PT, R77, UR15, PT ;  /* 0x0000000f4d007c0c */ /* 0x000fe4000bf06270 */
[----:B------:R-:W-:-:S02]  /*a660*/  SHF.R.S32.HI R91, RZ, 0x1f, R0 ;  /* 0x0000001fff5b7819 */ /* 0x000fc40000011400 */
[----:B------:R-:W-:Y:S02]  /*a670*/  SHF.R.S32.HI R85, RZ, 0x1f, R88 ;  /* 0x0000001fff557819 */ /* 0x000fe40000011458 */
[----:B------:R-:W-:Y:S02]  /*a680*/  SHF.R.S32.HI R87, RZ, 0x1f, R90 ;  /* 0x0000001fff577819 */ /* 0x000fe4000001145a */
[----:B------:R-:W-:Y:S01]  /*a690*/  SHF.R.S32.HI R89, RZ, 0x1f, R86 ;  /* 0x0000001fff597819 */ /* 0x000fe20000011456 */
[----:B0-----:R-:W-:Y:S06]  /*a6a0*/  @P2 BRA `(.L_x_243) ;  /* 0x0000000000442947 */ /* 0x001fec0003800000 */
[----:B------:R-:W-:Y:S02]  /*a6b0*/  ULDC UR4, c[0x0][0xac8] ;  /* 0x0002b20000047ab9 */ /* 0x000fe40000000800 */
[----:B------:R-:W-:Y:S02]  /*a6c0*/  ISETP.GE.AND P5, PT, R0, UR4, PT ;  /* 0x0000000400007c0c */ /* 0x000fe4000bfa6270 */
[----:B------:R-:W-:Y:S02]  /*a6d0*/  ISETP.GE.AND P4, PT, R86, UR4, PT ;  /* 0x0000000456007c0c */ /* 0x000fe4000bf86270 */
[----:B------:R-:W-:Y:S02]  /*a6e0*/  ISETP.GE.AND P3, PT, R88, UR4, PT ;  /* 0x0000000458007c0c */ /* 0x000fe4000bf66270 */
[----:B------:R-:W-:-:S07]  /*a6f0*/  ISETP.GE.AND P2, PT, R90, UR4, PT ;  /* 0x000000045a007c0c */ /* 0x000fce000bf46270 */
[----:B-1----:R-:W-:-:S04]  /*a700*/  @!P5 LEA R20, P6, R0, R81, 0x1 ;  /* 0x000000510014d211 */ /* 0x002fc800078c08ff */
[----:B--2---:R-:W-:Y:S02]  /*a710*/  @!P5 LEA.HI.X R21, R0, R3, R91, 0x1, P6 ;  /* 0x000000030015d211 */ /* 0x004fe400030f0c5b */
[----:B------:R-:W-:-:S03]  /*a720*/  @!P4 LEA R76, P6, R86, R81, 0x1 ;  /* 0x00000051564cc211 */ /* 0x000fc600078c08ff */
[----:B-----5:R0:W-:Y:S01]  /*a730*/  @!P5 ST.E.128 desc[UR52][R20.64], R4 ;  /* 0x000000041400d985 */ /* 0x0201e2000c101d34 */
[----:B------:R-:W-:Y:S02]  /*a740*/  @!P4 LEA.HI.X R77, R86, R3, R89, 0x1, P6 ;  /* 0x00000003564dc211 */ /* 0x000fe400030f0c59 */
[----:B------:R-:W-:-:S03]  /*a750*/  @!P3 LEA R78, P6, R88, R81, 0x1 ;  /* 0x00000051584eb211 */ /* 0x000fc600078c08ff */
[----:B------:R0:W-:Y:S01]  /*a760*/  @!P4 ST.E.128 desc[UR52][R76.64], R28 ;  /* 0x0000001c4c00c985 */ /* 0x0001e2000c101d34 */
[----:B------:R-:W-:Y:S02]  /*a770*/  @!P3 LEA.HI.X R79, R88, R3, R85, 0x1, P6 ;  /* 0x00000003584fb211 */ /* 0x000fe400030f0c55 */
[----:B------:R-:W-:-:S03]  /*a780*/  @!P2 LEA R80, P6, R90, R81, 0x1 ;  /* 0x000000515a50a211 */ /* 0x000fc600078c08ff */
[----:B------:R0:W-:Y:S01]  /*a790*/  @!P3 ST.E.128 desc[UR52][R78.64], R44 ;  /* 0x0000002c4e00b985 */ /* 0x0001e2000c101d34 */
[----:B------:R-:W-:-:S05]  /*a7a0*/  @!P2 LEA.HI.X R81, R90, R3, R87, 0x1, P6 ;  /* 0x000000035a51a211 */ /* 0x000fca00030f0c57 */
[----:B------:R0:W-:Y:S04]  /*a7b0*/  @!P2 ST.E.128 desc[UR52][R80.64], R60 ;  /* 0x0000003c5000a985 */ /* 0x0001e8000c101d34 */
.L_x_243:
[----:B------:R-:W-:Y:S05]  /*a7c0*/  BSYNC B1 ;  /* 0x0000000000017941 */ /* 0x000fea0003800000 */
.L_x_242:
[----:B--2---:R2:W3:Y:S01]  /*a7d0*/  SHFL.IDX PT, R3, R83, 0x1, 0x181f ;  /* 0x00381f0053037f89 */ /* 0x0044e200000e0000 */
[----:B------:R-:W-:Y:S03]  /*a7e0*/  BSSY B1, `(.L_x_244) ;  /* 0x0000014000017945 */ /* 0x000fe60003800000 */
[----:B0----5:R2:W0:Y:S01]  /*a7f0*/  SHFL.IDX PT, R29, R82, 0x1, 0x181f ;  /* 0x00381f00521d7f89 */ /* 0x02142200000e0000 */
[----:B------:R-:W-:Y:S05]  /*a800*/  @P1 BRA `(.L_x_245) ;  /* 0x0000000000441947 */ /* 0x000fea0003800000 */
[----:B------:R-:W-:Y:S02]  /*a810*/  ULDC UR4, c[0x0][0xac8] ;  /* 0x0002b20000047ab9 */ /* 0x000fe40000000800 */
[----:B------:R-:W-:Y:S02]  /*a820*/  ISETP.GE.AND P4, PT, R0, UR4, PT ;  /* 0x0000000400007c0c */ /* 0x000fe4000bf86270 */
[----:B------:R-:W-:Y:S02]  /*a830*/  ISETP.GE.AND P3, PT, R86, UR4, PT ;  /* 0x0000000456007c0c */ /* 0x000fe4000bf66270 */
[----:B------:R-:W-:Y:S02]  /*a840*/  ISETP.GE.AND P2, PT, R88, UR4, PT ;  /* 0x0000000458007c0c */ /* 0x000fe4000bf46270 */
[----:B------:R-:W-:-:S07]  /*a850*/  ISETP.GE.AND P1, PT, R90, UR4, PT ;  /* 0x000000045a007c0c */ /* 0x000fce000bf26270 */
[-C--:B0-----:R-:W-:Y:S02]  /*a860*/  @!P4 LEA R4, P6, R0, R29.reuse, 0x1 ;  /* 0x0000001d0004c211 */ /* 0x081fe400078c08ff */
[----:B------:R-:W-:Y:S02]  /*a870*/  @!P3 LEA R6, P5, R86, R29, 0x1 ;  /* 0x0000001d5606b211 */ /* 0x000fe400078a08ff */
[----:B---3--:R-:W-:Y:S02]  /*a880*/  @!P4 LEA.HI.X R5, R0, R3, R91, 0x1, P6 ;  /* 0x000000030005c211 */ /* 0x008fe400030f0c5b */
[----:B------:R-:W-:Y:S02]  /*a890*/  @!P2 LEA R20, P6, R88, R29, 0x1 ;  /* 0x0000001d5814a211 */ /* 0x000fe400078c08ff */
[----:B------:R-:W-:Y:S01]  /*a8a0*/  @!P3 LEA.HI.X R7, R86, R3, R89, 0x1, P5 ;  /* 0x000000035607b211 */ /* 0x000fe200028f0c59 */
[----:B------:R4:W-:Y:S01]  /*a8b0*/  @!P4 ST.E.128 desc[UR52][R4.64], R8 ;  /* 0x000000080400c985 */ /* 0x0009e2000c101d34 */
[----:B------:R-:W-:-:S02]  /*a8c0*/  @!P1 LEA R28, P5, R90, R29, 0x1 ;  /* 0x0000001d5a1c9211 */ /* 0x000fc400078a08ff */
[-C--:B------:R-:W-:Y:S01]  /*a8d0*/  @!P2 LEA.HI.X R21, R88, R3.reuse, R85, 0x1, P6 ;  /* 0x000000035815a211 */ /* 0x080fe200030f0c55 */
[----:B------:R4:W-:Y:S01]  /*a8e0*/  @!P3 ST.E.128 desc[UR52][R6.64], R32 ;  /* 0x000000200600b985 */ /* 0x0009e2000c101d34 */
[----:B------:R-:W-:-:S03]  /*a8f0*/  @!P1 LEA.HI.X R29, R90, R3, R87, 0x1, P5 ;  /* 0x000000035a1d9211 */ /* 0x000fc600028f0c57 */
[----:B------:R4:W-:Y:S04]  /*a900*/  @!P2 ST.E.128 desc[UR52][R20.64], R48 ;  /* 0x000000301400a985 */ /* 0x0009e8000c101d34 */
[----:B------:R4:W-:Y:S02]  /*a910*/  @!P1 ST.E.128 desc[UR52][R28.64], R64 ;  /* 0x000000401c009985 */ /* 0x0009e4000c101d34 */
.L_x_245:
[----:B------:R-:W-:Y:S05]  /*a920*/  BSYNC B1 ;  /* 0x0000000000017941 */ /* 0x000fea0003800000 */
.L_x_244:
[----:B---3--:R3:W0:Y:S01]  /*a930*/  SHFL.IDX PT, R3, R83, 0x2, 0x181f ;  /* 0x00581f0053037f89 */ /* 0x00862200000e0000 */
[----:B------:R-:W-:Y:S03]  /*a940*/  BSSY B1, `(.L_x_246) ;  /* 0x0000014000017945 */ /* 0x000fe60003800000 */
[----:B----4-:R3:W4:Y:S01]  /*a950*/  SHFL.IDX PT, R11, R82, 0x2, 0x181f ;  /* 0x00581f00520b7f89 */ /* 0x01072200000e0000 */
[----:B------:R-:W-:Y:S05]  /*a960*/  @P0 BRA `(.L_x_247) ;  /* 0x0000000000440947 */ /* 0x000fea0003800000 */
[----:B------:R-:W-:Y:S02]  /*a970*/  ULDC UR4, c[0x0][0xac8] ;  /* 0x0002b20000047ab9 */ /* 0x000fe40000000800 */
[----:B------:R-:W-:Y:S02]  /*a980*/  ISETP.GE.AND P3, PT, R0, UR4, PT ;  /* 0x0000000400007c0c */ /* 0x000fe4000bf66270 */
[----:B------:R-:W-:Y:S02]  /*a990*/  ISETP.GE.AND P2, PT, R86, UR4, PT ;  /* 0x0000000456007c0c */ /* 0x000fe4000bf46270 */
[----:B------:R-:W-:Y:S02]  /*a9a0*/  ISETP.GE.AND P1, PT, R88, UR4, PT ;  /* 0x0000000458007c0c */ /* 0x000fe4000bf26270 */
[----:B------:R-:W-:-:S07]  /*a9b0*/  ISETP.GE.AND P0, PT, R90, UR4, PT ;  /* 0x000000045a007c0c */ /* 0x000fce000bf06270 */
[-C--:B----4-:R-:W-:Y:S02]  /*a9c0*/  @!P3 LEA R4, P6, R0, R11.reuse, 0x1 ;  /* 0x0000000b0004b211 */ /* 0x090fe400078c08ff */
[-C--:B------:R-:W-:Y:S02]  /*a9d0*/  @!P2 LEA R6, P5, R86, R11.reuse, 0x1 ;  /* 0x0000000b5606a211 */ /* 0x080fe400078a08ff */
[----:B------:R-:W-:Y:S02]  /*a9e0*/  @!P1 LEA R8, P4, R88, R11, 0x1 ;  /* 0x0000000b58089211 */ /* 0x000fe400078808ff */
[----:B0-----:R-:W-:Y:S02]  /*a9f0*/  @!P3 LEA.HI.X R5, R0, R3, R91, 0x1, P6 ;  /* 0x000000030005b211 */ /* 0x001fe400030f0c5b */
[----:B------:R-:W-:Y:S02]  /*aa00*/  @!P0 LEA R10, P6, R90, R11, 0x1 ;  /* 0x0000000b5a0a8211 */ /* 0x000fe400078c08ff */
[-C--:B------:R-:W-:Y:S01]  /*aa10*/  @!P2 LEA.HI.X R7, R86, R3.reuse, R89, 0x1, P5 ;  /* 0x000000035607a211 */ /* 0x080fe200028f0c59 */
[----:B------:R0:W-:Y:S01]  /*aa20*/  @!P3 ST.E.128 desc[UR52][R4.64], R12 ;  /* 0x0000000c0400b985 */ /* 0x0001e2000c101d34 */
[----:B------:R-:W-:-:S02]  /*aa30*/  @!P1 LEA.HI.X R9, R88, R3, R85, 0x1, P4 ;  /* 0x0000000358099211 */ /* 0x000fc400020f0c55 */
[----:B------:R-:W-:Y:S01]  /*aa40*/  @!P0 LEA.HI.X R11, R90, R3, R87, 0x1, P6 ;  /* 0x000000035a0b8211 */ /* 0x000fe200030f0c57 */
[----:B------:R0:W-:Y:S04]  /*aa50*/  @!P2 ST.E.128 desc[UR52][R6.64], R36 ;  /* 0x000000240600a985 */ /* 0x0001e8000c101d34 */
[----:B------:R0:W-:Y:S04]  /*aa60*/  @!P1 ST.E.128 desc[UR52][R8.64], R52 ;  /* 0x0000003408009985 */ /* 0x0001e8000c101d34 */
[----:B------:R0:W-:Y:S02]  /*aa70*/  @!P0 ST.E.128 desc[UR52][R10.64], R68 ;  /* 0x000000440a008985 */ /* 0x0001e4000c101d34 */
.L_x_247:
[----:B------:R-:W-:Y:S05]  /*aa80*/  BSYNC B1 ;  /* 0x0000000000017941 */ /* 0x000fea0003800000 */
.L_x_246:
[----:B0-----:R-:W-:Y:S01]  /*aa90*/  VIADD R3, R84, 0x60 ;  /* 0x0000006054037836 */ /* 0x001fe20000000000 */
[----:B--23--:R-:W0:Y:S04]  /*aaa0*/  SHFL.IDX PT, R83, R83, 0x3, 0x181f ;  /* 0x00781f0053537f89 */ /* 0x00ce2800000e0000 */
[----:B------:R-:W-:Y:S01]  /*aab0*/  ISETP.GE.AND P0, PT, R3, UR15, PT ;  /* 0x0000000f03007c0c */ /* 0x000fe2000bf06270 */
[----:B----4-:R2:W3:-:S12]  /*aac0*/  SHFL.IDX PT, R11, R82, 0x3, 0x181f ;  /* 0x00781f00520b7f89 */ /* 0x0104d800000e0000 */
[----:B--2---:R-:W-:Y:S05]  /*aad0*/  @P0 BRA `(.L_x_248) ;  /* 0x0000002400e40947 */ /* 0x004fea0003800000 */
[----:B------:R-:W-:Y:S02]  /*aae0*/  ULDC UR4, c[0x0][0xac8] ;  /* 0x0002b20000047ab9 */ /* 0x000fe40000000800 */
[----:B------:R-:W-:Y:S02]  /*aaf0*/  ISETP.GE.AND P3, PT, R0, UR4, PT ;  /* 0x0000000400007c0c */ /* 0x000fe4000bf66270 */
[----:B------:R-:W-:Y:S02]  /*ab00*/  ISETP.GE.AND P4, PT, R86, UR4, PT ;  /* 0x0000000456007c0c */ /* 0x000fe4000bf86270 */
[----:B------:R-:W-:-:S09]  /*ab10*/  ISETP.GE.AND P5, PT, R88, UR4, PT ;  /* 0x0000000458007c0c */ /* 0x000fd2000bfa6270 */
[-C--:B---3--:R-:W-:Y:S02]  /*ab20*/  @!P3 LEA R4, P0, R0, R11.reuse, 0x1 ;  /* 0x0000000b0004b211 */ /* 0x088fe400078008ff */
[-C--:B------:R-:W-:Y:S02]  /*ab30*/  @!P4 LEA R6, P1, R86, R11.reuse, 0x1 ;  /* 0x0000000b5606c211 */ /* 0x080fe400078208ff */
[----:B------:R-:W-:Y:S02]  /*ab40*/  @!P5 LEA R8, P2, R88, R11, 0x1 ;  /* 0x0000000b5808d211 */ /* 0x000fe400078408ff */
[-C--:B0-----:R-:W-:Y:S02]  /*ab50*/  @!P3 LEA.HI.X R5, R0, R83.reuse, R91, 0x1, P0 ;  /* 0x000000530005b211 */ /* 0x081fe400000f0c5b */
[-C--:B------:R-:W-:Y:S02]  /*ab60*/  @!P4 LEA.HI.X R7, R86, R83.reuse, R89, 0x1, P1 ;  /* 0x000000535607c211 */ /* 0x080fe400008f0c59 */
[----:B------:R-:W-:Y:S01]  /*ab70*/  @!P5 LEA.HI.X R9, R88, R83, R85, 0x1, P2 ;  /* 0x000000535809d211 */ /* 0x000fe200010f0c55 */
[----:B------:R2:W-:Y:S01]  /*ab80*/  @!P3 ST.E.128 desc[UR52][R4.64], R24 ;  /* 0x000000180400b985 */ /* 0x0005e2000c101d34 */
[----:B------:R-:W-:-:S03]  /*ab90*/  ISETP.GE.AND P0, PT, R90, UR4, PT ;  /* 0x000000045a007c0c */ /* 0x000fc6000bf06270 */
[----:B------:R2:W-:Y:S04]  /*aba0*/  @!P4 ST.E.128 desc[UR52][R6.64], R40 ;  /* 0x000000280600c985 */ /* 0x0005e8000c101d34 */
[----:B------:R2:W-:Y:S06]  /*abb0*/  @!P5 ST.E.128 desc[UR52][R8.64], R56 ;  /* 0x000000380800d985 */ /* 0x0005ec000c101d34 */
[----:B------:R-:W-:Y:S05]  /*abc0*/  @P0 BRA `(.L_x_248) ;  /* 0x0000002400a80947 */ /* 0x000fea0003800000 */
[----:B--2---:R-:W-:-:S04]  /*abd0*/  LEA R4, P0, R90, R11, 0x1 ;  /* 0x0000000b5a047211 */ /* 0x004fc800078008ff */
[----:B------:R-:W-:-:S05]  /*abe0*/  LEA.HI.X R5, R90, R83, R87, 0x1, P0 ;  /* 0x000000535a057211 */ /* 0x000fca00000f0c57 */
[----:B------:R4:W-:Y:S01]  /*abf0*/  ST.E.128 desc[UR52][R4.64], R72 ;  /* 0x0000004804007985 */ /* 0x0009e2000c101d34 */
[----:B------:R-:W-:Y:S05]  /*ac00*/  BRA `(.L_x_248) ;  /* 0x0000002400987947 */ /* 0x000fea0003800000 */
.L_x_241:
[----:B------:R-:W-:Y:S01]  /*ac10*/  ULDC.64 UR12, c[0x0][0xb08] ;  /* 0x0002c200000c7ab9 */ /* 0x000fe20000000a00 */
[----:B------:R-:W-:Y:S01]  /*ac20*/  IMAD.MOV.U32 R3, RZ, RZ, R70 ;  /* 0x000000ffff037224 */ /* 0x000fe200078e0046 */
[----:B------:R-:W-:Y:S01]  /*ac30*/  UIMAD UR9, UR14, UR12, URZ ;  /* 0x0000000c0e0972a4 */ /* 0x000fe2000f8e023f */
[C---:B------:R-:W-:Y:S01]  /*ac40*/  VIADD R169, R2.reuse, 0x40 ;  /* 0x0000004002a97836 */ /* 0x040fe20000000000 */
[----:B------:R-:W-:Y:S01]  /*ac50*/  UIMAD.WIDE.U32 UR10, UR4, UR12, URZ ;  /* 0x0000000c040a72a5 */ /* 0x000fe2000f8e003f */
[C---:B------:R-:W-:Y:S01]  /*ac60*/  VIADD R171, R2.reuse, 0x38 ;  /* 0x0000003802ab7836 */ /* 0x040fe20000000000 */
[----:B------:R-:W-:Y:S01]  /*ac70*/  UIMAD UR9, UR4, UR13, UR9 ;  /* 0x0000000d040972a4 */ /* 0x000fe2000f8e0209 */
[C---:B------:R-:W-:Y:S01]  /*ac80*/  VIADD R173, R2.reuse, 0x30 ;  /* 0x0000003002ad7836 */ /* 0x040fe20000000000 */
[----:B------:R-:W-:Y:S01]  /*ac90*/  USHF.R.S32.HI UR4, URZ, 0x1f, UR36 ;  /* 0x0000001f3f047899 */ /* 0x000fe20008011424 */
[C---:B------:R-:W-:Y:S01]  /*aca0*/  VIADD R175, R2.reuse, 0x28 ;  /* 0x0000002802af7836 */ /* 0x040fe20000000000 */
[----:B------:R-:W-:Y:S01]  /*acb0*/  UIADD3 UR11, UR11, UR9, URZ ;  /* 0x000000090b0b7290 */ /* 0x000fe2000fffe03f */
[C---:B------:R-:W-:Y:S01]  /*acc0*/  VIADD R177, R2.reuse, 0x20 ;  /* 0x0000002002b17836 */ /* 0x040fe20000000000 */
[----:B------:R-:W-:Y:S01]  /*acd0*/  ULDC.64 UR12, c[0x0][0xb38] ;  /* 0x0002ce00000c7ab9 */ /* 0x000fe20000000a00 */
[----:B------:R-:W-:Y:S01]  /*ace0*/  ULDC.64 UR14, c[0x0][0xb40] ;  /* 0x0002d000000e7ab9 */ /* 0x000fe20000000a00 */
[----:B------:R-:W-:Y:S01]  /*acf0*/  UIMAD.WIDE.U32 UR10, UR38, UR12, UR10 ;  /* 0x0000000c260a72a5 */ /* 0x000fe2000f8e000a */
[C---:B------:R-:W-:Y:S01]  /*ad00*/  VIADD R179, R2.reuse, 0x18 ;  /* 0x0000001802b37836 */ /* 0x040fe20000000000 */
[----:B------:R-:W-:Y:S01]  /*ad10*/  UIMAD UR4, UR4, UR14, URZ ;  /* 0x0000000e040472a4 */ /* 0x000fe2000f8e023f */
[C---:B------:R-:W-:Y:S01]  /*ad20*/  VIADD R181, R2.reuse, 0x10 ;  /* 0x0000001002b57836 */ /* 0x040fe20000000000 */
[----:B------:R-:W-:Y:S01]  /*ad30*/  UIMAD UR11, UR38, UR13, UR11 ;  /* 0x0000000d260b72a4 */ /* 0x000fe2000f8e020b */
[----:B------:R-:W-:Y:S01]  /*ad40*/  VIADD R183, R2, 0x8 ;  /* 0x0000000802b77836 */ /* 0x000fe20000000000 */
[----:B------:R-:W-:Y:S01]  /*ad50*/  UIMAD UR4, UR36, UR15, UR4 ;  /* 0x0000000f240472a4 */ /* 0x000fe2000f8e0204 */
[----:B------:R-:W-:Y:S01]  /*ad60*/  BSSY B1, `(.L_x_249) ;  /* 0x00000cf000017945 */ /* 0x000fe20003800000 */
[----:B------:R-:W-:Y:S01]  /*ad70*/  UIMAD.WIDE.U32 UR36, UR36, UR14, UR10 ;  /* 0x0000000e242472a5 */ /* 0x000fe2000f8e000a */
[----:B------:R-:W-:Y:S01]  /*ad80*/  SHF.R.S32.HI R76, RZ, 0x1f, R18 ;  /* 0x0000001fff4c7819 */ /* 0x000fe20000011412 */
[----:B------:R-:W-:Y:S01]  /*ad90*/  @UP2 ULDC UR9, c[0x0][0xbec] ;  /* 0x0002fb0000092ab9 */ /* 0x000fe20000000800 */
[----:B------:R-:W-:Y:S01]  /*ada0*/  ULDC.64 UR12, c[0x0][0xb48] ;  /* 0x0002d200000c7ab9 */ /* 0x000fe20000000a00 */
[----:B0-----:R-:W-:Y:S01]  /*adb0*/  @P1 IMAD.HI.U32 R0, R70, UR9, RZ ;  /* 0x0000000946001c27 */ /* 0x001fe2000f8e00ff */
[----:B------:R-:W-:Y:S01]  /*adc0*/  UIADD3 UR11, UR37, UR4, URZ ;  /* 0x00000004250b7290 */ /* 0x000fe2000fffe03f */
[----:B------:R-:W-:Y:S01]  /*add0*/  SHF.R.S32.HI R77, RZ, 0x1f, R19 ;  /* 0x0000001fff4d7819 */ /* 0x000fe20000011413 */
[----:B------:R-:W-:Y:S01]  /*ade0*/  UMOV UR10, UR36 ;  /* 0x00000024000a7c82 */ /* 0x000fe20008000000 */
[----:B------:R-:W-:Y:S01]  /*adf0*/  @UP2 ULDC UR4, c[0x0][0xbf0] ;  /* 0x0002fc0000042ab9 */ /* 0x000fe20000000800 */
[----:B------:R-:W-:Y:S01]  /*ae00*/  UIMAD.WIDE.U32 UR10, UR39, UR12, UR10 ;  /* 0x0000000c270a72a5 */ /* 0x000fe2000f8e000a */
[----:B------:R-:W-:Y:S01]  /*ae10*/  @P1 SHF.R.U32.HI R3, RZ, UR4, R0 ;  /* 0x00000004ff031c19 */ /* 0x000fe20008011600 */
[----:B------:R-:W-:Y:S01]  /*ae20*/  UIADD3 UR8, UR8, 0x38820, URZ ;  /* 0x0003882008087890 */ /* 0x000fe2000fffe03f */
[----:B------:R-:W-:Y:S01]  /*ae30*/  SHF.R.S32.HI R78, RZ, 0x1f, R22 ;  /* 0x0000001fff4e7819 */ /* 0x000fe20000011416 */
[----:B------:R-:W-:Y:S01]  /*ae40*/  UIMAD UR39, UR39, UR13, UR11 ;  /* 0x0000000d272772a4 */ /* 0x000fe2000f8e020b */
[--C-:B------:R-:W-:Y:S01]  /*ae50*/  SHF.R.S32.HI R0, RZ, 0x1f, R3.reuse ;  /* 0x0000001fff007819 */ /* 0x100fe20000011403 */
[----:B------:R-:W-:Y:S01]  /*ae60*/  IMAD.MOV R67, RZ, RZ, -R3 ;  /* 0x000000ffff437224 */ /* 0x000fe200078e0a03 */
[----:B------:R-:W-:Y:S01]  /*ae70*/  ULDC.64 UR12, c[0x0][0xb30] ;  /* 0x0002cc00000c7ab9 */ /* 0x000fe20000000a00 */
[----:B------:R-:W-:Y:S01]  /*ae80*/  IMAD.U32 R65, RZ, RZ, UR11 ;  /* 0x0000000bff417e24 */ /* 0x000fe2000f8e00ff */
[----:B------:R-:W-:Y:S01]  /*ae90*/  UPRMT UR8, URZ, 0x654, UR8 ;  /* 0x000006543f087896 */ /* 0x000fe20008000008 */
[----:B------:R-:W-:Y:S01]  /*aea0*/  IMAD R67, R67, UR20, R70 ;  /* 0x0000001443437c24 */ /* 0x000fe2000f8e0246 */
[----:B------:R-:W-:Y:S01]  /*aeb0*/  SHF.R.S32.HI R79, RZ, 0x1f, R23 ;  /* 0x0000001fff4f7819 */ /* 0x000fe20000011417 */
[----:B------:R-:W-:Y:S01]  /*aec0*/  IMAD R0, R0, UR12, RZ ;  /* 0x0000000c00007c24 */ /* 0x000fe2000f8e02ff */
[----:B------:R-:W-:Y:S01]  /*aed0*/  SHF.R.S32.HI R84, RZ, 0x1f, R216 ;  /* 0x0000001fff547819 */ /* 0x000fe200000114d8 */
[----:B------:R-:W-:Y:S01]  /*aee0*/  IMAD.U32 R64, RZ, RZ, UR10 ;  /* 0x0000000aff407e24 */ /* 0x000fe2000f8e00ff */
[----:B------:R-:W-:Y:S01]  /*aef0*/  ULDC.64 UR10, c[0x0][0xb28] ;  /* 0x0002ca00000a7ab9 */ /* 0x000fe20000000a00 */
[----:B------:R-:W-:Y:S01]  /*af00*/  IMAD.U32 R65, RZ, RZ, UR39 ;  /* 0x00000027ff417e24 */ /* 0x000fe2000f8e00ff */
[----:B------:R-:W-:Y:S01]  /*af10*/  SHF.R.S32.HI R85, RZ, 0x1f, R217 ;  /* 0x0000001fff557819 */ /* 0x000fe200000114d9 */
[C---:B------:R-:W-:Y:S01]  /*af20*/  IMAD R69, R3.reuse, UR13, R0 ;  /* 0x0000000d03457c24 */ /* 0x040fe2000f8e0200 */
[----:B------:R-:W-:Y:S01]  /*af30*/  SHF.R.S32.HI R0, RZ, 0x1f, R67 ;  /* 0x0000001fff007819 */ /* 0x000fe20000011443 */
[----:B------:R-:W-:Y:S01]  /*af40*/  IMAD.WIDE.U32 R64, R3, UR12, R64 ;  /* 0x0000000c03407c25 */ /* 0x000fe2000f8e0040 */
[----:B------:R-:W-:Y:S01]  /*af50*/  SYNCS.ARRIVE.TRANS64.RED.A1T0 RZ, [UR8], RZ ;  /* 0x000000ffffff79a7 */ /* 0x000fe20008100408 */
[----:B------:R-:W-:-:S02]  /*af60*/  SHF.R.S32.HI R86, RZ, 0x1f, R218 ;  /* 0x0000001fff567819 */ /* 0x000fc400000114da */
[----:B------:R-:W-:Y:S01]  /*af70*/  IMAD R0, R0, UR10, RZ ;  /* 0x0000000a00007c24 */ /* 0x000fe2000f8e02ff */
[----:B------:R-:W-:Y:S01]  /*af80*/  SHF.R.S32.HI R87, RZ, 0x1f, R219 ;  /* 0x0000001fff577819 */ /* 0x000fe200000114db */
[----:B------:R-:W-:Y:S01]  /*af90*/  IMAD.IADD R65, R65, 0x1, R69 ;  /* 0x0000000141417824 */ /* 0x000fe200078e0245 */
[----:B------:R-:W-:Y:S01]  /*afa0*/  SHF.R.S32.HI R88, RZ, 0x1f, R220 ;  /* 0x0000001fff587819 */ /* 0x000fe200000114dc */
[C---:B------:R-:W-:Y:S01]  /*afb0*/  IMAD R3, R67.reuse, UR11, R0 ;  /* 0x0000000b43037c24 */ /* 0x040fe2000f8e0200 */
[----:B------:R-:W-:Y:S01]  /*afc0*/  SHF.R.S32.HI R89, RZ, 0x1f, R221 ;  /* 0x0000001fff597819 */ /* 0x000fe200000114dd */
[----:B------:R-:W-:Y:S01]  /*afd0*/  IMAD.WIDE.U32 R64, R67, UR10, R64 ;  /* 0x0000000a43407c25 */ /* 0x000fe2000f8e0040 */
[----:B------:R-:W-:Y:S01]  /*afe0*/  ULDC.64 UR10, c[0x0][0xb00] ;  /* 0x0002c000000a7ab9 */ /* 0x000fe20000000a00 */
[----:B------:R-:W-:Y:S02]  /*aff0*/  SHF.R.S32.HI R90, RZ, 0x1f, R222 ;  /* 0x0000001fff5a7819 */ /* 0x000fe400000114de */
[----:B------:R-:W-:Y:S01]  /*b000*/  IMAD.IADD R3, R65, 0x1, R3 ;  /* 0x0000000141037824 */ /* 0x000fe200078e0203 */
[----:B------:R-:W-:Y:S01]  /*b010*/  LEA R0, P1, R64, UR10, 0x2 ;  /* 0x0000000a40007c11 */ /* 0x000fe2000f8210ff */
[C---:B------:R-:W-:Y:S01]  /*b020*/  VIADD R168, R2.reuse, 0x40 ;  /* 0x0000004002a87836 */ /* 0x040fe20000000000 */
[----:B------:R-:W-:Y:S01]  /*b030*/  SHF.R.S32.HI R91, RZ, 0x1f, R223 ;  /* 0x0000001fff5b7819 */ /* 0x000fe200000114df */
[----:B------:R-:W-:Y:S01]  /*b040*/  VIADD R170, R2, 0x38 ;  /* 0x0000003802aa7836 */ /* 0x000fe20000000000 */
[----:B------:R-:W-:Y:S01]  /*b050*/  LEA.HI.X R3, R64, UR11, R3, 0x2, P1 ;  /* 0x0000000b40037c11 */ /* 0x000fe200088f1403 */
[C---:B------:R-:W-:Y:S01]  /*b060*/  VIADD R172, R2.reuse, 0x30 ;  /* 0x0000003002ac7836 */ /* 0x040fe20000000000 */
[----:B------:R0:W1:Y:S01]  /*b070*/  SHFL.IDX PT, R64, R0, RZ, 0x1c1f ;  /* 0x001c1fff00407589 */ /* 0x00006200000e0000 */
[----:B------:R-:W-:Y:S01]  /*b080*/  SHF.R.S32.HI R162, RZ, 0x1f, R224 ;  /* 0x0000001fffa27819 */ /* 0x000fe200000114e0 */
[C---:B------:R-:W-:Y:S01]  /*b090*/  VIADD R174, R2.reuse, 0x28 ;  /* 0x0000002802ae7836 */ /* 0x040fe20000000000 */
[----:B------:R-:W-:Y:S01]  /*b0a0*/  SHF.R.S32.HI R163, RZ, 0x1f, R225 ;  /* 0x0000001fffa37819 */ /* 0x000fe200000114e1 */
[----:B------:R0:W2:Y:S01]  /*b0b0*/  SHFL.IDX PT, R65, R3, RZ, 0x1c1f ;  /* 0x001c1fff03417589 */ /* 0x0000a200000e0000 */
        /* <DEDUP_REMOVED lines=8> */
[----:B------:R-:W-:-:S02]  /*b140*/  SHF.R.S32.HI R169, RZ, 0x1f, R169 ;  /* 0x0000001fffa97819 */ /* 0x000fc400000114a9 */
[----:B------:R-:W-:Y:S02]  /*b150*/  SHF.R.S32.HI R171, RZ, 0x1f, R171 ;  /* 0x0000001fffab7819 */ /* 0x000fe400000114ab */
[----:B------:R-:W-:Y:S02]  /*b160*/  SHF.R.S32.HI R173, RZ, 0x1f, R173 ;  /* 0x0000001fffad7819 */ /* 0x000fe400000114ad */
[----:B------:R-:W-:Y:S02]  /*b170*/  SHF.R.S32.HI R175, RZ, 0x1f, R175 ;  /* 0x0000001fffaf7819 */ /* 0x000fe400000114af */
[----:B------:R-:W-:Y:S02]  /*b180*/  SHF.R.S32.HI R177, RZ, 0x1f, R177 ;  /* 0x0000001fffb17819 */ /* 0x000fe400000114b1 */
[----:B------:R-:W-:Y:S02]  /*b190*/  SHF.R.S32.HI R179, RZ, 0x1f, R179 ;  /* 0x0000001fffb37819 */ /* 0x000fe400000114b3 */
[----:B------:R-:W-:-:S02]  /*b1a0*/  SHF.R.S32.HI R181, RZ, 0x1f, R181 ;  /* 0x0000001fffb57819 */ /* 0x000fc400000114b5 */
[----:B------:R-:W-:Y:S01]  /*b1b0*/  SHF.R.S32.HI R183, RZ, 0x1f, R183 ;  /* 0x0000001fffb77819 */ /* 0x000fe200000114b7 */
[----:B012---:R-:W-:Y:S06]  /*b1c0*/  @P2 BRA `(.L_x_250) ;  /* 0x0000000800202947 */ /* 0x007fec0003800000 */
[----:B------:R-:W-:Y:S02]  /*b1d0*/  ULDC UR4, c[0x0][0xac8] ;  /* 0x0002b20000047ab9 */ /* 0x000fe40000000800 */
[----:B------:R-:W-:Y:S02]  /*b1e0*/  ISETP.GE.AND P3, PT, R2, UR4, PT ;  /* 0x0000000402007c0c */ /* 0x000fe4000bf66270 */
[----:B------:R-:W-:Y:S02]  /*b1f0*/  ISETP.GE.AND P2, PT, R182, UR4, PT ;  /* 0x00000004b6007c0c */ /* 0x000fe4000bf46270 */
[----:B------:R-:W-:Y:S02]  /*b200*/  ISETP.GE.AND P1, PT, R180, UR4, PT ;  /* 0x00000004b4007c0c */ /* 0x000fe4000bf26270 */
[----:B------:R-:W-:-:S07]  /*b210*/  ISETP.GE.AND P4, PT, R178, UR4, PT ;  /* 0x00000004b2007c0c */ /* 0x000fce000bf86270 */
[----:B------:R-:W-:Y:S02]  /*b220*/  @!P3 IMAD.WIDE R66, R2, 0x4, R64 ;  /* 0x000000040242b825 */ /* 0x000fe400078e0240 */
[----:B------:R-:W-:-:S03]  /*b230*/  @!P2 LEA R68, P5, R182, R64, 0x2 ;  /* 0x00000040b644a211 */ /* 0x000fc600078a10ff */
[----:B------:R0:W-:Y:S01]  /*b240*/  @!P3 ST.E.64 desc[UR52][R66.64], R140 ;  /* 0x0000008c4200b985 */ /* 0x0001e2000c101b34 */
[----:B------:R-:W-:Y:S02]  /*b250*/  ISETP.GE.AND P3, PT, R176, UR4, PT ;  /* 0x00000004b0007c0c */ /* 0x000fe4000bf66270 */
[----:B------:R-:W-:-:S05]  /*b260*/  @!P2 LEA.HI.X R69, R182, R65, R183, 0x2, P5 ;  /* 0x00000041b645a211 */ /* 0x000fca00028f14b7 */
[----:B------:R1:W-:Y:S01]  /*b270*/  @!P2 ST.E.64 desc[UR52][R68.64], R138 ;  /* 0x0000008a4400a985 */ /* 0x0003e2000c101b34 */
[----:B------:R-:W-:Y:S02]  /*b280*/  ISETP.GE.AND P2, PT, R174, UR4, PT ;  /* 0x00000004ae007c0c */ /* 0x000fe4000bf46270 */
[----:B0-----:R-:W-:-:S04]  /*b290*/  @!P1 LEA R66, P6, R180, R64, 0x2 ;  /* 0x00000040b4429211 */ /* 0x001fc800078c10ff */
[----:B------:R-:W-:Y:S02]  /*b2a0*/  @!P1 LEA.HI.X R67, R180, R65, R181, 0x2, P6 ;  /* 0x00000041b4439211 */ /* 0x000fe400030f14b5 */
[----:B-1----:R-:W-:-:S03]  /*b2b0*/  @!P4 LEA R68, P5, R178, R64, 0x2 ;  /* 0x00000040b244c211 */ /* 0x002fc600078a10ff */
        /* <DEDUP_REMOVED lines=42> */
[----:B------:R-:W-:Y:S02]  /*b560*/  @!P2 LEA.HI.X R69, R225, R65, R163, 0x2, P5 ;  /* 0x00000041e145a211 */ /* 0x000fe400028f14a3 */
[----:B------:R-:W-:-:S03]  /*b570*/  ISETP.GE.AND P5, PT, R220, UR4, PT ;  /* 0x00000004dc007c0c */ /* 0x000fc6000bfa6270 */
[----:B------:R1:W-:Y:S01]  /*b580*/  @!P2 ST.E.64 desc[UR52][R68.64], R82 ;  /* 0x000000524400a985 */ /* 0x0003e2000c101b34 */
[----:B------:R-:W-:Y:S02]  /*b590*/  ISETP.GE.AND P2, PT, R221, UR4, PT ;  /* 0x00000004dd007c0c */ /* 0x000fe4000bf46270 */
[----:B0-----:R-:W-:-:S04]  /*b5a0*/  @!P1 LEA R66, P6, R224, R64, 0x2 ;  /* 0x00000040e0429211 */ /* 0x001fc800078c10ff */
[----:B------:R-:W-:Y:S02]  /*b5b0*/  @!P1 LEA.HI.X R67, R224, R65, R162, 0x2, P6 ;  /* 0x00000041e0439211 */ /* 0x000fe400030f14a2 */
[----:B------:R-:W-:-:S03]  /*b5c0*/  @!P4 LEA R70, P6, R223, R64, 0x2 ;  /* 0x00000040df46c211 */ /* 0x000fc600078c10ff */
[----:B------:R0:W-:Y:S01]  /*b5d0*/  @!P1 ST.E.64 desc[UR52][R66.64], R60 ;  /* 0x0000003c42009985 */ /* 0x0001e2000c101b34 */
[-C--:B------:R-:W-:Y:S02]  /*b5e0*/  @!P4 LEA.HI.X R71, R223, R65.reuse, R91, 0x2, P6 ;  /* 0x00000041df47c211 */ /* 0x080fe400030f145b */
[CC--:B------:R-:W-:Y:S02]  /*b5f0*/  @!P3 LEA R72, P1, R222.reuse, R64.reuse, 0x2 ;  /* 0x00000040de48b211 */ /* 0x0c0fe400078210ff */
[-C--:B------:R-:W-:Y:S01]  /*b600*/  @!P2 LEA R74, P6, R221, R64.reuse, 0x2 ;  /* 0x00000040dd4aa211 */ /* 0x080fe200078c10ff */
[----:B------:R2:W-:Y:S01]  /*b610*/  @!P4 ST.E.64 desc[UR52][R70.64], R58 ;  /* 0x0000003a4600c985 */ /* 0x0005e2000c101b34 */
[----:B------:R-:W-:Y:S02]  /*b620*/  @!P3 LEA.HI.X R73, R222, R65, R90, 0x2, P1 ;  /* 0x00000041de49b211 */ /* 0x000fe400008f145a */
[----:B------:R-:W-:Y:S02]  /*b630*/  ISETP.GE.AND P4, PT, R219, UR4, PT ;  /* 0x00000004db007c0c */ /* 0x000fe4000bf86270 */
[----:B------:R-:W-:Y:S01]  /*b640*/  ISETP.GE.AND P1, PT, R218, UR4, PT ;  /* 0x00000004da007c0c */ /* 0x000fe2000bf26270 */
[----:B------:R3:W-:Y:S01]  /*b650*/  @!P3 ST.E.64 desc[UR52][R72.64], R52 ;  /* 0x000000344800b985 */ /* 0x0007e2000c101b34 */
[----:B-1----:R-:W-:-:S02]  /*b660*/  @!P5 LEA R68, P3, R220, R64, 0x2 ;  /* 0x00000040dc44d211 */ /* 0x002fc400078610ff */
[-C--:B------:R-:W-:Y:S02]  /*b670*/  @!P2 LEA.HI.X R75, R221, R65.reuse, R89, 0x2, P6 ;  /* 0x00000041dd4ba211 */ /* 0x080fe400030f1459 */
[----:B------:R-:W-:Y:S02]  /*b680*/  @!P5 LEA.HI.X R69, R220, R65, R88, 0x2, P3 ;  /* 0x00000041dc45d211 */ /* 0x000fe400018f1458 */
[----:B------:R-:W-:Y:S01]  /*b690*/  ISETP.GE.AND P6, PT, R217, UR4, PT ;  /* 0x00000004d9007c0c */ /* 0x000fe2000bfc6270 */
[----:B------:R1:W-:Y:S01]  /*b6a0*/  @!P2 ST.E.64 desc[UR52][R74.64], R50 ;  /* 0x000000324a00a985 */ /* 0x0003e2000c101b34 */
[----:B------:R-:W-:Y:S02]  /*b6b0*/  ISETP.GE.AND P3, PT, R216, UR4, PT ;  /* 0x00000004d8007c0c */ /* 0x000fe4000bf66270 */
[-C--:B0-----:R-:W-:Y:S01]  /*b6c0*/  @!P4 LEA R60, P2, R219, R64.reuse, 0x2 ;  /* 0x00000040db3cc211 */ /* 0x081fe200078410ff */
[----:B------:R0:W-:Y:S01]  /*b6d0*/  @!P5 ST.E.64 desc[UR52][R68.64], R44 ;  /* 0x0000002c4400d985 */ /* 0x0001e2000c101b34 */
[----:B--2---:R-:W-:-:S02]  /*b6e0*/  @!P1 LEA R58, P5, R218, R64, 0x2 ;  /* 0x00000040da3a9211 */ /* 0x004fc400078a10ff */
[-C--:B------:R-:W-:Y:S02]  /*b6f0*/  @!P4 LEA.HI.X R61, R219, R65.reuse, R87, 0x2, P2 ;  /* 0x00000041db3dc211 */ /* 0x080fe400010f1457 */
[----:B------:R-:W-:Y:S02]  /*b700*/  @!P1 LEA.HI.X R59, R218, R65, R86, 0x2, P5 ;  /* 0x00000041da3b9211 */ /* 0x000fe400028f1456 */
[----:B------:R-:W-:Y:S01]  /*b710*/  ISETP.GE.AND P2, PT, R23, UR4, PT ;  /* 0x0000000417007c0c */ /* 0x000fe2000bf46270 */
[----:B------:R2:W-:Y:S01]  /*b720*/  @!P4 ST.E.64 desc[UR52][R60.64], R42 ;  /* 0x0000002a3c00c985 */ /* 0x0005e2000c101b34 */
[----:B------:R-:W-:Y:S02]  /*b730*/  ISETP.GE.AND P4, PT, R22, UR4, PT ;  /* 0x0000000416007c0c */ /* 0x000fe4000bf86270 */
[-C--:B---3--:R-:W-:Y:S01]  /*b740*/  @!P6 LEA R52, P5, R217, R64.reuse, 0x2 ;  /* 0x00000040d934e211 */ /* 0x088fe200078a10ff */
[----:B------:R3:W-:Y:S01]  /*b750*/  @!P1 ST.E.64 desc[UR52][R58.64], R36 ;  /* 0x000000243a009985 */ /* 0x0007e2000c101b34 */
[----:B-1----:R-:W-:-:S02]  /*b760*/  @!P3 LEA R50, P1, R216, R64, 0x2 ;  /* 0x00000040d832b211 */ /* 0x002fc400078210ff */
[-C--:B------:R-:W-:Y:S02]  /*b770*/  @!P6 LEA.HI.X R53, R217, R65.reuse, R85, 0x2, P5 ;  /* 0x00000041d935e211 */ /* 0x080fe400028f1455 */
[----:B------:R-:W-:Y:S02]  /*b780*/  @!P3 LEA.HI.X R51, R216, R65, R84, 0x2, P1 ;  /* 0x00000041d833b211 */ /* 0x000fe400008f1454 */
[----:B------:R-:W-:Y:S01]  /*b790*/  ISETP.GE.AND P1, PT, R19, UR4, PT ;  /* 0x0000000413007c0c */ /* 0x000fe2000bf26270 */
[----:B------:R1:W-:Y:S01]  /*b7a0*/  @!P6 ST.E.64 desc[UR52][R52.64], R34 ;  /* 0x000000223400e985 */ /* 0x0003e2000c101b34 */
[-C--:B0-----:R-:W-:Y:S02]  /*b7b0*/  @!P2 LEA R44, P5, R23, R64.reuse, 0x2 ;  /* 0x00000040172ca211 */ /* 0x081fe400078a10ff */
[----:B--2---:R-:W-:Y:S01]  /*b7c0*/  @!P4 LEA R42, P6, R22, R64, 0x2 ;  /* 0x00000040162ac211 */ /* 0x004fe200078c10ff */
[----:B------:R0:W-:Y:S01]  /*b7d0*/  @!P3 ST.E.64 desc[UR52][R50.64], R28 ;  /* 0x0000001c3200b985 */ /* 0x0001e2000c101b34 */
[----:B------:R-:W-:-:S02]  /*b7e0*/  ISETP.GE.AND P3, PT, R18, UR4, PT ;  /* 0x0000000412007c0c */ /* 0x000fc4000bf66270 */
[-C--:B------:R-:W-:Y:S02]  /*b7f0*/  @!P2 LEA.HI.X R45, R23, R65.reuse, R79, 0x2, P5 ;  /* 0x00000041172da211 */ /* 0x080fe400028f144f */
[----:B------:R-:W-:-:S03]  /*b800*/  @!P4 LEA.HI.X R43, R22, R65, R78, 0x2, P6 ;  /* 0x00000041162bc211 */ /* 0x000fc600030f144e */
[----:B------:R2:W-:Y:S01]  /*b810*/  @!P2 ST.E.64 desc[UR52][R44.64], R26 ;  /* 0x0000001a2c00a985 */ /* 0x0005e2000c101b34 */
[-C--:B---3--:R-:W-:Y:S01]  /*b820*/  @!P1 LEA R36, P2, R19, R64.reuse, 0x2 ;  /* 0x0000004013249211 */ /* 0x088fe200078410ff */
[C---:B-1----:R-:W-:Y:S02]  /*b830*/  VIADD R53, R2.reuse, 0xe8 ;  /* 0x000000e802357836 */ /* 0x042fe40000000000 */
[----:B------:R1:W-:Y:S01]  /*b840*/  @!P4 ST.E.64 desc[UR52][R42.64], R14 ;  /* 0x0000000e2a00c985 */ /* 0x0003e2000c101b34 */
[----:B------:R-:W-:Y:S01]  /*b850*/  ISETP.GE.AND P4, PT, R17, UR4, PT ;  /* 0x0000000411007c0c */ /* 0x000fe2000bf86270 */
[----:B0-----:R-:W-:Y:S01]  /*b860*/  VIADD R29, R2, 0xf0 ;  /* 0x000000f0021d7836 */ /* 0x001fe20000000000 */
[-C--:B------:R-:W-:Y:S02]  /*b870*/  @!P1 LEA.HI.X R37, R19, R65.reuse, R77, 0x2, P2 ;  /* 0x0000004113259211 */ /* 0x080fe400010f144d */
[----:B------:R-:W-:Y:S02]  /*b880*/  @!P3 LEA R34, P5, R18, R64, 0x2 ;  /* 0x000000401222b211 */ /* 0x000fe400078a10ff */
[----:B------:R-:W-:Y:S01]  /*b890*/  ISETP.GE.AND P2, PT, R16, UR4, PT ;  /* 0x0000000410007c0c */ /* 0x000fe2000bf46270 */
[----:B------:R0:W-:Y:S01]  /*b8a0*/  @!P1 ST.E.64 desc[UR52][R36.64], R12 ;  /* 0x0000000c24009985 */ /* 0x0001e2000c101b34 */
[----:B------:R-:W-:-:S02]  /*b8b0*/  @!P3 LEA.HI.X R35, R18, R65, R76, 0x2, P5 ;  /* 0x000000411223b211 */ /* 0x000fc400028f144c */
[----:B------:R-:W-:Y:S02]  /*b8c0*/  ISETP.GE.AND P1, PT, R53, UR4, PT ;  /* 0x0000000435007c0c */ /* 0x000fe4000bf26270 */
[----:B--2---:R-:W-:Y:S01]  /*b8d0*/  SHF.R.S32.HI R27, RZ, 0x1f, R16 ;  /* 0x0000001fff1b7819 */ /* 0x004fe20000011410 */
[----:B------:R2:W-:Y:S01]  /*b8e0*/  @!P3 ST.E.64 desc[UR52][R34.64], R6 ;  /* 0x000000062200b985 */ /* 0x0005e2000c101b34 */
[----:B-1----:R-:W-:Y:S01]  /*b8f0*/  SHF.R.S32.HI R15, RZ, 0x1f, R17 ;  /* 0x0000001fff0f7819 */ /* 0x002fe20000011411 */
[----:B------:R-:W-:Y:S01]  /*b900*/  VIADD R43, R2, 0xf8 ;  /* 0x000000f8022b7836 */ /* 0x000fe20000000000 */
[-C--:B------:R-:W-:Y:S02]  /*b910*/  @!P4 LEA R14, P6, R17, R64.reuse, 0x2 ;  /* 0x00000040110ec211 */ /* 0x080fe400078c10ff */
[----:B------:R-:W-:Y:S02]  /*b920*/  ISETP.GE.AND P3, PT, R29, UR4, PT ;  /* 0x000000041d007c0c */ /* 0x000fe4000bf66270 */
[----:B------:R-:W-:-:S02]  /*b930*/  @!P2 LEA R26, P5, R16, R64, 0x2 ;  /* 0x00000040101aa211 */ /* 0x000fc400078a10ff */
[-C--:B------:R-:W-:Y:S02]  /*b940*/  @!P4 LEA.HI.X R15, R17, R65.reuse, R15, 0x2, P6 ;  /* 0x00000041110fc211 */ /* 0x080fe400030f140f */
[----:B------:R-:W-:Y:S02]  /*b950*/  ISETP.GE.AND P6, PT, R43, UR4, PT ;  /* 0x000000042b007c0c */ /* 0x000fe4000bfc6270 */
[----:B------:R-:W-:Y:S01]  /*b960*/  @!P2 LEA.HI.X R27, R16, R65, R27, 0x2, P5 ;  /* 0x00000041101ba211 */ /* 0x000fe200028f141b */
[----:B------:R1:W-:Y:S01]  /*b970*/  @!P4 ST.E.64 desc[UR52][R14.64], R4 ;  /* 0x000000040e00c985 */ /* 0x0003e2000c101b34 */
[----:B0-----:R-:W-:Y:S02]  /*b980*/  SHF.R.S32.HI R12, RZ, 0x1f, R53 ;  /* 0x0000001fff0c7819 */ /* 0x001fe40000011435 */
[----:B--2---:R-:W-:Y:S01]  /*b990*/  @!P1 LEA R6, P5, R53, R64, 0x2 ;  /* 0x0000004035069211 */ /* 0x004fe200078a10ff */
[----:B------:R1:W-:Y:S01]  /*b9a0*/  @!P2 ST.E.64 desc[UR52][R26.64], R152 ;  /* 0x000000981a00a985 */ /* 0x0003e2000c101b34 */
[----:B------:R-:W-:-:S02]  /*b9b0*/  SHF.R.S32.HI R13, RZ, 0x1f, R29 ;  /* 0x0000001fff0d7819 */ /* 0x000fc4000001141d */
[----:B------:R-:W-:Y:S02]  /*b9c0*/  @!P1 LEA.HI.X R7, R53, R65, R12, 0x2, P5 ;  /* 0x0000004135079211 */ /* 0x000fe400028f140c */
[----:B------:R-:W-:-:S03]  /*b9d0*/  @!P3 LEA R12, P5, R29, R64, 0x2 ;  /* 0x000000401d0cb211 */ /* 0x000fc600078a10ff */
[----:B------:R1:W-:Y:S01]  /*b9e0*/  @!P1 ST.E.64 desc[UR52][R6.64], R150 ;  /* 0x0000009606009985 */ /* 0x0003e2000c101b34 */
[-C--:B------:R-:W-:Y:S02]  /*b9f0*/  @!P3 LEA.HI.X R13, R29, R65.reuse, R13, 0x2, P5 ;  /* 0x000000411d0db211 */ /* 0x080fe400028f140d */
[----:B------:R-:W-:Y:S02]  /*ba00*/  SHF.R.S32.HI R29, RZ, 0x1f, R43 ;  /* 0x0000001fff1d7819 */ /* 0x000fe4000001142b */
[C---:B------:R-:W-:Y:S01]  /*ba10*/  @!P6 LEA R28, P5, R43.reuse, R64, 0x2 ;  /* 0x000000402b1ce211 */ /* 0x040fe200078a10ff */
[----:B------:R1:W-:Y:S03]  /*ba20*/  @!P3 ST.E.64 desc[UR52][R12.64], R158 ;  /* 0x0000009e0c00b985 */ /* 0x0003e6000c101b34 */
[----:B------:R-:W-:-:S05]  /*ba30*/  @!P6 LEA.HI.X R29, R43, R65, R29, 0x2, P5 ;  /* 0x000000412b1de211 */ /* 0x000fca00028f141d */
[----:B------:R1:W-:Y:S04]  /*ba40*/  @!P6 ST.E.64 desc[UR52][R28.64], R160 ;  /* 0x000000a01c00e985 */ /* 0x0003e8000c101b34 */
.L_x_250:
[----:B------:R-:W-:Y:S05]  /*ba50*/  BSYNC B1 ;  /* 0x0000000000017941 */ /* 0x000fea0003800000 */
.L_x_249:
[----:B-1----:R0:W1:Y:S04]  /*ba60*/  SHFL.IDX PT, R5, R3, 0x1, 0x1c1f ;  /* 0x003c1f0003057f89 */ /* 0x00206800000e0000 */
[----:B------:R0:W2:Y:S01]  /*ba70*/  SHFL.IDX PT, R4, R0, 0x1, 0x1c1f ;  /* 0x003c1f0000047f89 */ /* 0x0000a200000e0000 */
[----:B------:R-:W-:Y:S05]  /*ba80*/  @P0 BRA `(.L_x_248) ;  /* 0x0000001400f80947 */ /* 0x000fea0003800000 */
[----:B------:R-:W-:Y:S01]  /*ba90*/  ULDC UR4, c[0x0][0xac8] ;  /* 0x0002b20000047ab9 */ /* 0x000fe20000000800 */
[----:B0-----:R-:W-:Y:S01]  /*baa0*/  VIADD R3, R2, 0xe8 ;  /* 0x000000e802037836 */ /* 0x001fe20000000000 */
[----:B------:R-:W-:Y:S02]  /*bab0*/  ISETP.GE.AND P4, PT, R182, UR4, PT ;  /* 0x00000004b6007c0c */ /* 0x000fe4000bf86270 */
[----:B------:R-:W-:Y:S02]  /*bac0*/  ISETP.GE.AND P6, PT, R2, UR4, PT ;  /* 0x0000000402007c0c */ /* 0x000fe4000bfc6270 */
[----:B------:R-:W-:Y:S02]  /*bad0*/  ISETP.GE.AND P0, PT, R180, UR4, PT ;  /* 0x00000004b4007c0c */ /* 0x000fe4000bf06270 */
[----:B------:R-:W-:Y:S02]  /*bae0*/  ISETP.GE.AND P2, PT, R178, UR4, PT ;  /* 0x00000004b2007c0c */ /* 0x000fe4000bf46270 */
[----:B------:R-:W-:-:S02]  /*baf0*/  ISETP.GE.AND P1, PT, R176, UR4, PT ;  /* 0x00000004b0007c0c */ /* 0x000fc4000bf26270 */
[----:B------:R-:W-:-:S03]  /*bb00*/  SHF.R.S32.HI R0, RZ, 0x1f, R3 ;  /* 0x0000001fff007819 */ /* 0x000fc60000011403 */
[-C--:B--2---:R-:W-:Y:S02]  /*bb10*/  @!P4 LEA R12, P3, R182, R4.reuse, 0x2 ;  /* 0x00000004b60cc211 */ /* 0x084fe400078610ff */
[----:B-1----:R-:W-:Y:S02]  /*bb20*/  @!P6 IMAD.WIDE R6, R2, 0x4, R4 ;  /* 0x000000040206e825 */ /* 0x002fe400078e0204 */
[----:B------:R-:W-:Y:S02]  /*bb30*/  @!P4 LEA.HI.X R13, R182, R5, R183, 0x2, P3 ;  /* 0x00000005b60dc211 */ /* 0x000fe400018f14b7 */
[----:B------:R-:W-:Y:S01]  /*bb40*/  ISETP.GE.AND P3, PT, R174, UR4, PT ;  /* 0x00000004ae007c0c */ /* 0x000fe2000bf66270 */
[----:B------:R0:W-:Y:S01]  /*bb50*/  @!P6 ST.E.64 desc[UR52][R6.64], R136 ;  /* 0x000000880600e985 */ /* 0x0001e2000c101b34 */
[-C--:B------:R-:W-:Y:S02]  /*bb60*/  @!P0 LEA R14, P5, R180, R4.reuse, 0x2 ;  /* 0x00000004b40e8211 */ /* 0x080fe400078a10ff */
[----:B------:R-:W-:Y:S01]  /*bb70*/  @!P1 LEA R28, P6, R176, R4, 0x2 ;  /* 0x00000004b01c9211 */ /* 0x000fe200078c10ff */
[----:B------:R1:W-:Y:S01]  /*bb80*/  @!P4 ST.E.64 desc[UR52][R12.64], R134 ;  /* 0x000000860c00c985 */ /* 0x0003e2000c101b34 */
[----:B------:R-:W-:-:S02]  /*bb90*/  ISETP.GE.AND P4, PT, R172, UR4, PT ;  /* 0x00000004ac007c0c */ /* 0x000fc4000bf86270 */
[-C--:B------:R-:W-:Y:S02]  /*bba0*/  @!P0 LEA.HI.X R15, R180, R5.reuse, R181, 0x2, P5 ;  /* 0x00000005b40f8211 */ /* 0x080fe400028f14b5 */
[-C--:B------:R-:W-:Y:S02]  /*bbb0*/  @!P2 LEA R26, P5, R178, R4.reuse, 0x2 ;  /* 0x00000004b21aa211 */ /* 0x080fe400078a10ff */
[-C--:B------:R-:W-:Y:S01]  /*bbc0*/  @!P1 LEA.HI.X R29, R176, R5.reuse, R177, 0x2, P6 ;  /* 0x00000005b01d9211 */ /* 0x080fe200030f14b1 */
[----:B------:R2:W-:Y:S01]  /*bbd0*/  @!P0 ST.E.64 desc[UR52][R14.64], R128 ;  /* 0x000000800e008985 */ /* 0x0005e2000c101b34 */
[----:B------:R-:W-:Y:S02]  /*bbe0*/  @!P2 LEA.HI.X R27, R178, R5, R179, 0x2, P5 ;  /* 0x00000005b21ba211 */ /* 0x000fe400028f14b3 */
[----:B------:R-:W-:Y:S02]  /*bbf0*/  ISETP.GE.AND P0, PT, R170, UR4, PT ;  /* 0x00000004aa007c0c */ /* 0x000fe4000bf06270 */
[----:B------:R-:W-:Y:S01]  /*bc00*/  @!P3 LEA R34, P5, R174, R4, 0x2 ;  /* 0x00000004ae22b211 */ /* 0x000fe200078a10ff */
[----:B------:R3:W-:Y:S01]  /*bc10*/  @!P2 ST.E.64 desc[UR52][R26.64], R126 ;  /* 0x0000007e1a00a985 */ /* 0x0007e2000c101b34 */
[----:B------:R-:W-:-:S02]  /*bc20*/  ISETP.GE.AND P2, PT, R168, UR4, PT ;  /* 0x00000004a8007c0c */ /* 0x000fc4000bf46270 */
[-C--:B------:R-:W-:Y:S01]  /*bc30*/  @!P3 LEA.HI.X R35, R174, R5.reuse, R175, 0x2, P5 ;  /* 0x00000005ae23b211 */ /* 0x080fe200028f14af */
[----:B------:R4:W-:Y:S01]  /*bc40*/  @!P1 ST.E.64 desc[UR52][R28.64], R120 ;  /* 0x000000781c009985 */ /* 0x0009e2000c101b34 */
[CC--:B0-----:R-:W-:Y:S02]  /*bc50*/  @!P4 LEA R6, P5, R172.reuse, R4.reuse, 0x2 ;  /* 0x00000004ac06c211 */ /* 0x0c1fe400078a10ff */
[----:B------:R-:W-:Y:S01]  /*bc60*/  ISETP.GE.AND P1, PT, R229, UR4, PT ;  /* 0x00000004e5007c0c */ /* 0x000fe2000bf26270 */
[----:B------:R0:W-:Y:S01]  /*bc70*/  @!P3 ST.E.64 desc[UR52][R34.64], R118 ;  /* 0x000000762200b985 */ /* 0x0001e2000c101b34 */
[----:B------:R-:W-:Y:S02]  /*bc80*/  @!P4 LEA.HI.X R7, R172, R5, R173, 0x2, P5 ;  /* 0x00000005ac07c211 */ /* 0x000fe400028f14ad */
[----:B-1----:R-:W-:Y:S02]  /*bc90*/  @!P0 LEA R12, P6, R170, R4, 0x2 ;  /* 0x00000004aa0c8211 */ /* 0x002fe400078c10ff */
[----:B------:R-:W-:Y:S01]  /*bca0*/  ISETP.GE.AND P3, PT, R228, UR4, PT ;  /* 0x00000004e4007c0c */ /* 0x000fe2000bf66270 */
[----:B------:R1:W-:Y:S01]  /*bcb0*/  @!P4 ST.E.64 desc[UR52][R6.64], R112 ;  /* 0x000000700600c985 */ /* 0x0003e2000c101b34 */
[----:B------:R-:W-:-:S02]  /*bcc0*/  ISETP.GE.AND P4, PT, R227, UR4, PT ;  /* 0x00000004e3007c0c */ /* 0x000fc4000bf86270 */
[----:B------:R-:W-:Y:S02]  /*bcd0*/  @!P0 LEA.HI.X R13, R170, R5, R171, 0x2, P6 ;  /* 0x00000005aa0d8211 */ /* 0x000fe400030f14ab */
[----:B--2---:R-:W-:-:S03]  /*bce0*/  @!P2 LEA R14, P5, R168, R4, 0x2 ;  /* 0x00000004a80ea211 */ /* 0x004fc600078a10ff */
[----:B------:R2:W-:Y:S01]  /*bcf0*/  @!P0 ST.E.64 desc[UR52][R12.64], R110 ;  /* 0x0000006e0c008985 */ /* 0x0005e2000c101b34 */
[-C--:B------:R-:W-:Y:S02]  /*bd00*/  @!P2 LEA.HI.X R15, R168, R5.reuse, R169, 0x2, P5 ;  /* 0x00000005a80fa211 */ /* 0x080fe400028f14a9 */
[CC--:B---3--:R-:W-:Y:S02]  /*bd10*/  @!P1 LEA R26, P0, R229.reuse, R4.reuse, 0x2 ;  /* 0x00000004e51a9211 */ /* 0x0c8fe400078010ff */
[-C--:B----4-:R-:W-:Y:S01]  /*bd20*/  @!P3 LEA R28, P6, R228, R4.reuse, 0x2 ;  /* 0x00000004e41cb211 */ /* 0x090fe200078c10ff */
[----:B------:R3:W-:Y:S01]  /*bd30*/  @!P2 ST.E.64 desc[UR52][R14.64], R104 ;  /* 0x000000680e00a985 */ /* 0x0007e2000c101b34 */
[-C--:B------:R-:W-:Y:S02]  /*bd40*/  @!P1 LEA.HI.X R27, R229, R5.reuse, R167, 0x2, P0 ;  /* 0x00000005e51b9211 */ /* 0x080fe400000f14a7 */
[----:B------:R-:W-:Y:S02]  /*bd50*/  ISETP.GE.AND P2, PT, R226, UR4, PT ;  /* 0x00000004e2007c0c */ /* 0x000fe4000bf46270 */
[----:B0-----:R-:W-:Y:S01]  /*bd60*/  @!P4 LEA R34, P5, R227, R4, 0x2 ;  /* 0x00000004e322c211 */ /* 0x001fe200078a10ff */
[----:B------:R0:W-:Y:S01]  /*bd70*/  @!P1 ST.E.64 desc[UR52][R26.64], R102 ;  /* 0x000000661a009985 */ /* 0x0001e2000c101b34 */
[----:B------:R-:W-:-:S02]  /*bd80*/  @!P3 LEA.HI.X R29, R228, R5, R166, 0x2, P6 ;  /* 0x00000005e41db211 */ /* 0x000fc400030f14a6 */
[----:B------:R-:W-:Y:S02]  /*bd90*/  @!P4 LEA.HI.X R35, R227, R5, R165, 0x2, P5 ;  /* 0x00000005e323c211 */ /* 0x000fe400028f14a5 */
[----:B------:R-:W-:Y:S01]  /*bda0*/  ISETP.GE.AND P0, PT, R225, UR4, PT ;  /* 0x00000004e1007c0c */ /* 0x000fe2000bf06270 */
[----:B------:R4:W-:Y:S01]  /*bdb0*/  @!P3 ST.E.64 desc[UR52][R28.64], R96 ;  /* 0x000000601c00b985 */ /* 0x0009e2000c101b34 */
[----:B------:R-:W-:-:S03]  /*bdc0*/  ISETP.GE.AND P1, PT, R224, UR4, PT ;  /* 0x00000004e0007c0c */ /* 0x000fc6000bf26270 */
[----:B------:R5:W-:Y:S01]  /*bdd0*/  @!P4 ST.E.64 desc[UR52][R34.64], R94 ;  /* 0x0000005e2200c985 */ /* 0x000be2000c101b34 */
[----:B------:R-:W-:Y:S02]  /*bde0*/  ISETP.GE.AND P4, PT, R223, UR4, PT ;  /* 0x00000004df007c0c */ /* 0x000fe4000bf86270 */
[----:B-1----:R-:W-:-:S04]  /*bdf0*/  @!P2 LEA R6, P3, R226, R4, 0x2 ;  /* 0x00000004e206a211 */ /* 0x002fc800078610ff */
[-C--:B------:R-:W-:Y:S02]  /*be00*/  @!P2 LEA.HI.X R7, R226, R5.reuse, R164, 0x2, P3 ;  /* 0x00000005e207a211 */ /* 0x080fe400018f14a4 */
[CC--:B--2---:R-:W-:Y:S02]  /*be10*/  @!P0 LEA R12, P6, R225.reuse, R4.reuse, 0x2 ;  /* 0x00000004e10c8211 */ /* 0x0c4fe400078c10ff */
[----:B---3--:R-:W-:Y:S01]  /*be20*/  @!P1 LEA R14, P5, R224, R4, 0x2 ;  /* 0x00000004e00e9211 */ /* 0x008fe200078a10ff */
[----:B------:R1:W-:Y:S01]  /*be30*/  @!P2 ST.E.64 desc[UR52][R6.64], R80 ;  /* 0x000000500600a985 */ /* 0x0003e2000c101b34 */
[----:B------:R-:W-:Y:S02]  /*be40*/  ISETP.GE.AND P3, PT, R222, UR4, PT ;  /* 0x00000004de007c0c */ /* 0x000fe4000bf66270 */
[-C--:B------:R-:W-:Y:S02]  /*be50*/  @!P0 LEA.HI.X R13, R225, R5.reuse, R163, 0x2, P6 ;  /* 0x00000005e10d8211 */ /* 0x080fe400030f14a3 */
[----:B------:R-:W-:-:S02]  /*be60*/  @!P1 LEA.HI.X R15, R224, R5, R162, 0x2, P5 ;  /* 0x00000005e00f9211 */ /* 0x000fc400028f14a2 */
[----:B------:R-:W-:Y:S01]  /*be70*/  ISETP.GE.AND P2, PT, R221, UR4, PT ;  /* 0x00000004dd007c0c */ /* 0x000fe2000bf46270 */
[----:B------:R2:W-:Y:S01]  /*be80*/  @!P0 ST.E.64 desc[UR52][R12.64], R62 ;  /* 0x0000003e0c008985 */ /* 0x0005e2000c101b34 */
[CC--:B0-----:R-:W-:Y:S02]  /*be90*/  @!P4 LEA R26, P5, R223.reuse, R4.reuse, 0x2 ;  /* 0x00000004df1ac211 */ /* 0x0c1fe400078a10ff */
[----:B------:R-:W-:Y:S01]  /*bea0*/  ISETP.GE.AND P0, PT, R220, UR4, PT ;  /* 0x00000004dc007c0c */ /* 0x000fe2000bf06270 */
[----:B------:R0:W-:Y:S01]  /*beb0*/  @!P1 ST.E.64 desc[UR52][R14.64], R56 ;  /* 0x000000380e009985 */ /* 0x0001e2000c101b34 */
[----:B------:R-:W-:Y:S02]  /*bec0*/  @!P4 LEA.HI.X R27, R223, R5, R91, 0x2, P5 ;  /* 0x00000005df1bc211 */ /* 0x000fe400028f145b */
[----:B------:R-:W-:Y:S02]  /*bed0*/  ISETP.GE.AND P1, PT, R219, UR4, PT ;  /* 0x00000004db007c0c */ /* 0x000fe4000bf26270 */
[----:B----4-:R-:W-:Y:S01]  /*bee0*/  @!P3 LEA R28, P6, R222, R4, 0x2 ;  /* 0x00000004de1cb211 */ /* 0x010fe200078c10ff */
[----:B------:R3:W-:Y:S01]  /*bef0*/  @!P4 ST.E.64 desc[UR52][R26.64], R54 ;  /* 0x000000361a00c985 */ /* 0x0007e2000c101b34 */
[----:B------:R-:W-:-:S02]  /*bf00*/  ISETP.GE.AND P4, PT, R218, UR4, PT ;  /* 0x00000004da007c0c */ /* 0x000fc4000bf86270 */
[CC--:B-----5:R-:W-:Y:S02]  /*bf10*/  @!P2 LEA R34, P5, R221.reuse, R4.reuse, 0x2 ;  /* 0x00000004dd22a211 */ /* 0x0e0fe400078a10ff */
[-C--:B------:R-:W-:Y:S02]  /*bf20*/  @!P3 LEA.HI.X R29, R222, R5.reuse, R90, 0x2, P6 ;  /* 0x00000005de1db211 */ /* 0x080fe400030f145a */
[-C--:B------:R-:W-:Y:S02]  /*bf30*/  @!P2 LEA.HI.X R35, R221, R5.reuse, R89, 0x2, P5 ;  /* 0x00000005dd23a211 */ /* 0x080fe400028f1459 */
[CC--:B-1----:R-:W-:Y:S01]  /*bf40*/  @!P0 LEA R6, P5, R220.reuse, R4.reuse, 0x2 ;  /* 0x00000004dc068211 */ /* 0x0c2fe200078a10ff */
[----:B------:R1:W-:Y:S01]  /*bf50*/  @!P3 ST.E.64 desc[UR52][R28.64], R48 ;  /* 0x000000301c00b985 */ /* 0x0003e2000c101b34 */
[----:B------:R-:W-:Y:S02]  /*bf60*/  ISETP.GE.AND P3, PT, R217, UR4, PT ;  /* 0x00000004d9007c0c */ /* 0x000fe4000bf66270 */
[----:B--2---:R-:W-:Y:S01]  /*bf70*/  @!P1 LEA R12, P6, R219, R4, 0x2 ;  /* 0x00000004db0c9211 */ /* 0x004fe200078c10ff */
[----:B------:R2:W-:Y:S01]  /*bf80*/  @!P2 ST.E.64 desc[UR52][R34.64], R46 ;  /* 0x0000002e2200a985 */ /* 0x0005e2000c101b34 */
[----:B------:R-:W-:-:S02]  /*bf90*/  @!P0 LEA.HI.X R7, R220, R5, R88, 0x2, P5 ;  /* 0x00000005dc078211 */ /* 0x000fc400028f1458 */
[----:B------:R-:W-:Y:S02]  /*bfa0*/  ISETP.GE.AND P2, PT, R216, UR4, PT ;  /* 0x00000004d8007c0c */ /* 0x000fe4000bf46270 */
[CC--:B0-----:R-:W-:Y:S01]  /*bfb0*/  @!P4 LEA R14, P5, R218.reuse, R4.reuse, 0x2 ;  /* 0x00000004da0ec211 */ /* 0x0c1fe200078a10ff */
[----:B------:R0:W-:Y:S01]  /*bfc0*/  @!P0 ST.E.64 desc[UR52][R6.64], R40 ;  /* 0x0000002806008985 */ /* 0x0001e2000c101b34 */
[-C--:B------:R-:W-:Y:S02]  /*bfd0*/  @!P1 LEA.HI.X R13, R219, R5.reuse, R87, 0x2, P6 ;  /* 0x00000005db0d9211 */ /* 0x080fe400030f1457 */
[----:B------:R-:W-:Y:S02]  /*bfe0*/  @!P4 LEA.HI.X R15, R218, R5, R86, 0x2, P5 ;  /* 0x00000005da0fc211 */ /* 0x000fe400028f1456 */
[----:B------:R-:W-:Y:S01]  /*bff0*/  ISETP.GE.AND P0, PT, R23, UR4, PT ;  /* 0x0000000417007c0c */ /* 0x000fe2000bf06270 */
[----:B------:R-:W-:Y:S01]  /*c000*/  @!P1 ST.E.64 desc[UR52][R12.64], R38 ;  /* 0x000000260c009985 */ /* 0x000fe2000c101b34 */
[----:B---3--:R-:W-:-:S03]  /*c010*/  @!P3 LEA R26, P1, R217, R4, 0x2 ;  /* 0x00000004d91ab211 */ /* 0x008fc600078210ff */
[----:B------:R3:W-:Y:S01]  /*c020*/  @!P4 ST.E.64 desc[UR52][R14.64], R32 ;  /* 0x000000200e00c985 */ /* 0x0007e2000c101b34 */
[----:B------:R-:W-:Y:S02]  /*c030*/  ISETP.GE.AND P4, PT, R22, UR4, PT ;  /* 0x0000000416007c0c */ /* 0x000fe4000bf86270 */
[CC--:B-1----:R-:W-:Y:S02]  /*c040*/  @!P2 LEA R28, P5, R216.reuse, R4.reuse, 0x2 ;  /* 0x00000004d81ca211 */ /* 0x0c2fe400078a10ff */
[-C--:B------:R-:W-:Y:S02]  /*c050*/  @!P3 LEA.HI.X R27, R217, R5.reuse, R85, 0x2, P1 ;  /* 0x00000005d91bb211 */ /* 0x080fe400008f1455 */
[----:B------:R-:W-:Y:S02]  /*c060*/  ISETP.GE.AND P1, PT, R19, UR4, PT ;  /* 0x0000000413007c0c */ /* 0x000fe4000bf26270 */
[----:B------:R-:W-:Y:S01]  /*c070*/  @!P2 LEA.HI.X R29, R216, R5, R84, 0x2, P5 ;  /* 0x00000005d81da211 */ /* 0x000fe200028f1454 */
[----:B------:R-:W-:Y:S01]  /*c080*/  @!P3 ST.E.64 desc[UR52][R26.64], R30 ;  /* 0x0000001e1a00b985 */ /* 0x000fe2000c101b34 */
[----:B--2---:R-:W-:-:S03]  /*c090*/  @!P0 LEA R34, P6, R23, R4, 0x2 ;  /* 0x0000000417228211 */ /* 0x004fc600078c10ff */
[----:B------:R-:W-:Y:S01]  /*c0a0*/  @!P2 ST.E.64 desc[UR52][R28.64], R24 ;  /* 0x000000181c00a985 */ /* 0x000fe2000c101b34 */
[-C--:B0-----:R-:W-:Y:S01]  /*c0b0*/  @!P4 LEA R6, P2, R22, R4.reuse, 0x2 ;  /* 0x000000041606c211 */ /* 0x081fe200078410ff */
[----:B---3--:R-:W-:Y:S01]  /*c0c0*/  VIADD R33, R2, 0xf0 ;  /* 0x000000f002217836 */ /* 0x008fe20000000000 */
[-C--:B------:R-:W-:Y:S02]  /*c0d0*/  @!P0 LEA.HI.X R35, R23, R5.reuse, R79, 0x2, P6 ;  /* 0x0000000517238211 */ /* 0x080fe400030f144f */
[-C--:B------:R-:W-:Y:S02]  /*c0e0*/  @!P4 LEA.HI.X R7, R22, R5.reuse, R78, 0x2, P2 ;  /* 0x000000051607c211 */ /* 0x080fe400010f144e */
[C---:B------:R-:W-:Y:S01]  /*c0f0*/  @!P1 LEA R12, P3, R19.reuse, R4, 0x2 ;  /* 0x00000004130c9211 */ /* 0x040fe200078610ff */
[----:B------:R0:W-:Y:S01]  /*c100*/  @!P0 ST.E.64 desc[UR52][R34.64], R20 ;  /* 0x0000001422008985 */ /* 0x0001e2000c101b34 */
[----:B------:R-:W-:Y:S02]  /*c110*/  ISETP.GE.AND P2, PT, R18, UR4, PT ;  /* 0x0000000412007c0c */ /* 0x000fe4000bf46270 */
[----:B------:R-:W-:Y:S01]  /*c120*/  @!P1 LEA.HI.X R13, R19, R5, R77, 0x2, P3 ;  /* 0x00000005130d9211 */ /* 0x000fe200018f144d */
[----:B------:R1:W-:Y:S01]  /*c130*/  @!P4 ST.E.64 desc[UR52][R6.64], R10 ;  /* 0x0000000a0600c985 */ /* 0x0003e2000c101b34 */
[----:B------:R-:W-:-:S02]  /*c140*/  ISETP.GE.AND P0, PT, R3, UR4, PT ;  /* 0x0000000403007c0c */ /* 0x000fc4000bf06270 */
[----:B------:R-:W-:Y:S01]  /*c150*/  ISETP.GE.AND P4, PT, R17, UR4, PT ;  /* 0x0000000411007c0c */ /* 0x000fe2000bf86270 */
[----:B------:R2:W-:Y:S01]  /*c160*/  @!P1 ST.E.64 desc[UR52][R12.64], R8 ;  /* 0x000000080c009985 */ /* 0x0005e2000c101b34 */
[----:B------:R-:W-:Y:S02]  /*c170*/  ISETP.GE.AND P1, PT, R16, UR4, PT ;  /* 0x0000000410007c0c */ /* 0x000fe4000bf26270 */
[----:B------:R-:W-:-:S03]  /*c180*/  ISETP.GE.AND P3, PT, R33, UR4, PT ;  /* 0x0000000421007c0c */ /* 0x000fc6000bf66270 */
[----:B------:R-:W-:-:S04]  /*c190*/  @!P2 LEA R14, P5, R18, R4, 0x2 ;  /* 0x00000004120ea211 */ /* 0x000fc800078a10ff */
[-C--:B------:R-:W-:Y:S02]  /*c1a0*/  @!P2 LEA.HI.X R15, R18, R5.reuse, R76, 0x2, P5 ;  /* 0x00000005120fa211 */ /* 0x080fe400028f144c */
[-C--:B0-----:R-:W-:Y:S02]  /*c1b0*/  @!P0 LEA R20, P6, R3, R4.reuse, 0x2 ;  /* 0x0000000403148211 */ /* 0x081fe400078c10ff */
[----:B-1----:R-:W-:Y:S01]  /*c1c0*/  SHF.R.S32.HI R7, RZ, 0x1f, R17 ;  /* 0x0000001fff077819 */ /* 0x002fe20000011411 */
[----:B------:R0:W-:Y:S01]  /*c1d0*/  @!P2 ST.E.64 desc[UR52][R14.64], R148 ;  /* 0x000000940e00a985 */ /* 0x0001e2000c101b34 */
[----:B------:R-:W-:Y:S02]  /*c1e0*/  @!P4 LEA R6, P5, R17, R4, 0x2 ;  /* 0x000000041106c211 */ /* 0x000fe400078a10ff */
[-C--:B------:R-:W-:Y:S02]  /*c1f0*/  @!P0 LEA.HI.X R21, R3, R5.reuse, R0, 0x2, P6 ;  /* 0x0000000503158211 */ /* 0x080fe400030f1400 */
[----:B------:R-:W-:-:S02]  /*c200*/  @!P4 LEA.HI.X R7, R17, R5, R7, 0x2, P5 ;  /* 0x000000051107c211 */ /* 0x000fc400028f1407 */
[----:B------:R-:W-:Y:S02]  /*c210*/  SHF.R.S32.HI R3, RZ, 0x1f, R16 ;  /* 0x0000001fff037819 */ /* 0x000fe40000011410 */
[CC--:B--2---:R-:W-:Y:S01]  /*c220*/  @!P1 LEA R8, P5, R16.reuse, R4.reuse, 0x2 ;  /* 0x0000000410089211 */ /* 0x0c4fe200078a10ff */
[----:B------:R0:W-:Y:S01]  /*c230*/  @!P4 ST.E.64 desc[UR52][R6.64], R146 ;  /* 0x000000920600c985 */ /* 0x0001e2000c101b34 */
[----:B------:R-:W-:Y:S02]  /*c240*/  SHF.R.S32.HI R0, RZ, 0x1f, R33 ;  /* 0x0000001fff007819 */ /* 0x000fe40000011421 */
[C---:B------:R-:W-:Y:S02]  /*c250*/  @!P3 LEA R10, P6, R33.reuse, R4, 0x2 ;  /* 0x00000004210ab211 */ /* 0x040fe400078c10ff */
[-C--:B------:R-:W-:Y:S01]  /*c260*/  @!P1 LEA.HI.X R9, R16, R5.reuse, R3, 0x2, P5 ;  /* 0x0000000510099211 */ /* 0x080fe200028f1403 */
[----:B------:R-:W-:Y:S01]  /*c270*/  VIADD R3, R2, 0xf8 ;  /* 0x000000f802037836 */ /* 0x000fe20000000000 */
[----:B------:R-:W-:-:S03]  /*c280*/  @!P3 LEA.HI.X R11, R33, R5, R0, 0x2, P6 ;  /* 0x00000005210bb211 */ /* 0x000fc600030f1400 */
[----:B------:R0:W-:Y:S04]  /*c290*/  @!P1 ST.E.64 desc[UR52][R8.64], R156 ;  /* 0x0000009c08009985 */ /* 0x0001e8000c101b34 */
[----:B------:R0:W-:Y:S01]  /*c2a0*/  @!P0 ST.E.64 desc[UR52][R20.64], R154 ;  /* 0x0000009a14008985 */ /* 0x0001e2000c101b34 */
[----:B------:R-:W-:-:S03]  /*c2b0*/  ISETP.GE.AND P0, PT, R3, UR4, PT ;  /* 0x0000000403007c0c */ /* 0x000fc6000bf06270 */
[----:B------:R0:W-:Y:S10]  /*c2c0*/  @!P3 ST.E.64 desc[UR52][R10.64], R144 ;  /* 0x000000900a00b985 */ /* 0x0001f4000c101b34 */
[----:B------:R-:W-:Y:S05]  /*c2d0*/  @P0 BRA `(.L_x_248) ;  /* 0x0000000c00e40947 */ /* 0x000fea0003800000 */
[----:B------:R-:W-:Y:S02]  /*c2e0*/  LEA R4, P0, R3, R4, 0x2 ;  /* 0x0000000403047211 */ /* 0x000fe400078010ff */
[----:B------:R-:W-:-:S04]  /*c2f0*/  SHF.R.S32.HI R0, RZ, 0x1f, R3 ;  /* 0x0000001fff007819 */ /* 0x000fc80000011403 */
[----:B------:R-:W-:-:S05]  /*c300*/  LEA.HI.X R5, R3, R5, R0, 0x2, P0 ;  /* 0x0000000503057211 */ /* 0x000fca00000f1400 */
[----:B------:R1:W-:Y:S01]  /*c310*/  ST.E.64 desc[UR52][R4.64], R142 ;  /* 0x0000008e04007985 */ /* 0x0003e2000c101b34 */
[----:B------:R-:W-:Y:S05]  /*c320*/  BRA `(.L_x_248) ;  /* 0x0000000c00d07947 */ /* 0x000fea0003800000 */
.L_x_239:
[----:B------:R-:W-:Y:S02]  /*c330*/  ULDC.64 UR8, c[0x0][0xc00] ;  /* 0x0003000000087ab9 */ /* 0x000fe40000000a00 */
[----:B------:R-:W-:-:S04]  /*c340*/  UISETP.NE.U32.AND UP0, UPT, UR8, URZ, UPT ;  /* 0x0000003f0800728c */ /* 0x000fc8000bf05070 */
[----:B------:R-:W-:-:S03]  /*c350*/  UISETP.NE.AND.EX UP0, UPT, UR9, URZ, UPT, UP0 ;  /* 0x0000003f0900728c */ /* 0x000fc6000bf05300 */
[----:B------:R-:W-:Y:S02]  /*c360*/  ULDC.64 UR8, c[0x0][0xc00] ;  /* 0x0003000000087ab9 */ /* 0x000fe40000000a00 */
[----:B------:R-:W-:Y:S01]  /*c370*/  UIMAD.WIDE UR8, UR36, 0x4, UR8 ;  /* 0x00000004240878a5 */ /* 0x000fe2000f8e0208 */
[----:B------:R-:W-:-:S05]  /*c380*/  PLOP3.LUT P1, PT, PT, PT, UP0, 0x80, 0x0 ;  /* 0x000000000000781c */ /* 0x000fca0003f2f008 */
[----:B------:R-:W-:Y:S02]  /*c390*/  IMAD.U32 R4, RZ, RZ, UR8 ;  /* 0x00000008ff047e24 */ /* 0x000fe4000f8e00ff */
[----:B------:R-:W-:Y:S01]  /*c3a0*/  IMAD.U32 R5, RZ, RZ, UR9 ;  /* 0x00000009ff057e24 */ /* 0x000fe2000f8e00ff */
[----:B------:R-:W-:Y:S02]  /*c3b0*/  ULDC.64 UR8, c[0x0][0xc08] ;  /* 0x0003020000087ab9 */ /* 0x000fe40000000a00 */
[----:B------:R-:W-:-:S03]  /*c3c0*/  UISETP.NE.U32.AND UP1, UPT, UR8, URZ, UPT ;  /* 0x0000003f0800728c */ /* 0x000fc6000bf25070 */
[----:B------:R-:W2:Y:S01]  /*c3d0*/  @P1 LDG.E R3, desc[UR52][R4.64] ;  /* 0x0000003404031981 */ /* 0x000ea2000c1e1900 */
[----:B------:R-:W-:Y:S01]  /*c3e0*/  UISETP.NE.AND.EX UP1, UPT, UR9, URZ, UPT, UP1 ;  /* 0x0000003f0900728c */ /* 0x000fe2000bf25310 */
[----:B------:R-:W-:Y:S01]  /*c3f0*/  ULDC UR4, c[0x0][0xa88] ;  /* 0x0002a20000047ab9 */ /* 0x000fe20000000800 */
[----:B------:R-:W0:Y:S01]  /*c400*/  S2R R10, SR_TID.X ;  /* 0x00000000000a7919 */ /* 0x000e220000002100 */
[----:B------:R-:W-:-:S03]  /*c410*/  IMAD.U32 R0, RZ, RZ, UR4 ;  /* 0x00000004ff007e24 */ /* 0x000fc6000f8e00ff */
[----:B------:R-:W-:-:S05]  /*c420*/  PLOP3.LUT P2, PT, PT, PT, UP1, 0x80, 0x0 ;  /* 0x000000000000781c */ /* 0x000fca0003f4f018 */
[----:B------:R-:W-:Y:S02]  /*c430*/  @UP1 ULDC.64 UR8, c[0x0][0xc08] ;  /* 0x0003020000081ab9 */ /* 0x000fe40000000a00 */
[----:B------:R-:W-:-:S06]  /*c440*/  @UP1 UIMAD.WIDE UR8, UR36, 0x4, UR8 ;  /* 0x00000004240818a5 */ /* 0x000fcc000f8e0208 */
[----:B------:R-:W-:Y:S02]  /*c450*/  IMAD.U32 R6, RZ, RZ, UR8 ;  /* 0x00000008ff067e24 */ /* 0x000fe4000f8e00ff */
[----:B------:R-:W-:-:S05]  /*c460*/  IMAD.U32 R7, RZ, RZ, UR9 ;  /* 0x00000009ff077e24 */ /* 0x000fca000f8e00ff */
[----:B------:R1:W5:Y:S01]  /*c470*/  @P2 LDG.E R0, desc[UR52][R6.64] ;  /* 0x0000003406002981 */ /* 0x000362000c1e1900 */
[----:B------:R-:W-:Y:S01]  /*c480*/  UMOV UR4, URZ ;  /* 0x0000003f00047c82 */ /* 0x000fe20008000000 */
[----:B0-----:R-:W-:-:S05]  /*c490*/  VIADD R8, R10, 0xffffff80 ;  /* 0xffffff800a087836 */ /* 0x001fca0000000000 */
[----:B------:R-:W-:Y:S02]  /*c4a0*/  ISETP.GT.AND P0, PT, R8, 0x7f, PT ;  /* 0x0000007f0800780c */ /* 0x000fe40003f04270 */
[----:B--2---:R-:W-:-:S13]  /*c4b0*/  @P1 R2UR UR4, R3 ;  /* 0x00000000030412ca */ /* 0x004fda00000e0000 */
[----:B------:R-:W-:Y:S01]  /*c4c0*/  USHF.R.S32.HI UR16, URZ, 0x1f, UR4 ;  /* 0x0000001f3f107899 */ /* 0x000fe20008011404 */
[----:B-1----:R-:W-:Y:S11]  /*c4d0*/  @P2 BRA `(.L_x_251) ;  /* 0x0000000000102947 */ /* 0x002ff60003800000 */
[----:B------:R-:W-:Y:S05]  /*c4e0*/  @!P1 BRA `(.L_x_251) ;  /* 0x00000000000c9947 */ /* 0x000fea0003800000 */
[----:B------:R-:W2:Y:S04]  /*c4f0*/  LDG.E R3, desc[UR52][R4.64] ;  /* 0x0000003404037981 */ /* 0x000ea8000c1e1900 */
[----:B-----5:R-:W2:Y:S02]  /*c500*/  LDG.E R0, desc[UR52][R4.64+0x4] ;  /* 0x0000043404007981 */ /* 0x020ea4000c1e1900 */
[----:B--2---:R-:W-:-:S07]  /*c510*/  IMAD.IADD R0, R0, 0x1, -R3 ;  /* 0x0000000100007824 */ /* 0x004fce00078e0a03 */
.L_x_251:
[----:B------:R-:W-:Y:S01]  /*c520*/  USEL UR36, UR36, URZ, !UP0 ;  /* 0x0000003f24247287 */ /* 0x000fe2000c000000 */
[----:B------:R-:W-:Y:S01]  /*c530*/  BSSY B1, `(.L_x_252) ;  /* 0x0000038000017945 */ /* 0x000fe20003800000 */
[----:B------:R-:W-:-:S03]  /*c540*/  USEL UR37, UR37, URZ, !UP0 ;  /* 0x0000003f25257287 */ /* 0x000fc6000c000000 */
[----:B------:R-:W-:Y:S09]  /*c550*/  @P0 BRA `(.L_x_253) ;  /* 0x0000000000d40947 */ /* 0x000ff20003800000 */
[----:B------:R-:W0:Y:S01]  /*c560*/  LDC R9, c[0x0][0xbe8] ;  /* 0x0002fa00ff097b82 */ /* 0x000e220000000800 */
[----:B------:R-:W-:-:S04]  /*c570*/  IMAD.U32 R3, RZ, RZ, UR42 ;  /* 0x0000002aff037e24 */ /* 0x000fc8000f8e00ff */
[----:B------:R-:W-:-:S04]  /*c580*/  IMAD R3, R3, 0x80, R10 ;  /* 0x0000008003037824 */ /* 0x000fc800078e020a */
[----:B------:R-:W-:Y:S02]  /*c590*/  VIADD R6, R3, 0xffffff80 ;  /* 0xffffff8003067836 */ /* 0x000fe40000000000 */
[----:B0----5:R-:W-:-:S05]  /*c5a0*/  IMAD R4, R0, R9, RZ ;  /* 0x0000000900047224 */ /* 0x021fca00078e02ff */
[----:B------:R-:W-:-:S13]  /*c5b0*/  ISETP.GE.AND P0, PT, R6, R4, PT ;  /* 0x000000040600720c */ /* 0x000fda0003f06270 */
[----:B------:R-:W-:Y:S05]  /*c5c0*/  @P0 BRA `(.L_x_253) ;  /* 0x0000000000b80947 */ /* 0x000fea0003800000 */
[----:B------:R-:W-:Y:S01]  /*c5d0*/  ISETP.NE.AND P0, PT, R9, 0x1, PT ;  /* 0x000000010900780c */ /* 0x000fe20003f05270 */
[----:B------:R-:W-:Y:S01]  /*c5e0*/  UISETP.GT.AND UP2, UPT, UR44, 0x1, UPT ;  /* 0x000000012c00788c */ /* 0x000fe2000bf44270 */
[----:B------:R-:W-:-:S03]  /*c5f0*/  UMOV UR8, 0x9b8 ;  /* 0x000009b800087882 */ /* 0x000fc60000000000 */
[----:B------:R-:W-:Y:S02]  /*c600*/  USEL UR17, UR8, 0x978, UP2 ;  /* 0x0000097808117887 */ /* 0x000fe40009000000 */
[----:B------:R-:W-:-:S06]  /*c610*/  USEL UR19, UR39, URZ, UP2 ;  /* 0x0000003f27137287 */ /* 0x000fcc0009000000 */
[----:B------:R-:W0:Y:S04]  /*c620*/  @P0 LDC R3, c[0x0][0xbec] ;  /* 0x0002fb00ff030b82 */ /* 0x000e280000000800 */
[----:B------:R-:W-:Y:S01]  /*c630*/  ULDC.64 UR8, c[0x0][UR17+0x218] ;  /* 0x0000860011087abb */ /* 0x000fe20008000a00 */
[----:B------:R-:W-:Y:S01]  /*c640*/  ULDC.64 UR12, c[0x0][UR17+0x220] ;  /* 0x00008800110c7abb */ /* 0x000fe20008000a00 */
[----:B------:R-:W-:Y:S01]  /*c650*/  ULDC.64 UR14, c[0x0][UR17+0x228] ;  /* 0x00008a00110e7abb */ /* 0x000fe20008000a00 */
[----:B------:R-:W-:Y:S01]  /*c660*/  UIMAD.WIDE.U32 UR10, UR8, UR38, URZ ;  /* 0x00000026080a72a5 */ /* 0x000fe2000f8e003f */
[----:B------:R-:W1:Y:S01]  /*c670*/  @P0 LDC R5, c[0x0][0xbf0] ;  /* 0x0002fc00ff050b82 */ /* 0x000e620000000800 */
[----:B------:R-:W-:Y:S02]  /*c680*/  UIMAD UR18, UR9, UR38, URZ ;  /* 0x00000026091272a4 */ /* 0x000fe4000f8e023f */
[----:B------:R-:W-:-:S02]  /*c690*/  UIMAD UR13, UR13, UR36, URZ ;  /* 0x000000240d0d72a4 */ /* 0x000fc4000f8e023f */
[----:B------:R-:W-:Y:S02]  /*c6a0*/  UIMAD.WIDE.U32 UR20, UR14, UR19, URZ ;  /* 0x000000130e1472a5 */ /* 0x000fe4000f8e003f */
[----:B------:R-:W-:Y:S02]  /*c6b0*/  UIMAD.WIDE.U32 UR8, UR12, UR36, URZ ;  /* 0x000000240c0872a5 */ /* 0x000fe4000f8e003f */
[----:B------:R-:W-:Y:S02]  /*c6c0*/  UIMAD UR14, UR15, UR19, URZ ;  /* 0x000000130f0e72a4 */ /* 0x000fe4000f8e023f */
[----:B------:R-:W-:Y:S02]  /*c6d0*/  UIMAD UR13, UR12, UR37, UR13 ;  /* 0x000000250c0d72a4 */ /* 0x000fe4000f8e020d */
[----:B------:R-:W-:Y:S02]  /*c6e0*/  UIADD3 UR10, UP0, UP1, UR8, UR10, UR4 ;  /* 0x0000000a080a7290 */ /* 0x000fe4000f91e004 */
[----:B------:R-:W-:Y:S01]  /*c6f0*/  UIADD3 UR8, UR14, UR21, URZ ;  /* 0x000000150e087290 */ /* 0x000fe2000fffe03f */
[----:B0-----:R-:W-:Y:S01]  /*c700*/  @P0 IMAD.HI.U32 R4, R6, R3, RZ ;  /* 0x0000000306040227 */ /* 0x001fe200078e00ff */
[----:B------:R-:W-:-:S02]  /*c710*/  UIADD3 UR11, UR18, UR11, URZ ;  /* 0x0000000b120b7290 */ /* 0x000fc4000fffe03f */
[----:B------:R-:W-:Y:S01]  /*c720*/  UIADD3 UR13, UR9, UR13, URZ ;  /* 0x0000000d090d7290 */ /* 0x000fe2000fffe03f */
[----:B------:R-:W-:Y:S02]  /*c730*/  IMAD.MOV.U32 R3, RZ, RZ, R6 ;  /* 0x000000ffff037224 */ /* 0x000fe400078e0006 */
[----:B------:R-:W-:Y:S01]  /*c740*/  IMAD.U32 R10, RZ, RZ, UR8 ;  /* 0x00000008ff0a7e24 */ /* 0x000fe2000f8e00ff */
[----:B------:R-:W-:Y:S01]  /*c750*/  ULDC.64 UR8, c[0x0][UR17+0x210] ;  /* 0x0000840011087abb */ /* 0x000fe20008000a00 */
[----:B-1----:R-:W-:Y:S01]  /*c760*/  @P0 SHF.R.U32.HI R3, RZ, R5, R4 ;  /* 0x00000005ff030219 */ /* 0x002fe20000011604 */
[----:B------:R-:W-:Y:S02]  /*c770*/  IMAD.U32 R4, RZ, RZ, UR20 ;  /* 0x00000014ff047e24 */ /* 0x000fe4000f8e00ff */
[----:B------:R-:W-:Y:S01]  /*c780*/  IMAD.U32 R5, RZ, RZ, UR21 ;  /* 0x00000015ff057e24 */ /* 0x000fe2000f8e00ff */
[--C-:B------:R-:W-:Y:S01]  /*c790*/  SHF.R.S32.HI R5, RZ, 0x1f, R3.reuse ;  /* 0x0000001fff057819 */ /* 0x100fe20000011403 */
[----:B------:R-:W-:Y:S01]  /*c7a0*/  IMAD.MOV R7, RZ, RZ, -R3 ;  /* 0x000000ffff077224 */ /* 0x000fe200078e0a03 */
[----:B------:R-:W-:Y:S01]  /*c7b0*/  IADD3 R4, P0, P1, R3, UR10, R4 ;  /* 0x0000000a03047c10 */ /* 0x000fe2000f91e004 */
[----:B------:R-:W-:-:S02]  /*c7c0*/  UIADD3.X UR10, UR13, UR11, UR16, UP0, UP1 ;  /* 0x0000000b0d0a7290 */ /* 0x000fc400087e2410 */
[----:B------:R-:W-:-:S04]  /*c7d0*/  IMAD R7, R9, R7, R6 ;  /* 0x0000000709077224 */ /* 0x000fc800078e0206 */
[----:B------:R-:W-:Y:S01]  /*c7e0*/  IADD3.X R5, R5, UR10, R10, P0, P1 ;  /* 0x0000000a05057c10 */ /* 0x000fe200087e240a */
[C---:B------:R-:W-:Y:S01]  /*c7f0*/  IMAD R6, R7.reuse, UR9, RZ ;  /* 0x0000000907067c24 */ /* 0x040fe2000f8e02ff */
[----:B------:R-:W-:Y:S01]  /*c800*/  SHF.R.S32.HI R3, RZ, 0x1f, R7 ;  /* 0x0000001fff037819 */ /* 0x000fe20000011407 */
[----:B------:R-:W-:Y:S01]  /*c810*/  ULDC.64 UR10, c[0x0][0xba8] ;  /* 0x0002ea00000a7ab9 */ /* 0x000fe20000000a00 */
[----:B------:R-:W-:Y:S01]  /*c820*/  @!UP2 ULDC UR10, c[0x0][0xb50] ;  /* 0x0002d400000aaab9 */ /* 0x000fe20000000800 */
[----:B------:R-:W-:Y:S01]  /*c830*/  IMAD.WIDE.U32 R4, R7, UR8, R4 ;  /* 0x0000000807047c25 */ /* 0x000fe2000f8e0004 */
[----:B------:R-:W-:-:S03]  /*c840*/  @!UP2 ULDC UR11, c[0x0][0xb54] ;  /* 0x0002d500000baab9 */ /* 0x000fc60000000800 */
[----:B------:R-:W-:Y:S01]  /*c850*/  IMAD R3, R3, UR8, R6 ;  /* 0x0000000803037c24 */ /* 0x000fe2000f8e0206 */
[----:B------:R-:W-:-:S03]  /*c860*/  LEA R6, P0, R4, UR10, 0x2 ;  /* 0x0000000a04067c11 */ /* 0x000fc6000f8010ff */
[----:B------:R-:W-:-:S05]  /*c870*/  IMAD.IADD R3, R5, 0x1, R3 ;  /* 0x0000000105037824 */ /* 0x000fca00078e0203 */
[----:B------:R-:W-:Y:S01]  /*c880*/  LEA.HI.X R7, R4, UR11, R3, 0x2, P0 ;  /* 0x0000000b04077c11 */ /* 0x000fe200080f1403 */
[----:B------:R-:W-:-:S05]  /*c890*/  IMAD.MOV.U32 R3, RZ, RZ, -0x800000 ;  /* 0xff800000ff037424 */ /* 0x000fca00078e00ff */
[----:B------:R0:W-:Y:S02]  /*c8a0*/  STG.E desc[UR52][R6.64], R3 ;  /* 0x0000000306007986 */ /* 0x0001e4000c101934 */
.L_x_253:
[----:B------:R-:W-:Y:S05]  /*c8b0*/  BSYNC B1 ;  /* 0x0000000000017941 */ /* 0x000fea0003800000 */
.L_x_252:
[----:B------:R-:W-:-:S06]  /*c8c0*/  UISETP.GT.AND UP0, UPT, UR44, 0x1, UPT ;  /* 0x000000012c00788c */ /* 0x000fcc000bf04270 */
[----:B------:R-:W-:-:S13]  /*c8d0*/  PLOP3.LUT P0, PT, PT, PT, UP0, 0x80, 0x0 ;  /* 0x000000000000781c */ /* 0x000fda0003f0f008 */
[----:B------:R-:W-:Y:S05]  /*c8e0*/  @P0 BRA `(.L_x_248) ;  /* 0x0000000800600947 */ /* 0x000fea0003800000 */
[----:B------:R-:W1:Y:S01]  /*c8f0*/  LDC R11, c[0x0][0xbe8] ;  /* 0x0002fa00ff0b7b82 */ /* 0x000e620000000800 */
[----:B0-----:R-:W-:Y:S01]  /*c900*/  SHF.R.S32.HI R3, RZ, 0x1f, R8 ;  /* 0x0000001fff037819 */ /* 0x001fe20000011408 */
[----:B------:R-:W-:Y:S01]  /*c910*/  ULDC.64 UR10, c[0x0][0xaa0] ;  /* 0x0002a800000a7ab9 */ /* 0x000fe20000000a00 */
[----:B------:R-:W-:Y:S01]  /*c920*/  BSSY B1, `(.L_x_254) ;  /* 0x0000052000017945 */ /* 0x000fe20003800000 */
[----:B------:R-:W-:Y:S01]  /*c930*/  UIMAD.WIDE.U32 UR8, UR4, UR10, URZ ;  /* 0x0000000a040872a5 */ /* 0x000fe2000f8e003f */
[----:B------:R-:W-:Y:S01]  /*c940*/  LEA.HI R3, R3, R8, RZ, 0x3 ;  /* 0x0000000803037211 */ /* 0x000fe200078f18ff */
[----:B------:R-:W-:-:S03]  /*c950*/  UIMAD UR10, UR16, UR10, URZ ;  /* 0x0000000a100a72a4 */ /* 0x000fc6000f8e023f */
[----:B------:R-:W-:Y:S01]  /*c960*/  LOP3.LUT R9, R3, 0xfffffff8, RZ, 0xc0, !PT ;  /* 0xfffffff803097812 */ /* 0x000fe200078ec0ff */
[----:B------:R-:W-:Y:S01]  /*c970*/  UIMAD UR10, UR4, UR11, UR10 ;  /* 0x0000000b040a72a4 */ /* 0x000fe2000f8e020a */
[----:B------:R-:W-:-:S03]  /*c980*/  SHF.R.S32.HI R13, RZ, 0x3, R3 ;  /* 0x00000003ff0d7819 */ /* 0x000fc60000011403 */
[----:B------:R-:W-:Y:S01]  /*c990*/  IMAD.IADD R10, R8, 0x1, -R9 ;  /* 0x00000001080a7824 */ /* 0x000fe200078e0a09 */
[----:B------:R-:W-:Y:S01]  /*c9a0*/  UIADD3 UR9, UR9, UR10, URZ ;  /* 0x0000000a09097290 */ /* 0x000fe2000fffe03f */
[----:B------:R-:W-:Y:S02]  /*c9b0*/  IMAD.U32 R8, RZ, RZ, UR42 ;  /* 0x0000002aff087e24 */ /* 0x000fe4000f8e00ff */
[----:B------:R-:W-:Y:S01]  /*c9c0*/  IMAD R3, R10, 0x20, R13 ;  /* 0x000000200a037824 */ /* 0x000fe200078e020d */
[----:B------:R-:W-:Y:S02]  /*c9d0*/  ULDC.64 UR10, c[0x0][0xae8] ;  /* 0x0002ba00000a7ab9 */ /* 0x000fe40000000a00 */
[----:B------:R-:W-:Y:S01]  /*c9e0*/  UIMAD.WIDE.U32 UR8, UR38, UR10, UR8 ;  /* 0x0000000a260872a5 */ /* 0x000fe2000f8e0008 */
[----:B------:R-:W-:Y:S01]  /*c9f0*/  IMAD R8, R8, 0x80, R3 ;  /* 0x0000008008087824 */ /* 0x000fe200078e0203 */
[----:B-1----:R-:W-:Y:S02]  /*ca00*/  ISETP.NE.AND P0, PT, R11, 0x1, PT ;  /* 0x000000010b00780c */ /* 0x002fe40003f05270 */
[----:B------:R-:W-:Y:S01]  /*ca10*/  UIMAD UR9, UR38, UR11, UR9 ;  /* 0x0000000b260972a4 */ /* 0x000fe2000f8e0209 */
[----:B------:R-:W-:-:S02]  /*ca20*/  IMAD.MOV.U32 R3, RZ, RZ, R8 ;  /* 0x000000ffff037224 */ /* 0x000fc400078e0008 */
[----:B------:R-:W-:Y:S02]  /*ca30*/  ULDC.64 UR10, c[0x0][0xaf0] ;  /* 0x0002bc00000a7ab9 */ /* 0x000fe40000000a00 */
[----:B------:R-:W-:-:S04]  /*ca40*/  UIMAD UR37, UR37, UR10, URZ ;  /* 0x0000000a252572a4 */ /* 0x000fc8000f8e023f */
[----:B------:R-:W-:Y:S02]  /*ca50*/  UIMAD UR4, UR36, UR11, UR37 ;  /* 0x0000000b240472a4 */ /* 0x000fe4000f8e0225 */
[----:B------:R-:W-:Y:S01]  /*ca60*/  UIMAD.WIDE.U32 UR36, UR36, UR10, UR8 ;  /* 0x0000000a242472a5 */ /* 0x000fe2000f8e0008 */
[----:B------:R-:W0:Y:S02]  /*ca70*/  @P0 LDC R5, c[0x0][0xbec] ;  /* 0x0002fb00ff050b82 */ /* 0x000e240000000800 */
[----:B------:R-:W-:Y:S01]  /*ca80*/  ULDC.64 UR8, c[0x0][0xae0] ;  /* 0x0002b80000087ab9 */ /* 0x000fe20000000a00 */
[----:B------:R-:W-:-:S05]  /*ca90*/  UIADD3 UR4, UR37, UR4, URZ ;  /* 0x0000000425047290 */ /* 0x000fca000fffe03f */
[----:B------:R-:W1:Y:S01]  /*caa0*/  @P0 LDC R7, c[0x0][0xbf0] ;  /* 0x0002fc00ff070b82 */ /* 0x000e620000000800 */
[----:B0-----:R-:W-:-:S04]  /*cab0*/  @P0 IMAD.HI.U32 R4, R8, R5, RZ ;  /* 0x0000000508040227 */ /* 0x001fc800078e00ff */
[----:B------:R-:W-:Y:S02]  /*cac0*/  IMAD.U32 R5, RZ, RZ, UR37 ;  /* 0x00000025ff057e24 */ /* 0x000fe4000f8e00ff */
[----:B------:R-:W-:Y:S01]  /*cad0*/  IMAD.U32 R5, RZ, RZ, UR4 ;  /* 0x00000004ff057e24 */ /* 0x000fe2000f8e00ff */
[----:B-1----:R-:W-:Y:S01]  /*cae0*/  @P0 SHF.R.U32.HI R3, RZ, R7, R4 ;  /* 0x00000007ff030219 */ /* 0x002fe20000011604 */
[----:B------:R-:W-:-:S03]  /*caf0*/  IMAD.U32 R4, RZ, RZ, UR36 ;  /* 0x00000024ff047e24 */ /* 0x000fc6000f8e00ff */
[--C-:B------:R-:W-:Y:S01]  /*cb00*/  SHF.R.S32.HI R6, RZ, 0x1f, R3.reuse ;  /* 0x0000001fff067819 */ /* 0x100fe20000011403 */
[----:B------:R-:W-:Y:S02]  /*cb10*/  IMAD.MOV R7, RZ, RZ, -R3 ;  /* 0x000000ffff077224 */ /* 0x000fe400078e0a03 */
[----:B------:R-:W-:-:S04]  /*cb20*/  IMAD.WIDE.U32 R4, R3, UR8, R4 ;  /* 0x0000000803047c25 */ /* 0x000fc8000f8e0004 */
[----:B------:R-:W-:Y:S02]  /*cb30*/  IMAD R7, R11, R7, R8 ;  /* 0x000000070b077224 */ /* 0x000fe400078e0208 */
[----:B------:R-:W-:Y:S02]  /*cb40*/  IMAD R6, R6, UR8, RZ ;  /* 0x0000000806067c24 */ /* 0x000fe4000f8e02ff */
[----:B------:R-:W-:Y:S02]  /*cb50*/  IMAD.U32 R8, RZ, RZ, UR42 ;  /* 0x0000002aff087e24 */ /* 0x000fe4000f8e00ff */
[----:B------:R-:W-:Y:S01]  /*cb60*/  IMAD R9, R3, UR9, R6 ;  /* 0x0000000903097c24 */ /* 0x000fe2000f8e0206 */
[----:B------:R-:W-:Y:S01]  /*cb70*/  SHF.R.S32.HI R6, RZ, 0x1f, R7 ;  /* 0x0000001fff067819 */ /* 0x000fe20000011407 */
[----:B------:R-:W-:Y:S01]  /*cb80*/  ULDC.64 UR8, c[0x0][0xad8] ;  /* 0x0002b60000087ab9 */ /* 0x000fe20000000a00 */
[----:B------:R-:W-:Y:S02]  /*cb90*/  IMAD R8, R8, 0x80, R13 ;  /* 0x0000008008087824 */ /* 0x000fe400078e020d */
[----:B------:R-:W-:-:S02]  /*cba0*/  IMAD.IADD R5, R5, 0x1, R9 ;  /* 0x0000000105057824 */ /* 0x000fc400078e0209 */
[----:B------:R-:W-:Y:S02]  /*cbb0*/  IMAD R6, R6, UR8, RZ ;  /* 0x0000000806067c24 */ /* 0x000fe4000f8e02ff */
[----:B------:R-:W-:-:S04]  /*cbc0*/  IMAD.WIDE.U32 R4, R7, UR8, R4 ;  /* 0x0000000807047c25 */ /* 0x000fc8000f8e0004 */
[----:B------:R-:W-:Y:S01]  /*cbd0*/  IMAD R9, R7, UR9, R6 ;  /* 0x0000000907097c24 */ /* 0x000fe2000f8e0206 */
[----:B------:R-:W-:Y:S01]  /*cbe0*/  ULDC.64 UR8, c[0x0][0xa80] ;  /* 0x0002a00000087ab9 */ /* 0x000fe20000000a00 */
[----:B-----5:R-:W-:Y:S01]  /*cbf0*/  IMAD R11, R0, R11, RZ ;  /* 0x0000000b000b7224 */ /* 0x020fe200078e02ff */
[----:B------:R-:W-:Y:S01]  /*cc00*/  LEA R6, P2, R4, UR8, 0x1 ;  /* 0x0000000804067c11 */ /* 0x000fe2000f8408ff */
[C---:B------:R-:W-:Y:S02]  /*cc10*/  VIADD R3, R8.reuse, 0x40 ;  /* 0x0000004008037836 */ /* 0x040fe40000000000 */
[----:B------:R-:W-:Y:S02]  /*cc20*/  IMAD.IADD R5, R5, 0x1, R9 ;  /* 0x0000000105057824 */ /* 0x000fe400078e0209 */
[----:B------:R-:W-:Y:S01]  /*cc30*/  VIADD R0, R8, 0x20 ;  /* 0x0000002008007836 */ /* 0x000fe20000000000 */
[----:B------:R-:W-:Y:S01]  /*cc40*/  ISETP.GE.AND P0, PT, R3, R11, PT ;  /* 0x0000000b0300720c */ /* 0x000fe20003f06270 */
[----:B------:R-:W-:Y:S01]  /*cc50*/  IMAD.SHL.U32 R7, R10, 0x8, RZ ;  /* 0x000000080a077824 */ /* 0x000fe200078e00ff */
[----:B------:R-:W-:-:S02]  /*cc60*/  LEA.HI.X R3, R4, UR9, R5, 0x1, P2 ;  /* 0x0000000904037c11 */ /* 0x000fc400090f0c05 */
[-C--:B------:R-:W-:Y:S01]  /*cc70*/  ISETP.GE.AND P2, PT, R8, R11.reuse, PT ;  /* 0x0000000b0800720c */ /* 0x080fe20003f46270 */
[C---:B------:R-:W-:Y:S01]  /*cc80*/  VIADD R9, R7.reuse, 0x80 ;  /* 0x0000008007097836 */ /* 0x040fe20000000000 */
[----:B------:R-:W-:Y:S01]  /*cc90*/  ISETP.GE.AND P1, PT, R0, R11, PT ;  /* 0x0000000b0000720c */ /* 0x000fe20003f26270 */
[C---:B------:R-:W-:Y:S01]  /*cca0*/  VIADD R15, R7.reuse, 0xc0 ;  /* 0x000000c0070f7836 */ /* 0x040fe20000000000 */
[----:B------:R0:W1:Y:S01]  /*ccb0*/  SHFL.IDX PT, R4, R6, RZ, 0x181f ;  /* 0x00181fff06047589 */ /* 0x00006200000e0000 */
[----:B------:R-:W-:Y:S01]  /*ccc0*/  VIADD R13, R7, 0x40 ;  /* 0x00000040070d7836 */ /* 0x000fe20000000000 */
[----:B------:R-:W-:Y:S02]  /*ccd0*/  SHF.R.S32.HI R12, RZ, 0x1f, R7 ;  /* 0x0000001fff0c7819 */ /* 0x000fe40000011407 */
[----:B------:R0:W2:Y:S01]  /*cce0*/  SHFL.IDX PT, R0, R3, RZ, 0x181f ;  /* 0x00181fff03007589 */ /* 0x0000a200000e0000 */
[----:B------:R-:W-:Y:S02]  /*ccf0*/  SHF.R.S32.HI R10, RZ, 0x1f, R9 ;  /* 0x0000001fff0a7819 */ /* 0x000fe40000011409 */
[----:B------:R-:W-:-:S02]  /*cd00*/  SHF.R.S32.HI R14, RZ, 0x1f, R15 ;  /* 0x0000001fff0e7819 */ /* 0x000fc4000001140f */
[----:B------:R-:W-:Y:S01]  /*cd10*/  SHF.R.S32.HI R20, RZ, 0x1f, R13 ;  /* 0x0000001fff147819 */ /* 0x000fe2000001140d */
[----:B------:R-:W-:Y:S06]  /*cd20*/  @P2 BRA `(.L_x_255) ;  /* 0x0000000000442947 */ /* 0x000fec0003800000 */
        /* <DEDUP_REMOVED lines=8> */
[----:B------:R3:W-:Y:S01]  /*cdb0*/  @!P5 ST.E.128 desc[UR52][R24.64], RZ ;  /* 0x000000ff1800d985 */ /* 0x0007e2000c101d34 */
[----:B------:R-:W-:Y:S02]  /*cdc0*/  @!P4 LEA.HI.X R27, R13, R0, R20, 0x1, P6 ;  /* 0x000000000d1bc211 */ /* 0x000fe400030f0c14 */
[----:B------:R-:W-:-:S03]  /*cdd0*/  @!P3 LEA R28, P6, R9, R4, 0x1 ;  /* 0x00000004091cb211 */ /* 0x000fc600078c08ff */
[----:B------:R3:W-:Y:S01]  /*cde0*/  @!P4 ST.E.128 desc[UR52][R26.64], RZ ;  /* 0x000000ff1a00c985 */ /* 0x0007e2000c101d34 */
[----:B------:R-:W-:Y:S02]  /*cdf0*/  @!P3 LEA.HI.X R29, R9, R0, R10, 0x1, P6 ;  /* 0x00000000091db211 */ /* 0x000fe400030f0c0a */
[----:B------:R-:W-:-:S03]  /*ce00*/  @!P2 LEA R4, P6, R15, R4, 0x1 ;  /* 0x000000040f04a211 */ /* 0x000fc600078c08ff */
[----:B------:R3:W-:Y:S01]  /*ce10*/  @!P3 ST.E.128 desc[UR52][R28.64], RZ ;  /* 0x000000ff1c00b985 */ /* 0x0007e2000c101d34 */
[----:B------:R-:W-:-:S05]  /*ce20*/  @!P2 LEA.HI.X R5, R15, R0, R14, 0x1, P6 ;  /* 0x000000000f05a211 */ /* 0x000fca00030f0c0e */
[----:B------:R3:W-:Y:S04]  /*ce30*/  @!P2 ST.E.128 desc[UR52][R4.64], RZ ;  /* 0x000000ff0400a985 */ /* 0x0007e8000c101d34 */
.L_x_255:
[----:B------:R-:W-:Y:S05]  /*ce40*/  BSYNC B1 ;  /* 0x0000000000017941 */ /* 0x000fea0003800000 */
.L_x_254:
[----:B--2---:R2:W4:Y:S01]  /*ce50*/  SHFL.IDX PT, R0, R3, 0x1, 0x181f ;  /* 0x00381f0003007f89 */ /* 0x00452200000e0000 */
[----:B------:R-:W-:Y:S03]  /*ce60*/  BSSY B1, `(.L_x_256) ;  /* 0x0000014000017945 */ /* 0x000fe60003800000 */
[----:B-1-3--:R2:W1:Y:S01]  /*ce70*/  SHFL.IDX PT, R4, R6, 0x1, 0x181f ;  /* 0x00381f0006047f89 */ /* 0x00a46200000e0000 */
[----:B------:R-:W-:Y:S05]  /*ce80*/  @P1 BRA `(.L_x_257) ;  /* 0x0000000000441947 */ /* 0x000fea0003800000 */
[----:B------:R-:W-:Y:S02]  /*ce90*/  ULDC UR4, c[0x0][0xac8] ;  /* 0x0002b20000047ab9 */ /* 0x000fe40000000800 */
[----:B------:R-:W-:Y:S02]  /*cea0*/  ISETP.GE.AND P4, PT, R7, UR4, PT ;  /* 0x0000000407007c0c */ /* 0x000fe4000bf86270 */
[----:B------:R-:W-:Y:S02]  /*ceb0*/  ISETP.GE.AND P3, PT, R13, UR4, PT ;  /* 0x000000040d007c0c */ /* 0x000fe4000bf66270 */
[----:B------:R-:W-:Y:S02]  /*cec0*/  ISETP.GE.AND P2, PT, R9, UR4, PT ;  /* 0x0000000409007c0c */ /* 0x000fe4000bf46270 */
[----:B------:R-:W-:-:S07]  /*ced0*/  ISETP.GE.AND P1, PT, R15, UR4, PT ;  /* 0x000000040f007c0c */ /* 0x000fce000bf26270 */
[-C--:B-1----:R-:W-:Y:S02]  /*cee0*/  @!P4 LEA R24, P6, R7, R4.reuse, 0x1 ;  /* 0x000000040718c211 */ /* 0x082fe400078c08ff */
[----:B------:R-:W-:Y:S02]  /*cef0*/  @!P3 LEA R26, P5, R13, R4, 0x1 ;  /* 0x000000040d1ab211 */ /* 0x000fe400078a08ff */
[----:B----4-:R-:W-:Y:S02]  /*cf00*/  @!P4 LEA.HI.X R25, R7, R0, R12, 0x1, P6 ;  /* 0x000000000719c211 */ /* 0x010fe400030f0c0c */
[----:B------:R-:W-:Y:S02]  /*cf10*/  @!P2 LEA R28, P6, R9, R4, 0x1 ;  /* 0x00000004091ca211 */ /* 0x000fe400078c08ff */
[----:B------:R-:W-:Y:S01]  /*cf20*/  @!P3 LEA.HI.X R27, R13, R0, R20, 0x1, P5 ;  /* 0x000000000d1bb211 */ /* 0x000fe200028f0c14 */
[----:B------:R3:W-:Y:S01]  /*cf30*/  @!P4 ST.E.128 desc[UR52][R24.64], RZ ;  /* 0x000000ff1800c985 */ /* 0x0007e2000c101d34 */
[----:B------:R-:W-:-:S02]  /*cf40*/  @!P1 LEA R4, P5, R15, R4, 0x1 ;  /* 0x000000040f049211 */ /* 0x000fc400078a08ff */
[-C--:B------:R-:W-:Y:S01]  /*cf50*/  @!P2 LEA.HI.X R29, R9, R0.reuse, R10, 0x1, P6 ;  /* 0x00000000091da211 */ /* 0x080fe200030f0c0a */
[----:B------:R3:W-:Y:S01]  /*cf60*/  @!P3 ST.E.128 desc[UR52][R26.64], RZ ;  /* 0x000000ff1a00b985 */ /* 0x0007e2000c101d34 */
[----:B------:R-:W-:-:S03]  /*cf70*/  @!P1 LEA.HI.X R5, R15, R0, R14, 0x1, P5 ;  /* 0x000000000f059211 */ /* 0x000fc600028f0c0e */
[----:B------:R3:W-:Y:S04]  /*cf80*/  @!P2 ST.E.128 desc[UR52][R28.64], RZ ;  /* 0x000000ff1c00a985 */ /* 0x0007e8000c101d34 */
[----:B------:R3:W-:Y:S02]  /*cf90*/  @!P1 ST.E.128 desc[UR52][R4.64], RZ ;  /* 0x000000ff04009985 */ /* 0x0007e4000c101d34 */
.L_x_257:
[----:B------:R-:W-:Y:S05]  /*cfa0*/  BSYNC B1 ;  /* 0x0000000000017941 */ /* 0x000fea0003800000 */
.L_x_256:
[----:B----4-:R4:W0:Y:S01]  /*cfb0*/  SHFL.IDX PT, R0, R3, 0x2, 0x181f ;  /* 0x00581f0003007f89 */ /* 0x01082200000e0000 */
        /* <DEDUP_REMOVED lines=9> */
[-C--:B------:R-:W-:Y:S02]  /*d050*/  @!P2 LEA R26, P5, R13, R4.reuse, 0x1 ;  /* 0x000000040d1aa211 */ /* 0x080fe400078a08ff */
[----:B------:R-:W-:Y:S02]  /*d060*/  @!P1 LEA R28, P4, R9, R4, 0x1 ;  /* 0x00000004091c9211 */ /* 0x000fe400078808ff */
[----:B0-----:R-:W-:Y:S02]  /*d070*/  @!P3 LEA.HI.X R25, R7, R0, R12, 0x1, P6 ;  /* 0x000000000719b211 */ /* 0x001fe400030f0c0c */
[----:B------:R-:W-:Y:S02]  /*d080*/  @!P0 LEA R4, P6, R15, R4, 0x1 ;  /* 0x000000040f048211 */ /* 0x000fe400078c08ff */
[-C--:B------:R-:W-:Y:S01]  /*d090*/  @!P2 LEA.HI.X R27, R13, R0.reuse, R20, 0x1, P5 ;  /* 0x000000000d1ba211 */ /* 0x080fe200028f0c14 */
[----:B------:R3:W-:Y:S01]  /*d0a0*/  @!P3 ST.E.128 desc[UR52][R24.64], RZ ;  /* 0x000000ff1800b985 */ /* 0x0007e2000c101d34 */
[----:B------:R-:W-:-:S02]  /*d0b0*/  @!P1 LEA.HI.X R29, R9, R0, R10, 0x1, P4 ;  /* 0x00000000091d9211 */ /* 0x000fc400020f0c0a */
[----:B------:R-:W-:Y:S01]  /*d0c0*/  @!P0 LEA.HI.X R5, R15, R0, R14, 0x1, P6 ;  /* 0x000000000f058211 */ /* 0x000fe200030f0c0e */
[----:B------:R3:W-:Y:S04]  /*d0d0*/  @!P2 ST.E.128 desc[UR52][R26.64], RZ ;  /* 0x000000ff1a00a985 */ /* 0x0007e8000c101d34 */
[----:B------:R3:W-:Y:S04]  /*d0e0*/  @!P1 ST.E.128 desc[UR52][R28.64], RZ ;  /* 0x000000ff1c009985 */ /* 0x0007e8000c101d34 */
[----:B------:R3:W-:Y:S02]  /*d0f0*/  @!P0 ST.E.128 desc[UR52][R4.64], RZ ;  /* 0x000000ff04008985 */ /* 0x0007e4000c101d34 */
.L_x_259:
[----:B------:R-:W-:Y:S05]  /*d100*/  BSYNC B1 ;  /* 0x0000000000017941 */ /* 0x000fea0003800000 */
.L_x_258:
[----:B0-----:R-:W-:Y:S01]  /*d110*/  VIADD R0, R8, 0x60 ;  /* 0x0000006008007836 */ /* 0x001fe20000000000 */
[----:B--2-4-:R-:W0:Y:S04]  /*d120*/  SHFL.IDX PT, R3, R3, 0x3, 0x181f ;  /* 0x00781f0003037f89 */ /* 0x014e2800000e0000 */
[----:B------:R-:W-:Y:S01]  /*d130*/  ISETP.GE.AND P0, PT, R0, R11, PT ;  /* 0x0000000b0000720c */ /* 0x000fe20003f06270 */
[----:B-1-3--:R1:W2:-:S12]  /*d140*/  SHFL.IDX PT, R4, R6, 0x3, 0x181f ;  /* 0x00781f0006047f89 */ /* 0x00a29800000e0000 */
[----:B-1----:R-:W-:Y:S05]  /*d150*/  @P0 BRA `(.L_x_248) ;  /* 0x0000000000440947 */ /* 0x002fea0003800000 */
[----:B------:R-:W-:Y:S02]  /*d160*/  ULDC UR4, c[0x0][0xac8] ;  /* 0x0002b20000047ab9 */ /* 0x000fe40000000800 */
[----:B------:R-:W-:Y:S02]  /*d170*/  ISETP.GE.AND P3, PT, R7, UR4, PT ;  /* 0x0000000407007c0c */ /* 0x000fe4000bf66270 */
[----:B------:R-:W-:Y:S02]  /*d180*/  ISETP.GE.AND P2, PT, R13, UR4, PT ;  /* 0x000000040d007c0c */ /* 0x000fe4000bf46270 */
[----:B------:R-:W-:Y:S02]  /*d190*/  ISETP.GE.AND P1, PT, R9, UR4, PT ;  /* 0x0000000409007c0c */ /* 0x000fe4000bf26270 */
[----:B------:R-:W-:-:S07]  /*d1a0*/  ISETP.GE.AND P0, PT, R15, UR4, PT ;  /* 0x000000040f007c0c */ /* 0x000fce000bf06270 */
[----:B--2---:R-:W-:-:S04]  /*d1b0*/  @!P3 LEA R6, P4, R7, R4, 0x1 ;  /* 0x000000040706b211 */ /* 0x004fc800078808ff */
[-C--:B0-----:R-:W-:Y:S02]  /*d1c0*/  @!P3 LEA.HI.X R7, R7, R3.reuse, R12, 0x1, P4 ;  /* 0x000000030707b211 */ /* 0x081fe400020f0c0c */
[-C--:B------:R-:W-:Y:S02]  /*d1d0*/  @!P2 LEA R12, P4, R13, R4.reuse, 0x1 ;  /* 0x000000040d0ca211 */ /* 0x080fe400078808ff */
[-C--:B------:R-:W-:Y:S01]  /*d1e0*/  @!P1 LEA R8, P5, R9, R4.reuse, 0x1 ;  /* 0x0000000409089211 */ /* 0x080fe200078a08ff */
[----:B------:R0:W-:Y:S01]  /*d1f0*/  @!P3 ST.E.128 desc[UR52][R6.64], RZ ;  /* 0x000000ff0600b985 */ /* 0x0001e2000c101d34 */
[----:B------:R-:W-:Y:S02]  /*d200*/  @!P0 LEA R4, P6, R15, R4, 0x1 ;  /* 0x000000040f048211 */ /* 0x000fe400078c08ff */
[-C--:B------:R-:W-:Y:S02]  /*d210*/  @!P2 LEA.HI.X R13, R13, R3.reuse, R20, 0x1, P4 ;  /* 0x000000030d0da211 */ /* 0x080fe400020f0c14 */
[----:B------:R-:W-:-:S02]  /*d220*/  @!P1 LEA.HI.X R9, R9, R3, R10, 0x1, P5 ;  /* 0x0000000309099211 */ /* 0x000fc400028f0c0a */
[----:B------:R-:W-:Y:S01]  /*d230*/  @!P0 LEA.HI.X R5, R15, R3, R14, 0x1, P6 ;  /* 0x000000030f058211 */ /* 0x000fe200030f0c0e */
[----:B------:R0:W-:Y:S04]  /*d240*/  @!P2 ST.E.128 desc[UR52][R12.64], RZ ;  /* 0x000000ff0c00a985 */ /* 0x0001e8000c101d34 */
[----:B------:R0:W-:Y:S04]  /*d250*/  @!P1 ST.E.128 desc[UR52][R8.64], RZ ;  /* 0x000000ff08009985 */ /* 0x0001e8000c101d34 */
[----:B------:R0:W-:Y:S02]  /*d260*/  @!P0 ST.E.128 desc[UR52][R4.64], RZ ;  /* 0x000000ff04008985 */ /* 0x0001e4000c101d34 */
.L_x_248:
[----:B------:R-:W-:Y:S05]  /*d270*/  BSYNC B0 ;  /* 0x0000000000007941 */ /* 0x000fea0003800000 */
.L_x_238:
[----:B------:R-:W-:Y:S02]  /*d280*/  ULDC UR4, c[0x0][0xc3c] ;  /* 0x00030f0000047ab9 */ /* 0x000fe40000000800 */
[----:B------:R-:W-:-:S06]  /*d290*/  UISETP.GE.AND UP0, UPT, UR7, UR4, UPT ;  /* 0x000000040700728c */ /* 0x000fcc000bf06270 */
[----:B------:R-:W-:-:S13]  /*d2a0*/  PLOP3.LUT P0, PT, PT, PT, UP0, 0x80, 0x0 ;  /* 0x000000000000781c */ /* 0x000fda0003f0f008 */
[----:B------:R-:W-:Y:S05]  /*d2b0*/  @!P0 BRA `(.L_x_260) ;  /* 0xffffff3c00748947 */ /* 0x000fea000383ffff */
[----:B------:R-:W-:Y:S05]  /*d2c0*/  EXIT ;  /* 0x000000000000794d */ /* 0x000fea0003800000 */
.L_x_209:
[----:B------:R-:W-:-:S08]  /*d2d0*/  NOP ;  /* 0x0000000000007918 */ /* 0x000fd00000000000 */
[----:B------:R-:W0:-:S00]  /*d2e0*/  USETMAXREG.DEALLOC.CTAPOOL 0x28 ;  /* 0x00000028000079c8 */ /* 0x000e0000080e0500 */
[----:B0-----:R-:W-:Y:S02]  /*d2f0*/  LOP3.LUT R0, R0, 0x3, RZ, 0xc0, !PT ;  /* 0x0000000300007812 */ /* 0x001fe400078ec0ff */
[----:B------:R-:W-:-:S04]  /*d300*/  LOP3.LUT R30, R30, 0xfffffeff, RZ, 0xc0, !PT ;  /* 0xfffffeff1e1e7812 */ /* 0x000fc800078ec0ff */
[----:B------:R-:W0:Y:S02]  /*d310*/  SHFL.IDX PT, R0, R0, RZ, 0x1f ;  /* 0x00001fff00007589 */ /* 0x000e2400000e0000 */
[----:B0-----:R-:W-:-:S13]  /*d320*/  ISETP.NE.AND P0, PT, R0, RZ, PT ;  /* 0x000000ff0000720c */ /* 0x001fda0003f05270 */
[----:B------:R-:W-:Y:S01]  /*d330*/  @P0 BAR.SYNC.DEFER_BLOCKING 0x5, 0x180 ;  /* 0x0146000000000b1d */ /* 0x000fe20000010000 */
[----:B------:R-:W-:Y:S02]  /*d340*/  @P0 MOV R3, 0x400 ;  /* 0x0000040000030802 */ /* 0x000fe40000000f00 */
[----:B------:R-:W-:Y:S02]  /*d350*/  @P0 LOP3.LUT R30, R30, 0x100, RZ, 0xfc, !PT ;  /* 0x000001001e1e0812 */ /* 0x000fe400078efcff */
[----:B------:R-:W-:-:S05]  /*d360*/  @P0 LEA R2, R2, R3, 0x18 ;  /* 0x0000000302020211 */ /* 0x000fca00078ec0ff */
[----:B------:R-:W0:Y:S04]  /*d370*/  @P0 LDS.128 R4, [R2+0x388d0] ;  /* 0x0388d00002040984 */ /* 0x000e280000000c00 */
[----:B0-----:R0:W-:Y:S01]  /*d380*/  @P0 STL.64 [R1], R4 ;  /* 0x0000000401000387 */ /* 0x0011e20000100a00 */
[----:B------:R-:W-:-:S03]  /*d390*/  IMAD.MOV.U32 R0, RZ, RZ, R7 ;  /* 0x000000ffff007224 */ /* 0x000fc600078e0007 */
[----:B------:R0:W-:Y:S02]  /*d3a0*/  @P0 STL [R1+0x8], R6 ;  /* 0x0000080601000387 */ /* 0x0001e40000100800 */
[----:B------:R-:W-:Y:S01]  /*d3b0*/  @P0 R2UR UR39, R0 ;  /* 0x00000000002702ca */ /* 0x000fe200000e0000 */
[----:B------:R-:W-:Y:S06]  /*d3c0*/  @P0 BAR.ARV 0x4, 0x180 ;  /* 0x0106000000000b1d */ /* 0x000fec0000002000 */
[----:B------:R-:W-:Y:S08]  /*d3d0*/  @P0 BRA `(.L_x_261) ;  /* 0x0000000800cc0947 */ /* 0x000ff00003800000 */
[----:B0-----:R-:W0:Y:S01]  /*d3e0*/  S2R R4, SR_TID.X ;  /* 0x0000000000047919 */ /* 0x001e220000002100 */
[----:B------:R-:W-:Y:S01]  /*d3f0*/  ULDC UR4, c[0x0][0xc3c] ;  /* 0x00030f0000047ab9 */ /* 0x000fe20000000800 */
[----:B------:R-:W-:Y:S01]  /*d400*/  IMAD.MOV.U32 R0, RZ, RZ, RZ ;  /* 0x000000ffff007224 */ /* 0x000fe200078e00ff */
[----:B------:R-:W1:Y:S01]  /*d410*/  LDC R12, c[0x0][0xc38] ;  /* 0x00030e00ff0c7b82 */ /* 0x000e620000000800 */
[----:B------:R-:W-:Y:S01]  /*d420*/  IMAD.MOV.U32 R9, RZ, RZ, RZ ;  /* 0x000000ffff097224 */ /* 0x000fe200078e00ff */
[----:B0-----:R-:W-:-:S04]  /*d430*/  LOP3.LUT R7, R4, 0x1f, RZ, 0xc0, !PT ;  /* 0x0000001f04077812 */ /* 0x001fc800078ec0ff */
[----:B------:R-:W-:-:S04]  /*d440*/  ISETP.NE.AND P0, PT, R7, 0x1f, PT ;  /* 0x0000001f0700780c */ /* 0x000fc80003f05270 */
[----:B------:R-:W-:-:S13]  /*d450*/  ISETP.GE.OR P1, PT, R7, UR4, !P0 ;  /* 0x0000000407007c0c */ /* 0x000fda000c726670 */
[----:B------:R-:W0:Y:S08]  /*d460*/  @!P1 LDC.64 R4, c[0x0][0xc80] ;  /* 0x00032000ff049b82 */ /* 0x000e300000000a00 */
[----:B------:R-:W2:Y:S01]  /*d470*/  @!P1 LDC.64 R2, c[0x0][0xc78] ;  /* 0x00031e00ff029b82 */ /* 0x000ea20000000a00 */
[----:B0-----:R-:W-:-:S05]  /*d480*/  @!P1 IMAD.WIDE.U32 R4, R7, 0x4, R4 ;  /* 0x0000000407049825 */ /* 0x001fca00078e0004 */
[----:B------:R-:W3:Y:S01]  /*d490*/  @!P1 LDG.E R0, desc[UR52][R4.64] ;  /* 0x0000003404009981 */ /* 0x000ee2000c1e1900 */
[----:B--2---:R-:W-:-:S05]  /*d4a0*/  @!P1 IMAD.WIDE.U32 R2, R7, 0x4, R2 ;  /* 0x0000000407029825 */ /* 0x004fca00078e0002 */
[----:B------:R-:W3:Y:S01]  /*d4b0*/  @!P1 LDG.E R9, desc[UR52][R2.64] ;  /* 0x0000003402099981 */ /* 0x000ee2000c1e1900 */
[C---:B------:R-:W-:Y:S02]  /*d4c0*/  ISETP.NE.AND P1, PT, R7.reuse, RZ, PT ;  /* 0x000000ff0700720c */ /* 0x040fe40003f25270 */
[C---:B------:R-:W-:Y:S02]  /*d4d0*/  ISETP.GE.U32.AND P2, PT, R7.reuse, 0x2, PT ;  /* 0x000000020700780c */ /* 0x040fe40003f46070 */
[C---:B------:R-:W-:Y:S02]  /*d4e0*/  ISETP.GE.U32.AND P3, PT, R7.reuse, 0x4, PT ;  /* 0x000000040700780c */ /* 0x040fe40003f66070 */
[C---:B------:R-:W-:Y:S02]  /*d4f0*/  ISETP.GE.U32.AND P4, PT, R7.reuse, 0x8, PT ;  /* 0x000000080700780c */ /* 0x040fe40003f86070 */
[----:B------:R-:W-:Y:S01]  /*d500*/  ISETP.GE.U32.AND P5, PT, R7, 0x10, PT ;  /* 0x000000100700780c */ /* 0x000fe20003fa6070 */
[----:B------:R-:W-:Y:S01]  /*d510*/  UMOV UR4, URZ ;  /* 0x0000003f00047c82 */ /* 0x000fe20008000000 */
[----:B---3--:R-:W-:-:S05]  /*d520*/  IMAD R6, R0, R9, RZ ;  /* 0x0000000900067224 */ /* 0x008fca00078e02ff */
[----:B------:R-:W0:Y:S02]  /*d530*/  SHFL.UP PT, R8, R6, 0x1, RZ ;  /* 0x0420000006087989 */ /* 0x000e2400000e00ff */
[----:B0-----:R-:W-:-:S05]  /*d540*/  SEL R11, R8, RZ, P1 ;  /* 0x000000ff080b7207 */ /* 0x001fca0000800000 */
[----:B------:R-:W-:-:S05]  /*d550*/  IMAD.IADD R11, R6, 0x1, R11 ;  /* 0x00000001060b7824 */ /* 0x000fca00078e020b */
        /* <DEDUP_REMOVED lines=9> */
[----:B------:R-:W0:Y:S01]  /*d5f0*/  SHFL.UP PT, R4, R2, 0x10, RZ ;  /* 0x0600000002047989 */ /* 0x000e2200000e00ff */
[----:B------:R-:W2:Y:S01]  /*d600*/  S2R R6, SR_CTAID.X ;  /* 0x0000000000067919 */ /* 0x000ea20000002500 */
[----:B0-----:R-:W-:-:S05]  /*d610*/  SEL R5, R4, RZ, P5 ;  /* 0x000000ff04057207 */ /* 0x001fca0002800000 */
[----:B------:R-:W-:-:S05]  /*d620*/  IMAD.IADD R5, R2, 0x1, R5 ;  /* 0x0000000102057824 */ /* 0x000fca00078e0205 */
[----:B------:R-:W1:Y:S02]  /*d630*/  SHFL.IDX PT, R11, R5, 0x1f, 0x1f ;  /* 0x03e01f00050b7f89 */ /* 0x000e6400000e0000 */
[----:B-1----:R-:W-:-:S05]  /*d640*/  IMAD R11, R11, R12, RZ ;  /* 0x0000000c0b0b7224 */ /* 0x002fca00078e02ff */
[----:B--2---:R-:W-:Y:S01]  /*d650*/  ISETP.GT.AND P6, PT, R11, R6, PT ;  /* 0x000000060b00720c */ /* 0x004fe20003fc4270 */
[----:B------:R-:W-:-:S12]  /*d660*/  IMAD.MOV.U32 R4, RZ, RZ, R11 ;  /* 0x000000ffff047224 */ /* 0x000fd800078e000b */
[----:B------:R-:W-:Y:S05]  /*d670*/  @P6 BRA `(.L_x_262) ;  /* 0x00000000009c6947 */ /* 0x000fea0003800000 */
[----:B------:R-:W-:Y:S01]  /*d680*/  IMAD.MOV.U32 R11, RZ, RZ, R4 ;  /* 0x000000ffff0b7224 */ /* 0x000fe200078e0004 */
[----:B------:R-:W-:Y:S01]  /*d690*/  UMOV UR4, URZ ;  /* 0x0000003f00047c82 */ /* 0x000fe20008000000 */
[----:B------:R-:W-:-:S05]  /*d6a0*/  ULDC UR5, c[0x0][0xc3c] ;  /* 0x00030f0000057ab9 */ /* 0x000fca0000000800 */
.L_x_264:
[----:B------:R-:W-:-:S04]  /*d6b0*/  UIADD3 UR4, UR4, 0x1f, URZ ;  /* 0x0000001f04047890 */ /* 0x000fc8000fffe03f */
[----:B------:R-:W-:-:S06]  /*d6c0*/  UISETP.GE.AND UP0, UPT, UR4, UR5, UPT ;  /* 0x000000050400728c */ /* 0x000fcc000bf06270 */
[----:B------:R-:W-:-:S13]  /*d6d0*/  PLOP3.LUT P6, PT, PT, PT, UP0, 0x40, 0x0 ;  /* 0x000000000000781c */ /* 0x000fda0003fce808 */
[----:B------:R-:W-:Y:S05]  /*d6e0*/  @!P6 BRA `(.L_x_263) ;  /* 0x0000000400cce947 */ /* 0x000fea0003800000 */
[----:B------:R-:W-:Y:S01]  /*d6f0*/  VIADD R9, R7, UR4 ;  /* 0x0000000407097c36 */ /* 0x000fe20008000000 */
[----:B------:R-:W0:Y:S01]  /*d700*/  LDC R12, c[0x0][0xc38] ;  /* 0x00030e00ff0c7b82 */ /* 0x000e220000000800 */
[----:B------:R-:W-:-:S03]  /*d710*/  IMAD.MOV.U32 R0, RZ, RZ, RZ ;  /* 0x000000ffff007224 */ /* 0x000fc600078e00ff */
[----:B------:R-:W-:-:S13]  /*d720*/  ISETP.GE.OR P6, PT, R9, UR5, !P0 ;  /* 0x0000000509007c0c */ /* 0x000fda000c7c6670 */
[----:B------:R-:W1:Y:S08]  /*d730*/  @!P6 LDC.64 R4, c[0x0][0xc80] ;  /* 0x00032000ff04eb82 */ /* 0x000e700000000a00 */
[----:B------:R-:W2:Y:S01]  /*d740*/  @!P6 LDC.64 R2, c[0x0][0xc78] ;  /* 0x00031e00ff02eb82 */ /* 0x000ea20000000a00 */
[----:B-1----:R-:W-:-:S05]  /*d750*/  @!P6 IMAD.WIDE R4, R9, 0x4, R4 ;  /* 0x000000040904e825 */ /* 0x002fca00078e0204 */
[----:B------:R-:W3:Y:S01]  /*d760*/  @!P6 LDG.E R0, desc[UR52][R4.64] ;  /* 0x000000340400e981 */ /* 0x000ee2000c1e1900 */
[----:B--2---:R-:W-:-:S04]  /*d770*/  @!P6 IMAD.WIDE R2, R9, 0x4, R2 ;  /* 0x000000040902e825 */ /* 0x004fc800078e0202 */
[----:B------:R-:W-:-:S06]  /*d780*/  IMAD.MOV.U32 R9, RZ, RZ, RZ ;  /* 0x000000ffff097224 */ /* 0x000fcc00078e00ff */
[----:B------:R-:W3:Y:S02]  /*d790*/  @!P6 LDG.E R9, desc[UR52][R2.64] ;  /* 0x000000340209e981 */ /* 0x000ee4000c1e1900 */
[----:B---3--:R-:W-:-:S05]  /*d7a0*/  IMAD R15, R0, R9, RZ ;  /* 0x00000009000f7224 */ /* 0x008fca00078e02ff */
[----:B------:R-:W1:Y:S02]  /*d7b0*/  SHFL.UP PT, R8, R15, 0x1, RZ ;  /* 0x042000000f087989 */ /* 0x000e6400000e00ff */
[----:B-1----:R-:W-:-:S05]  /*d7c0*/  SEL R8, R8, RZ, P1 ;  /* 0x000000ff08087207 */ /* 0x002fca0000800000 */
[----:B------:R-:W-:-:S05]  /*d7d0*/  IMAD.IADD R8, R15, 0x1, R8 ;  /* 0x000000010f087824 */ /* 0x000fca00078e0208 */
        /* <DEDUP_REMOVED lines=12> */
[----:B------:R-:W0:Y:S02]  /*d8a0*/  SHFL.IDX PT, R2, R5, 0x1f, 0x1f ;  /* 0x03e01f0005027f89 */ /* 0x000e2400000e0000 */
[----:B0-----:R-:W-:-:S04]  /*d8b0*/  IMAD R4, R2, R12, RZ ;  /* 0x0000000c02047224 */ /* 0x001fc800078e02ff */
[----:B------:R-:W-:-:S05]  /*d8c0*/  IMAD.IADD R11, R4, 0x1, R11 ;  /* 0x00000001040b7824 */ /* 0x000fca00078e020b */
[----:B------:R-:W-:-:S13]  /*d8d0*/  ISETP.GT.AND P6, PT, R11, R6, PT ;  /* 0x000000060b00720c */ /* 0x000fda0003fc4270 */
[----:B------:R-:W-:Y:S05]  /*d8e0*/  @!P6 BRA `(.L_x_264) ;  /* 0xfffffffc0070e947 */ /* 0x000fea000383ffff */
.L_x_262:
[----:B------:R-:W-:Y:S02]  /*d8f0*/  IMAD.IADD R11, R11, 0x1, -R4 ;  /* 0x000000010b0b7824 */ /* 0x000fe400078e0a04 */
[----:B------:R-:W-:Y:S02]  /*d900*/  IMAD.MOV.U32 R8, RZ, RZ, RZ ;  /* 0x000000ffff087224 */ /* 0x000fe400078e00ff */
[----:B------:R-:W-:-:S05]  /*d910*/  IMAD R3, R5, R12, R11 ;  /* 0x0000000c05037224 */ /* 0x000fca00078e020b */
[----:B------:R-:W-:-:S13]  /*d920*/  ISETP.GT.AND P0, PT, R3, R6, PT ;  /* 0x000000060300720c */ /* 0x000fda0003f04270 */
[----:B------:R-:W-:Y:S02]  /*d930*/  VOTEU.ANY UR5, UPT, !P0 ;  /* 0x0000000000057886 */ /* 0x000fe400040e0100 */
[----:B------:R-:W-:Y:S02]  /*d940*/  UPOPC UR39, UR5 ;  /* 0x00000005002772bf */ /* 0x000fe40008000000 */
[----:B------:R-:W-:-:S04]  /*d950*/  ISETP.NE.AND P0, PT, RZ, UR5, PT ;  /* 0x00000005ff007c0c */ /* 0x000fc8000bf05270 */
[----:B------:R-:W-:Y:S02]  /*d960*/  IMAD.U32 R13, RZ, RZ, UR39 ;  /* 0x00000027ff0d7e24 */ /* 0x000fe4000f8e00ff */
[----:B------:R-:W-:-:S03]  /*d970*/  IMAD.U32 R14, RZ, RZ, UR39 ;  /* 0x00000027ff0e7e24 */ /* 0x000fc6000f8e00ff */
[----:B------:R-:W0:Y:S04]  /*d980*/  SHFL.IDX PT, R0, R0, R13, 0x1f ;  /* 0x00001f0d00007589 */ /* 0x000e2800000e0000 */
[----:B------:R1:W2:Y:S01]  /*d990*/  SHFL.IDX PT, R9, R9, R14, 0x1f ;  /* 0x00001f0e09097589 */ /* 0x0002a200000e0000 */
[----:B0-----:R-:W-:-:S04]  /*d9a0*/  IABS R4, R0 ;  /* 0x0000000000047213 */ /* 0x001fc80000000000 */
[----:B------:R-:W0:Y:S08]  /*d9b0*/  I2F.RP R10, R4 ;  /* 0x00000004000a7306 */ /* 0x000e300000209400 */
[----:B0-----:R-:W0:Y:S02]  /*d9c0*/  MUFU.RCP R10, R10 ;  /* 0x0000000a000a7308 */ /* 0x001e240000001000 */
[----:B0-----:R-:W-:-:S06]  /*d9d0*/  VIADD R2, R10, 0xffffffe ;  /* 0x0ffffffe0a027836 */ /* 0x001fcc0000000000 */
[----:B------:R-:W0:Y:S02]  /*d9e0*/  F2I.FTZ.U32.TRUNC.NTZ R3, R2 ;  /* 0x0000000200037305 */ /* 0x000e24000021f000 */
[----:B0-----:R-:W-:Y:S01]  /*d9f0*/  IMAD.MOV R15, RZ, RZ, -R3 ;  /* 0x000000ffff0f7224 */ /* 0x001fe200078e0a03 */
[----:B-12---:R-:W-:Y:S06]  /*da00*/  @!P0 BRA `(.L_x_265) ;  /* 0x00000000000c8947 */ /* 0x006fec0003800000 */
[----:B------:R-:W-:-:S06]  /*da10*/  UIADD3 UR5, UR39, -0x1, URZ ;  /* 0xffffffff27057890 */ /* 0x000fcc000fffe03f */
[----:B------:R-:W-:-:S06]  /*da20*/  IMAD.U32 R8, RZ, RZ, UR5 ;  /* 0x00000005ff087e24 */ /* 0x000fcc000f8e00ff */
[----:B------:R0:W1:Y:S02]  /*da30*/  SHFL.IDX PT, R8, R5, R8, 0x1f ;  /* 0x00001f0805087589 */ /* 0x00006400000e0000 */
.L_x_265:
[----:B01----:R-:W-:Y:S01]  /*da40*/  IMAD R5, R8, R12, R11 ;  /* 0x0000000c08057224 */ /* 0x003fe200078e020b */
[----:B------:R-:W-:Y:S01]  /*da50*/  IABS R2, R9 ;  /* 0x0000000900027213 */ /* 0x000fe20000000000 */
[----:B------:R-:W-:Y:S01]  /*da60*/  IMAD.MOV.U32 R11, RZ, RZ, R15 ;  /* 0x000000ffff0b7224 */ /* 0x000fe200078e000f */
[----:B------:R-:W-:Y:S01]  /*da70*/  IABS R12, R0 ;  /* 0x00000000000c7213 */ /* 0x000fe20000000000 */
[----:B------:R-:W-:Y:S01]  /*da80*/  UIADD3 UR39, UR39, UR4, URZ ;  /* 0x0000000427277290 */ /* 0x000fe2000fffe03f */
[----:B------:R0:W-:Y:S01]  /*da90*/  STL [R1], R5 ;  /* 0x0000000501007387 */ /* 0x0001e20000100800 */
[----:B------:R-:W-:Y:S02]  /*daa0*/  IMAD R11, R11, R4, RZ ;  /* 0x000000040b0b7224 */ /* 0x000fe400078e02ff */
[----:B------:R-:W-:Y:S02]  /*dab0*/  IMAD.MOV R12, RZ, RZ, -R12 ;  /* 0x000000ffff0c7224 */ /* 0x000fe400078e0a0c */
[----:B0-----:R-:W-:-:S02]  /*dac0*/  IMAD.IADD R5, R6, 0x1, -R5 ;  /* 0x0000000106057824 */ /* 0x001fc400078e0a05 */
[----:B------:R-:W-:Y:S02]  /*dad0*/  IMAD.MOV.U32 R6, RZ, RZ, R2 ;  /* 0x000000ffff067224 */ /* 0x000fe400078e0002 */
[----:B------:R-:W-:Y:S01]  /*dae0*/  IMAD.MOV.U32 R2, RZ, RZ, RZ ;  /* 0x000000ffff027224 */ /* 0x000fe200078e00ff */
[----:B------:R-:W-:Y:S01]  /*daf0*/  IABS R10, R5 ;  /* 0x00000005000a7213 */ /* 0x000fe20000000000 */
[----:B------:R-:W0:Y:S02]  /*db00*/  I2F.RP R8, R6 ;  /* 0x0000000600087306 */ /* 0x000e240000209400 */
[----:B------:R-:W-:-:S04]  /*db10*/  IMAD.HI.U32 R2, R3, R11, R2 ;  /* 0x0000000b03027227 */ /* 0x000fc800078e0002 */
[----:B------:R-:W-:Y:S02]  /*db20*/  IMAD.MOV.U32 R3, RZ, RZ, R10 ;  /* 0x000000ffff037224 */ /* 0x000fe400078e000a */
[----:B------:R-:W-:Y:S02]  /*db30*/  IMAD.MOV.U32 R10, RZ, RZ, R12 ;  /* 0x000000ffff0a7224 */ /* 0x000fe400078e000c */
[----:B------:R-:W-:-:S04]  /*db40*/  IMAD.HI.U32 R2, R2, R3, RZ ;  /* 0x0000000302027227 */ /* 0x000fc800078e00ff */
[----:B------:R-:W-:Y:S01]  /*db50*/  IMAD R3, R2, R10, R3 ;  /* 0x0000000a02037224 */ /* 0x000fe200078e0203 */
[----:B0-----:R-:W0:Y:S04]  /*db60*/  MUFU.RCP R8, R8 ;  /* 0x0000000800087308 */ /* 0x001e280000001000 */
[----:B------:R-:W-:-:S13]  /*db70*/  ISETP.GT.U32.AND P1, PT, R4, R3, PT ;  /* 0x000000030400720c */ /* 0x000fda0003f24070 */
[----:B------:R-:W-:Y:S02]  /*db80*/  @!P1 IMAD.IADD R3, R3, 0x1, -R4 ;  /* 0x0000000103039824 */ /* 0x000fe400078e0a04 */
[----:B0-----:R-:W-:Y:S02]  /*db90*/  VIADD R10, R8, 0xffffffe ;  /* 0x0ffffffe080a7836 */ /* 0x001fe40000000000 */
[----:B------:R-:W-:Y:S01]  /*dba0*/  @!P1 VIADD R2, R2, 0x1 ;  /* 0x0000000102029836 */ /* 0x000fe20000000000 */
[----:B------:R-:W-:Y:S02]  /*dbb0*/  ISETP.GE.U32.AND P0, PT, R3, R4, PT ;  /* 0x000000040300720c */ /* 0x000fe40003f06070 */
[----:B------:R-:W-:Y:S01]  /*dbc0*/  LOP3.LUT R4, R5, R0, RZ, 0x3c, !PT ;  /* 0x0000000005047212 */ /* 0x000fe200078e3cff */
[----:B------:R-:W0:Y:S01]  /*dbd0*/  F2I.FTZ.U32.TRUNC.NTZ R3, R10 ;  /* 0x0000000a00037305 */ /* 0x000e22000021f000 */
[----:B------:R-:W-:Y:S02]  /*dbe0*/  ISETP.NE.AND P1, PT, R0, RZ, PT ;  /* 0x000000ff0000720c */ /* 0x000fe40003f25270 */
[----:B------:R-:W-:-:S07]  /*dbf0*/  ISETP.GE.AND P2, PT, R4, RZ, PT ;  /* 0x000000ff0400720c */ /* 0x000fce0003f46270 */
[----:B------:R-:W-:-:S04]  /*dc00*/  @P0 VIADD R2, R2, 0x1 ;  /* 0x0000000102020836 */ /* 0x000fc80000000000 */
[----:B------:R-:W-:Y:S01]  /*dc10*/  IMAD.MOV.U32 R8, RZ, RZ, R2 ;  /* 0x000000ffff087224 */ /* 0x000fe200078e0002 */
[----:B------:R-:W-:Y:S01]  /*dc20*/  IABS R2, R9 ;  /* 0x0000000900027213 */ /* 0x000fe20000000000 */
[----:B0-----:R-:W-:Y:S02]  /*dc30*/  IMAD.MOV R11, RZ, RZ, -R3 ;  /* 0x000000ffff0b7224 */ /* 0x001fe400078e0a03 */
[----:B------:R-:W-:Y:S01]  /*dc40*/  @!P2 IMAD.MOV R8, RZ, RZ, -R8 ;  /* 0x000000ffff08a224 */ /* 0x000fe200078e0a08 */
[----:B------:R-:W-:Y:S01]  /*dc50*/  @!P1 LOP3.LUT R8, RZ, R0, RZ, 0x33, !PT ;  /* 0x00000000ff089212 */ /* 0x000fe200078e33ff */
[----:B------:R-:W-:Y:S02]  /*dc60*/  IMAD.MOV R10, RZ, RZ, -R2 ;  /* 0x000000ffff0a7224 */ /* 0x000fe400078e0a02 */
[----:B------:R-:W-:Y:S01]  /*dc70*/  IMAD R11, R11, R6, RZ ;  /* 0x000000060b0b7224 */ /* 0x000fe200078e02ff */
[----:B------:R-:W-:Y:S01]  /*dc80*/  IABS R4, R8 ;  /* 0x0000000800047213 */ /* 0x000fe20000000000 */
[----:B------:R-:W-:-:S04]  /*dc90*/  IMAD.MOV.U32 R2, RZ, RZ, RZ ;  /* 0x000000ffff027224 */ /* 0x000fc800078e00ff */
[----:B------:R-:W-:-:S04]  /*dca0*/  IMAD.HI.U32 R2, R3, R11, R2 ;  /* 0x0000000b03027227 */ /* 0x000fc800078e0002 */
[----:B------:R-:W-:Y:S02]  /*dcb0*/  IMAD.MOV.U32 R3, RZ, RZ, R4 ;  /* 0x000000ffff037224 */ /* 0x000fe400078e0004 */
[----:B------:R-:W-:Y:S02]  /*dcc0*/  IMAD.MOV.U32 R4, RZ, RZ, R10 ;  /* 0x000000ffff047224 */ /* 0x000fe400078e000a */
[----:B------:R-:W-:-:S04]  /*dcd0*/  IMAD.HI.U32 R2, R2, R3, RZ ;  /* 0x0000000302027227 */ /* 0x000fc800078e00ff */
[----:B------:R-:W-:-:S05]  /*dce0*/  IMAD R3, R2, R4, R3 ;  /* 0x0000000402037224 */ /* 0x000fca00078e0203 */
[----:B------:R-:W-:-:S13]  /*dcf0*/  ISETP.GT.U32.AND P1, PT, R6, R3, PT ;  /* 0x000000030600720c */ /* 0x000fda0003f24070 */
[----:B------:R-:W-:Y:S02]  /*dd00*/  @!P1 IMAD.IADD R3, R3, 0x1, -R6 ;  /* 0x0000000103039824 */ /* 0x000fe400078e0a06 */
[----:B------:R-:W-:Y:S01]  /*dd10*/  @!P1 VIADD R2, R2, 0x1 ;  /* 0x0000000102029836 */ /* 0x000fe20000000000 */
[----:B------:R-:W-:Y:S02]  /*dd20*/  ISETP.NE.AND P1, PT, R9, RZ, PT ;  /* 0x000000ff0900720c */ /* 0x000fe40003f25270 */
[----:B------:R-:W-:Y:S01]  /*dd30*/  ISETP.GE.U32.AND P0, PT, R3, R6, PT ;  /* 0x000000060300720c */ /* 0x000fe20003f06070 */
[----:B------:R-:W-:Y:S01]  /*dd40*/  IMAD R6, R0, R8, RZ ;  /* 0x0000000800067224 */ /* 0x000fe200078e02ff */
[----:B------:R-:W-:-:S04]  /*dd50*/  LOP3.LUT R3, R8, R9, RZ, 0x3c, !PT ;  /* 0x0000000908037212 */ /* 0x000fc800078e3cff */
[----:B------:R-:W-:-:S07]  /*dd60*/  ISETP.GE.AND P2, PT, R3, RZ, PT ;  /* 0x000000ff0300720c */ /* 0x000fce0003f46270 */
[----:B------:R-:W-:-:S06]  /*dd70*/  @P0 VIADD R2, R2, 0x1 ;  /* 0x0000000102020836 */ /* 0x000fcc0000000000 */
[----:B------:R-:W-:Y:S01]  /*dd80*/  @!P2 IMAD.MOV R2, RZ, RZ, -R2 ;  /* 0x000000ffff02a224 */ /* 0x000fe200078e0a02 */
[----:B------:R-:W-:-:S05]  /*dd90*/  @!P1 LOP3.LUT R2, RZ, R9, RZ, 0x33, !PT ;  /* 0x00000009ff029212 */ /* 0x000fca00078e33ff */
[----:B------:R-:W-:-:S04]  /*dda0*/  IMAD.MOV R4, RZ, RZ, -R2 ;  /* 0x000000ffff047224 */ /* 0x000fc800078e0a02 */
[C---:B------:R-:W-:Y:S02]  /*ddb0*/  IMAD R0, R9.reuse, R4, R8 ;  /* 0x0000000409007224 */ /* 0x040fe400078e0208 */
[----:B------:R-:W-:Y:S02]  /*ddc0*/  IMAD R9, R9, 0x1000000, R2 ;  /* 0x0100000009097824 */ /* 0x000fe400078e0202 */
[----:B------:R-:W-:Y:S02]  /*ddd0*/  IMAD.IADD R2, R5, 0x1, -R6 ;  /* 0x0000000105027824 */ /* 0x000fe400078e0a06 */
[----:B------:R-:W-:-:S05]  /*dde0*/  IMAD R0, R0, 0x10000, R9 ;  /* 0x0001000000007824 */ /* 0x000fca00078e0209 */
[----:B------:R1:W-:Y:S04]  /*ddf0*/  STL [R1+0x8], R0 ;  /* 0x0000080001007387 */ /* 0x0003e80000100800 */
[----:B------:R1:W-:Y:S01]  /*de00*/  STL [R1+0x4], R2 ;  /* 0x0000040201007387 */ /* 0x0003e20000100800 */
[----:B------:R-:W-:Y:S05]  /*de10*/  BRA `(.L_x_266) ;  /* 0x0000000000107947 */ /* 0x000fea0003800000 */
.L_x_263:
[----:B------:R0:W-:Y:S01]  /*de20*/  STL [R1], R6 ;  /* 0x0000000601007387 */ /* 0x0001e20000100800 */
[----:B------:R-:W-:-:S03]  /*de30*/  ULDC UR39, c[0x0][0xc3c] ;  /* 0x00030f0000277ab9 */ /* 0x000fc60000000800 */
[----:B------:R0:W-:Y:S04]  /*de40*/  STL [R1+0x4], RZ ;  /* 0x000004ff01007387 */ /* 0x0001e80000100800 */
[----:B------:R0:W-:Y:S02]  /*de50*/  STL [R1+0x8], RZ ;  /* 0x000008ff01007387 */ /* 0x0001e40000100800 */
.L_x_266:
[----:B------:R-:W2:Y:S04]  /*de60*/  LDL R8, [R1] ;  /* 0x0000000001087983 */ /* 0x000ea80000100800 */
[----:B------:R-:W2:Y:S04]  /*de70*/  LDL R9, [R1+0x4] ;  /* 0x0000040001097983 */ /* 0x000ea80000100800 */
[----:B------:R-:W2:Y:S01]  /*de80*/  LDL R10, [R1+0x8] ;  /* 0x00000800010a7983 */ /* 0x000ea20000100800 */
[----:B------:R-:W-:Y:S01]  /*de90*/  ISETP.NE.AND P0, PT, R7, RZ, PT ;  /* 0x000000ff0700720c */ /* 0x000fe20003f05270 */
[----:B-1----:R-:W-:-:S12]  /*dea0*/  IMAD.U32 R2, RZ, RZ, UR39 ;  /* 0x00000027ff027e24 */ /* 0x002fd8000f8e00ff */
[----:B------:R-:W1:Y:S01]  /*deb0*/  @!P0 S2R R3, SR_CgaCtaId ;  /* 0x0000000000038919 */ /* 0x000e620000008800 */
[----:B------:R-:W-:Y:S01]  /*dec0*/  @!P0 MOV R0, 0x400 ;  /* 0x0000040000008802 */ /* 0x000fe20000000f00 */
[----:B------:R-:W-:-:S03]  /*ded0*/  @!P0 IMAD.MOV.U32 R11, RZ, RZ, R2 ;  /* 0x000000ffff0b8224 */ /* 0x000fc600078e0002 */
[----:B-1----:R-:W-:-:S05]  /*dee0*/  @!P0 LEA R0, R3, R0, 0x18 ;  /* 0x0000000003008211 */ /* 0x002fca00078ec0ff */
[----:B--2---:R1:W-:Y:S01]  /*def0*/  @!P0 STS.128 [R0+0x388d0], R8 ;  /* 0x0388d00800008388 */ /* 0x0043e20000000c00 */
[----:B------:R-:W-:Y:S06]  /*df00*/  BAR.ARV 0x5, 0x180 ;  /* 0x0146000000007b1d */ /* 0x000fec0000002000 */
.L_x_261:
[----:B------:R-:W-:Y:S01]  /*df10*/  ULDC UR4, c[0x0][0xc3c] ;  /* 0x00030f0000047ab9 */ /* 0x000fe20000000800 */
[----:B------:R2:W-:Y:S01]  /*df20*/  STL [R1+0x28], RZ ;  /* 0x000028ff01007387 */ /* 0x0005e20000100800 */
[----:B------:R-:W-:Y:S01]  /*df30*/  UISETP.GE.AND UP0, UPT, UR39, UR4, UPT ;  /* 0x000000042700728c */ /* 0x000fe2000bf06270 */
[----:B------:R-:W-:Y:S02]  /*df40*/  IMAD.MOV.U32 R33, RZ, RZ, 0x1 ;  /* 0x00000001ff217424 */ /* 0x000fe400078e00ff */
[----:B------:R-:W-:-:S03]  /*df50*/  IMAD.MOV.U32 R29, RZ, RZ, RZ ;  /* 0x000000ffff1d7224 */ /* 0x000fc600078e00ff */
[----:B------:R-:W-:-:S13]  /*df60*/  PLOP3.LUT P0, PT, PT, PT, UP0, 0x80, 0x0 ;  /* 0x000000000000781c */ /* 0x000fda0003f0f008 */
[----:B--2---:R-:W-:Y:S05]  /*df70*/  @P0 BRA `(.L_x_267) ;  /* 0x0000005c00ec0947 */ /* 0x004fea0003800000 */
[----:B-1----:R-:W1:Y:S01]  /*df80*/  S2R R10, SR_TID.X ;  /* 0x00000000000a7919 */ /* 0x002e620000002100 */
[----:B------:R-:W2:Y:S01]  /*df90*/  S2UR UR4, SR_CgaCtaId ;  /* 0x00000000000479c3 */ /* 0x000ea20000008800 */
[----:B------:R-:W-:Y:S01]  /*dfa0*/  MOV R16, 0x400 ;  /* 0x0000040000107802 */ /* 0x000fe20000000f00 */
[----:B------:R-:W-:Y:S01]  /*dfb0*/  IMAD.MOV.U32 R36, RZ, RZ, 0x40 ;  /* 0x00000040ff247424 */ /* 0x000fe200078e00ff */
[----:B------:R-:W-:Y:S01]  /*dfc0*/  ULOP3.LUT UR42, UR43, 0x2, URZ, 0xfc, !UPT ;  /* 0x000000022b2a7892 */ /* 0x000fe2000f8efc3f */
[----:B------:R-:W-:Y:S01]  /*dfd0*/  IMAD.MOV.U32 R35, RZ, RZ, 0x20 ;  /* 0x00000020ff237424 */ /* 0x000fe200078e00ff */
[----:B------:R-:W-:Y:S01]  /*dfe0*/  ULOP3.LUT UR44, UR43, 0x1, URZ, 0xfc, !UPT ;  /* 0x000000012b2c7892 */ /* 0x000fe2000f8efc3f */
[----:B------:R-:W-:Y:S01]  /*dff0*/  IMAD.MOV.U32 R33, RZ, RZ, 0x1 ;  /* 0x00000001ff217424 */ /* 0x000fe200078e00ff */
[----:B------:R-:W-:Y:S01]  /*e000*/  ULDC UR46, c[0x0][0xc] ;  /* 0x00000300002e7ab9 */ /* 0x000fe20000000800 */
[----:B------:R-:W-:Y:S02]  /*e010*/  IMAD.MOV.U32 R29, RZ, RZ, RZ ;  /* 0x000000ffff1d7224 */ /* 0x000fe400078e00ff */
[C---:B-1----:R-:W-:Y:S01]  /*e020*/  IMAD.SHL.U32 R2, R10.reuse, 0x80, RZ ;  /* 0x000000800a027824 */ /* 0x042fe200078e00ff */
[C---:B------:R-:W-:Y:S01]  /*e030*/  LOP3.LUT R8, R10.reuse, 0x7f, RZ, 0xc0, !PT ;  /* 0x0000007f0a087812 */ /* 0x040fe200078ec0ff */
[C---:B0-----:R-:W-:Y:S01]  /*e040*/  IMAD.SHL.U32 R5, R10.reuse, 0x10, RZ ;  /* 0x000000100a057824 */ /* 0x041fe200078e00ff */
[C---:B------:R-:W-:Y:S01]  /*e050*/  R2P PR, R10.reuse, 0x6 ;  /* 0x000000060a007804 */ /* 0x040fe20000000000 */
[----:B------:R-:W-:Y:S01]  /*e060*/  IMAD.SHL.U32 R9, R10, 0x2, RZ ;  /* 0x000000020a097824 */ /* 0x000fe200078e00ff */
[----:B------:R-:W-:-:S02]  /*e070*/  SHF.R.U32.HI R0, RZ, 0x5, R8 ;  /* 0x00000005ff007819 */ /* 0x000fc40000011608 */
[C---:B------:R-:W-:Y:S02]  /*e080*/  LOP3.LUT R7, R2.reuse, 0x400, RZ, 0xc0, !PT ;  /* 0x0000040002077812 */ /* 0x040fe400078ec0ff */
[----:B------:R-:W-:Y:S02]  /*e090*/  LOP3.LUT R3, R2, 0x380, RZ, 0xc0, !PT ;  /* 0x0000038002037812 */ /* 0x000fe400078ec0ff */
[----:B------:R-:W-:Y:S01]  /*e0a0*/  LOP3.LUT R6, R5, 0x3f0, RZ, 0xc0, !PT ;  /* 0x000003f005067812 */ /* 0x000fe200078ec0ff */
[C---:B------:R-:W-:Y:S01]  /*e0b0*/  IMAD R7, R0.reuse, 0x800, R7 ;  /* 0x0000080000077824 */ /* 0x040fe200078e0207 */
[----:B------:R-:W-:Y:S01]  /*e0c0*/  LOP3.LUT R4, R3, 0x10, R10, 0xf8, !PT ;  /* 0x0000001003047812 */ /* 0x000fe200078ef80a */
[----:B------:R-:W-:Y:S01]  /*e0d0*/  IMAD R0, R0, 0x10, R3 ;  /* 0x0000001000007824 */ /* 0x000fe200078e0203 */
[----:B------:R-:W-:Y:S02]  /*e0e0*/  LOP3.LUT R6, R6, 0x70, R9, 0x78, !PT ;  /* 0x0000007006067812 */ /* 0x000fe400078e7809 */
[----:B------:R-:W-:-:S02]  /*e0f0*/  LOP3.LUT R4, R4, 0x70, R5, 0x78, !PT ;  /* 0x0000007004047812 */ /* 0x000fc400078e7805 */
[----:B------:R-:W-:Y:S02]  /*e100*/  LOP3.LUT R3, R0, 0x70, R5, 0x78, !PT ;  /* 0x0000007000037812 */ /* 0x000fe400078e7805 */
[----:B------:R-:W-:Y:S01]  /*e110*/  LOP3.LUT R32, R5, 0x70, RZ, 0xc0, !PT ;  /* 0x0000007005207812 */ /* 0x000fe200078ec0ff */
[----:B------:R-:W-:Y:S01]  /*e120*/  IMAD.IADD R0, R7, 0x1, R4 ;  /* 0x0000000107007824 */ /* 0x000fe200078e0204 */
[----:B------:R-:W-:Y:S02]  /*e130*/  LOP3.LUT R2, R3, 0xc00, R2, 0xf8, !PT ;  /* 0x00000c0003027812 */ /* 0x000fe400078ef802 */
[----:B------:R-:W-:Y:S02]  /*e140*/  SEL R36, R36, 0xffffffc0, !P2 ;  /* 0xffffffc024247807 */ /* 0x000fe40005000000 */
[----:B------:R-:W-:Y:S01]  /*e150*/  SEL R35, R35, 0xffffffe0, !P1 ;  /* 0xffffffe023237807 */ /* 0x000fe20004800000 */
[----:B------:R0:W-:Y:S04]  /*e160*/  STL [R1+0x20], R2 ;  /* 0x0000200201007387 */ /* 0x0001e80000100800 */
[----:B------:R2:W-:Y:S04]  /*e170*/  STL [R1+0x1c], R0 ;  /* 0x00001c0001007387 */ /* 0x0005e80000100800 */
[----:B------:R-:W-:Y:S01]  /*e180*/  STL [R1+0x28], RZ ;  /* 0x000028ff01007387 */ /* 0x000fe20000100800 */
[----:B0-----:R-:W-:Y:S01]  /*e190*/  SHF.R.U32.HI R2, RZ, 0x3, R8 ;  /* 0x00000003ff027819 */ /* 0x001fe20000011608 */
[----:B--2---:R-:W-:-:S03]  /*e1a0*/  IMAD.U32 R0, RZ, RZ, UR4 ;  /* 0x00000004ff007e24 */ /* 0x004fc6000f8e00ff */
[--C-:B------:R-:W-:Y:S02]  /*e1b0*/  LOP3.LUT R3, R2, 0x70, R5.reuse, 0xf8, !PT ;  /* 0x0000007002037812 */ /* 0x100fe400078ef805 */
[----:B------:R-:W-:Y:S01]  /*e1c0*/  LOP3.LUT R2, R32, 0x80, RZ, 0xfc, !PT ;  /* 0x0000008020027812 */ /* 0x000fe200078efcff */
[----:B------:R0:W-:Y:S01]  /*e1d0*/  STL [R1+0x14], R0 ;  /* 0x0000140001007387 */ /* 0x0001e20000100800 */
[----:B------:R-:W-:Y:S02]  /*e1e0*/  LEA R16, R0, R16, 0x18 ;  /* 0x0000001000107211 */ /* 0x000fe400078ec0ff */
[----:B0-----:R-:W-:-:S05]  /*e1f0*/  LOP3.LUT R0, R6, 0x400, R5, 0xf8, !PT ;  /* 0x0000040006007812 */ /* 0x001fca00078ef805 */
[----:B------:R0:W-:Y:S02]  /*e200*/  STL [R1+0x18], R0 ;  /* 0x0000180001007387 */ /* 0x0001e40000100800 */
[----:B0-----:R-:W-:-:S05]  /*e210*/  IMAD.IADD R0, R16, 0x1, R0 ;  /* 0x0000000110007824 */ /* 0x001fca00078e0200 */
[----:B------:R0:W-:Y:S02]  /*e220*/  STL [R1+0x24], R0 ;  /* 0x0000240001007387 */ /* 0x0001e40000100800 */
.L_x_341:
[----:B------:R-:W-:Y:S01]  /*e230*/  ULDC.64 UR4, c[0x0][0xc88] ;  /* 0x0003220000047ab9 */ /* 0x000fe20000000a00 */
[----:B------:R-:W-:Y:S01]  /*e240*/  ULDC.64 UR6, c[0x0][0xa18] ;  /* 0x0002860000067ab9 */ /* 0x000fe20000000a00 */
[----:B------:R-:W-:Y:S01]  /*e250*/  UIMAD.WIDE UR4, UR39, 0x4, UR4 ;  /* 0x00000004270478a5 */ /* 0x000fe2000f8e0204 */
[----:B------:R-:W-:Y:S01]  /*e260*/  IMAD.MOV.U32 R23, RZ, RZ, RZ ;  /* 0x000000ffff177224 */ /* 0x000fe200078e00ff */
[----:B-123--:R-:W1:Y:S04]  /*e270*/  LDC.64 R4, c[0x0][0x418] ;  /* 0x00010600ff047b82 */ /* 0x00ee680000000a00 */
[----:B------:R-:W-:Y:S02]  /*e280*/  IMAD.U32 R2, RZ, RZ, UR4 ;  /* 0x00000004ff027e24 */ /* 0x000fe4000f8e00ff */
[----:B0-----:R-:W-:Y:S01]  /*e290*/  IMAD.U32 R3, RZ, RZ, UR5 ;  /* 0x00000005ff037e24 */ /* 0x001fe2000f8e00ff */
[----:B------:R-:W-:Y:S01]  /*e2a0*/  ULDC.64 UR4, c[0x0][0xa28] ;  /* 0x00028a0000047ab9 */ /* 0x000fe20000000a00 */
[----:B0-----:R-:W0:Y:S03]  /*e2b0*/  LDC R0, c[0x0][0x424] ;  /* 0x00010900ff007b82 */ /* 0x001e260000000800 */
[----:B------:R-:W2:Y:S01]  /*e2c0*/  LDG.E R2, desc[UR52][R2.64] ;  /* 0x0000003402027981 */ /* 0x000ea2000c1e1900 */
[----:B------:R-:W-:-:S04]  /*e2d0*/  UISETP.NE.U32.AND UP0, UPT, UR4, URZ, UPT ;  /* 0x0000003f0400728c */ /* 0x000fc8000bf05070 */
[----:B------:R-:W-:Y:S01]  /*e2e0*/  UISETP.NE.AND.EX UP0, UPT, UR5, URZ, UPT, UP0 ;  /* 0x0000003f0500728c */ /* 0x000fe2000bf05300 */
[----:B------:R-:W3:Y:S05]  /*e2f0*/  LDC R17, c[0x0][0x2f0] ;  /* 0x0000bc00ff117b82 */ /* 0x000eea0000000800 */
[----:B------:R-:W-:Y:S02]  /*e300*/  PLOP3.LUT P0, PT, PT, PT, UP0, 0x80, 0x0 ;  /* 0x000000000000781c */ /* 0x000fe40003f0f008 */
[----:B--2---:R-:W-:-:S13]  /*e310*/  R2UR UR41, R2 ;  /* 0x00000000022972ca */ /* 0x004fda00000e0000 */
[----:B------:R-:W-:Y:S02]  /*e320*/  USHF.R.S32.HI UR40, URZ, 0x1f, UR41 ;  /* 0x0000001f3f287899 */ /* 0x000fe40008011429 */
[----:B------:R-:W-:-:S04]  /*e330*/  @UP0 ULEA UR4, UP1, UR41, UR4, 0x2 ;  /* 0x0000000429040291 */ /* 0x000fc8000f82103f */
[----:B------:R-:W-:Y:S02]  /*e340*/  @UP0 ULEA.HI.X UR5, UR41, UR5, UR40, 0x2, UP1 ;  /* 0x0000000529050291 */ /* 0x000fe400088f1428 */
[----:B------:R-:W-:-:S04]  /*e350*/  IMAD.U32 R2, RZ, RZ, UR4 ;  /* 0x00000004ff027e24 */ /* 0x000fc8000f8e00ff */
[----:B------:R-:W-:Y:S01]  /*e360*/  IMAD.U32 R3, RZ, RZ, UR5 ;  /* 0x00000005ff037e24 */ /* 0x000fe2000f8e00ff */
[----:B------:R-:W-:Y:S01]  /*e370*/  ULDC.64 UR4, c[0x0][0xa00] ;  /* 0x0002800000047ab9 */ /* 0x000fe20000000a00 */
[----:B------:R-:W-:Y:S02]  /*e380*/  USHF.L.U32 UR37, UR41, 0x2, URZ ;  /* 0x0000000229257899 */ /* 0x000fe4000800063f */
[----:B------:R-:W-:Y:S01]  /*e390*/  UISETP.NE.U32.AND UP0, UPT, UR4, URZ, UPT ;  /* 0x0000003f0400728c */ /* 0x000fe2000bf05070 */
[----:B------:R2:W4:Y:S01]  /*e3a0*/  @P0 LDG.E R23, desc[UR52][R2.64] ;  /* 0x0000003402170981 */ /* 0x000522000c1e1900 */
[----:B------:R-:W-:Y:S02]  /*e3b0*/  USHF.L.U64.HI UR36, UR41, 0x2, UR40 ;  /* 0x0000000229247899 */ /* 0x000fe40008010228 */
[----:B------:R-:W-:Y:S02]  /*e3c0*/  UISETP.NE.AND.EX UP2, UPT, UR5, URZ, UPT, UP0 ;  /* 0x0000003f0500728c */ /* 0x000fe4000bf45300 */
[----:B------:R-:W-:-:S02]  /*e3d0*/  UIADD3 UR4, UP0, UR37, UR4, URZ ;  /* 0x0000000425047290 */ /* 0x000fc4000ff1e03f */
[----:B------:R-:W-:Y:S02]  /*e3e0*/  UP2UR UR45, UPR, URZ, 0x4 ;  /* 0x000000043f2d7883 */ /* 0x000fe40008000000 */
[----:B------:R-:W-:Y:S01]  /*e3f0*/  UIADD3.X UR5, UR36, UR5, URZ, UP0, !UPT ;  /* 0x0000000524057290 */ /* 0x000fe200087fe43f */
[----:B------:R-:W-:Y:S01]  /*e400*/  PLOP3.LUT P0, PT, PT, PT, UP2, 0x80, 0x0 ;  /* 0x000000000000781c */ /* 0x000fe20003f0f028 */
[----:B------:R-:W-:Y:S01]  /*e410*/  UISETP.NE.U32.AND UP0, UPT, UR6, URZ, UPT ;  /* 0x0000003f0600728c */ /* 0x000fe2000bf05070 */
[----:B--2---:R-:W-:-:S03]  /*e420*/  IMAD.U32 R2, RZ, RZ, UR4 ;  /* 0x00000004ff027e24 */ /* 0x004fc6000f8e00ff */
[----:B------:R-:W-:Y:S01]  /*e430*/  UISETP.NE.AND.EX UP0, UPT, UR7, URZ, UPT, UP0 ;  /* 0x0000003f0700728c */ /* 0x000fe2000bf05300 */
[----:B------:R-:W-:-:S05]  /*e440*/  IMAD.U32 R3, RZ, RZ, UR5 ;  /* 0x00000005ff037e24 */ /* 0x000fca000f8e00ff */
[----:B------:R-:W-:Y:S02]  /*e450*/  PLOP3.LUT P1, PT, PT, PT, UP0, 0x80, 0x0 ;  /* 0x000000000000781c */ /* 0x000fe40003f2f008 */
[----:B------:R-:W-:Y:S01]  /*e460*/  PLOP3.LUT P2, PT, PT, PT, UP2, 0x80, 0x0 ;  /* 0x000000000000781c */ /* 0x000fe20003f4f028 */
[----:B------:R2:W5:Y:S02]  /*e470*/  @P0 LDG.E R6, desc[UR52][R2.64] ;  /* 0x0000003402060981 */ /* 0x000564000c1e1900 */
[----:B------:R-:W-:-:S04]  /*e480*/  @UP0 UIADD3 UR4, UP1, UR37, UR6, URZ ;  /* 0x0000000625040290 */ /* 0x000fc8000ff3e03f */
[----:B------:R-:W-:Y:S02]  /*e490*/  @UP0 UIADD3.X UR5, UR36, UR7, URZ, UP1, !UPT ;  /* 0x0000000724050290 */ /* 0x000fe40008ffe43f */
[----:B------:R-:W-:-:S04]  /*e4a0*/  IMAD.U32 R18, RZ, RZ, UR4 ;  /* 0x00000004ff127e24 */ /* 0x000fc8000f8e00ff */
[----:B------:R-:W-:-:S05]  /*e4b0*/  IMAD.U32 R19, RZ, RZ, UR5 ;  /* 0x00000005ff137e24 */ /* 0x000fca000f8e00ff */
[----:B------:R2:W5:Y:S01]  /*e4c0*/  @P1 LDG.E R18, desc[UR52][R18.64] ;  /* 0x0000003412121981 */ /* 0x000562000c1e1900 */
[----:B-1----:R-:W-:-:S03]  /*e4d0*/  ISETP.NE.U32.AND P0, PT, R4, RZ, PT ;  /* 0x000000ff0400720c */ /* 0x002fc60003f05070 */
[----:B----4-:R2:W-:Y:S01]  /*e4e0*/  STL [R1+0xc], R23 ;  /* 0x00000c1701007387 */ /* 0x0105e20000100800 */
[----:B0--3--:R-:W-:Y:S09]  /*e4f0*/  @P1 BRA `(.L_x_268) ;  /* 0x00000000001c1947 */ /* 0x009ff20003800000 */
[----:B------:R-:W-:Y:S01]  /*e500*/  UISETP.NE.AND UP0, UPT, UR45, URZ, UPT ;  /* 0x0000003f2d00728c */ /* 0x000fe2000bf05270 */
[----:B-----5:R-:W0:Y:S05]  /*e510*/  LDC R18, c[0x0][0x288] ;  /* 0x0000a200ff127b82 */ /* 0x020e2a0000000800 */
[----:B------:R-:W-:-:S13]  /*e520*/  PLOP3.LUT P1, PT, PT, PT, UP0, 0x40, 0x0 ;  /* 0x000000000000781c */ /* 0x000fda0003f2e808 */
[----:B------:R-:W-:Y:S05]  /*e530*/  @P1 BRA `(.L_x_268) ;  /* 0x00000000000c1947 */ /* 0x000fea0003800000 */
[----:B------:R-:W3:Y:S04]  /*e540*/  LDG.E R7, desc[UR52][R2.64] ;  /* 0x0000003402077981 */ /* 0x000ee8000c1e1900 */
[----:B0-----:R-:W3:Y:S02]  /*e550*/  LDG.E R18, desc[UR52][R2.64+0x4] ;  /* 0x0000043402127981 */ /* 0x001ee4000c1e1900 */
[----:B---3--:R-:W-:-:S07]  /*e560*/  IMAD.IADD R18, R18, 0x1, -R7 ;  /* 0x0000000112127824 */ /* 0x008fce00078e0a07 */
.L_x_268:
[----:B------:R-:W-:Y:S01]  /*e570*/  ULDC.64 UR4, c[0x0][0xa20] ;  /* 0x0002880000047ab9 */ /* 0x000fe20000000a00 */
[----:B------:R-:W-:Y:S01]  /*e580*/  ISETP.NE.AND.EX P0, PT, R5, RZ, PT, P0 ;  /* 0x000000ff0500720c */ /* 0x000fe20003f05300 */
[----:B------:R-:W-:Y:S01]  /*e590*/  UMOV UR38, URZ ;  /* 0x0000003f00267c82 */ /* 0x000fe20008000000 */
[----:B------:R-:W-:Y:S01]  /*e5a0*/  ISETP.NE.U32.AND P1, PT, RZ, UR4, PT ;  /* 0x00000004ff007c0c */ /* 0x000fe2000bf25070 */
[----:B------:R-:W-:Y:S01]  /*e5b0*/  IMAD.U32 R34, RZ, RZ, UR41 ;  /* 0x00000029ff227e24 */ /* 0x000fe2000f8e00ff */
[----:B------:R-:W-:Y:S02]  /*e5c0*/  SEL R0, R0, 0x1, P0 ;  /* 0x0000000100007807 */ /* 0x000fe40000000000 */
[----:B------:R-:W-:Y:S02]  /*e5d0*/  ISETP.NE.AND.EX P1, PT, RZ, UR5, PT, P1 ;  /* 0x00000005ff007c0c */ /* 0x000fe4000bf25310 */
[----:B-----5:R-:W-:Y:S01]  /*e5e0*/  @P2 R2UR UR38, R6 ;  /* 0x00000000062622ca */ /* 0x020fe200000e0000 */
[----:B------:R-:W-:-:S10]  /*e5f0*/  IMAD R17, R0, R17, RZ ;  /* 0x0000001100117224 */ /* 0x000fd400078e02ff */
[----:B------:R-:W-:Y:S05]  /*e600*/  @!P1 BRA `(.L_x_269) ;  /* 0x0000000000189947 */ /* 0x000fea0003800000 */
[----:B------:R-:W-:-:S04]  /*e610*/  UIADD3 UR4, UP0, UR37, UR4, URZ ;  /* 0x0000000425047290 */ /* 0x000fc8000ff1e03f */
[----:B------:R-:W-:Y:S02]  /*e620*/  UIADD3.X UR5, UR36, UR5, URZ, UP0, !UPT ;  /* 0x0000000524057290 */ /* 0x000fe400087fe43f */
[----:B--2---:R-:W-:-:S04]  /*e630*/  IMAD.U32 R2, RZ, RZ, UR4 ;  /* 0x00000004ff027e24 */ /* 0x004fc8000f8e00ff */
[----:B------:R-:W-:-:S05]  /*e640*/  IMAD.U32 R3, RZ, RZ, UR5 ;  /* 0x00000005ff037e24 */ /* 0x000fca000f8e00ff */
[----:B------:R1:W5:Y:S01]  /*e650*/  LDG.E R17, desc[UR52][R2.64] ;  /* 0x0000003402117981 */ /* 0x000362000c1e1900 */
[----:B------:R-:W-:Y:S05]  /*e660*/  BRA `(.L_x_270) ;  /* 0x0000000000247947 */ /* 0x000fea0003800000 */
.L_x_269:
[----:B------:R-:W-:Y:S02]  /*e670*/  ULDC.64 UR4, c[0x0][0xa08] ;  /* 0x0002820000047ab9 */ /* 0x000fe40000000a00 */
[----:B------:R-:W-:-:S04]  /*e680*/  ISETP.NE.U32.AND P0, PT, RZ, UR4, PT ;  /* 0x00000004ff007c0c */ /* 0x000fc8000bf05070 */
[----:B------:R-:W-:-:S13]  /*e690*/  ISETP.NE.AND.EX P0, PT, RZ, UR5, PT, P0 ;  /* 0x00000005ff007c0c */ /* 0x000fda000bf05300 */
[----:B------:R-:W-:Y:S05]  /*e6a0*/  @!P0 BRA `(.L_x_270) ;  /* 0x0000000000148947 */ /* 0x000fea0003800000 */
[----:B--2---:R-:W1:Y:S02]  /*e6b0*/  LDC.64 R2, c[0x0][0xa08] ;  /* 0x00028200ff027b82 */ /* 0x004e640000000a00 */
[----:B-1----:R-:W-:-:S05]  /*e6c0*/  IMAD.WIDE R2, R34, 0x4, R2 ;  /* 0x0000000422027825 */ /* 0x002fca00078e0202 */
[----:B------:R-:W2:Y:S04]  /*e6d0*/  LDG.E R17, desc[UR52][R2.64] ;  /* 0x0000003402117981 */ /* 0x000ea8000c1e1900 */
[----:B------:R-:W2:Y:S02]  /*e6e0*/  LDG.E R0, desc[UR52][R2.64+0x4] ;  /* 0x0000043402007981 */ /* 0x000ea4000c1e1900 */
[----:B--2---:R-:W-:-:S07]  /*e6f0*/  IMAD.IADD R17, R0, 0x1, -R17 ;  /* 0x0000000100117824 */ /* 0x004fce00078e0a11 */
.L_x_270:
[----:B------:R-:W3:Y:S01]  /*e700*/  LDL R22, [R1+0x8] ;  /* 0x0000080001167983 */ /* 0x000ee20000100800 */
[----:B-----5:R-:W-:-:S04]  /*e710*/  IMAD.IADD R17, R17, 0x1, -R23 ;  /* 0x0000000111117824 */ /* 0x020fc800078e0a17 */
[C---:B------:R-:W-:Y:S01]  /*e720*/  VIADD R0, R17.reuse, 0x7f ;  /* 0x0000007f11007836 */ /* 0x040fe20000000000 */
[----:B------:R-:W-:-:S04]  /*e730*/  ISETP.GE.AND P0, PT, R17, 0x1, PT ;  /* 0x000000011100780c */ /* 0x000fc80003f06270 */
[----:B-12---:R-:W-:-:S04]  /*e740*/  SHF.R.S32.HI R3, RZ, 0x1f, R0 ;  /* 0x0000001fff037819 */ /* 0x006fc80000011400 */
[----:B------:R-:W-:Y:S02]  /*e750*/  LEA.HI R2, R3, R0, RZ, 0x7 ;  /* 0x0000000003027211 */ /* 0x000fe400078f38ff */
[----:B---3--:R-:W-:-:S04]  /*e760*/  LOP3.LUT R0, R22, 0xff000000, RZ, 0xc0, !PT ;  /* 0xff00000016007812 */ /* 0x008fc800078ec0ff */
[----:B------:R-:W-:Y:S02]  /*e770*/  SHF.R.U32.HI R3, RZ, 0x8, R0 ;  /* 0x00000008ff037819 */ /* 0x000fe40000011600 */
[----:B------:R-:W-:-:S04]  /*e780*/  LOP3.LUT R0, R22, 0xff0000, RZ, 0xc0, !PT ;  /* 0x00ff000016007812 */ /* 0x000fc800078ec0ff */
[----:B------:R-:W-:Y:S02]  /*e790*/  LEA.HI R3, R0, R3, RZ, 0x10 ;  /* 0x0000000300037211 */ /* 0x000fe400078f80ff */
[----:B------:R-:W-:Y:S01]  /*e7a0*/  SHF.R.S32.HI R0, RZ, 0x7, R2 ;  /* 0x00000007ff007819 */ /* 0x000fe20000011402 */
[----:B------:R-:W-:Y:S01]  /*e7b0*/  IMAD.MOV.U32 R2, RZ, RZ, RZ ;  /* 0x000000ffff027224 */ /* 0x000fe200078e00ff */
[----:B------:R-:W-:Y:S01]  /*e7c0*/  LOP3.LUT R37, R3, 0xff, RZ, 0xc0, !PT ;  /* 0x000000ff03257812 */ /* 0x000fe200078ec0ff */
[----:B------:R-:W-:Y:S06]  /*e7d0*/  @!P0 BRA `(.L_x_271) ;  /* 0x0000000000748947 */ /* 0x000fec0003800000 */
[----:B------:R-:W-:-:S04]  /*e7e0*/  SHF.R.U32.HI R5, RZ, 0x10, R3 ;  /* 0x00000010ff057819 */ /* 0x000fc80000011603 */
[----:B------:R-:W-:-:S13]  /*e7f0*/  ISETP.NE.AND P0, PT, R5, RZ, PT ;  /* 0x000000ff0500720c */ /* 0x000fda0003f05270 */
[----:B------:R-:W1:Y:S02]  /*e800*/  @!P0 LDC R5, c[0x0][0x9f0] ;  /* 0x00027c00ff058b82 */ /* 0x000e640000000800 */
[-C--:B-1----:R-:W-:Y:S02]  /*e810*/  IABS R4, R5.reuse ;  /* 0x0000000500047213 */ /* 0x082fe40000000000 */
[----:B------:R-:W-:Y:S02]  /*e820*/  IADD3 R6, R5, -0x1, R0 ;  /* 0xffffffff05067810 */ /* 0x000fe40007ffe000 */
[----:B------:R-:W1:Y:S02]  /*e830*/  I2F.RP R7, R4 ;  /* 0x0000000400077306 */ /* 0x000e640000209400 */
[----:B------:R-:W-:-:S04]  /*e840*/  LOP3.LUT R8, R6, R5, RZ, 0x3c, !PT ;  /* 0x0000000506087212 */ /* 0x000fc800078e3cff */
[----:B------:R-:W-:Y:S02]  /*e850*/  ISETP.GE.AND P2, PT, R8, RZ, PT ;  /* 0x000000ff0800720c */ /* 0x000fe40003f46270 */
[----:B-1----:R-:W1:Y:S02]  /*e860*/  MUFU.RCP R7, R7 ;  /* 0x0000000700077308 */ /* 0x002e640000001000 */
[----:B-1----:R-:W-:-:S06]  /*e870*/  VIADD R2, R7, 0xffffffe ;  /* 0x0ffffffe07027836 */ /* 0x002fcc0000000000 */
[----:B------:R1:W2:Y:S02]  /*e880*/  F2I.FTZ.U32.TRUNC.NTZ R3, R2 ;  /* 0x0000000200037305 */ /* 0x0002a4000021f000 */
[----:B-1----:R-:W-:Y:S02]  /*e890*/  IMAD.MOV.U32 R2, RZ, RZ, RZ ;  /* 0x000000ffff027224 */ /* 0x002fe400078e00ff */
[----:B--2---:R-:W-:-:S04]  /*e8a0*/  IMAD.MOV R9, RZ, RZ, -R3 ;  /* 0x000000ffff097224 */ /* 0x004fc800078e0a03 */
[----:B------:R-:W-:-:S04]  /*e8b0*/  IMAD R9, R9, R4, RZ ;  /* 0x0000000409097224 */ /* 0x000fc800078e02ff */
[----:B------:R-:W-:Y:S01]  /*e8c0*/  IMAD.HI.U32 R3, R3, R9, R2 ;  /* 0x0000000903037227 */ /* 0x000fe200078e0002 */
[----:B------:R-:W-:Y:S02]  /*e8d0*/  IABS R2, R6 ;  /* 0x0000000600027213 */ /* 0x000fe40000000000 */
[----:B------:R-:W-:-:S03]  /*e8e0*/  IABS R6, R5 ;  /* 0x0000000500067213 */ /* 0x000fc60000000000 */
[----:B------:R-:W-:-:S04]  /*e8f0*/  IMAD.HI.U32 R3, R3, R2, RZ ;  /* 0x0000000203037227 */ /* 0x000fc800078e00ff */
[----:B------:R-:W-:-:S04]  /*e900*/  IMAD.MOV R7, RZ, RZ, -R6 ;  /* 0x000000ffff077224 */ /* 0x000fc800078e0a06 */
[----:B------:R-:W-:-:S05]  /*e910*/  IMAD R7, R3, R7, R2 ;  /* 0x0000000703077224 */ /* 0x000fca00078e0202 */
[----:B------:R-:W-:-:S13]  /*e920*/  ISETP.GT.U32.AND P1, PT, R4, R7, PT ;  /* 0x000000070400720c */ /* 0x000fda0003f24070 */
[----:B------:R-:W-:Y:S02]  /*e930*/  @!P1 IMAD.IADD R7, R7, 0x1, -R4 ;  /* 0x0000000107079824 */ /* 0x000fe400078e0a04 */
[----:B------:R-:W-:Y:S01]  /*e940*/  @!P1 VIADD R3, R3, 0x1 ;  /* 0x0000000103039836 */ /* 0x000fe20000000000 */
[----:B------:R-:W-:Y:S02]  /*e950*/  ISETP.NE.AND P1, PT, R5, RZ, PT ;  /* 0x000000ff0500720c */ /* 0x000fe40003f25270 */
[----:B------:R-:W-:-:S13]  /*e960*/  ISETP.GE.U32.AND P0, PT, R7, R4, PT ;  /* 0x000000040700720c */ /* 0x000fda0003f06070 */
[----:B------:R-:W-:-:S04]  /*e970*/  @P0 VIADD R3, R3, 0x1 ;  /* 0x0000000103030836 */ /* 0x000fc80000000000 */
[----:B------:R-:W-:-:S04]  /*e980*/  IMAD.MOV.U32 R2, RZ, RZ, R3 ;  /* 0x000000ffff027224 */ /* 0x000fc800078e0003 */
[----:B------:R-:W-:Y:S01]  /*e990*/  @!P2 IMAD.MOV R2, RZ, RZ, -R2 ;  /* 0x000000ffff02a224 */ /* 0x000fe200078e0a02 */
[----:B------:R-:W-:-:S07]  /*e9a0*/  @!P1 LOP3.LUT R2, RZ, R5, RZ, 0x33, !PT ;  /* 0x00000005ff029212 */ /* 0x000fce00078e33ff */
.L_x_271:
[-C--:B------:R-:W-:Y:S01]  /*e9b0*/  IMAD R37, R37, R2.reuse, RZ ;  /* 0x0000000225257224 */ /* 0x080fe200078e02ff */
[----:B------:R-:W-:Y:S04]  /*e9c0*/  BSSY B7, `(.L_x_272) ;  /* 0x000048b000077945 */ /* 0x000fe80003800000 */
[----:B------:R-:W-:-:S04]  /*e9d0*/  VIADDMNMX R19, R37, R2, R0, PT ;  /* 0x0000000225137246 */ /* 0x000fc80003800100 */
[----:B------:R-:W-:-:S13]  /*e9e0*/  ISETP.GT.AND P0, PT, R19, R37, PT ;  /* 0x000000251300720c */ /* 0x000fda0003f04270 */
[----:B------:R-:W-:Y:S05]  /*e9f0*/  @P0 BRA `(.L_x_273) ;  /* 0x0000000000480947 */ /* 0x000fea0003800000 */
[----:B------:R-:W1:Y:S02]  /*ea00*/  S2R R3, SR_TID.X ;  /* 0x0000000000037919 */ /* 0x000e640000002100 */
[----:B-1----:R-:W-:-:S04]  /*ea10*/  LOP3.LUT R3, R3, 0x7f, RZ, 0xc0, !PT ;  /* 0x0000007f03037812 */ /* 0x002fc800078ec0ff */
[----:B------:R-:W-:-:S13]  /*ea20*/  ISETP.NE.AND P0, PT, R3, RZ, PT ;  /* 0x000000ff0300720c */ /* 0x000fda0003f05270 */
[----:B------:R-:W-:Y:S05]  /*ea30*/  @P0 BRA `(.L_x_274) ;  /* 0x00000048000c0947 */ /* 0x000fea0003800000 */
[----:B------:R-:W1:Y:S01]  /*ea40*/  S2R R5, SR_LANEID ;  /* 0x0000000000057919 */ /* 0x000e620000000000 */
[----:B------:R-:W-:Y:S01]  /*ea50*/  VOTEU.ANY UR4, UPT, PT ;  /* 0x0000000000047886 */ /* 0x000fe200038e0100 */
[----:B------:R-:W2:Y:S01]  /*ea60*/  LDC.64 R2, c[0x0][0xc60] ;  /* 0x00031800ff027b82 */ /* 0x000ea20000000a00 */
[----:B------:R-:W1:Y:S02]  /*ea70*/  FLO.U32 R0, UR4 ;  /* 0x0000000400007d00 */ /* 0x000e6400080e0000 */
[----:B-1----:R-:W-:-:S06]  /*ea80*/  ISETP.EQ.U32.AND P0, PT, R0, R5, PT ;  /* 0x000000050000720c */ /* 0x002fcc0003f02070 */
[----:B------:R-:W2:Y:S07]  /*ea90*/  POPC R5, UR4 ;  /* 0x0000000400057d09 */ /* 0x000eae0008000000 */
[----:B--2---:R-:W2:Y:S01]  /*eaa0*/  @P0 ATOMG.E.ADD.STRONG.GPU PT, R3, desc[UR52][R2.64], R5 ;  /* 0x00000005020309a8 */ /* 0x004ea200081ee1f4 */
[----:B------:R-:W1:Y:S02]  /*eab0*/  S2R R4, SR_LTMASK ;  /* 0x0000000000047919 */ /* 0x000e640000003900 */
[----:B-1----:R-:W-:-:S04]  /*eac0*/  LOP3.LUT R4, R4, UR4, RZ, 0xc0, !PT ;  /* 0x0000000404047c12 */ /* 0x002fc8000f8ec0ff */
[----:B------:R-:W1:Y:S01]  /*ead0*/  POPC R7, R4 ;  /* 0x0000000400077309 */ /* 0x000e620000000000 */
[----:B--2---:R-:W1:Y:S02]  /*eae0*/  SHFL.IDX PT, R0, R3, R0, 0x1f ;  /* 0x00001f0003007589 */ /* 0x004e6400000e0000 */
[----:B-1----:R-:W-:-:S05]  /*eaf0*/  IADD3 R0, R0, UR46, R7 ;  /* 0x0000002e00007c10 */ /* 0x002fca000fffe007 */
[----:B------:R2:W-:Y:S01]  /*eb00*/  STL [R1], R0 ;  /* 0x0000000001007387 */ /* 0x0005e20000100800 */
[----:B------:R-:W-:Y:S05]  /*eb10*/  BRA `(.L_x_274) ;  /* 0x0000004400d47947 */ /* 0x000fea0003800000 */
.L_x_273:
[----:B------:R-:W-:Y:S01]  /*eb20*/  VIADD R0, R16, 0x28400 ;  /* 0x0002840010007836 */ /* 0x000fe20000000000 */
[----:B------:R-:W-:Y:S04]  /*eb30*/  BSSY B6, `(.L_x_275) ;  /* 0x0000013000067945 */ /* 0x000fe80003800000 */
[----:B------:R-:W-:-:S13]  /*eb40*/  LOP3.LUT P0, RZ, R0, 0x3ff, RZ, 0xc0, !PT ;  /* 0x000003ff00ff7812 */ /* 0x000fda000780c0ff */
[----:B------:R-:W-:Y:S05]  /*eb50*/  @!P0 BRA `(.L_x_276) ;  /* 0x0000000000408947 */ /* 0x000fea0003800000 */
[----:B------:R-:W-:Y:S01]  /*eb60*/  MOV R2, 0x0 ;  /* 0x0000000000027802 */ /* 0x000fe20000000f00 */
[----:B------:R-:W-:Y:S01]  /*eb70*/  ULDC.64 UR6, c[0x4][0xc0] ;  /* 0x0100300000067ab9 */ /* 0x000fe20000000a00 */
[----:B------:R-:W-:Y:S01]  /*eb80*/  ULDC.64 UR8, c[0x4][0xc8] ;  /* 0x0100320000087ab9 */ /* 0x000fe20000000a00 */
[----:B------:R-:W-:Y:S01]  /*eb90*/  ULDC.64 UR4, c[0x4][0x8] ;  /* 0x0100020000047ab9 */ /* 0x000fe20000000a00 */
[----:B------:R-:W-:Y:S02]  /*eba0*/  IMAD.U32 R4, RZ, RZ, UR6 ;  /* 0x00000006ff047e24 */ /* 0x000fe4000f8e00ff */
[----:B------:R-:W1:Y:S01]  /*ebb0*/  LDC.64 R2, c[0x4][R2] ;  /* 0x0100000002027b82 */ /* 0x000e620000000a00 */
        /* <DEDUP_REMOVED lines=9> */
[----:B01----:R-:W-:Y:S05]  /*ec50*/  CALL.ABS.NOINC R2 ;  /* 0x0000000002007343 */ /* 0x003fea0003c00000 */
.L_x_276:
[----:B------:R-:W-:Y:S05]  /*ec60*/  BSYNC B6 ;  /* 0x0000000000067941 */ /* 0x000fea0003800000 */
.L_x_275:
[----:B------:R-:W-:Y:S01]  /*ec70*/  VIADD R0, R16, 0x10400 ;  /* 0x0001040010007836 */ /* 0x000fe20000000000 */
[----:B------:R-:W-:Y:S01]  /*ec80*/  LOP3.LUT R30, R30, 0xfffffffe, RZ, 0xc0, !PT ;  /* 0xfffffffe1e1e7812 */ /* 0x000fe200078ec0ff */
[----:B------:R-:W-:Y:S03]  /*ec90*/  BSSY B6, `(.L_x_277) ;  /* 0x0000014000067945 */ /* 0x000fe60003800000 */
[----:B------:R-:W-:-:S13]  /*eca0*/  LOP3.LUT P0, RZ, R0, 0x3ff, RZ, 0xc0, !PT ;  /* 0x000003ff00ff7812 */ /* 0x000fda000780c0ff */
[----:B------:R-:W-:Y:S01]  /*ecb0*/  @P0 LOP3.LUT R30, R30, 0x1, RZ, 0xfc, !PT ;  /* 0x000000011e1e0812 */ /* 0x000fe200078efcff */
[----:B------:R-:W-:Y:S06]  /*ecc0*/  @!P0 BRA `(.L_x_278) ;  /* 0x0000000000408947 */ /* 0x000fec0003800000 */
        /* <DEDUP_REMOVED lines=16> */
.L_x_278:
[----:B------:R-:W-:Y:S05]  /*edd0*/  BSYNC B6 ;  /* 0x0000000000067941 */ /* 0x000fea0003800000 */
.L_x_277:
        /* <DEDUP_REMOVED lines=20> */
.L_x_280:
[----:B------:R-:W-:Y:S05]  /*ef20*/  BSYNC B6 ;  /* 0x0000000000067941 */ /* 0x000fea0003800000 */
.L_x_279:
[----:B------:R-:W-:Y:S01]  /*ef30*/  LOP3.LUT P6, RZ, R30, 0x1, RZ, 0xc0, !PT ;  /* 0x000000011eff7812 */ /* 0x000fe200078cc0ff */
[----:B------:R-:W-:-:S12]  /*ef40*/  BSSY B6, `(.L_x_281) ;  /* 0x0000012000067945 */ /* 0x000fd80003800000 */
        /* <DEDUP_REMOVED lines=17> */
.L_x_282:
[----:B------:R-:W-:Y:S05]  /*f060*/  BSYNC B6 ;  /* 0x0000000000067941 */ /* 0x000fea0003800000 */
.L_x_281:
[----:B------:R-:W-:Y:S01]  /*f070*/  ULDC.64 UR4, c[0x0][0x9f8] ;  /* 0x00027e0000047ab9 */ /* 0x000fe20000000a00 */
[----:B------:R-:W1:Y:S01]  /*f080*/  S2R R20, SR_TID.X ;  /* 0x0000000000147919 */ /* 0x000e620000002100 */
[----:B------:R-:W-:Y:S01]  /*f090*/  UISETP.NE.U32.AND UP0, UPT, UR4, URZ, UPT ;  /* 0x0000003f0400728c */ /* 0x000fe2000bf05070 */
[----:B------:R-:W2:Y:S03]  /*f0a0*/  LDC R8, c[0x0][0x430] ;  /* 0x00010c00ff087b82 */ /* 0x000ea60000000800 */
[----:B------:R-:W-:-:S06]  /*f0b0*/  UISETP.NE.AND.EX UP0, UPT, UR5, URZ, UPT, UP0 ;  /* 0x0000003f0500728c */ /* 0x000fcc000bf05300 */
[----:B------:R-:W-:-:S05]  /*f0c0*/  PLOP3.LUT P0, PT, PT, PT, UP0, 0x80, 0x0 ;  /* 0x000000000000781c */ /* 0x000fca0003f0f008 */
[----:B------:R-:W-:-:S04]  /*f0d0*/  @UP0 UIADD3 UR4, UP1, UR37, UR4, URZ ;  /* 0x0000000425040290 */ /* 0x000fc8000ff3e03f */
[----:B------:R-:W-:Y:S02]  /*f0e0*/  @UP0 UIADD3.X UR5, UR36, UR5, URZ, UP1, !UPT ;  /* 0x0000000524050290 */ /* 0x000fe40008ffe43f */
[----:B------:R-:W-:-:S04]  /*f0f0*/  IMAD.U32 R2, RZ, RZ, UR4 ;  /* 0x00000004ff027e24 */ /* 0x000fc8000f8e00ff */
[----:B------:R-:W-:-:S05]  /*f100*/  IMAD.U32 R3, RZ, RZ, UR5 ;  /* 0x00000005ff037e24 */ /* 0x000fca000f8e00ff */
[----:B------:R3:W4:Y:S01]  /*f110*/  @P0 LDG.E R34, desc[UR52][R2.64] ;  /* 0x0000003402220981 */ /* 0x000722000c1e1900 */
[----:B-1----:R-:W-:Y:S02]  /*f120*/  LOP3.LUT R21, R20, 0x7f, RZ, 0xc0, !PT ;  /* 0x0000007f14157812 */ /* 0x002fe400078ec0ff */
[----:B--2---:R-:W-:Y:S01]  /*f130*/  ISETP.NE.AND P1, PT, R8, 0x1, PT ;  /* 0x000000010800780c */ /* 0x004fe20003f25270 */
[----:B------:R-:W-:Y:S01]  /*f140*/  IMAD.SHL.U32 R20, R20, 0x10, RZ ;  /* 0x0000001014147824 */ /* 0x000fe200078e00ff */
[----:B------:R-:W-:Y:S02]  /*f150*/  SHF.R.U32.HI R21, RZ, 0x3, R21 ;  /* 0x00000003ff157819 */ /* 0x000fe40000011615 */
[----:B------:R-:W-:Y:S02]  /*f160*/  LEA R7, R19, 0xffffff80, 0x7 ;  /* 0xffffff8013077811 */ /* 0x000fe400078e38ff */
[----:B------:R-:W-:-:S04]  /*f170*/  LOP3.LUT R20, R21, 0x70, R20, 0xf8, !PT ;  /* 0x0000007015147812 */ /* 0x000fc800078ef814 */
[----:B------:R-:W-:-:S03]  /*f180*/  LOP3.LUT R0, R20, R7, RZ, 0xfc, !PT ;  /* 0x0000000714007212 */ /* 0x000fc600078efcff */
[----:B------:R-:W1:Y:S01]  /*f190*/  @P1 LDC R9, c[0x0][0x434] ;  /* 0x00010d00ff091b82 */ /* 0x000e620000000800 */
[----:B------:R-:W-:-:S07]  /*f1a0*/  ISETP.GE.AND P0, PT, R0, R17, PT ;  /* 0x000000110000720c */ /* 0x000fce0003f06270 */
[----:B------:R-:W2:Y:S01]  /*f1b0*/  @P1 LDC R5, c[0x0][0x438] ;  /* 0x00010e00ff051b82 */ /* 0x000ea20000000800 */
[----:B------:R-:W-:-:S07]  /*f1c0*/  IMAD.IADD R0, R0, 0x1, R23 ;  /* 0x0000000100007824 */ /* 0x000fce00078e0217 */
[----:B---3--:R-:W3:Y:S01]  /*f1d0*/  @!P0 LDC.64 R2, c[0x0][0x428] ;  /* 0x00010a00ff028b82 */ /* 0x008ee20000000a00 */
[----:B------:R-:W-:Y:S02]  /*f1e0*/  IMAD.MOV.U32 R4, RZ, RZ, R0 ;  /* 0x000000ffff047224 */ /* 0x000fe400078e0000 */
[----:B-1----:R-:W-:-:S05]  /*f1f0*/  @P1 IMAD.HI.U32 R6, R0, R9, RZ ;  /* 0x0000000900061227 */ /* 0x002fca00078e00ff */
[----:B--2---:R-:W-:-:S05]  /*f200*/  @P1 SHF.R.U32.HI R4, RZ, R5, R6 ;  /* 0x00000005ff041219 */ /* 0x004fca0000011606 */
[----:B------:R-:W-:-:S04]  /*f210*/  IMAD.MOV R5, RZ, RZ, -R4 ;  /* 0x000000ffff057224 */ /* 0x000fc800078e0a04 */
[----:B------:R-:W-:Y:S01]  /*f220*/  IMAD R0, R8, R5, R0 ;  /* 0x0000000508007224 */ /* 0x000fe200078e0200 */
[----:B------:R-:W-:Y:S01]  /*f230*/  @!P0 SHF.R.S32.HI R5, RZ, 0x1f, R4 ;  /* 0x0000001fff058819 */ /* 0x000fe20000011404 */
[----:B------:R-:W1:Y:S01]  /*f240*/  LDC R8, c[0x0][0x2f4] ;  /* 0x0000bd00ff087b82 */ /* 0x000e620000000800 */
[----:B------:R-:W-:-:S04]  /*f250*/  LOP3.LUT R30, R30, 0xfffffff7, RZ, 0xc0, !PT ;  /* 0xfffffff71e1e7812 */ /* 0x000fc800078ec0ff */
[----:B------:R-:W-:Y:S02]  /*f260*/  @P1 LOP3.LUT R30, R30, 0x8, RZ, 0xfc, !PT ;  /* 0x000000081e1e1812 */ /* 0x000fe400078efcff */
[----:B------:R-:W-:Y:S02]  /*f270*/  LOP3.LUT R20, R32, 0x80, RZ, 0xfc, !PT ;  /* 0x0000008020147812 */ /* 0x000fe400078efcff */
[----:B------:R-:W-:Y:S01]  /*f280*/  LOP3.LUT R30, R30, 0xfffffffd, RZ, 0xc0, !PT ;  /* 0xfffffffd1e1e7812 */ /* 0x000fe200078ec0ff */
[----:B------:R-:W-:-:S05]  /*f290*/  IMAD.U32 R9, RZ, RZ, UR42 ;  /* 0x0000002aff097e24 */ /* 0x000fca000f8e00ff */
[----:B------:R-:W-:Y:S01]  /*f2a0*/  ISETP.NE.AND P2, PT, R9, 0x3, PT ;  /* 0x000000030900780c */ /* 0x000fe20003f45270 */
[----:B------:R-:W-:Y:S01]  /*f2b0*/  UMOV UR4, 0xffffffff ;  /* 0xffffffff00047882 */ /* 0x000fe20000000000 */
[----:B----4-:R-:W-:-:S05]  /*f2c0*/  SHF.R.S32.HI R6, RZ, 0x1f, R34 ;  /* 0x0000001fff067819 */ /* 0x010fca0000011422 */
[----:B------:R2:W-:Y:S01]  /*f2d0*/  STL [R1+0x10], R6 ;  /* 0x0000100601007387 */ /* 0x0005e20000100800 */
[----:B---3--:R-:W-:-:S04]  /*f2e0*/  @!P0 IMAD.WIDE.U32 R4, R34, R2, R4 ;  /* 0x0000000222048225 */ /* 0x008fc800078e0004 */
[----:B--2---:R-:W-:-:S04]  /*f2f0*/  @!P0 IMAD R6, R6, R2, RZ ;  /* 0x0000000206068224 */ /* 0x004fc800078e02ff */
[----:B------:R-:W-:Y:S02]  /*f300*/  @!P0 IMAD R6, R34, R3, R6 ;  /* 0x0000000322068224 */ /* 0x000fe400078e0206 */
[----:B------:R-:W2:Y:S02]  /*f310*/  @!P0 LDC.64 R2, c[0x0][0x418] ;  /* 0x00010600ff028b82 */ /* 0x000ea40000000a00 */
[----:B------:R-:W-:Y:S01]  /*f320*/  @!P0 IMAD.IADD R6, R5, 0x1, R6 ;  /* 0x0000000105068824 */ /* 0x000fe200078e0206 */
[----:B--2---:R-:W-:-:S04]  /*f330*/  @!P0 LEA R2, P1, R4, R2, 0x2 ;  /* 0x0000000204028211 */ /* 0x004fc800078210ff */
[----:B------:R-:W-:Y:S02]  /*f340*/  @!P0 LEA.HI.X R3, R4, R3, R6, 0x2, P1 ;  /* 0x0000000304038211 */ /* 0x000fe400008f1406 */
[----:B-1----:R-:W-:Y:S01]  /*f350*/  ISETP.GE.AND P1, PT, R32, R8, PT ;  /* 0x000000082000720c */ /* 0x002fe20003f26270 */
[----:B------:R-:W-:-:S06]  /*f360*/  IMAD.MOV.U32 R4, RZ, RZ, RZ ;  /* 0x000000ffff047224 */ /* 0x000fcc00078e00ff */
[----:B------:R1:W5:Y:S01]  /*f370*/  @!P0 LDG.E R4, desc[UR52][R2.64] ;  /* 0x0000003402048981 */ /* 0x000362000c1e1900 */
[----:B------:R-:W-:-:S05]  /*f380*/  ISETP.GE.AND P0, PT, R20, R8, PT ;  /* 0x000000081400720c */ /* 0x000fca0003f06270 */
[----:B------:R-:W-:-:S04]  /*f390*/  @P1 LOP3.LUT R30, R30, 0x2, RZ, 0xfc, !PT ;  /* 0x000000021e1e1812 */ /* 0x000fc800078efcff */
[----:B------:R-:W-:-:S04]  /*f3a0*/  LOP3.LUT R30, R30, 0xfffffffb, RZ, 0xc0, !PT ;  /* 0xfffffffb1e1e7812 */ /* 0x000fc800078ec0ff */
[----:B------:R-:W-:-:S04]  /*f3b0*/  LOP3.LUT R30, R30, 0xfffffffe, RZ, 0xc0, !PT ;  /* 0xfffffffe1e1e7812 */ /* 0x000fc800078ec0ff */
[----:B------:R-:W-:-:S04]  /*f3c0*/  @P0 LOP3.LUT R30, R30, 0x1, RZ, 0xfc, !PT ;  /* 0x000000011e1e0812 */ /* 0x000fc800078efcff */
[----:B------:R-:W-:Y:S01]  /*f3d0*/  @P2 LOP3.LUT R30, R30, 0x4, RZ, 0xfc, !PT ;  /* 0x000000041e1e2812 */ /* 0x000fe200078efcff */
[----:B-1----:R-:W-:Y:S06]  /*f3e0*/  BRA.DIV UR4, `(.L_x_283) ;  /* 0x0000005204587947 */ /* 0x002fec000b800000 */
.L_x_361:
[----:B------:R-:W-:Y:S01]  /*f3f0*/  LOP3.LUT R28, R22, 0xffff, RZ, 0xc0, !PT ;  /* 0x0000ffff161c7812 */ /* 0x000fe200078ec0ff */
[----:B------:R-:W-:Y:S06]  /*f400*/  @!P2 BRA `(.L_x_284) ;  /* 0x000000000004a947 */ /* 0x000fec0003800000 */
[----:B------:R-:W-:Y:S01]  /*f410*/  BPT.TRAP 0x1 ;  /* 0x000000040000795c */ /* 0x000fe20000300000 */
.L_x_284:
[----:B------:R-:W-:Y:S01]  /*f420*/  IMAD R6, R29, 0x8, R16 ;  /* 0x000000081d067824 */ /* 0x000fe200078e0210 */
[----:B------:R-:W-:Y:S01]  /*f430*/  SHF.L.U32 R20, R33, 0x1f, RZ ;  /* 0x0000001f21147819 */ /* 0x000fe200000006ff */
[----:B------:R-:W1:Y:S01]  /*f440*/  S2R R2, SR_TID.X ;  /* 0x0000000000027919 */ /* 0x000e620000002100 */
[----:B------:R-:W-:Y:S01]  /*f450*/  BSSY B0, `(.L_x_285) ;  /* 0x0000007000007945 */ /* 0x000fe20003800000 */
[----:B------:R-:W-:Y:S01]  /*f460*/  SHF.R.S32.HI R9, RZ, 0x1f, R0 ;  /* 0x0000001fff097819 */ /* 0x000fe20000011400 */
[----:B------:R-:W2:Y:S01]  /*f470*/  SYNCS.PHASECHK.TRANS64.TRYWAIT P0, [R6+URZ+0x38880], R20 ;  /* 0x03888014060075a7 */ /* 0x000ea2000800017f */
[----:B-1----:R-:W-:-:S04]  /*f480*/  LOP3.LUT R2, R2, 0x7f, RZ, 0xc0, !PT ;  /* 0x0000007f02027812 */ /* 0x002fc800078ec0ff */
[----:B------:R-:W-:-:S04]  /*f490*/  SHF.R.U32.HI R2, RZ, 0x3, R2 ;  /* 0x00000003ff027819 */ /* 0x000fc80000011602 */
[----:B------:R-:W-:Y:S01]  /*f4a0*/  IADD3 R17, -R2, R17, -R7 ;  /* 0x0000001102117210 */ /* 0x000fe20007ffe907 */
[----:B--2---:R-:W-:Y:S06]  /*f4b0*/  @!P0 BRA `(.L_x_286) ;  /* 0x0000005000508947 */ /* 0x004fec0003800000 */
.L_x_362:
[----:B------:R-:W-:Y:S05]  /*f4c0*/  BSYNC B0 ;  /* 0x0000000000007941 */ /* 0x000fea0003800000 */
.L_x_285:
[----:B------:R-:W2:Y:S01]  /*f4d0*/  LDL R11, [R1+0x18] ;  /* 0x00001800010b7983 */ /* 0x000ea20000100800 */
[----:B------:R-:W-:Y:S01]  /*f4e0*/  ULDC.64 UR4, c[0x0][0x328] ;  /* 0x0000ca0000047ab9 */ /* 0x000fe20000000a00 */
[----:B-----5:R-:W-:Y:S01]  /*f4f0*/  SHF.R.S32.HI R10, RZ, 0x1f, R4 ;  /* 0x0000001fff0a7819 */ /* 0x020fe20000011404 */
[----:B------:R-:W-:Y:S01]  /*f500*/  IMAD R5, R9, UR4, RZ ;  /* 0x0000000409057c24 */ /* 0x000fe2000f8e02ff */
[----:B------:R-:W-:Y:S01]  /*f510*/  ISETP.GE.AND P1, PT, R17, 0x1, PT ;  /* 0x000000011100780c */ /* 0x000fe20003f26270 */
[----:B------:R-:W-:Y:S01]  /*f520*/  IMAD.WIDE.U32 R2, R0, UR4, RZ ;  /* 0x0000000400027c25 */ /* 0x000fe2000f8e00ff */
[----:B------:R-:W-:Y:S01]  /*f530*/  ULDC.64 UR6, c[0x0][0x318] ;  /* 0x0000c60000067ab9 */ /* 0x000fe20000000a00 */
[----:B------:R-:W-:Y:S02]  /*f540*/  LOP3.LUT R30, R30, 0xffffff7f, RZ, 0xc0, !PT ;  /* 0xffffff7f1e1e7812 */ /* 0x000fe400078ec0ff */
[----:B------:R-:W-:Y:S01]  /*f550*/  IMAD R5, R0, UR5, R5 ;  /* 0x0000000500057c24 */ /* 0x000fe2000f8e0205 */
[----:B------:R-:W-:-:S03]  /*f560*/  ULDC.64 UR4, c[0x0][0x338] ;  /* 0x0000ce0000047ab9 */ /* 0x000fc60000000a00 */
[----:B------:R-:W-:Y:S02]  /*f570*/  IMAD.IADD R3, R3, 0x1, R5 ;  /* 0x0000000103037824 */ /* 0x000fe400078e0205 */
[----:B------:R-:W-:Y:S02]  /*f580*/  IMAD R5, R10, UR4, RZ ;  /* 0x000000040a057c24 */ /* 0x000fe4000f8e02ff */
[----:B------:R-:W-:Y:S01]  /*f590*/  IMAD.WIDE.U32 R2, R4, UR4, R2 ;  /* 0x0000000404027c25 */ /* 0x000fe2000f8e0002 */
[----:B------:R-:W-:-:S03]  /*f5a0*/  @P1 LOP3.LUT R30, R30, 0x80, RZ, 0xfc, !PT ;  /* 0x000000801e1e1812 */ /* 0x000fc600078efcff */
[----:B------:R-:W-:Y:S01]  /*f5b0*/  IMAD R5, R4, UR5, R5 ;  /* 0x0000000504057c24 */ /* 0x000fe2000f8e0205 */
[----:B------:R-:W-:-:S03]  /*f5c0*/  ULDC.64 UR4, c[0x0][0x330] ;  /* 0x0000cc0000047ab9 */ /* 0x000fc60000000a00 */
[----:B------:R-:W-:Y:S02]  /*f5d0*/  IMAD.IADD R3, R3, 0x1, R5 ;  /* 0x0000000103037824 */ /* 0x000fe400078e0205 */
[----:B------:R-:W-:Y:S01]  /*f5e0*/  IMAD.WIDE.U32 R2, R28, UR4, R2 ;  /* 0x000000041c027c25 */ /* 0x000fe2000f8e0002 */
[----:B------:R-:W-:-:S03]  /*f5f0*/  UMOV UR4, 0xffffffff ;  /* 0xffffffff00047882 */ /* 0x000fc60000000000 */
[----:B------:R-:W-:Y:S01]  /*f600*/  IMAD R8, R28, UR5, R3 ;  /* 0x000000051c087c24 */ /* 0x000fe2000f8e0203 */
[----:B------:R-:W-:-:S04]  /*f610*/  IADD3 R7, P0, R2, UR6, RZ ;  /* 0x0000000602077c10 */ /* 0x000fc8000ff1e0ff */
[----:B------:R-:W-:Y:S01]  /*f620*/  IADD3.X R8, R8, UR7, RZ, P0, !PT ;  /* 0x0000000708087c10 */ /* 0x000fe200087fe4ff */
[----:B--2---:R-:W-:Y:S01]  /*f630*/  IMAD R5, R29, 0x8000, R11 ;  /* 0x000080001d057824 */ /* 0x004fe200078e020b */
[----:B------:R-:W-:Y:S07]  /*f640*/  BRA.DIV UR4, `(.L_x_287) ;  /* 0x0000005204007947 */ /* 0x000fee000b800000 */
[----:B------:R-:W2:Y:S01]  /*f650*/  LDC R12, c[0x0][0x2f4] ;  /* 0x0000bd00ff0c7b82 */ /* 0x000ea20000000800 */
[----:B------:R-:W3:Y:S01]  /*f660*/  SHFL.IDX PT, R2, R7, RZ, 0x181f ;  /* 0x00181fff07027589 */ /* 0x000ee200000e0000 */
[----:B------:R-:W-:Y:S01]  /*f670*/  LOP3.LUT R11, R32, 0x80, RZ, 0xfc, !PT ;  /* 0x00000080200b7812 */ /* 0x000fe200078efcff */
[----:B------:R-:W-:Y:S01]  /*f680*/  IMAD.IADD R5, R16, 0x1, R5 ;  /* 0x0000000110057824 */ /* 0x000fe200078e0205 */
[C---:B------:R-:W-:Y:S01]  /*f690*/  ISETP.GE.AND P3, PT, R17.reuse, 0x11, PT ;  /* 0x000000111100780c */ /* 0x040fe20003f66270 */
[----:B------:R-:W4:Y:S01]  /*f6a0*/  SHFL.IDX PT, R3, R8, RZ, 0x181f ;  /* 0x00181fff08037589 */ /* 0x000f2200000e0000 */
[----:B------:R-:W-:Y:S02]  /*f6b0*/  LOP3.LUT R30, R30, 0xffffffdf, RZ, 0xc0, !PT ;  /* 0xffffffdf1e1e7812 */ /* 0x000fe400078ec0ff */
[C---:B------:R-:W-:Y:S02]  /*f6c0*/  ISETP.GE.AND P6, PT, R17.reuse, 0x71, PT ;  /* 0x000000711100780c */ /* 0x040fe40003fc6270 */
[----:B------:R-:W-:-:S02]  /*f6d0*/  ISETP.GE.AND P5, PT, R17, 0x31, PT ;  /* 0x000000311100780c */ /* 0x000fc40003fa6270 */
[----:B------:R-:W-:-:S05]  /*f6e0*/  ISETP.GE.AND P4, PT, R17, 0x41, PT ;  /* 0x000000411100780c */ /* 0x000fca0003f86270 */
[----:B------:R-:W-:Y:S02]  /*f6f0*/  @P3 LOP3.LUT R30, R30, 0x20, RZ, 0xfc, !PT ;  /* 0x000000201e1e3812 */ /* 0x000fe400078efcff */
[C---:B------:R-:W-:Y:S02]  /*f700*/  ISETP.GE.AND P3, PT, R17.reuse, 0x51, PT ;  /* 0x000000511100780c */ /* 0x040fe40003f66270 */
[----:B------:R-:W-:Y:S02]  /*f710*/  LOP3.LUT R30, R30, 0xffffffef, RZ, 0xc0, !PT ;  /* 0xffffffef1e1e7812 */ /* 0x000fe400078ec0ff */
[C---:B--2---:R-:W-:Y:S02]  /*f720*/  ISETP.GE.AND P1, PT, R32.reuse, R12, PT ;  /* 0x0000000c2000720c */ /* 0x044fe40003f26270 */
[----:B---3--:R-:W-:Y:S02]  /*f730*/  IADD3 R2, P0, R32, R2, RZ ;  /* 0x0000000220027210 */ /* 0x008fe40007f1e0ff */
[----:B------:R-:W-:-:S03]  /*f740*/  ISETP.LT.OR P2, PT, R17, 0x1, P1 ;  /* 0x000000011100780c */ /* 0x000fc60000f41670 */
[----:B----4-:R-:W-:Y:S01]  /*f750*/  IMAD.X R3, RZ, RZ, R3, P0 ;  /* 0x000000ffff037224 */ /* 0x010fe200000e0603 */
[----:B------:R-:W-:-:S09]  /*f760*/  ISETP.GE.AND P0, PT, R11, R12, PT ;  /* 0x0000000c0b00720c */ /* 0x000fd20003f06270 */
[----:B------:R-:W-:Y:S01]  /*f770*/  @!PT LDS RZ, [RZ] ;  /* 0x00000000fffff984 */ /* 0x000fe20000000800 */
[----:B------:R-:W-:Y:S01]  /*f780*/  LDGSTS.E.BYPASS.LTC128B.128 [R5+0x10400], desc[UR52][R2.64], !P2 ;  /* 0x1040000002057fae */ /* 0x000fe2000d101d74 */
[----:B------:R-:W-:-:S13]  /*f790*/  ISETP.LT.OR P2, PT, R17, 0x1, P0 ;  /* 0x000000011100780c */ /* 0x000fda0000741670 */
[----:B------:R2:W-:Y:S04]  /*f7a0*/  LDGSTS.E.BYPASS.LTC128B.128 [R5+0x14400], desc[UR52][R2.64+0x80], !P2 ;  /* 0x1440008002057fae */ /* 0x0005e8000d101d74 */
[----:B--2---:R-:W2:Y:S04]  /*f7b0*/  SHFL.IDX PT, R2, R7, 0x1, 0x181f ;  /* 0x00381f0007027f89 */ /* 0x004ea800000e0000 */
[----:B------:R-:W3:Y:S01]  /*f7c0*/  SHFL.IDX PT, R3, R8, 0x1, 0x181f ;  /* 0x00381f0008037f89 */ /* 0x000ee200000e0000 */
[----:B--2---:R-:W-:-:S05]  /*f7d0*/  IADD3 R2, P2, R32, R2, RZ ;  /* 0x0000000220027210 */ /* 0x004fca0007f5e0ff */
[----:B---3--:R-:W-:Y:S01]  /*f7e0*/  IMAD.X R3, RZ, RZ, R3, P2 ;  /* 0x000000ffff037224 */ /* 0x008fe200010e0603 */
[----:B------:R-:W-:-:S13]  /*f7f0*/  ISETP.LT.OR P2, PT, R17, 0x11, P1 ;  /* 0x000000111100780c */ /* 0x000fda0000f41670 */
        /* <DEDUP_REMOVED lines=36> */
[----:B------:R-:W3:Y:S04]  /*fa40*/  SHFL.IDX PT, R3, R8, 0x6, 0x181f ;  /* 0x00d81f0008037f89 */ /* 0x000ee800000e0000 */
[----:B------:R-:W4:Y:S01]  /*fa50*/  SHFL.IDX PT, R8, R8, 0x7, 0x181f ;  /* 0x00f81f0008087f89 */ /* 0x000f2200000e0000 */
[----:B--2---:R-:W-:-:S05]  /*fa60*/  IADD3 R2, P2, R32, R2, RZ ;  /* 0x0000000220027210 */ /* 0x004fca0007f5e0ff */
[----:B---3--:R-:W-:Y:S01]  /*fa70*/  IMAD.X R3, RZ, RZ, R3, P2 ;  /* 0x000000ffff037224 */ /* 0x008fe200010e0603 */
[----:B------:R-:W-:-:S13]  /*fa80*/  ISETP.LT.OR P2, PT, R17, 0x61, P1 ;  /* 0x000000611100780c */ /* 0x000fda0000f41670 */
[----:B------:R-:W-:Y:S01]  /*fa90*/  LDGSTS.E.BYPASS.LTC128B.128 [R5+0x13400], desc[UR52][R2.64], !P2 ;  /* 0x1340000002057fae */ /* 0x000fe2000d101d74 */
[----:B------:R-:W-:-:S13]  /*faa0*/  ISETP.LT.OR P2, PT, R17, 0x61, P0 ;  /* 0x000000611100780c */ /* 0x000fda0000741670 */
[----:B------:R2:W-:Y:S01]  /*fab0*/  LDGSTS.E.BYPASS.LTC128B.128 [R5+0x17400], desc[UR52][R2.64+0x80], !P2 ;  /* 0x1740008002057fae */ /* 0x0005e2000d101d74 */
[----:B------:R-:W-:-:S03]  /*fac0*/  ISETP.GE.AND P2, PT, R17, 0x21, PT ;  /* 0x000000211100780c */ /* 0x000fc60003f46270 */
[----:B--2---:R2:W3:Y:S10]  /*fad0*/  SHFL.IDX PT, R2, R7, 0x7, 0x181f ;  /* 0x00f81f0007027f89 */ /* 0x0044f400000e0000 */
[----:B------:R-:W-:-:S02]  /*fae0*/  @P2 LOP3.LUT R30, R30, 0x10, RZ, 0xfc, !PT ;  /* 0x000000101e1e2812 */ /* 0x000fc400078efcff */
[----:B------:R-:W-:Y:S02]  /*faf0*/  ISETP.GE.AND P2, PT, R17, 0x61, PT ;  /* 0x000000611100780c */ /* 0x000fe40003f46270 */
[----:B------:R-:W-:-:S04]  /*fb00*/  LOP3.LUT R30, R30, 0xffffffbf, RZ, 0xc0, !PT ;  /* 0xffffffbf1e1e7812 */ /* 0x000fc800078ec0ff */
[----:B--2-4-:R-:W-:-:S07]  /*fb10*/  @P6 LOP3.LUT R30, R30, 0x40, RZ, 0xfc, !PT ;  /* 0x000000401e1e6812 */ /* 0x014fce00078efcff */
.L_x_380:
[C---:B------:R-:W-:Y:S02]  /*fb20*/  ISETP.LT.OR P1, PT, R17.reuse, 0x71, P1 ;  /* 0x000000711100780c */ /* 0x040fe40000f21670 */
[----:B------:R-:W-:Y:S02]  /*fb30*/  ISETP.LT.OR P0, PT, R17, 0x71, P0 ;  /* 0x000000711100780c */ /* 0x000fe40000701670 */
[----:B---3--:R-:W-:-:S05]  /*fb40*/  IADD3 R2, P6, R32, R2, RZ ;  /* 0x0000000220027210 */ /* 0x008fca0007fde0ff */
[----:B------:R-:W-:-:S05]  /*fb50*/  IMAD.X R3, RZ, RZ, R8, P6 ;  /* 0x000000ffff037224 */ /* 0x000fca00030e0608 */
[----:B------:R-:W-:Y:S01]  /*fb60*/  @!PT LDS RZ, [RZ] ;  /* 0x00000000fffff984 */ /* 0x000fe20000000800 */
[----:B------:R-:W-:Y:S01]  /*fb70*/  @!PT LDS RZ, [RZ] ;  /* 0x00000000fffff984 */ /* 0x000fe20000000800 */
[----:B------:R-:W-:Y:S01]  /*fb80*/  @!PT LDS RZ, [RZ] ;  /* 0x00000000fffff984 */ /* 0x000fe20000000800 */
[----:B------:R2:W-:Y:S04]  /*fb90*/  LDGSTS.E.BYPASS.LTC128B.128 [R5+0x13c00], desc[UR52][R2.64], !P1 ;  /* 0x13c0000002057fae */ /* 0x0005e8000c901d74 */
[----:B------:R2:W-:Y:S01]  /*fba0*/  LDGSTS.E.BYPASS.LTC128B.128 [R5+0x17c00], desc[UR52][R2.64+0x80], !P0 ;  /* 0x17c0008002057fae */ /* 0x0005e2000c101d74 */
[----:B------:R-:W-:Y:S01]  /*fbb0*/  PLOP3.LUT P0, PT, PT, PT, PT, 0x80, 0x0 ;  /* 0x000000000000781c */ /* 0x000fe20003f0f070 */
[----:B------:R-:W-:-:S12]  /*fbc0*/  NOP ;  /* 0x0000000000007918 */ /* 0x000fd80000000000 */
.L_x_288:
[----:B------:R-:W-:Y:S02]  /*fbd0*/  PLOP3.LUT P1, PT, P1, P0, PT, 0xa2, 0x0 ;  /* 0x000000000000781c */ /* 0x000fe40000f21472 */
[----:B------:R-:W-:-:S08]  /*fbe0*/  @P0 R2UR P1, UR4, R6 ;  /* 0x00000000060402ca */ /* 0x000fd00000020000 */
[----:B------:R-:W-:-:S05]  /*fbf0*/  @P0 PLOP3.LUT P0, PT, P1, PT, PT, 0x80, 0x0 ;  /* 0x000000000000081c */ /* 0x000fca0000f0f070 */
[----:B------:R-:W-:Y:S01]  /*fc00*/  @!P1 SYNCS.ARRIVE.TRANS64.RED.A0T1 RZ, [UR4+0x38870], RZ ;  /* 0x038870ffffff99a7 */ /* 0x000fe20008200404 */
[----:B------:R-:W-:Y:S07]  /*fc10*/  @!P1 ARRIVES.LDGSTSBAR.64.TRANSCNT [UR4+0x38870] ;  /* 0x03887000ff0099b0 */ /* 0x000fee0008000a84 */
[----:B------:R-:W-:Y:S05]  /*fc20*/  @P0 BRA.U.ANY `(.L_x_288) ;  /* 0xfffffffd00e80947 */ /* 0x000fea000393ffff */
[----:B------:R-:W-:Y:S01]  /*fc30*/  NOP ;  /* 0x0000000000007918 */ /* 0x000fe20000000000 */
[----:B--2---:R-:W-:-:S05]  /*fc40*/  IMAD.U32 R2, RZ, RZ, UR42 ;  /* 0x0000002aff027e24 */ /* 0x004fca000f8e00ff */
[----:B------:R-:W-:-:S13]  /*fc50*/  ISETP.NE.AND P6, PT, R2, 0x3, PT ;  /* 0x000000030200780c */ /* 0x000fda0003fc5270 */
[----:B------:R-:W-:Y:S05]  /*fc60*/  @!P6 BRA `(.L_x_289) ;  /* 0x000000000004e947 */ /* 0x000fea0003800000 */
[----:B------:R-:W-:Y:S01]  /*fc70*/  BPT.TRAP 0x1 ;  /* 0x000000040000795c */ /* 0x000fe20000300000 */
.L_x_289:
[----:B------:R2:W-:Y:S01]  /*fc80*/  SYNCS.ARRIVE.TRANS64.A1T0 RZ, [R6+URZ+0x38870], RZ ;  /* 0x038870ff06ff79a7 */ /* 0x0005e2000810003f */
[----:B------:R-:W-:Y:S05]  /*fc90*/  @!P6 BRA `(.L_x_290) ;  /* 0x000000000004e947 */ /* 0x000fea0003800000 */
[----:B------:R-:W-:Y:S01]  /*fca0*/  BPT.TRAP 0x1 ;  /* 0x000000040000795c */ /* 0x000fe20000300000 */
.L_x_290:
[----:B------:R-:W3:Y:S01]  /*fcb0*/  SYNCS.PHASECHK.TRANS64.TRYWAIT P0, [R6+URZ+0x38840], R20 ;  /* 0x03884014060075a7 */ /* 0x000ee2000800017f */
[----:B------:R-:W-:Y:S04]  /*fcc0*/  BSSY B0, `(.L_x_291) ;  /* 0x0000002000007945 */ /* 0x000fe80003800000 */
[----:B---3--:R-:W-:Y:S05]  /*fcd0*/  @!P0 BRA `(.L_x_292) ;  /* 0x00000054002c8947 */ /* 0x008fea0003800000 */
.L_x_381:
[----:B------:R-:W-:Y:S05]  /*fce0*/  BSYNC B0 ;  /* 0x0000000000007941 */ /* 0x000fea0003800000 */
.L_x_291:
[----:B------:R-:W-:Y:S01]  /*fcf0*/  ULDC.64 UR4, c[0x0][0x300] ;  /* 0x0000c00000047ab9 */ /* 0x000fe20000000a00 */
[----:B------:R-:W4:Y:S01]  /*fd00*/  LDC R17, c[0x0][0x2f4] ;  /* 0x0000bd00ff117b82 */ /* 0x000f220000000800 */
[----:B------:R-:W-:Y:S01]  /*fd10*/  IMAD R7, R9, UR4, RZ ;  /* 0x0000000409077c24 */ /* 0x000fe2000f8e02ff */
[----:B------:R-:W-:Y:S01]  /*fd20*/  ULDC.64 UR6, c[0x0][0x2e8] ;  /* 0x0000ba0000067ab9 */ /* 0x000fe20000000a00 */
[----:B------:R-:W-:Y:S01]  /*fd30*/  IMAD.WIDE.U32 R2, R0, UR4, RZ ;  /* 0x0000000400027c25 */ /* 0x000fe2000f8e00ff */
[----:B------:R-:W-:-:S03]  /*fd40*/  LOP3.LUT R8, R32, 0x80, RZ, 0xfc, !PT ;  /* 0x0000008020087812 */ /* 0x000fc600078efcff */
        /* <DEDUP_REMOVED lines=8> */
[----:B------:R-:W-:Y:S01]  /*fdd0*/  IMAD.WIDE.U32 R2, R28, UR4, R2 ;  /* 0x000000041c027c25 */ /* 0x000fe2000f8e0002 */
[----:B------:R-:W-:Y:S01]  /*fde0*/  UMOV UR4, 0xffffffff ;  /* 0xffffffff00047882 */ /* 0x000fe20000000000 */
[----:B----4-:R-:W-:Y:S02]  /*fdf0*/  ISETP.GE.AND P1, PT, R8, R17, PT ;  /* 0x000000110800720c */ /* 0x010fe40003f26270 */
[----:B------:R-:W-:Y:S01]  /*fe00*/  IMAD R0, R28, UR5, R3 ;  /* 0x000000051c007c24 */ /* 0x000fe2000f8e0203 */
[----:B------:R-:W-:-:S04]  /*fe10*/  IADD3 R4, P0, R2, UR6, RZ ;  /* 0x0000000602047c10 */ /* 0x000fc8000ff1e0ff */
[----:B------:R-:W-:Y:S01]  /*fe20*/  IADD3.X R0, R0, UR7, RZ, P0, !PT ;  /* 0x0000000700007c10 */ /* 0x000fe200087fe4ff */
[----:B------:R-:W-:Y:S08]  /*fe30*/  BRA.DIV UR4, `(.L_x_293) ;  /* 0x0000005204e87947 */ /* 0x000ff0000b800000 */
[----:B------:R-:W4:Y:S01]  /*fe40*/  SHFL.IDX PT, R14, R4, RZ, 0x181f ;  /* 0x00181fff040e7589 */ /* 0x000f2200000e0000 */
[----:B------:R-:W-:Y:S02]  /*fe50*/  LOP3.LUT R30, R30, 0xfffff7ff, RZ, 0xc0, !PT ;  /* 0xfffff7ff1e1e7812 */ /* 0x000fe400078ec0ff */
[----:B------:R-:W-:Y:S01]  /*fe60*/  ISETP.GE.AND P6, PT, R32, R17, PT ;  /* 0x000000112000720c */ /* 0x000fe20003fc6270 */
[----:B------:R-:W5:Y:S01]  /*fe70*/  SHFL.IDX PT, R2, R0, RZ, 0x181f ;  /* 0x00181fff00027589 */ /* 0x000f6200000e0000 */
[----:B------:R-:W-:-:S04]  /*fe80*/  @P4 LOP3.LUT R30, R30, 0x800, RZ, 0xfc, !PT ;  /* 0x000008001e1e4812 */ /* 0x000fc800078efcff */
[C---:B------:R-:W-:Y:S02]  /*fe90*/  LOP3.LUT P4, RZ, R30.reuse, 0x80, RZ, 0xc0, !PT ;  /* 0x000000801eff7812 */ /* 0x040fe4000788c0ff */
[----:B------:R-:W-:-:S04]  /*fea0*/  LOP3.LUT R30, R30, 0xfffffbff, RZ, 0xc0, !PT ;  /* 0xfffffbff1e1e7812 */ /* 0x000fc800078ec0ff */
[----:B------:R-:W-:-:S04]  /*feb0*/  @P3 LOP3.LUT R30, R30, 0x400, RZ, 0xfc, !PT ;  /* 0x000004001e1e3812 */ /* 0x000fc800078efcff */
[C---:B------:R-:W-:Y:S02]  /*fec0*/  LOP3.LUT P3, RZ, R30.reuse, 0x20, RZ, 0xc0, !PT ;  /* 0x000000201eff7812 */ /* 0x040fe4000786c0ff */
[----:B------:R-:W-:Y:S02]  /*fed0*/  LOP3.LUT R30, R30, 0xfffffdff, RZ, 0xc0, !PT ;  /* 0xfffffdff1e1e7812 */ /* 0x000fe400078ec0ff */
[----:B----4-:R-:W-:Y:S02]  /*fee0*/  @P4 IADD3 R7, P0, R32, R14, RZ ;  /* 0x0000000e20074210 */ /* 0x010fe40007f1e0ff */
[----:B------:R-:W4:Y:S01]  /*fef0*/  SHFL.IDX PT, R14, R4, 0x1, 0x181f ;  /* 0x00381f00040e7f89 */ /* 0x000f2200000e0000 */
[----:B------:R-:W-:Y:S02]  /*ff00*/  @P2 LOP3.LUT R30, R30, 0x200, RZ, 0xfc, !PT ;  /* 0x000002001e1e2812 */ /* 0x000fe400078efcff */
[----:B-----5:R-:W-:Y:S02]  /*ff10*/  @P4 IMAD.X R3, RZ, RZ, R2, P0 ;  /* 0x000000ffff034224 */ /* 0x020fe400000e0602 */
[----:B------:R-:W-:Y:S01]  /*ff20*/  @P4 IMAD.MOV.U32 R2, RZ, RZ, R7 ;  /* 0x000000ffff024224 */ /* 0x000fe200078e0007 */
[----:B------:R-:W-:-:S04]  /*ff30*/  LOP3.LUT P2, RZ, R30, 0x10, RZ, 0xc0, !PT ;  /* 0x000000101eff7812 */ /* 0x000fc8000784c0ff */
[----:B------:R-:W-:Y:S04]  /*ff40*/  @P4 LDGSTS.E.BYPASS.LTC128B.128 [R5+0x28400], desc[UR52][R2.64], !P6 ;  /* 0x2840000002054fae */ /* 0x000fe8000f101d74 */
[----:B------:R5:W-:Y:S01]  /*ff50*/  @P4 LDGSTS.E.BYPASS.LTC128B.128 [R5+0x2c400], desc[UR52][R2.64+0x80], !P1 ;  /* 0x2c40008002054fae */ /* 0x000be2000c901d74 */
[----:B------:R-:W-:Y:S02]  /*ff60*/  LOP3.LUT P4, RZ, R30, 0x800, RZ, 0xc0, !PT ;  /* 0x000008001eff7812 */ /* 0x000fe4000788c0ff */
[----:B----4-:R-:W-:Y:S01]  /*ff70*/  @P3 IADD3 R7, P0, R32, R14, RZ ;  /* 0x0000000e20073210 */ /* 0x010fe20007f1e0ff */
[----:B-----5:R-:W4:Y:S04]  /*ff80*/  SHFL.IDX PT, R2, R0, 0x1, 0x181f ;  /* 0x00381f0000027f89 */ /* 0x020f2800000e0000 */
[----:B------:R-:W5:Y:S01]  /*ff90*/  SHFL.IDX PT, R14, R4, 0x2, 0x181f ;  /* 0x00581f00040e7f89 */ /* 0x000f6200000e0000 */
[----:B----4-:R-:W-:-:S02]  /*ffa0*/  @P3 IMAD.X R8, RZ, RZ, R2, P0 ;  /* 0x000000ffff083224 */ /* 0x010fc400000e0602 */
[----:B------:R-:W-:Y:S02]  /*ffb0*/  @P3 IMAD.MOV.U32 R2, RZ, RZ, R7 ;  /* 0x000000ffff023224 */ /* 0x000fe400078e0007 */
[----:B------:R-:W-:Y:S01]  /*ffc0*/  @P3 IMAD.MOV.U32 R3, RZ, RZ, R8 ;  /* 0x000000ffff033224 */ /* 0x000fe200078e0008 */
[----:B-----5:R-:W-:Y:S02]  /*ffd0*/  @P2 IADD3 R7, P0, R32, R14, RZ ;  /* 0x0000000e20072210 */ /* 0x020fe40007f1e0ff */
[----:B------:R-:W-:Y:S04]  /*ffe0*/  SHFL.IDX PT, R14, R4, 0x3, 0x181f ;  /* 0x00781f00040e7f89 */ /* 0x000fe800000e0000 */
[----:B------:R-:W-:Y:S04]  /*fff0*/  @P3 LDGSTS.E.BYPASS.LTC128B.128 [R5+0x28c00], desc[UR52][R2.64], !P6 ;  /* 0x28c0000002053fae */ /* 0x000fe8000f101d74 */
[----:B------:R4:W-:Y:S01]  /*10000*/  @P3 LDGSTS.E.BYPASS.LTC128B.128 [R5+0x2cc00], desc[UR52][R2.64+0x80], !P1 ;  /* 0x2cc0008002053fae */ /* 0x0009e2000c901d74 */
[----:B------:R-:W-:-:S03]  /*10010*/  LOP3.LUT P3, RZ, R30, 0x400, RZ, 0xc0, !PT ;  /* 0x000004001eff7812 */ /* 0x000fc6000786c0ff */
[----:B----4-:R-:W4:Y:S02]  /*10020*/  SHFL.IDX PT, R2, R0, 0x2, 0x181f ;  /* 0x00581f0000027f89 */ /* 0x010f2400000e0000 */
[----:B----4-:R-:W-:Y:S02]  /*10030*/  @P2 IMAD.X R8, RZ, RZ, R2, P0 ;  /* 0x000000ffff082224 */ /* 0x010fe400000e0602 */
[----:B------:R-:W-:Y:S01]  /*10040*/  @P2 IMAD.MOV.U32 R2, RZ, RZ, R7 ;  /* 0x000000ffff022224 */ /* 0x000fe200078e0007 */
[----:B------:R-:W-:Y:S01]  /*10050*/  @P5 IADD3 R7, P0, R32, R14, RZ ;  /* 0x0000000e20075210 */ /* 0x000fe20007f1e0ff */
[----:B------:R-:W-:Y:S01]  /*10060*/  @P2 IMAD.MOV.U32 R3, RZ, RZ, R8 ;  /* 0x000000ffff032224 */ /* 0x000fe200078e0008 */
        /* <DEDUP_REMOVED lines=11> */
[----:B------:R4:W-:Y:S04]  /*10120*/  @P5 LDGSTS.E.BYPASS.LTC128B.128 [R5+0x2dc00], desc[UR52][R2.64+0x80], !P1 ;  /* 0x2dc0008002055fae */ /* 0x0009e8000c901d74 */
[----:B----4-:R-:W4:Y:S02]  /*10130*/  SHFL.IDX PT, R2, R0, 0x4, 0x181f ;  /* 0x00981f0000027f89 */ /* 0x010f2400000e0000 */
[----:B----4-:R-:W-:-:S02]  /*10140*/  @P4 IMAD.X R8, RZ, RZ, R2, P0 ;  /* 0x000000ffff084224 */ /* 0x010fc400000e0602 */
        /* <DEDUP_REMOVED lines=14> */
[----:B----4-:R-:W4:Y:S04]  /*10230*/  SHFL.IDX PT, R2, R0, 0x6, 0x181f ;  /* 0x00d81f0000027f89 */ /* 0x010f2800000e0000 */
[----:B------:R-:W0:Y:S01]  /*10240*/  SHFL.IDX PT, R0, R0, 0x7, 0x181f ;  /* 0x00f81f0000007f89 */ /* 0x000e2200000e0000 */
[----:B----4-:R-:W-:-:S02]  /*10250*/  @P2 IMAD.X R8, RZ, RZ, R2, P0 ;  /* 0x000000ffff082224 */ /* 0x010fc400000e0602 */
[----:B------:R-:W-:Y:S02]  /*10260*/  @P2 IMAD.MOV.U32 R2, RZ, RZ, R7 ;  /* 0x000000ffff022224 */ /* 0x000fe400078e0007 */
[----:B------:R-:W-:-:S05]  /*10270*/  @P2 IMAD.MOV.U32 R3, RZ, RZ, R8 ;  /* 0x000000ffff032224 */ /* 0x000fca00078e0008 */
[----:B------:R4:W-:Y:S04]  /*10280*/  @P2 LDGSTS.E.BYPASS.LTC128B.128 [R5+0x2b400], desc[UR52][R2.64], !P6 ;  /* 0x2b40000002052fae */ /* 0x0009e8000f101d74 */
[----:B0-----:R4:W-:Y:S02]  /*10290*/  @P2 LDGSTS.E.BYPASS.LTC128B.128 [R5+0x2f400], desc[UR52][R2.64+0x80], !P1 ;  /* 0x2f40008002052fae */ /* 0x0019e4000c901d74 */
.L_x_399:
[----:B------:R-:W-:Y:S02]  /*102a0*/  LOP3.LUT P2, RZ, R30, 0x40, RZ, 0xc0, !PT ;  /* 0x000000401eff7812 */ /* 0x000fe4000784c0ff */
[----:B------:R-:W-:-:S11]  /*102b0*/  ISETP.GE.AND P3, PT, R32, R17, PT ;  /* 0x000000112000720c */ /* 0x000fd60003f66270 */
[----:B----4-:R-:W-:-:S05]  /*102c0*/  @P2 IADD3 R2, P0, R32, R14, RZ ;  /* 0x0000000e20022210 */ /* 0x010fca0007f1e0ff */
[----:B------:R-:W-:Y:S01]  /*102d0*/  @P2 IMAD.X R3, RZ, RZ, R0, P0 ;  /* 0x000000ffff032224 */ /* 0x000fe200000e0600 */
[----:B------:R-:W-:-:S04]  /*102e0*/  PLOP3.LUT P0, PT, PT, PT, PT, 0x80, 0x0 ;  /* 0x000000000000781c */ /* 0x000fc80003f0f070 */
[----:B------:R-:W-:Y:S01]  /*102f0*/  @!PT LDS RZ, [RZ] ;  /* 0x00000000fffff984 */ /* 0x000fe20000000800 */
[----:B------:R-:W-:Y:S01]  /*10300*/  @!PT LDS RZ, [RZ] ;  /* 0x00000000fffff984 */ /* 0x000fe20000000800 */
[----:B------:R-:W-:Y:S01]  /*10310*/  @!PT LDS RZ, [RZ] ;  /* 0x00000000fffff984 */ /* 0x000fe20000000800 */
[----:B------:R0:W-:Y:S04]  /*10320*/  @P2 LDGSTS.E.BYPASS.LTC128B.128 [R5+0x2bc00], desc[UR52][R2.64], !P3 ;  /* 0x2bc0000002052fae */ /* 0x0001e8000d901d74 */
[----:B------:R0:W-:Y:S01]  /*10330*/  @P2 LDGSTS.E.BYPASS.LTC128B.128 [R5+0x2fc00], desc[UR52][R2.64+0x80], !P1 ;  /* 0x2fc0008002052fae */ /* 0x0001e2000c901d74 */
[----:B------:R-:W-:-:S04]  /*10340*/  NOP ;  /* 0x0000000000007918 */ /* 0x000fc80000000000 */
.L_x_294:
[----:B------:R-:W-:Y:S02]  /*10350*/  PLOP3.LUT P1, PT, P1, P0, PT, 0xa2, 0x0 ;  /* 0x000000000000781c */ /* 0x000fe40000f21472 */
[----:B------:R-:W-:-:S08]  /*10360*/  @P0 R2UR P1, UR4, R6 ;  /* 0x00000000060402ca */ /* 0x000fd00000020000 */
[----:B------:R-:W-:-:S05]  /*10370*/  @P0 PLOP3.LUT P0, PT, P1, PT, PT, 0x80, 0x0 ;  /* 0x000000000000081c */ /* 0x000fca0000f0f070 */
[----:B------:R-:W-:Y:S01]  /*10380*/  @!P1 SYNCS.ARRIVE.TRANS64.RED.A0T1 RZ, [UR4+0x38830], RZ ;  /* 0x038830ffffff99a7 */ /* 0x000fe20008200404 */
[----:B------:R-:W-:Y:S07]  /*10390*/  @!P1 ARRIVES.LDGSTSBAR.64.TRANSCNT [UR4+0x38830] ;  /* 0x03883000ff0099b0 */ /* 0x000fee0008000a84 */
[----:B------:R-:W-:Y:S05]  /*103a0*/  @P0 BRA.U.ANY `(.L_x_294) ;  /* 0xfffffffd00e80947 */ /* 0x000fea000393ffff */
[----:B------:R-:W-:Y:S01]  /*103b0*/  NOP ;  /* 0x0000000000007918 */ /* 0x000fe20000000000 */
[----:B------:R-:W-:-:S05]  /*103c0*/  IMAD.U32 R0, RZ, RZ, UR42 ;  /* 0x0000002aff007e24 */ /* 0x000fca000f8e00ff */
[----:B------:R-:W-:-:S13]  /*103d0*/  ISETP.NE.AND P2, PT, R0, 0x3, PT ;  /* 0x000000030000780c */ /* 0x000fda0003f45270 */
[----:B------:R-:W-:Y:S05]  /*103e0*/  @!P2 BRA `(.L_x_295) ;  /* 0x000000000004a947 */ /* 0x000fea0003800000 */
[----:B------:R-:W-:Y:S01]  /*103f0*/  BPT.TRAP 0x1 ;  /* 0x000000040000795c */ /* 0x000fe20000300000 */
.L_x_295:
[----:B------:R4:W-:Y:S02]  /*10400*/  SYNCS.ARRIVE.TRANS64.A1T0 RZ, [R6+URZ+0x38830], RZ ;  /* 0x038830ff06ff79a7 */ /* 0x0009e4000810003f */
[----:B------:R-:W-:Y:S05]  /*10410*/  WARPSYNC.ALL ;  /* 0x0000000000007948 */ /* 0x000fea0003800000 */
[----:B------:R-:W-:Y:S01]  /*10420*/  VIADD R0, R16, 0x20400 ;  /* 0x0002040010007836 */ /* 0x000fe20000000000 */
[----:B------:R-:W-:Y:S01]  /*10430*/  USHF.R.S32.HI UR4, URZ, 0x1f, UR38 ;  /* 0x0000001f3f047899 */ /* 0x000fe20008011426 */
[----:B------:R-:W-:Y:S01]  /*10440*/  BAR.SYNC.DEFER_BLOCKING 0x8, 0x180 ;  /* 0x0206000000007b1d */ /* 0x000fe20000010000 */
[----:B------:R-:W-:Y:S02]  /*10450*/  UISETP.NE.AND UP0, UPT, UR45, URZ, UPT ;  /* 0x0000003f2d00728c */ /* 0x000fe4000bf05270 */
[----:B------:R-:W-:-:S02]  /*10460*/  LOP3.LUT P0, RZ, R0, 0x3ff, RZ, 0xc0, !PT ;  /* 0x000003ff00ff7812 */ /* 0x000fc4000780c0ff */
[----:B------:R-:W-:Y:S01]  /*10470*/  USEL UR41, UR41, URZ, !UP0 ;  /* 0x0000003f29297287 */ /* 0x000fe2000c000000 */
[----:B------:R-:W-:Y:S01]  /*10480*/  BSSY B6, `(.L_x_296) ;  /* 0x0000018000067945 */ /* 0x000fe20003800000 */
[----:B------:R-:W-:Y:S01]  /*10490*/  ULDC.64 UR6, c[0x0][0x298] ;  /* 0x0000a60000067ab9 */ /* 0x000fe20000000a00 */
[----:B------:R-:W-:Y:S02]  /*104a0*/  USEL UR40, UR40, URZ, !UP0 ;  /* 0x0000003f28287287 */ /* 0x000fe4000c000000 */
[----:B------:R-:W-:Y:S02]  /*104b0*/  UIMAD UR4, UR4, UR6, URZ ;  /* 0x00000006040472a4 */ /* 0x000fe4000f8e023f */
[----:B------:R-:W-:Y:S02]  /*104c0*/  UIMAD.WIDE.U32 UR36, UR38, UR6, URZ ;  /* 0x00000006262472a5 */ /* 0x000fe4000f8e003f */
[----:B------:R-:W-:-:S04]  /*104d0*/  UIMAD UR4, UR38, UR7, UR4 ;  /* 0x00000007260472a4 */ /* 0x000fc8000f8e0204 */
[----:B------:R-:W-:Y:S01]  /*104e0*/  UIADD3 UR45, UR37, UR4, URZ ;  /* 0x00000004252d7290 */ /* 0x000fe2000fffe03f */
[----:B------:R-:W-:Y:S11]  /*104f0*/  @!P0 BRA `(.L_x_297) ;  /* 0x0000000000408947 */ /* 0x000ff60003800000 */
[----:B0-----:R-:W-:Y:S01]  /*10500*/  MOV R2, 0x0 ;  /* 0x0000000000027802 */ /* 0x001fe20000000f00 */
[----:B------:R-:W-:Y:S01]  /*10510*/  ULDC.64 UR6, c[0x4][0xc0] ;  /* 0x0100300000067ab9 */ /* 0x000fe20000000a00 */
[----:B------:R-:W-:Y:S01]  /*10520*/  ULDC.64 UR8, c[0x4][0xc8] ;  /* 0x0100320000087ab9 */ /* 0x000fe20000000a00 */
[----:B------:R-:W-:Y:S01]  /*10530*/  ULDC.64 UR4, c[0x4][0x28] ;  /* 0x01000a0000047ab9 */ /* 0x000fe20000000a00 */
[----:B------:R-:W-:Y:S02]  /*10540*/  IMAD.U32 R4, RZ, RZ, UR6 ;  /* 0x00000006ff047e24 */ /* 0x000fe4000f8e00ff */
[----:B------:R-:W0:Y:S01]  /*10550*/  LDC.64 R2, c[0x4][R2] ;  /* 0x0100000002027b82 */ /* 0x000e220000000a00 */
[----:B------:R-:W-:Y:S02]  /*10560*/  IMAD.U32 R5, RZ, RZ, UR7 ;  /* 0x00000007ff057e24 */ /* 0x000fe4000f8e00ff */
[----:B-1234-:R-:W-:Y:S02]  /*10570*/  IMAD.U32 R6, RZ, RZ, UR8 ;  /* 0x00000008ff067e24 */ /* 0x01efe4000f8e00ff */
        /* <DEDUP_REMOVED lines=8> */
.L_x_297:
[----:B------:R-:W-:Y:S05]  /*10600*/  BSYNC B6 ;  /* 0x0000000000067941 */ /* 0x000fea0003800000 */
.L_x_296:
[----:B-1-3--:R-:W3:Y:S01]  /*10610*/  LDL.LU R20, [R1+0x4] ;  /* 0x0000040001147983 */ /* 0x00aee20000300800 */
[----:B--2-4-:R-:W1:Y:S01]  /*10620*/  LDC R6, c[0x0][0x448] ;  /* 0x00011200ff067b82 */ /* 0x014e620000000800 */
[----:B0-----:R-:W0:Y:S01]  /*10630*/  S2R R2, SR_TID.X ;  /* 0x0000000000027919 */ /* 0x001e220000002100 */
[----:B------:R-:W2:Y:S01]  /*10640*/  S2R R17, SR_TID.X ;  /* 0x0000000000117919 */ /* 0x000ea20000002100 */
[----:B------:R-:W-:Y:S01]  /*10650*/  R2UR UR8, R28 ;  /* 0x000000001c0872ca */ /* 0x000fe200000e0000 */
[----:B------:R-:W-:Y:S01]  /*10660*/  ULDC.64 UR6, c[0x0][0x2d8] ;  /* 0x0000b60000067ab9 */ /* 0x000fe20000000a00 */
[----:B------:R4:W5:Y:S01]  /*10670*/  LDL R8, [R1+0x24] ;  /* 0x0000240001087983 */ /* 0x0009620000100800 */
[----:B-1----:R-:W-:Y:S02]  /*10680*/  ISETP.NE.AND P0, PT, R6, 0x1, PT ;  /* 0x000000010600780c */ /* 0x002fe40003f05270 */
[----:B0-----:R-:W-:-:S11]  /*10690*/  LOP3.LUT R2, R2, 0x7f, RZ, 0xc0, !PT ;  /* 0x0000007f02027812 */ /* 0x001fd600078ec0ff */
[----:B------:R-:W0:Y:S01]  /*106a0*/  @P0 LDC R0, c[0x0][0x450] ;  /* 0x00011400ff000b82 */ /* 0x000e220000000800 */
[----:B------:R-:W-:-:S07]  /*106b0*/  SHF.R.U32.HI R21, RZ, 0x3, R2 ;  /* 0x00000003ff157819 */ /* 0x000fce0000011602 */
[----:B------:R-:W1:Y:S01]  /*106c0*/  @P0 LDC R2, c[0x0][0x44c] ;  /* 0x00011300ff020b82 */ /* 0x000e620000000800 */
[----:B--2---:R-:W-:Y:S01]  /*106d0*/  IMAD.SHL.U32 R17, R17, 0x10, RZ ;  /* 0x0000001011117824 */ /* 0x004fe200078e00ff */
[----:B------:R-:W-:-:S04]  /*106e0*/  R2UR UR10, R28 ;  /* 0x000000001c0a72ca */ /* 0x000fc800000e0000 */
[----:B------:R-:W-:Y:S01]  /*106f0*/  LOP3.LUT R17, R21, 0x70, R17, 0xf8, !PT ;  /* 0x0000007015117812 */ /* 0x000fe200078ef811 */
[----:B------:R-:W-:Y:S01]  /*10700*/  UMOV UR4, UR36 ;  /* 0x0000002400047c82 */ /* 0x000fe20008000000 */
[----:B------:R-:W-:Y:S02]  /*10710*/  UMOV UR5, UR45 ;  /* 0x0000002d00057c82 */ /* 0x000fe40008000000 */
[----:B------:R-:W-:-:S03]  /*10720*/  UIMAD.WIDE.U32 UR4, UR8, UR6, UR4 ;  /* 0x00000006080472a5 */ /* 0x000fc6000f8e0004 */
[----:B------:R-:W-:Y:S02]  /*10730*/  ULDC.64 UR8, c[0x0][0x2e0] ;  /* 0x0000b80000087ab9 */ /* 0x000fe40000000a00 */
[----:B------:R-:W-:Y:S02]  /*10740*/  UIMAD UR6, UR40, UR8, URZ ;  /* 0x00000008280672a4 */ /* 0x000fe4000f8e023f */
[----:B------:R-:W-:Y:S02]  /*10750*/  UIMAD UR5, UR10, UR7, UR5 ;  /* 0x000000070a0572a4 */ /* 0x000fe4000f8e0205 */
[----:B------:R-:W-:Y:S02]  /*10760*/  UIMAD UR6, UR41, UR9, UR6 ;  /* 0x00000009290672a4 */ /* 0x000fe4000f8e0206 */
[----:B------:R-:W-:Y:S01]  /*10770*/  UIMAD.WIDE.U32 UR4, UR41, UR8, UR4 ;  /* 0x00000008290472a5 */ /* 0x000fe2000f8e0004 */
[----:B------:R-:W2:Y:S03]  /*10780*/  S2R R9, SR_TID.X ;  /* 0x0000000000097919 */ /* 0x000ea60000002100 */
[----:B------:R-:W-:-:S03]  /*10790*/  UIADD3 UR5, UR5, UR6, URZ ;  /* 0x0000000605057290 */ /* 0x000fc6000fffe03f */
[----:B------:R-:W-:Y:S01]  /*107a0*/  ULDC.64 UR6, c[0x0][0x2d0] ;  /* 0x0000b40000067ab9 */ /* 0x000fe20000000a00 */
[----:B------:R-:W-:Y:S01]  /*107b0*/  LOP3.LUT R10, R32, 0x80, RZ, 0xfc, !PT ;  /* 0x00000080200a7812 */ /* 0x000fe200078efcff */
[----:B---3--:R-:W-:-:S05]  /*107c0*/  IMAD.SHL.U32 R4, R20, 0x80, RZ ;  /* 0x0000008014047824 */ /* 0x008fca00078e00ff */
[----:B------:R-:W-:-:S05]  /*107d0*/  LOP3.LUT R7, R17, R4, RZ, 0xfc, !PT ;  /* 0x0000000411077212 */ /* 0x000fca00078efcff */
[----:B-1----:R-:W-:-:S04]  /*107e0*/  @P0 IMAD.HI.U32 R3, R7, R2, RZ ;  /* 0x0000000207030227 */ /* 0x002fc800078e00ff */
[----:B------:R-:W-:Y:S01]  /*107f0*/  IMAD.MOV.U32 R2, RZ, RZ, R7 ;  /* 0x000000ffff027224 */ /* 0x000fe200078e0007 */
[----:B0-----:R-:W-:-:S04]  /*10800*/  @P0 SHF.R.U32.HI R2, RZ, R0, R3 ;  /* 0x00000000ff020219 */ /* 0x001fc80000011603 */
[----:B------:R-:W-:Y:S01]  /*10810*/  SHF.R.S32.HI R0, RZ, 0x1f, R2 ;  /* 0x0000001fff007819 */ /* 0x000fe20000011402 */
[----:B------:R-:W-:-:S04]  /*10820*/  IMAD.U32 R3, RZ, RZ, UR6 ;  /* 0x00000006ff037e24 */ /* 0x000fc8000f8e00ff */
[----:B------:R-:W-:Y:S02]  /*10830*/  IMAD R5, R0, UR6, RZ ;  /* 0x0000000600057c24 */ /* 0x000fe4000f8e02ff */
[----:B------:R-:W-:Y:S02]  /*10840*/  IMAD.MOV R0, RZ, RZ, -R2 ;  /* 0x000000ffff007224 */ /* 0x000fe400078e0a02 */
[C---:B------:R-:W-:Y:S02]  /*10850*/  IMAD R5, R2.reuse, UR7, R5 ;  /* 0x0000000702057c24 */ /* 0x040fe4000f8e0205 */
[----:B------:R-:W-:Y:S01]  /*10860*/  IMAD.WIDE.U32 R2, R2, R3, UR4 ;  /* 0x0000000402027e25 */ /* 0x000fe2000f8e0003 */
[----:B------:R-:W-:-:S03]  /*10870*/  ULDC.64 UR4, c[0x0][0x2c8] ;  /* 0x0000b20000047ab9 */ /* 0x000fc60000000a00 */
[----:B------:R-:W-:Y:S02]  /*10880*/  IMAD R0, R6, R0, R7 ;  /* 0x0000000006007224 */ /* 0x000fe400078e0207 */
[----:B------:R-:W-:-:S03]  /*10890*/  IMAD.IADD R3, R3, 0x1, R5 ;  /* 0x0000000103037824 */ /* 0x000fc600078e0205 */
[----:B------:R-:W-:Y:S01]  /*108a0*/  SHF.R.S32.HI R5, RZ, 0x1f, R0 ;  /* 0x0000001fff057819 */ /* 0x000fe20000011400 */
[----:B------:R-:W-:-:S04]  /*108b0*/  IMAD.WIDE.U32 R2, R0, UR4, R2 ;  /* 0x0000000400027c25 */ /* 0x000fc8000f8e0002 */
[----:B------:R-:W-:-:S04]  /*108c0*/  IMAD R5, R5, UR4, RZ ;  /* 0x0000000405057c24 */ /* 0x000fc8000f8e02ff */
[----:B------:R-:W-:Y:S01]  /*108d0*/  IMAD R5, R0, UR5, R5 ;  /* 0x0000000500057c24 */ /* 0x000fe2000f8e0205 */
[----:B------:R-:W-:Y:S02]  /*108e0*/  ULDC.64 UR4, c[0x0][0x280] ;  /* 0x0000a00000047ab9 */ /* 0x000fe40000000a00 */
[----:B------:R-:W-:Y:S01]  /*108f0*/  IADD3 R0, P0, R2, UR4, RZ ;  /* 0x0000000402007c10 */ /* 0x000fe2000ff1e0ff */
[----:B------:R-:W-:Y:S02]  /*10900*/  ULDC UR4, c[0x0][0x2b8] ;  /* 0x0000ae0000047ab9 */ /* 0x000fe40000000800 */
[----:B------:R-:W-:Y:S02]  /*10910*/  ISETP.GE.AND P1, PT, R10, UR4, PT ;  /* 0x000000040a007c0c */ /* 0x000fe4000bf26270 */
[----:B------:R-:W-:Y:S02]  /*10920*/  IADD3.X R5, R3, UR5, R5, P0, !PT ;  /* 0x0000000503057c10 */ /* 0x000fe400087fe405 */
[----:B------:R-:W-:Y:S01]  /*10930*/  ISETP.GE.AND P0, PT, R32, UR4, PT ;  /* 0x0000000420007c0c */ /* 0x000fe2000bf06270 */
[----:B------:R-:W-:Y:S01]  /*10940*/  UMOV UR4, 0xffffffff ;  /* 0xffffffff00047882 */ /* 0x000fe20000000000 */
[----:B--2---:R-:W-:-:S04]  /*10950*/  LOP3.LUT R17, R9, 0x7f, RZ, 0xc0, !PT ;  /* 0x0000007f09117812 */ /* 0x004fc800078ec0ff */
[----:B------:R-:W-:Y:S01]  /*10960*/  SHF.R.U32.HI R9, RZ, 0x3, R17 ;  /* 0x00000003ff097819 */ /* 0x000fe20000011611 */
[----:B----4-:R-:W-:Y:S06]  /*10970*/  BRA.DIV UR4, `(.L_x_298) ;  /* 0x00000052049c7947 */ /* 0x010fec000b800000 */
[----:B------:R-:W0:Y:S01]  /*10980*/  SHFL.IDX PT, R14, R0, RZ, 0x181f ;  /* 0x00181fff000e7589 */ /* 0x000e2200000e0000 */
[----:B------:R-:W-:Y:S02]  /*10990*/  IMAD R6, R18, R6, RZ ;  /* 0x0000000612067224 */ /* 0x000fe400078e02ff */
[----:B------:R-:W-:Y:S01]  /*109a0*/  IMAD.IADD R4, R9, 0x1, R4 ;  /* 0x0000000109047824 */ /* 0x000fe200078e0204 */
[----:B------:R-:W1:Y:S03]  /*109b0*/  SHFL.IDX PT, R2, R5, RZ, 0x181f ;  /* 0x00181fff05027589 */ /* 0x000e6600000e0000 */
[C---:B------:R-:W-:Y:S01]  /*109c0*/  VIADD R7, R4.reuse, 0x10 ;  /* 0x0000001004077836 */ /* 0x040fe20000000000 */
[----:B------:R-:W-:-:S13]  /*109d0*/  ISETP.GE.AND P2, PT, R4, R6, PT ;  /* 0x000000060400720c */ /* 0x000fda0003f46270 */
[----:B0-----:R-:W-:-:S05]  /*109e0*/  @!P2 IADD3 R14, P3, R32, R14, RZ ;  /* 0x0000000e200ea210 */ /* 0x001fca0007f7e0ff */
[----:B-1----:R-:W-:Y:S02]  /*109f0*/  @!P2 IMAD.X R3, RZ, RZ, R2, P3 ;  /* 0x000000ffff03a224 */ /* 0x002fe400018e0602 */
[----:B------:R-:W-:Y:S02]  /*10a00*/  @!P2 IMAD.MOV.U32 R2, RZ, RZ, R14 ;  /* 0x000000ffff02a224 */ /* 0x000fe400078e000e */
[----:B------:R-:W0:Y:S04]  /*10a10*/  SHFL.IDX PT, R14, R0, 0x1, 0x181f ;  /* 0x00381f00000e7f89 */ /* 0x000e2800000e0000 */
[----:B-----5:R-:W-:Y:S04]  /*10a20*/  @!P2 LDGSTS.E.BYPASS.LTC128B.128 [R8+0x20400], desc[UR52][R2.64], !P0 ;  /* 0x204000000208afae */ /* 0x020fe8000c101d74 */
[----:B------:R1:W-:Y:S01]  /*10a30*/  @!P2 LDGSTS.E.BYPASS.LTC128B.128 [R8+0x24400], desc[UR52][R2.64+0x80], !P1 ;  /* 0x244000800208afae */ /* 0x0003e2000c901d74 */
[----:B------:R-:W-:-:S03]  /*10a40*/  ISETP.GE.AND P2, PT, R7, R6, PT ;  /* 0x000000060700720c */ /* 0x000fc60003f46270 */
[----:B-1----:R-:W1:Y:S10]  /*10a50*/  SHFL.IDX PT, R2, R5, 0x1, 0x181f ;  /* 0x00381f0005027f89 */ /* 0x002e7400000e0000 */
[----:B0-----:R-:W-:-:S05]  /*10a60*/  @!P2 IADD3 R14, P3, R32, R14, RZ ;  /* 0x0000000e200ea210 */ /* 0x001fca0007f7e0ff */
[----:B-1----:R-:W-:Y:S02]  /*10a70*/  @!P2 IMAD.X R7, RZ, RZ, R2, P3 ;  /* 0x000000ffff07a224 */ /* 0x002fe400018e0602 */
[----:B------:R-:W-:Y:S02]  /*10a80*/  @!P2 IMAD.MOV.U32 R2, RZ, RZ, R14 ;  /* 0x000000ffff02a224 */ /* 0x000fe400078e000e */
[----:B------:R-:W-:Y:S01]  /*10a90*/  @!P2 IMAD.MOV.U32 R3, RZ, RZ, R7 ;  /* 0x000000ffff03a224 */ /* 0x000fe200078e0007 */
[----:B------:R-:W0:Y:S01]  /*10aa0*/  SHFL.IDX PT, R14, R0, 0x2, 0x181f ;  /* 0x00581f00000e7f89 */ /* 0x000e2200000e0000 */
[----:B------:R-:W-:-:S03]  /*10ab0*/  VIADD R7, R4, 0x20 ;  /* 0x0000002004077836 */ /* 0x000fc60000000000 */
[----:B------:R-:W-:Y:S04]  /*10ac0*/  @!P2 LDGSTS.E.BYPASS.LTC128B.128 [R8+0x20c00], desc[UR52][R2.64], !P0 ;  /* 0x20c000000208afae */ /* 0x000fe8000c101d74 */
        /* <DEDUP_REMOVED lines=43> */
[----:B0-----:R-:W-:Y:S01]  /*10d80*/  @!P2 IADD3 R14, P3, R32, R14, RZ ;  /* 0x0000000e200ea210 */ /* 0x001fe20007f7e0ff */
[----:B------:R-:W0:Y:S04]  /*10d90*/  SHFL.IDX PT, R5, R5, 0x7, 0x181f ;  /* 0x00f81f0005057f89 */ /* 0x000e2800000e0000 */
[----:B-1----:R-:W-:-:S02]  /*10da0*/  @!P2 IMAD.X R7, RZ, RZ, R2, P3 ;  /* 0x000000ffff07a224 */ /* 0x002fc400018e0602 */
[----:B------:R-:W-:Y:S02]  /*10db0*/  @!P2 IMAD.MOV.U32 R2, RZ, RZ, R14 ;  /* 0x000000ffff02a224 */ /* 0x000fe400078e000e */
[----:B------:R-:W-:Y:S01]  /*10dc0*/  @!P2 IMAD.MOV.U32 R3, RZ, RZ, R7 ;  /* 0x000000ffff03a224 */ /* 0x000fe200078e0007 */
[----:B------:R1:W2:Y:S04]  /*10dd0*/  SHFL.IDX PT, R14, R0, 0x7, 0x181f ;  /* 0x00f81f00000e7f89 */ /* 0x0002a800000e0000 */
[----:B------:R1:W-:Y:S04]  /*10de0*/  @!P2 LDGSTS.E.BYPASS.LTC128B.128 [R8+0x23400], desc[UR52][R2.64], !P0 ;  /* 0x234000000208afae */ /* 0x0003e8000c101d74 */
[----:B0-----:R1:W-:Y:S02]  /*10df0*/  @!P2 LDGSTS.E.BYPASS.LTC128B.128 [R8+0x27400], desc[UR52][R2.64+0x80], !P1 ;  /* 0x274000800208afae */ /* 0x0013e4000c901d74 */
.L_x_416:
[----:B-1----:R-:W-:Y:S01]  /*10e00*/  VIADD R3, R4, 0x70 ;  /* 0x0000007004037836 */ /* 0x002fe20000000000 */
[----:B------:R-:W-:Y:S04]  /*10e10*/  BSSY B0, `(.L_x_299) ;  /* 0x000000a000007945 */ /* 0x000fe80003800000 */
[----:B------:R-:W-:-:S13]  /*10e20*/  ISETP.GE.AND P2, PT, R3, R6, PT ;  /* 0x000000060300720c */ /* 0x000fda0003f46270 */
[----:B------:R-:W-:Y:S05]  /*10e30*/  @P2 BRA `(.L_x_300) ;  /* 0x00000000001c2947 */ /* 0x000fea0003800000 */
[----:B--2---:R-:W-:-:S05]  /*10e40*/  IADD3 R2, P2, R32, R14, RZ ;  /* 0x0000000e20027210 */ /* 0x004fca0007f5e0ff */
[----:B------:R-:W-:-:S05]  /*10e50*/  IMAD.X R3, RZ, RZ, R5, P2 ;  /* 0x000000ffff037224 */ /* 0x000fca00010e0605 */
[----:B------:R-:W-:Y:S01]  /*10e60*/  @!PT LDS RZ, [RZ] ;  /* 0x00000000fffff984 */ /* 0x000fe20000000800 */
[----:B------:R-:W-:Y:S01]  /*10e70*/  @!PT LDS RZ, [RZ] ;  /* 0x00000000fffff984 */ /* 0x000fe20000000800 */
[----:B------:R-:W-:Y:S01]  /*10e80*/  @!PT LDS RZ, [RZ] ;  /* 0x00000000fffff984 */ /* 0x000fe20000000800 */
[----:B------:R0:W-:Y:S04]  /*10e90*/  LDGSTS.E.BYPASS.LTC128B.128 [R8+0x23c00], desc[UR52][R2.64], !P0 ;  /* 0x23c0000002087fae */ /* 0x0001e8000c101d74 */
[----:B------:R0:W-:Y:S02]  /*10ea0*/  LDGSTS.E.BYPASS.LTC128B.128 [R8+0x27c00], desc[UR52][R2.64+0x80], !P1 ;  /* 0x27c0008002087fae */ /* 0x0001e4000c901d74 */
.L_x_300:
[----:B------:R-:W-:Y:S05]  /*10eb0*/  BSYNC B0 ;  /* 0x0000000000007941 */ /* 0x000fea0003800000 */
.L_x_299:
[----:B------:R-:W-:Y:S01]  /*10ec0*/  NOP ;  /* 0x0000000000007918 */ /* 0x000fe20000000000 */
[----:B------:R-:W-:-:S13]  /*10ed0*/  PLOP3.LUT P0, PT, PT, PT, PT, 0x80, 0x0 ;  /* 0x000000000000781c */ /* 0x000fda0003f0f070 */
.L_x_301:
[----:B------:R-:W-:Y:S02]  /*10ee0*/  PLOP3.LUT P1, PT, P1, P0, PT, 0xa2, 0x0 ;  /* 0x000000000000781c */ /* 0x000fe40000f21472 */
[----:B------:R-:W-:-:S08]  /*10ef0*/  @P0 R2UR P1, UR4, R16 ;  /* 0x00000000100402ca */ /* 0x000fd00000020000 */
[----:B------:R-:W-:-:S05]  /*10f00*/  @P0 PLOP3.LUT P0, PT, P1, PT, PT, 0x80, 0x0 ;  /* 0x000000000000081c */ /* 0x000fca0000f0f070 */
[----:B------:R-:W-:Y:S01]  /*10f10*/  @!P1 SYNCS.ARRIVE.TRANS64.RED.A0T1 RZ, [UR4+0x38800], RZ ;  /* 0x038800ffffff99a7 */ /* 0x000fe20008200404 */
[----:B------:R-:W-:Y:S07]  /*10f20*/  @!P1 ARRIVES.LDGSTSBAR.64.TRANSCNT [UR4+0x38800] ;  /* 0x03880000ff0099b0 */ /* 0x000fee0008000a84 */
[----:B------:R-:W-:Y:S05]  /*10f30*/  @P0 BRA.U.ANY `(.L_x_301) ;  /* 0xfffffffd00e80947 */ /* 0x000fea000393ffff */
[----:B0-----:R-:W3:Y:S02]  /*10f40*/  LDL.LU R2, [R1+0x28] ;  /* 0x0000280001027983 */ /* 0x001ee40000300800 */
[----:B---3--:R-:W-:-:S05]  /*10f50*/  VIADD R2, R2, 0x1 ;  /* 0x0000000102027836 */ /* 0x008fca0000000000 */
[----:B------:R0:W-:Y:S01]  /*10f60*/  STL [R1+0x28], R2 ;  /* 0x0000280201007387 */ /* 0x0001e20000100800 */
[----:B------:R-:W-:-:S04]  /*10f70*/  LEA.HI R0, R2, R2, RZ, 0x1 ;  /* 0x0000000202007211 */ /* 0x000fc800078f08ff */
[----:B------:R-:W-:-:S05]  /*10f80*/  LOP3.LUT R0, R0, 0xfffffffe, RZ, 0xc0, !PT ;  /* 0xfffffffe00007812 */ /* 0x000fca00078ec0ff */
[----:B------:R-:W-:-:S05]  /*10f90*/  IMAD.IADD R0, R2, 0x1, -R0 ;  /* 0x0000000102007824 */ /* 0x000fca00078e0a00 */
[----:B------:R-:W-:Y:S01]  /*10fa0*/  SHF.L.U32 R3, R0, 0x1f, RZ ;  /* 0x0000001f00037819 */ /* 0x000fe200000006ff */
[----:B------:R-:W-:Y:S01]  /*10fb0*/  NOP ;  /* 0x0000000000007918 */ /* 0x000fe20000000000 */
[----:B------:R0:W-:Y:S01]  /*10fc0*/  SYNCS.ARRIVE.TRANS64.A1T0 RZ, [R16+URZ+0x38800], RZ ;  /* 0x038800ff10ff79a7 */ /* 0x0001e2000810003f */
[----:B------:R-:W-:Y:S01]  /*10fd0*/  VIADD R31, R19, 0xfffffffe ;  /* 0xfffffffe131f7836 */ /* 0x000fe20000000000 */
[----:B------:R-:W-:Y:S04]  /*10fe0*/  BSSY B0, `(.L_x_302) ;  /* 0x0000004000007945 */ /* 0x000fe80003800000 */
[----:B------:R-:W-:Y:S01]  /*10ff0*/  ISETP.GE.AND P0, PT, R31, R37, PT ;  /* 0x000000251f00720c */ /* 0x000fe20003f06270 */
[----:B------:R-:W1:Y:S02]  /*11000*/  SYNCS.PHASECHK.TRANS64.TRYWAIT P1, [R16+URZ+0x38820], R3 ;  /* 0x03882003100075a7 */ /* 0x000e64000802017f */
[----:B01----:R-:W-:Y:S10]  /*11010*/  @!P1 BRA `(.L_x_303) ;  /* 0x0000005400749947 */ /* 0x003ff40003800000 */
.L_x_417:
[----:B------:R-:W-:Y:S05]  /*11020*/  BSYNC B0 ;  /* 0x0000000000007941 */ /* 0x000fea0003800000 */
.L_x_302:
[----:B------:R-:W-:Y:S05]  /*11030*/  @!P0 BRA `(.L_x_304) ;  /* 0x0000001400f08947 */ /* 0x000fea0003800000 */
[----:B------:R-:W-:Y:S02]  /*11040*/  IMAD.MOV.U32 R10, RZ, RZ, R33 ;  /* 0x000000ffff0a7224 */ /* 0x000fe400078e0021 */
[----:B------:R-:W-:-:S07]  /*11050*/  IMAD.MOV.U32 R9, RZ, RZ, R29 ;  /* 0x000000ffff097224 */ /* 0x000fce00078e001d */
.L_x_324:
[----:B-1----:R-:W1:Y:S01]  /*11060*/  S2R R0, SR_TID.X ;  /* 0x0000000000007919 */ /* 0x002e620000002100 */
[----:B0-----:R-:W0:Y:S01]  /*11070*/  LDC R3, c[0x0][0x430] ;  /* 0x00010c00ff037b82 */ /* 0x001e220000000800 */
[----:B------:R-:W3:Y:S01]  /*11080*/  LDL R4, [R1+0x10] ;  /* 0x0000100001047983 */ /* 0x000ee20000100800 */
[----:B-1----:R-:W-:-:S03]  /*11090*/  LOP3.LUT R2, R0, 0x7f, RZ, 0xc0, !PT ;  /* 0x0000007f00027812 */ /* 0x002fc600078ec0ff */
[----:B------:R-:W4:Y:S01]  /*110a0*/  LDL R0, [R1+0xc] ;  /* 0x00000c0001007983 */ /* 0x000f220000100800 */
[----:B0-----:R-:W-:Y:S02]  /*110b0*/  ISETP.NE.AND P0, PT, R3, 0x1, PT ;  /* 0x000000010300780c */ /* 0x001fe40003f05270 */
[----:B------:R-:W-:-:S11]  /*110c0*/  SHF.R.U32.HI R2, RZ, 0x3, R2 ;  /* 0x00000003ff027819 */ /* 0x000fd60000011602 */
[----:B------:R-:W0:Y:S08]  /*110d0*/  @P0 LDC R5, c[0x0][0x434] ;  /* 0x00010d00ff050b82 */ /* 0x000e300000000800 */
[----:B------:R-:W1:Y:S01]  /*110e0*/  @P0 LDC R7, c[0x0][0x438] ;  /* 0x00010e00ff070b82 */ /* 0x000e620000000800 */
[----:B------:R-:W-:Y:S01]  /*110f0*/  IMAD R3, R31, 0x80, R2 ;  /* 0x000000801f037824 */ /* 0x000fe200078e0202 */
[----:B------:R-:W-:Y:S05]  /*11100*/  YIELD ;  /* 0x0000000000007946 */ /* 0x000fea0003800000 */
[----:B------:R-:W-:Y:S01]  /*11110*/  ULDC.64 UR4, c[0x0][0x428] ;  /* 0x00010a0000047ab9 */ /* 0x000fe20000000a00 */
[----:B----4-:R-:W-:-:S05]  /*11120*/  IADD3 R6, R32, R3, R0 ;  /* 0x0000000320067210 */ /* 0x010fca0007ffe000 */
[----:B0-----:R-:W-:-:S04]  /*11130*/  @P0 IMAD.HI.U32 R2, R6, R5, RZ ;  /* 0x0000000506020227 */ /* 0x001fc800078e00ff */
[----:B------:R-:W-:Y:S01]  /*11140*/  IMAD.MOV.U32 R0, RZ, RZ, R6 ;  /* 0x000000ffff007224 */ /* 0x000fe200078e0006 */
[----:B-1----:R-:W-:Y:S01]  /*11150*/  @P0 SHF.R.U32.HI R0, RZ, R7, R2 ;  /* 0x00000007ff000219 */ /* 0x002fe20000011602 */
[----:B---3--:R-:W-:-:S03]  /*11160*/  IMAD R5, R4, UR4, RZ ;  /* 0x0000000404057c24 */ /* 0x008fc6000f8e02ff */
[--C-:B------:R-:W-:Y:S01]  /*11170*/  SHF.R.S32.HI R3, RZ, 0x1f, R0.reuse ;  /* 0x0000001fff037819 */ /* 0x100fe20000011400 */
[----:B------:R-:W-:Y:S02]  /*11180*/  IMAD.MOV.U32 R2, RZ, RZ, R0 ;  /* 0x000000ffff027224 */ /* 0x000fe400078e0000 */
[C---:B------:R-:W-:Y:S02]  /*11190*/  IMAD R5, R34.reuse, UR5, R5 ;  /* 0x0000000522057c24 */ /* 0x040fe4000f8e0205 */
[----:B------:R-:W-:Y:S01]  /*111a0*/  IMAD.WIDE.U32 R2, R34, UR4, R2 ;  /* 0x0000000422027c25 */ /* 0x000fe2000f8e0002 */
[----:B------:R-:W-:-:S03]  /*111b0*/  ULDC.64 UR4, c[0x0][0x418] ;  /* 0x0001060000047ab9 */ /* 0x000fc60000000a00 */
[----:B------:R-:W-:Y:S01]  /*111c0*/  IMAD.IADD R3, R5, 0x1, R3 ;  /* 0x0000000105037824 */ /* 0x000fe200078e0203 */
[C---:B------:R-:W-:Y:S01]  /*111d0*/  LEA R4, P0, R2.reuse, UR4, 0x2 ;  /* 0x0000000402047c11 */ /* 0x040fe2000f8010ff */
[----:B------:R-:W-:Y:S01]  /*111e0*/  IMAD.U32 R8, RZ, RZ, UR42 ;  /* 0x0000002aff087e24 */ /* 0x000fe2000f8e00ff */
[----:B------:R-:W-:Y:S02]  /*111f0*/  ULDC UR4, c[0x0][0x430] ;  /* 0x00010c0000047ab9 */ /* 0x000fe40000000800 */
[----:B------:R-:W-:-:S06]  /*11200*/  LEA.HI.X R5, R2, UR5, R3, 0x2, P0 ;  /* 0x0000000502057c11 */ /* 0x000fcc00080f1403 */
[----:B------:R-:W3:Y:S01]  /*11210*/  LDG.E R5, desc[UR52][R4.64] ;  /* 0x0000003404057981 */ /* 0x000ee2000c1e1900 */
[----:B------:R-:W-:Y:S01]  /*11220*/  ISETP.NE.AND P2, PT, R8, 0x3, PT ;  /* 0x000000030800780c */ /* 0x000fe20003f45270 */
[----:B------:R-:W-:Y:S02]  /*11230*/  VIADD R29, R9, 0x1 ;  /* 0x00000001091d7836 */ /* 0x000fe40000000000 */
[----:B------:R-:W-:-:S03]  /*11240*/  IMAD.MOV R3, RZ, RZ, -R0 ;  /* 0x000000ffff037224 */ /* 0x000fc600078e0a00 */
[----:B------:R-:W-:Y:S01]  /*11250*/  ISETP.NE.AND P0, PT, R29, 0x2, PT ;  /* 0x000000021d00780c */ /* 0x000fe20003f05270 */
[----:B------:R-:W-:-:S03]  /*11260*/  IMAD R6, R3, UR4, R6 ;  /* 0x0000000403067c24 */ /* 0x000fc6000f8e0206 */
[----:B------:R-:W-:Y:S02]  /*11270*/  SEL R33, RZ, 0x1, P0 ;  /* 0x00000001ff217807 */ /* 0x000fe40000000000 */
[C---:B------:R-:W-:Y:S01]  /*11280*/  ISETP.GT.AND P1, PT, R31.reuse, R37, PT ;  /* 0x000000251f00720c */ /* 0x040fe20003f24270 */
[----:B------:R-:W-:Y:S01]  /*11290*/  VIADD R31, R31, 0xffffffff ;  /* 0xffffffff1f1f7836 */ /* 0x000fe20000000000 */
[----:B------:R-:W-:Y:S02]  /*112a0*/  SEL R29, R29, RZ, P0 ;  /* 0x000000ff1d1d7207 */ /* 0x000fe40000000000 */
[----:B------:R-:W-:Y:S02]  /*112b0*/  LOP3.LUT R33, R10, R33, RZ, 0x3c, !PT ;  /* 0x000000210a217212 */ /* 0x000fe400078e3cff */
[----:B---3--:R-:W-:Y:S01]  /*112c0*/  SHF.R.S32.HI R18, RZ, 0x1f, R5 ;  /* 0x0000001fff127819 */ /* 0x008fe20000011405 */
[----:B------:R-:W-:Y:S06]  /*112d0*/  @!P2 BRA `(.L_x_305) ;  /* 0x000000000004a947 */ /* 0x000fec0003800000 */
[----:B------:R-:W-:Y:S01]  /*112e0*/  BPT.TRAP 0x1 ;  /* 0x000000040000795c */ /* 0x000fe20000300000 */
.L_x_305:
[----:B------:R-:W-:Y:S01]  /*112f0*/  IMAD R0, R29, 0x8, R16 ;  /* 0x000000081d007824 */ /* 0x000fe200078e0210 */
[----:B------:R-:W-:Y:S01]  /*11300*/  SHF.L.U32 R19, R33, 0x1f, RZ ;  /* 0x0000001f21137819 */ /* 0x000fe200000006ff */
[----:B------:R-:W-:Y:S01]  /*11310*/  BSSY B0, `(.L_x_306) ;  /* 0x0000004000007945 */ /* 0x000fe20003800000 */
[----:B------:R-:W-:Y:S02]  /*11320*/  SHF.R.S32.HI R17, RZ, 0x1f, R6 ;  /* 0x0000001fff117819 */ /* 0x000fe40000011406 */
[----:B------:R-:W0:Y:S02]  /*11330*/  SYNCS.PHASECHK.TRANS64.TRYWAIT P0, [R0+URZ+0x38880], R19 ;  /* 0x03888013000075a7 */ /* 0x000e24000800017f */
[----:B0-----:R-:W-:Y:S05]  /*11340*/  @!P0 BRA `(.L_x_307) ;  /* 0x0000005000bc8947 */ /* 0x001fea0003800000 */
.L_x_418:
[----:B------:R-:W-:Y:S05]  /*11350*/  BSYNC B0 ;  /* 0x0000000000007941 */ /* 0x000fea0003800000 */
.L_x_306:
[----:B------:R-:W3:Y:S01]  /*11360*/  LDL R13, [R1+0x18] ;  /* 0x00001800010d7983 */ /* 0x000ee20000100800 */
[----:B------:R-:W-:Y:S01]  /*11370*/  ULDC.64 UR4, c[0x0][0x328] ;  /* 0x0000ca0000047ab9 */ /* 0x000fe20000000a00 */
[----:B------:R-:W1:Y:S01]  /*11380*/  LDC R11, c[0x0][0x2f4] ;  /* 0x0000bd00ff0b7b82 */ /* 0x000e620000000800 */
[----:B------:R-:W-:Y:S01]  /*11390*/  IMAD R4, R17, UR4, RZ ;  /* 0x0000000411047c24 */ /* 0x000fe2000f8e02ff */
[----:B------:R-:W-:Y:S01]  /*113a0*/  ULDC.64 UR6, c[0x0][0x318] ;  /* 0x0000c60000067ab9 */ /* 0x000fe20000000a00 */
[----:B------:R-:W-:Y:S01]  /*113b0*/  IMAD.WIDE.U32 R2, R6, UR4, RZ ;  /* 0x0000000406027c25 */ /* 0x000fe2000f8e00ff */
[----:B------:R-:W-:-:S03]  /*113c0*/  LOP3.LUT R12, R32, 0x80, RZ, 0xfc, !PT ;  /* 0x00000080200c7812 */ /* 0x000fc600078efcff */
[----:B------:R-:W-:Y:S01]  /*113d0*/  IMAD R4, R6, UR5, R4 ;  /* 0x0000000506047c24 */ /* 0x000fe2000f8e0204 */
[----:B------:R-:W-:-:S03]  /*113e0*/  ULDC.64 UR4, c[0x0][0x338] ;  /* 0x0000ce0000047ab9 */ /* 0x000fc60000000a00 */
[----:B------:R-:W-:Y:S02]  /*113f0*/  IMAD.IADD R3, R3, 0x1, R4 ;  /* 0x0000000103037824 */ /* 0x000fe400078e0204 */
[----:B------:R-:W-:Y:S02]  /*11400*/  IMAD R4, R18, UR4, RZ ;  /* 0x0000000412047c24 */ /* 0x000fe4000f8e02ff */
[----:B------:R-:W-:-:S04]  /*11410*/  IMAD.WIDE.U32 R2, R5, UR4, R2 ;  /* 0x0000000405027c25 */ /* 0x000fc8000f8e0002 */
[----:B------:R-:W-:Y:S01]  /*11420*/  IMAD R4, R5, UR5, R4 ;  /* 0x0000000505047c24 */ /* 0x000fe2000f8e0204 */
[----:B------:R-:W-:-:S03]  /*11430*/  ULDC.64 UR4, c[0x0][0x330] ;  /* 0x0000cc0000047ab9 */ /* 0x000fc60000000a00 */
[----:B------:R-:W-:Y:S01]  /*11440*/  IMAD.IADD R3, R3, 0x1, R4 ;  /* 0x0000000103037824 */ /* 0x000fe200078e0204 */
[-C--:B-1----:R-:W-:Y:S02]  /*11450*/  ISETP.GE.AND P2, PT, R12, R11.reuse, PT ;  /* 0x0000000b0c00720c */ /* 0x082fe40003f46270 */
[----:B------:R-:W-:Y:S01]  /*11460*/  ISETP.GE.AND P3, PT, R32, R11, PT ;  /* 0x0000000b2000720c */ /* 0x000fe20003f66270 */
[----:B------:R-:W-:Y:S01]  /*11470*/  IMAD.WIDE.U32 R2, R28, UR4, R2 ;  /* 0x000000041c027c25 */ /* 0x000fe2000f8e0002 */
[----:B------:R-:W-:-:S03]  /*11480*/  UMOV UR4, 0xffffffff ;  /* 0xffffffff00047882 */ /* 0x000fc60000000000 */
[----:B------:R-:W-:Y:S01]  /*11490*/  IMAD R7, R28, UR5, R3 ;  /* 0x000000051c077c24 */ /* 0x000fe2000f8e0203 */
[----:B------:R-:W-:-:S04]  /*114a0*/  IADD3 R8, P0, R2, UR6, RZ ;  /* 0x0000000602087c10 */ /* 0x000fc8000ff1e0ff */
[----:B------:R-:W-:Y:S01]  /*114b0*/  IADD3.X R7, R7, UR7, RZ, P0, !PT ;  /* 0x0000000707077c10 */ /* 0x000fe200087fe4ff */
[----:B---3--:R-:W-:Y:S01]  /*114c0*/  IMAD R4, R29, 0x8000, R13 ;  /* 0x000080001d047824 */ /* 0x008fe200078e020d */
[----:B------:R-:W-:Y:S07]  /*114d0*/  BRA.DIV UR4, `(.L_x_308) ;  /* 0x00000052046c7947 */ /* 0x000fee000b800000 */
[----:B------:R-:W1:Y:S01]  /*114e0*/  SHFL.IDX PT, R2, R8, RZ, 0x181f ;  /* 0x00181fff08027589 */ /* 0x000e6200000e0000 */
[----:B------:R-:W-:-:S03]  /*114f0*/  IMAD.IADD R4, R16, 0x1, R4 ;  /* 0x0000000110047824 */ /* 0x000fc600078e0204 */
[----:B------:R-:W3:Y:S01]  /*11500*/  SHFL.IDX PT, R3, R7, RZ, 0x181f ;  /* 0x00181fff07037589 */ /* 0x000ee200000e0000 */
[----:B-1----:R-:W-:-:S05]  /*11510*/  IADD3 R2, P0, R32, R2, RZ ;  /* 0x0000000220027210 */ /* 0x002fca0007f1e0ff */
[----:B---3--:R-:W-:-:S05]  /*11520*/  IMAD.X R3, RZ, RZ, R3, P0 ;  /* 0x000000ffff037224 */ /* 0x008fca00000e0603 */
[----:B------:R-:W-:Y:S01]  /*11530*/  @!PT LDS RZ, [RZ] ;  /* 0x00000000fffff984 */ /* 0x000fe20000000800 */
[----:B------:R-:W-:Y:S04]  /*11540*/  LDGSTS.E.BYPASS.LTC128B.128 [R4+0x10400], desc[UR52][R2.64], !P3 ;  /* 0x1040000002047fae */ /* 0x000fe8000d901d74 */
[----:B------:R1:W-:Y:S04]  /*11550*/  LDGSTS.E.BYPASS.LTC128B.128 [R4+0x14400], desc[UR52][R2.64+0x80], !P2 ;  /* 0x1440008002047fae */ /* 0x0003e8000d101d74 */
[----:B-1----:R-:W1:Y:S04]  /*11560*/  SHFL.IDX PT, R2, R8, 0x1, 0x181f ;  /* 0x00381f0008027f89 */ /* 0x002e6800000e0000 */
[----:B------:R-:W3:Y:S01]  /*11570*/  SHFL.IDX PT, R3, R7, 0x1, 0x181f ;  /* 0x00381f0007037f89 */ /* 0x000ee200000e0000 */
[----:B-1----:R-:W-:-:S05]  /*11580*/  IADD3 R2, P0, R32, R2, RZ ;  /* 0x0000000220027210 */ /* 0x002fca0007f1e0ff */
[----:B---3--:R-:W-:-:S05]  /*11590*/  IMAD.X R3, RZ, RZ, R3, P0 ;  /* 0x000000ffff037224 */ /* 0x008fca00000e0603 */
        /* <DEDUP_REMOVED lines=27> */
[----:B------:R-:W3:Y:S04]  /*11750*/  SHFL.IDX PT, R3, R7, 0x6, 0x181f ;  /* 0x00d81f0007037f89 */ /* 0x000ee800000e0000 */
[----:B------:R-:W4:Y:S01]  /*11760*/  SHFL.IDX PT, R7, R7, 0x7, 0x181f ;  /* 0x00f81f0007077f89 */ /* 0x000f2200000e0000 */
[----:B-1----:R-:W-:-:S05]  /*11770*/  IADD3 R2, P0, R32, R2, RZ ;  /* 0x0000000220027210 */ /* 0x002fca0007f1e0ff */
[----:B---3--:R-:W-:-:S05]  /*11780*/  IMAD.X R3, RZ, RZ, R3, P0 ;  /* 0x000000ffff037224 */ /* 0x008fca00000e0603 */
[----:B------:R-:W-:Y:S04]  /*11790*/  LDGSTS.E.BYPASS.LTC128B.128 [R4+0x13400], desc[UR52][R2.64], !P3 ;  /* 0x1340000002047fae */ /* 0x000fe8000d901d74 */
[----:B------:R1:W-:Y:S04]  /*117a0*/  LDGSTS.E.BYPASS.LTC128B.128 [R4+0x17400], desc[UR52][R2.64+0x80], !P2 ;  /* 0x1740008002047fae */ /* 0x0003e8000d101d74 */
[----:B-1--4-:R1:W3:Y:S02]  /*117b0*/  SHFL.IDX PT, R2, R8, 0x7, 0x181f ;  /* 0x00f81f0008027f89 */ /* 0x0122e400000e0000 */
.L_x_436:
[----:B---3--:R-:W-:-:S05]  /*117c0*/  IADD3 R2, P0, R32, R2, RZ ;  /* 0x0000000220027210 */ /* 0x008fca0007f1e0ff */
[----:B------:R-:W-:Y:S01]  /*117d0*/  IMAD.X R3, RZ, RZ, R7, P0 ;  /* 0x000000ffff037224 */ /* 0x000fe200000e0607 */
[----:B------:R-:W-:-:S04]  /*117e0*/  PLOP3.LUT P0, PT, PT, PT, PT, 0x80, 0x0 ;  /* 0x000000000000781c */ /* 0x000fc80003f0f070 */
[----:B------:R-:W-:Y:S01]  /*117f0*/  @!PT LDS RZ, [RZ] ;  /* 0x00000000fffff984 */ /* 0x000fe20000000800 */
[----:B------:R-:W-:Y:S01]  /*11800*/  @!PT LDS RZ, [RZ] ;  /* 0x00000000fffff984 */ /* 0x000fe20000000800 */
[----:B------:R-:W-:Y:S01]  /*11810*/  @!PT LDS RZ, [RZ] ;  /* 0x00000000fffff984 */ /* 0x000fe20000000800 */
[----:B------:R3:W-:Y:S04]  /*11820*/  LDGSTS.E.BYPASS.LTC128B.128 [R4+0x13c00], desc[UR52][R2.64], !P3 ;  /* 0x13c0000002047fae */ /* 0x0007e8000d901d74 */
[----:B------:R3:W-:Y:S01]  /*11830*/  LDGSTS.E.BYPASS.LTC128B.128 [R4+0x17c00], desc[UR52][R2.64+0x80], !P2 ;  /* 0x17c0008002047fae */ /* 0x0007e2000d101d74 */
[----:B------:R-:W-:-:S04]  /*11840*/  NOP ;  /* 0x0000000000007918 */ /* 0x000fc80000000000 */
.L_x_309:
[----:B------:R-:W-:Y:S02]  /*11850*/  PLOP3.LUT P2, PT, P2, P0, PT, 0xa2, 0x0 ;  /* 0x000000000000781c */ /* 0x000fe40001741472 */
[----:B------:R-:W-:-:S08]  /*11860*/  @P0 R2UR P2, UR4, R0 ;  /* 0x00000000000402ca */ /* 0x000fd00000040000 */
[----:B------:R-:W-:-:S05]  /*11870*/  @P0 PLOP3.LUT P0, PT, P2, PT, PT, 0x80, 0x0 ;  /* 0x000000000000081c */ /* 0x000fca000170f070 */
[----:B------:R-:W-:Y:S01]  /*11880*/  @!P2 SYNCS.ARRIVE.TRANS64.RED.A0T1 RZ, [UR4+0x38870], RZ ;  /* 0x038870ffffffa9a7 */ /* 0x000fe20008200404 */
[----:B------:R-:W-:Y:S07]  /*11890*/  @!P2 ARRIVES.LDGSTSBAR.64.TRANSCNT [UR4+0x38870] ;  /* 0x03887000ff00a9b0 */ /* 0x000fee0008000a84 */
[----:B------:R-:W-:Y:S05]  /*118a0*/  @P0 BRA.U.ANY `(.L_x_309) ;  /* 0xfffffffd00e80947 */ /* 0x000fea000393ffff */
[----:B------:R-:W-:Y:S01]  /*118b0*/  NOP ;  /* 0x0000000000007918 */ /* 0x000fe20000000000 */
[----:B---3--:R-:W-:-:S05]  /*118c0*/  IMAD.U32 R2, RZ, RZ, UR42 ;  /* 0x0000002aff027e24 */ /* 0x008fca000f8e00ff */
[----:B------:R-:W-:-:S13]  /*118d0*/  ISETP.NE.AND P3, PT, R2, 0x3, PT ;  /* 0x000000030200780c */ /* 0x000fda0003f65270 */
[----:B------:R-:W-:Y:S05]  /*118e0*/  @!P3 BRA `(.L_x_310) ;  /* 0x000000000004b947 */ /* 0x000fea0003800000 */
[----:B------:R-:W-:Y:S01]  /*118f0*/  BPT.TRAP 0x1 ;  /* 0x000000040000795c */ /* 0x000fe20000300000 */
.L_x_310:
[----:B------:R3:W-:Y:S01]  /*11900*/  SYNCS.ARRIVE.TRANS64.A1T0 RZ, [R0+URZ+0x38870], RZ ;  /* 0x038870ff00ff79a7 */ /* 0x0007e2000810003f */
[----:B------:R-:W-:Y:S05]  /*11910*/  @!P3 BRA `(.L_x_311) ;  /* 0x000000000004b947 */ /* 0x000fea0003800000 */
[----:B------:R-:W-:Y:S01]  /*11920*/  BPT.TRAP 0x1 ;  /* 0x000000040000795c */ /* 0x000fe20000300000 */
.L_x_311:
[----:B------:R-:W4:Y:S01]  /*11930*/  SYNCS.PHASECHK.TRANS64.TRYWAIT P0, [R0+URZ+0x38840], R19 ;  /* 0x03884013000075a7 */ /* 0x000f22000800017f */
[----:B------:R-:W-:Y:S04]  /*11940*/  BSSY B0, `(.L_x_312) ;  /* 0x0000002000007945 */ /* 0x000fe80003800000 */
[----:B----4-:R-:W-:Y:S05]  /*11950*/  @!P0 BRA `(.L_x_313) ;  /* 0x0000005400948947 */ /* 0x010fea0003800000 */
.L_x_437:
[----:B------:R-:W-:Y:S05]  /*11960*/  BSYNC B0 ;  /* 0x0000000000007941 */ /* 0x000fea0003800000 */
.L_x_312:
[----:B------:R-:W-:Y:S01]  /*11970*/  ULDC.64 UR4, c[0x0][0x300] ;  /* 0x0000c00000047ab9 */ /* 0x000fe20000000a00 */
[----:B-1----:R-:W1:Y:S01]  /*11980*/  LDC R8, c[0x0][0x2f4] ;  /* 0x0000bd00ff087b82 */ /* 0x002e620000000800 */
        /* <DEDUP_REMOVED lines=12> */
[C---:B------:R-:W-:Y:S01]  /*11a50*/  IMAD.WIDE.U32 R2, R28.reuse, UR4, R2 ;  /* 0x000000041c027c25 */ /* 0x040fe2000f8e0002 */
[----:B------:R-:W-:Y:S01]  /*11a60*/  UMOV UR4, 0xffffffff ;  /* 0xffffffff00047882 */ /* 0x000fe20000000000 */
[-C--:B-1----:R-:W-:Y:S02]  /*11a70*/  ISETP.GE.AND P2, PT, R11, R8.reuse, PT ;  /* 0x000000080b00720c */ /* 0x082fe40003f46270 */
[----:B------:R-:W-:Y:S01]  /*11a80*/  IMAD R5, R28, UR5, R3 ;  /* 0x000000051c057c24 */ /* 0x000fe2000f8e0203 */
[----:B------:R-:W-:Y:S02]  /*11a90*/  IADD3 R6, P0, R2, UR6, RZ ;  /* 0x0000000602067c10 */ /* 0x000fe4000ff1e0ff */
[----:B------:R-:W-:Y:S02]  /*11aa0*/  ISETP.GE.AND P3, PT, R32, R8, PT ;  /* 0x000000082000720c */ /* 0x000fe40003f66270 */
[----:B------:R-:W-:Y:S01]  /*11ab0*/  IADD3.X R5, R5, UR7, RZ, P0, !PT ;  /* 0x0000000705057c10 */ /* 0x000fe200087fe4ff */
[----:B------:R-:W-:Y:S10]  /*11ac0*/  BRA.DIV UR4, `(.L_x_314) ;  /* 0x00000056044c7947 */ /* 0x000ff4000b800000 */
[----:B--2---:R-:W1:Y:S04]  /*11ad0*/  SHFL.IDX PT, R14, R6, RZ, 0x181f ;  /* 0x00181fff060e7589 */ /* 0x004e6800000e0000 */
[----:B------:R-:W2:Y:S01]  /*11ae0*/  SHFL.IDX PT, R3, R5, RZ, 0x181f ;  /* 0x00181fff05037589 */ /* 0x000ea200000e0000 */
[----:B-1----:R-:W-:-:S03]  /*11af0*/  IADD3 R2, P0, R32, R14, RZ ;  /* 0x0000000e20027210 */ /* 0x002fc60007f1e0ff */
[----:B------:R-:W1:Y:S02]  /*11b00*/  SHFL.IDX PT, R14, R6, 0x1, 0x181f ;  /* 0x00381f00060e7f89 */ /* 0x000e6400000e0000 */
[----:B--2---:R-:W-:-:S05]  /*11b10*/  IMAD.X R3, RZ, RZ, R3, P0 ;  /* 0x000000ffff037224 */ /* 0x004fca00000e0603 */
[----:B------:R-:W-:Y:S04]  /*11b20*/  LDGSTS.E.BYPASS.LTC128B.128 [R4+0x28400], desc[UR52][R2.64], !P3 ;  /* 0x2840000002047fae */ /* 0x000fe8000d901d74 */
[----:B------:R2:W-:Y:S04]  /*11b30*/  LDGSTS.E.BYPASS.LTC128B.128 [R4+0x2c400], desc[UR52][R2.64+0x80], !P2 ;  /* 0x2c40008002047fae */ /* 0x0005e8000d101d74 */
[----:B--2---:R-:W2:Y:S01]  /*11b40*/  SHFL.IDX PT, R3, R5, 0x1, 0x181f ;  /* 0x00381f0005037f89 */ /* 0x004ea200000e0000 */
        /* <DEDUP_REMOVED lines=31> */
[----:B------:R1:W0:Y:S04]  /*11d40*/  SHFL.IDX PT, R14, R6, 0x7, 0x181f ;  /* 0x00f81f00060e7f89 */ /* 0x00022800000e0000 */
[----:B------:R-:W0:Y:S01]  /*11d50*/  SHFL.IDX PT, R5, R5, 0x7, 0x181f ;  /* 0x00f81f0005057f89 */ /* 0x000e2200000e0000 */
[----:B--2---:R-:W-:-:S05]  /*11d60*/  IMAD.X R3, RZ, RZ, R3, P0 ;  /* 0x000000ffff037224 */ /* 0x004fca00000e0603 */
[----:B------:R1:W-:Y:S04]  /*11d70*/  LDGSTS.E.BYPASS.LTC128B.128 [R4+0x2b400], desc[UR52][R2.64], !P3 ;  /* 0x2b40000002047fae */ /* 0x0003e8000d901d74 */
[----:B0-----:R1:W-:Y:S02]  /*11d80*/  LDGSTS.E.BYPASS.LTC128B.128 [R4+0x2f400], desc[UR52][R2.64+0x80], !P2 ;  /* 0x2f40008002047fae */ /* 0x0013e4000d101d74 */
.L_x_455:
[----:B-1----:R-:W-:-:S05]  /*11d90*/  IADD3 R2, P0, R32, R14, RZ ;  /* 0x0000000e20027210 */ /* 0x002fca0007f1e0ff */
        /* <DEDUP_REMOVED lines=8> */
.L_x_315:
[----:B------:R-:W-:Y:S02]  /*11e20*/  PLOP3.LUT P2, PT, P2, P0, PT, 0xa2, 0x0 ;  /* 0x000000000000781c */ /* 0x000fe40001741472 */
[----:B------:R-:W-:-:S08]  /*11e30*/  @P0 R2UR P2, UR4, R0 ;  /* 0x00000000000402ca */ /* 0x000fd00000040000 */
[----:B------:R-:W-:-:S05]  /*11e40*/  @P0 PLOP3.LUT P0, PT, P2, PT, PT, 0x80, 0x0 ;  /* 0x000000000000081c */ /* 0x000fca000170f070 */
[----:B------:R-:W-:Y:S01]  /*11e50*/  @!P2 SYNCS.ARRIVE.TRANS64.RED.A0T1 RZ, [UR4+0x38830], RZ ;  /* 0x038830ffffffa9a7 */ /* 0x000fe20008200404 */
[----:B------:R-:W-:Y:S07]  /*11e60*/  @!P2 ARRIVES.LDGSTSBAR.64.TRANSCNT [UR4+0x38830] ;  /* 0x03883000ff00a9b0 */ /* 0x000fee0008000a84 */
[----:B------:R-:W-:Y:S05]  /*11e70*/  @P0 BRA.U.ANY `(.L_x_315) ;  /* 0xfffffffd00e80947 */ /* 0x000fea000393ffff */
[----:B------:R-:W-:Y:S01]  /*11e80*/  NOP ;  /* 0x0000000000007918 */ /* 0x000fe20000000000 */
[----:B0-----:R-:W-:-:S05]  /*11e90*/  IMAD.U32 R2, RZ, RZ, UR42 ;  /* 0x0000002aff027e24 */ /* 0x001fca000f8e00ff */
[----:B------:R-:W-:-:S13]  /*11ea0*/  ISETP.NE.AND P3, PT, R2, 0x3, PT ;  /* 0x000000030200780c */ /* 0x000fda0003f65270 */
[----:B------:R-:W-:Y:S05]  /*11eb0*/  @!P3 BRA `(.L_x_316) ;  /* 0x000000000004b947 */ /* 0x000fea0003800000 */
[----:B------:R-:W-:Y:S01]  /*11ec0*/  BPT.TRAP 0x1 ;  /* 0x000000040000795c */ /* 0x000fe20000300000 */
.L_x_316:
[----:B------:R3:W-:Y:S02]  /*11ed0*/  SYNCS.ARRIVE.TRANS64.A1T0 RZ, [R0+URZ+0x38830], RZ ;  /* 0x038830ff00ff79a7 */ /* 0x0007e4000810003f */
[----:B---34-:R-:W-:-:S05]  /*11ee0*/  IMAD.U32 R0, RZ, RZ, UR44 ;  /* 0x0000002cff007e24 */ /* 0x018fca000f8e00ff */
[----:B------:R-:W-:-:S13]  /*11ef0*/  ISETP.NE.AND P0, PT, R0, 0x3, PT ;  /* 0x000000030000780c */ /* 0x000fda0003f05270 */
[----:B------:R-:W-:Y:S05]  /*11f00*/  @!P0 BRA `(.L_x_317) ;  /* 0x0000000000048947 */ /* 0x000fea0003800000 */
[----:B------:R-:W-:Y:S01]  /*11f10*/  BPT.TRAP 0x1 ;  /* 0x000000040000795c */ /* 0x000fe20000300000 */
.L_x_317:
[----:B------:R-:W-:Y:S01]  /*11f20*/  LOP3.LUT R3, R10, 0x1, RZ, 0x3c, !PT ;  /* 0x000000010a037812 */ /* 0x000fe200078e3cff */
[----:B------:R-:W-:Y:S01]  /*11f30*/  IMAD R0, R9, 0x8, R16 ;  /* 0x0000000809007824 */ /* 0x000fe200078e0210 */
[----:B------:R-:W-:Y:S02]  /*11f40*/  BSSY B0, `(.L_x_318) ;  /* 0x0000004000007945 */ /* 0x000fe40003800000 */
[----:B------:R-:W-:-:S04]  /*11f50*/  SHF.L.U32 R3, R3, 0x1f, RZ ;  /* 0x0000001f03037819 */ /* 0x000fc800000006ff */
[----:B------:R-:W0:Y:S02]  /*11f60*/  SYNCS.PHASECHK.TRANS64.TRYWAIT P2, [R0+URZ+0x38870], R3 ;  /* 0x03887003000075a7 */ /* 0x000e24000804017f */
[----:B0-----:R-:W-:Y:S05]  /*11f70*/  @!P2 BRA `(.L_x_319) ;  /* 0x000000580044a947 */ /* 0x001fea0003800000 */
.L_x_456:
[----:B------:R-:W-:Y:S05]  /*11f80*/  BSYNC B0 ;  /* 0x0000000000007941 */ /* 0x000fea0003800000 */
.L_x_318:
[----:B------:R-:W-:-:S05]  /*11f90*/  IMAD.U32 R2, RZ, RZ, UR42 ;  /* 0x0000002aff027e24 */ /* 0x000fca000f8e00ff */
[----:B------:R-:W-:-:S13]  /*11fa0*/  ISETP.NE.AND P2, PT, R2, 0x3, PT ;  /* 0x000000030200780c */ /* 0x000fda0003f45270 */
[----:B------:R-:W-:Y:S05]  /*11fb0*/  @!P2 BRA `(.L_x_320) ;  /* 0x000000000004a947 */ /* 0x000fea0003800000 */
[----:B------:R-:W-:Y:S01]  /*11fc0*/  BPT.TRAP 0x1 ;  /* 0x000000040000795c */ /* 0x000fe20000300000 */
.L_x_320:
[----:B0-----:R-:W-:Y:S01]  /*11fd0*/  SHF.L.U32 R3, R10, 0x1f, RZ ;  /* 0x0000001f0a037819 */ /* 0x001fe200000006ff */
[----:B------:R-:W-:-:S03]  /*11fe0*/  IMAD.SHL.U32 R17, R9, 0x8000, RZ ;  /* 0x0000800009117824 */ /* 0x000fc600078e00ff */
[----:B------:R-:W0:Y:S02]  /*11ff0*/  SYNCS.PHASECHK.TRANS64.TRYWAIT P2, [R0+URZ+0x38860], R3 ;  /* 0x03886003000075a7 */ /* 0x000e24000804017f */
[----:B0-----:R-:W-:Y:S05]  /*12000*/  @!P2 BRA `(.L_x_321) ;  /* 0x000000580034a947 */ /* 0x001fea0003800000 */
.L_x_457:
[----:B------:R-:W0:Y:S04]  /*12010*/  LDL R2, [R1+0x20] ;  /* 0x0000200001027983 */ /* 0x000e280000100800 */
[----:B------:R-:W2:Y:S01]  /*12020*/  LDL R18, [R1+0x1c] ;  /* 0x00001c0001127983 */ /* 0x000ea20000100800 */
[----:B------:R-:W-:Y:S05]  /*12030*/  WARPSYNC.ALL ;  /* 0x0000000000007948 */ /* 0x000fea0003800000 */
[----:B0-----:R-:W-:-:S05]  /*12040*/  LOP3.LUT R3, R17, R2, RZ, 0xfc, !PT ;  /* 0x0000000211037212 */ /* 0x001fca00078efcff */
[----:B------:R-:W-:-:S04]  /*12050*/  IMAD.IADD R3, R16, 0x1, R3 ;  /* 0x0000000110037824 */ /* 0x000fc800078e0203 */
[----:B------:R-:W-:Y:S01]  /*12060*/  IMAD.IADD R2, R36, 0x1, R3 ;  /* 0x0000000124027824 */ /* 0x000fe200078e0203 */
[----:B------:R-:W0:Y:S04]  /*12070*/  LDSM.16.MT88.4 R4, [R3+0x10400] ;  /* 0x010400000304783b */ /* 0x000e280000004200 */
[----:B------:R-:W1:Y:S01]  /*12080*/  LDSM.16.MT88.4 R8, [R2+0x10400] ;  /* 0x010400000208783b */ /* 0x000e620000004200 */
[C-C-:B0-----:R-:W-:Y:S02]  /*12090*/  PRMT R12, R4.reuse, 0x6420, R5.reuse ;  /* 0x00006420040c7816 */ /* 0x141fe40000000005 */
[----:B------:R-:W-:Y:S02]  /*120a0*/  PRMT R13, R4, 0x7531, R5 ;  /* 0x00007531040d7816 */ /* 0x000fe40000000005 */
[----:B------:R-:W-:-:S02]  /*120b0*/  PRMT R14, R6, 0x6420, R7 ;  /* 0x00006420060e7816 */ /* 0x000fc40000000007 */
[----:B------:R-:W-:Y:S02]  /*120c0*/  PRMT R15, R6, 0x7531, R7 ;  /* 0x00007531060f7816 */ /* 0x000fe40000000007 */
[----:B--2---:R-:W-:Y:S01]  /*120d0*/  IADD3 R4, R16, R17, R18 ;  /* 0x0000001110047210 */ /* 0x004fe20007ffe012 */
[----:B------:R-:W-:Y:S01]  /*120e0*/  IMAD.U32 R18, RZ, RZ, UR42 ;  /* 0x0000002aff127e24 */ /* 0x000fe2000f8e00ff */
[C-C-:B-1----:R-:W-:Y:S02]  /*120f0*/  PRMT R20, R8.reuse, 0x6420, R9.reuse ;  /* 0x0000642008147816 */ /* 0x142fe40000000009 */
[----:B------:R-:W-:Y:S01]  /*12100*/  PRMT R21, R8, 0x7531, R9 ;  /* 0x0000753108157816 */ /* 0x000fe20000000009 */
[----:B------:R-:W-:Y:S01]  /*12110*/  STSM.16.M88.4 [R4+0x400], R12 ;  /* 0x0004000c04007844 */ /* 0x000fe20000000200 */
[C-C-:B------:R-:W-:Y:S02]  /*12120*/  PRMT R22, R10.reuse, 0x6420, R11.reuse ;  /* 0x000064200a167816 */ /* 0x140fe4000000000b */
[----:B------:R-:W-:-:S02]  /*12130*/  PRMT R23, R10, 0x7531, R11 ;  /* 0x000075310a177816 */ /* 0x000fc4000000000b */
[----:B------:R-:W-:Y:S02]  /*12140*/  IADD3 R5, R35, 0x400, R4 ;  /* 0x0000040023057810 */ /* 0x000fe40007ffe004 */
[----:B------:R-:W-:Y:S01]  /*12150*/  ISETP.NE.AND P2, PT, R18, 0x3, PT ;  /* 0x000000031200780c */ /* 0x000fe20003f45270 */
[----:B------:R-:W-:Y:S04]  /*12160*/  STSM.16.M88.4 [R4+0x2400], R20 ;  /* 0x0024001404007844 */ /* 0x000fe80000000200 */
[----:B------:R-:W0:Y:S02]  /*12170*/  LDSM.16.MT88.4 R12, [R3+0x14400] ;  /* 0x01440000030c783b */ /* 0x000e240000004200 */
[C-C-:B0-----:R-:W-:Y:S02]  /*12180*/  PRMT R8, R12.reuse, 0x6420, R13.reuse ;  /* 0x000064200c087816 */ /* 0x141fe4000000000d */
[----:B------:R-:W-:-:S02]  /*12190*/  PRMT R9, R12, 0x7531, R13 ;  /* 0x000075310c097816 */ /* 0x000fc4000000000d */
[C-C-:B------:R-:W-:Y:S02]  /*121a0*/  PRMT R10, R14.reuse, 0x6420, R15.reuse ;  /* 0x000064200e0a7816 */ /* 0x140fe4000000000f */
[----:B------:R-:W-:Y:S02]  /*121b0*/  PRMT R11, R14, 0x7531, R15 ;  /* 0x000075310e0b7816 */ /* 0x000fe4000000000f */
[----:B------:R-:W0:Y:S04]  /*121c0*/  LDSM.16.MT88.4 R12, [R2+0x14400] ;  /* 0x01440000020c783b */ /* 0x000e280000004200 */
[----:B------:R-:W-:Y:S01]  /*121d0*/  STSM.16.M88.4 [R4+0x4400], R8 ;  /* 0x0044000804007844 */ /* 0x000fe20000000200 */
[C-C-:B0-----:R-:W-:Y:S02]  /*121e0*/  PRMT R24, R12.reuse, 0x6420, R13.reuse ;  /* 0x000064200c187816 */ /* 0x141fe4000000000d */
[----:B------:R-:W-:-:S02]  /*121f0*/  PRMT R25, R12, 0x7531, R13 ;  /* 0x000075310c197816 */ /* 0x000fc4000000000d */
[C-C-:B------:R-:W-:Y:S02]  /*12200*/  PRMT R26, R14.reuse, 0x6420, R15.reuse ;  /* 0x000064200e1a7816 */ /* 0x140fe4000000000f */
[----:B------:R-:W-:-:S05]  /*12210*/  PRMT R27, R14, 0x7531, R15 ;  /* 0x000075310e1b7816 */ /* 0x000fca000000000f */
[----:B------:R0:W-:Y:S04]  /*12220*/  STSM.16.M88.4 [R4+0x6400], R24 ;  /* 0x0064001804007844 */ /* 0x0001e80000000200 */
[----:B------:R-:W1:Y:S01]  /*12230*/  LDSM.16.MT88.4 R12, [R3+0x11400] ;  /* 0x01140000030c783b */ /* 0x000e620000004200 */
[----:B0-----:R-:W-:-:S05]  /*12240*/  IADD3 R4, R36, 0x400, R4 ;  /* 0x0000040024047810 */ /* 0x001fca0007ffe004 */
[----:B------:R-:W-:Y:S01]  /*12250*/  IMAD.IADD R17, R35, 0x1, R4 ;  /* 0x0000000123117824 */ /* 0x000fe200078e0204 */
[C-C-:B-1----:R-:W-:Y:S02]  /*12260*/  PRMT R8, R12.reuse, 0x6420, R13.reuse ;  /* 0x000064200c087816 */ /* 0x142fe4000000000d */
[----:B------:R-:W-:Y:S02]  /*12270*/  PRMT R9, R12, 0x7531, R13 ;  /* 0x000075310c097816 */ /* 0x000fe4000000000d */
[C-C-:B------:R-:W-:Y:S02]  /*12280*/  PRMT R10, R14.reuse, 0x6420, R15.reuse ;  /* 0x000064200e0a7816 */ /* 0x140fe4000000000f */
[----:B------:R-:W-:Y:S02]  /*12290*/  PRMT R11, R14, 0x7531, R15 ;  /* 0x000075310e0b7816 */ /* 0x000fe4000000000f */
[----:B------:R-:W0:Y:S04]  /*122a0*/  LDSM.16.MT88.4 R12, [R2+0x11400] ;  /* 0x01140000020c783b */ /* 0x000e280000004200 */
[----:B------:R-:W-:Y:S01]  /*122b0*/  STSM.16.M88.4 [R5], R8 ;  /* 0x0000000805007844 */ /* 0x000fe20000000200 */
[----:B0-----:R-:W-:-:S02]  /*122c0*/  PRMT R20, R12, 0x6420, R13 ;  /* 0x000064200c147816 */ /* 0x001fc4000000000d */
[----:B------:R-:W-:Y:S02]  /*122d0*/  PRMT R21, R12, 0x7531, R13 ;  /* 0x000075310c157816 */ /* 0x000fe4000000000d */
[C-C-:B------:R-:W-:Y:S02]  /*122e0*/  PRMT R22, R14.reuse, 0x6420, R15.reuse ;  /* 0x000064200e167816 */ /* 0x140fe4000000000f */
[----:B------:R-:W-:-:S05]  /*122f0*/  PRMT R23, R14, 0x7531, R15 ;  /* 0x000075310e177816 */ /* 0x000fca000000000f */
[----:B------:R-:W-:Y:S04]  /*12300*/  STSM.16.M88.4 [R5+0x2000], R20 ;  /* 0x0020001405007844 */ /* 0x000fe80000000200 */
[----:B------:R-:W0:Y:S02]  /*12310*/  LDSM.16.MT88.4 R12, [R3+0x15400] ;  /* 0x01540000030c783b */ /* 0x000e240000004200 */
[C-C-:B0-----:R-:W-:Y:S02]  /*12320*/  PRMT R8, R12.reuse, 0x6420, R13.reuse ;  /* 0x000064200c087816 */ /* 0x141fe4000000000d */
[----:B------:R-:W-:Y:S02]  /*12330*/  PRMT R9, R12, 0x7531, R13 ;  /* 0x000075310c097816 */ /* 0x000fe4000000000d */
[----:B------:R-:W-:-:S02]  /*12340*/  PRMT R10, R14, 0x6420, R15 ;  /* 0x000064200e0a7816 */ /* 0x000fc4000000000f */
[----:B------:R-:W-:Y:S02]  /*12350*/  PRMT R11, R14, 0x7531, R15 ;  /* 0x000075310e0b7816 */ /* 0x000fe4000000000f */
[----:B------:R-:W0:Y:S04]  /*12360*/  LDSM.16.MT88.4 R12, [R2+0x15400] ;  /* 0x01540000020c783b */ /* 0x000e280000004200 */
[----:B------:R-:W-:Y:S01]  /*12370*/  STSM.16.M88.4 [R5+0x4000], R8 ;  /* 0x0040000805007844 */ /* 0x000fe20000000200 */
[C-C-:B0-----:R-:W-:Y:S02]  /*12380*/  PRMT R24, R12.reuse, 0x6420, R13.reuse ;  /* 0x000064200c187816 */ /* 0x141fe4000000000d */
[----:B------:R-:W-:Y:S02]  /*12390*/  PRMT R25, R12, 0x7531, R13 ;  /* 0x000075310c197816 */ /* 0x000fe4000000000d */
[----:B------:R-:W-:-:S02]  /*123a0*/  PRMT R26, R14, 0x6420, R15 ;  /* 0x000064200e1a7816 */ /* 0x000fc4000000000f */
        /* <DEDUP_REMOVED lines=8> */
[----:B------:R-:W-:Y:S01]  /*12430*/  STSM.16.M88.4 [R4], R12 ;  /* 0x0000000c04007844 */ /* 0x000fe20000000200 */
        /* <DEDUP_REMOVED lines=11> */
[----:B------:R0:W-:Y:S02]  /*124f0*/  STSM.16.M88.4 [R4+0x4000], R8 ;  /* 0x0040000804007844 */ /* 0x0001e40000000200 */
[C-C-:B0-----:R-:W-:Y:S02]  /*12500*/  PRMT R8, R12.reuse, 0x6420, R13.reuse ;  /* 0x000064200c087816 */ /* 0x141fe4000000000d */
[----:B------:R-:W-:-:S02]  /*12510*/  PRMT R9, R12, 0x7531, R13 ;  /* 0x000075310c097816 */ /* 0x000fc4000000000d */
[C-C-:B------:R-:W-:Y:S02]  /*12520*/  PRMT R10, R14.reuse, 0x6420, R15.reuse ;  /* 0x000064200e0a7816 */ /* 0x140fe4000000000f */
[----:B------:R-:W-:-:S05]  /*12530*/  PRMT R11, R14, 0x7531, R15 ;  /* 0x000075310e0b7816 */ /* 0x000fca000000000f */
[----:B------:R-:W-:Y:S04]  /*12540*/  STSM.16.M88.4 [R4+0x6000], R8 ;  /* 0x0060000804007844 */ /* 0x000fe80000000200 */
[----:B------:R-:W0:Y:S04]  /*12550*/  LDSM.16.MT88.4 R20, [R3+0x13400] ;  /* 0x013400000314783b */ /* 0x000e280000004200 */
[----:B------:R-:W1:Y:S01]  /*12560*/  LDSM.16.MT88.4 R8, [R2+0x13400] ;  /* 0x013400000208783b */ /* 0x000e620000004200 */
[C-C-:B0-----:R-:W-:Y:S02]  /*12570*/  PRMT R12, R20.reuse, 0x6420, R21.reuse ;  /* 0x00006420140c7816 */ /* 0x141fe40000000015 */
[----:B------:R-:W-:-:S02]  /*12580*/  PRMT R13, R20, 0x7531, R21 ;  /* 0x00007531140d7816 */ /* 0x000fc40000000015 */
[C-C-:B------:R-:W-:Y:S02]  /*12590*/  PRMT R14, R22.reuse, 0x6420, R23.reuse ;  /* 0x00006420160e7816 */ /* 0x140fe40000000017 */
[----:B------:R-:W-:Y:S02]  /*125a0*/  PRMT R15, R22, 0x7531, R23 ;  /* 0x00007531160f7816 */ /* 0x000fe40000000017 */
[C-C-:B-1----:R-:W-:Y:S02]  /*125b0*/  PRMT R4, R8.reuse, 0x6420, R9.reuse ;  /* 0x0000642008047816 */ /* 0x142fe40000000009 */
[----:B------:R-:W-:Y:S01]  /*125c0*/  PRMT R5, R8, 0x7531, R9 ;  /* 0x0000753108057816 */ /* 0x000fe20000000009 */
[----:B------:R-:W-:Y:S01]  /*125d0*/  STSM.16.M88.4 [R17], R12 ;  /* 0x0000000c11007844 */ /* 0x000fe20000000200 */
        /* <DEDUP_REMOVED lines=23> */
.L_x_322:
[----:B-1----:R1:W-:Y:S01]  /*12750*/  SYNCS.ARRIVE.TRANS64.A1T0 RZ, [R0+URZ+0x38850], RZ ;  /* 0x038850ff00ff79a7 */ /* 0x0023e2000810003f */
[----:B------:R-:W-:Y:S06]  /*12760*/  BAR.SYNC.DEFER_BLOCKING 0x2, 0x80 ;  /* 0x0082000000007b1d */ /* 0x000fec0000010000 */
[----:B------:R-:W-:Y:S05]  /*12770*/  @!P0 BRA `(.L_x_323) ;  /* 0x0000000000048947 */ /* 0x000fea0003800000 */
[----:B------:R-:W-:Y:S01]  /*12780*/  BPT.TRAP 0x1 ;  /* 0x000000040000795c */ /* 0x000fe20000300000 */
.L_x_323:
[----:B------:R-:W2:Y:S01]  /*12790*/  LDL R2, [R1+0x14] ;  /* 0x0000140001027983 */ /* 0x000ea20000100800 */
[----:B-1----:R-:W-:Y:S02]  /*127a0*/  VIADD R0, R0, 0x38880 ;  /* 0x0003888000007836 */ /* 0x002fe40000000000 */
[----:B0-----:R-:W-:Y:S02]  /*127b0*/  IMAD.MOV.U32 R10, RZ, RZ, R33 ;  /* 0x000000ffff0a7224 */ /* 0x001fe400078e0021 */
[----:B------:R-:W-:Y:S01]  /*127c0*/  IMAD.MOV.U32 R9, RZ, RZ, R29 ;  /* 0x000000ffff097224 */ /* 0x000fe200078e001d */
[----:B--2---:R-:W-:-:S04]  /*127d0*/  PRMT R0, R2, 0x654, R0 ;  /* 0x0000065402007816 */ /* 0x004fc80000000000 */
[----:B------:R1:W-:Y:S01]  /*127e0*/  SYNCS.ARRIVE.TRANS64.RED.A1T0 RZ, [R0+URZ], RZ ;  /* 0x000000ff00ff79a7 */ /* 0x0003e2000810043f */
[----:B------:R-:W-:Y:S05]  /*127f0*/  @P1 BRA `(.L_x_324) ;  /* 0xffffffe800181947 */ /* 0x000fea000383ffff */
.L_x_304:
[----:B-1----:R-:W1:Y:S01]  /*12800*/  S2R R0, SR_TID.X ;  /* 0x0000000000007919 */ /* 0x002e620000002100 */
[----:B------:R-:W-:Y:S01]  /*12810*/  BSSY B0, `(.L_x_325) ;  /* 0x0000013000007945 */ /* 0x000fe20003800000 */
[----:B-1----:R-:W-:Y:S01]  /*12820*/  LOP3.LUT R2, R0, 0x7f, RZ, 0xc0, !PT ;  /* 0x0000007f00027812 */ /* 0x002fe200078ec0ff */
[----:B------:R-:W-:-:S03]  /*12830*/  IMAD.U32 R0, RZ, RZ, UR44 ;  /* 0x0000002cff007e24 */ /* 0x000fc6000f8e00ff */
[----:B------:R-:W-:Y:S02]  /*12840*/  ISETP.NE.AND P1, PT, R2, RZ, PT ;  /* 0x000000ff0200720c */ /* 0x000fe40003f25270 */
[----:B------:R-:W-:-:S11]  /*12850*/  ISETP.NE.AND P0, PT, R0, 0x3, PT ;  /* 0x000000030000780c */ /* 0x000fd60003f05270 */
[----:B------:R-:W-:Y:S05]  /*12860*/  @P1 BRA `(.L_x_326) ;  /* 0x0000000000341947 */ /* 0x000fea0003800000 */
[----:B------:R-:W1:Y:S01]  /*12870*/  S2R R5, SR_LANEID ;  /* 0x0000000000057919 */ /* 0x000e620000000000 */
[----:B------:R-:W-:Y:S01]  /*12880*/  VOTEU.ANY UR4, UPT, PT ;  /* 0x0000000000047886 */ /* 0x000fe200038e0100 */
[----:B0-----:R-:W0:Y:S01]  /*12890*/  LDC.64 R2, c[0x0][0xc60] ;  /* 0x00031800ff027b82 */ /* 0x001e220000000a00 */
[----:B------:R-:W1:Y:S02]  /*128a0*/  FLO.U32 R0, UR4 ;  /* 0x0000000400007d00 */ /* 0x000e6400080e0000 */
[----:B-1----:R-:W-:-:S06]  /*128b0*/  ISETP.EQ.U32.AND P1, PT, R0, R5, PT ;  /* 0x000000050000720c */ /* 0x002fcc0003f22070 */
[----:B------:R-:W0:Y:S07]  /*128c0*/  POPC R5, UR4 ;  /* 0x0000000400057d09 */ /* 0x000e2e0008000000 */
[----:B0-----:R-:W3:Y:S01]  /*128d0*/  @P1 ATOMG.E.ADD.STRONG.GPU PT, R3, desc[UR52][R2.64], R5 ;  /* 0x00000005020319a8 */ /* 0x001ee200081ee1f4 */
[----:B------:R-:W0:Y:S02]  /*128e0*/  S2R R4, SR_LTMASK ;  /* 0x0000000000047919 */ /* 0x000e240000003900 */
[----:B0-----:R-:W-:-:S04]  /*128f0*/  LOP3.LUT R4, R4, UR4, RZ, 0xc0, !PT ;  /* 0x0000000404047c12 */ /* 0x001fc8000f8ec0ff */
[----:B------:R-:W0:Y:S01]  /*12900*/  POPC R7, R4 ;  /* 0x0000000400077309 */ /* 0x000e220000000000 */
[----:B---3--:R-:W0:Y:S02]  /*12910*/  SHFL.IDX PT, R0, R3, R0, 0x1f ;  /* 0x00001f0003007589 */ /* 0x008e2400000e0000 */
[----:B0-----:R-:W-:-:S05]  /*12920*/  IADD3 R0, R0, UR46, R7 ;  /* 0x0000002e00007c10 */ /* 0x001fca000fffe007 */
[----:B------:R1:W-:Y:S02]  /*12930*/  STL [R1], R0 ;  /* 0x0000000001007387 */ /* 0x0003e40000100800 */
.L_x_326:
[----:B------:R-:W-:Y:S05]  /*12940*/  BSYNC B0 ;  /* 0x0000000000007941 */ /* 0x000fea0003800000 */
.L_x_325:
[----:B------:R-:W-:Y:S05]  /*12950*/  @!P0 BRA `(.L_x_327) ;  /* 0x0000000000048947 */ /* 0x000fea0003800000 */
[----:B------:R-:W-:Y:S01]  /*12960*/  BPT.TRAP 0x1 ;  /* 0x000000040000795c */ /* 0x000fe20000300000 */
.L_x_327:
[----:B0-----:R-:W-:Y:S01]  /*12970*/  LOP3.LUT R3, R33, 0x1, RZ, 0x3c, !PT ;  /* 0x0000000121037812 */ /* 0x001fe200078e3cff */
[----:B------:R-:W-:Y:S01]  /*12980*/  IMAD R18, R29, 0x8, R16 ;  /* 0x000000081d127824 */ /* 0x000fe200078e0210 */
[----:B------:R-:W-:Y:S02]  /*12990*/  BSSY B0, `(.L_x_328) ;  /* 0x0000004000007945 */ /* 0x000fe40003800000 */
[----:B------:R-:W-:-:S04]  /*129a0*/  SHF.L.U32 R3, R3, 0x1f, RZ ;  /* 0x0000001f03037819 */ /* 0x000fc800000006ff */
[----:B------:R-:W0:Y:S02]  /*129b0*/  SYNCS.PHASECHK.TRANS64.TRYWAIT P1, [R18+URZ+0x38870], R3 ;  /* 0x03887003120075a7 */ /* 0x000e24000802017f */
[----:B0-----:R-:W-:Y:S05]  /*129c0*/  @!P1 BRA `(.L_x_329) ;  /* 0x0000004c00d89947 */ /* 0x001fea0003800000 */
.L_x_458:
[----:B------:R-:W-:Y:S05]  /*129d0*/  BSYNC B0 ;  /* 0x0000000000007941 */ /* 0x000fea0003800000 */
.L_x_328:
[----:B-1----:R-:W-:-:S05]  /*129e0*/  IMAD.U32 R0, RZ, RZ, UR42 ;  /* 0x0000002aff007e24 */ /* 0x002fca000f8e00ff */
[----:B------:R-:W-:-:S13]  /*129f0*/  ISETP.NE.AND P1, PT, R0, 0x3, PT ;  /* 0x000000030000780c */ /* 0x000fda0003f25270 */
[----:B------:R-:W-:Y:S05]  /*12a00*/  @!P1 BRA `(.L_x_330) ;  /* 0x0000000000049947 */ /* 0x000fea0003800000 */
[----:B------:R-:W-:Y:S01]  /*12a10*/  BPT.TRAP 0x1 ;  /* 0x000000040000795c */ /* 0x000fe20000300000 */
.L_x_330:
[----:B0-----:R-:W-:-:S04]  /*12a20*/  SHF.L.U32 R3, R33, 0x1f, RZ ;  /* 0x0000001f21037819 */ /* 0x001fc800000006ff */
[----:B------:R-:W0:Y:S02]  /*12a30*/  SYNCS.PHASECHK.TRANS64.TRYWAIT P1, [R18+URZ+0x38860], R3 ;  /* 0x03886003120075a7 */ /* 0x000e24000802017f */
[----:B0-----:R-:W-:Y:S05]  /*12a40*/  @!P1 BRA `(.L_x_331) ;  /* 0x0000004c00cc9947 */ /* 0x001fea0003800000 */
.L_x_459:
[----:B------:R-:W3:Y:S04]  /*12a50*/  LDL R0, [R1+0x20] ;  /* 0x0000200001007983 */ /* 0x000ee80000100800 */
[----:B------:R-:W4:Y:S01]  /*12a60*/  LDL R17, [R1+0x1c] ;  /* 0x00001c0001117983 */ /* 0x000f220000100800 */
[----:B0-----:R-:W-:Y:S01]  /*12a70*/  IMAD.SHL.U32 R3, R29, 0x8000, RZ ;  /* 0x000080001d037824 */ /* 0x001fe200078e00ff */
[----:B------:R-:W-:Y:S05]  /*12a80*/  WARPSYNC.ALL ;  /* 0x0000000000007948 */ /* 0x000fea0003800000 */
[----:B------:R-:W-:-:S05]  /*12a90*/  IMAD.U32 R19, RZ, RZ, UR42 ;  /* 0x0000002aff137e24 */ /* 0x000fca000f8e00ff */
[----:B------:R-:W-:Y:S02]  /*12aa0*/  ISETP.NE.AND P1, PT, R19, 0x3, PT ;  /* 0x000000031300780c */ /* 0x000fe40003f25270 */
[----:B---3--:R-:W-:Y:S02]  /*12ab0*/  LOP3.LUT R5, R3, R0, RZ, 0xfc, !PT ;  /* 0x0000000003057212 */ /* 0x008fe400078efcff */
[----:B----4-:R-:W-:-:S03]  /*12ac0*/  IADD3 R3, R16, R3, R17 ;  /* 0x0000000310037210 */ /* 0x010fc60007ffe011 */
[----:B------:R-:W-:Y:S01]  /*12ad0*/  IMAD.IADD R0, R16, 0x1, R5 ;  /* 0x0000000110007824 */ /* 0x000fe200078e0205 */
[----:B------:R-:W-:-:S03]  /*12ae0*/  IADD3 R17, R35, 0x400, R3 ;  /* 0x0000040023117810 */ /* 0x000fc60007ffe003 */
[----:B------:R-:W-:Y:S01]  /*12af0*/  IMAD.IADD R2, R36, 0x1, R0 ;  /* 0x0000000124027824 */ /* 0x000fe200078e0200 */
[----:B------:R-:W0:Y:S04]  /*12b00*/  LDSM.16.MT88.4 R8, [R0+0x10400] ;  /* 0x010400000008783b */ /* 0x000e280000004200 */
[----:B------:R-:W1:Y:S01]  /*12b10*/  LDSM.16.MT88.4 R4, [R2+0x10400] ;  /* 0x010400000204783b */ /* 0x000e620000004200 */
[C-C-:B0-----:R-:W-:Y:S02]  /*12b20*/  PRMT R12, R8.reuse, 0x6420, R9.reuse ;  /* 0x00006420080c7816 */ /* 0x141fe40000000009 */
[----:B------:R-:W-:Y:S02]  /*12b30*/  PRMT R13, R8, 0x7531, R9 ;  /* 0x00007531080d7816 */ /* 0x000fe40000000009 */
[----:B--2---:R-:W-:-:S02]  /*12b40*/  PRMT R14, R10, 0x6420, R11 ;  /* 0x000064200a0e7816 */ /* 0x004fc4000000000b */
[----:B------:R-:W-:Y:S02]  /*12b50*/  PRMT R15, R10, 0x7531, R11 ;  /* 0x000075310a0f7816 */ /* 0x000fe4000000000b */
[C-C-:B-1----:R-:W-:Y:S02]  /*12b60*/  PRMT R20, R4.reuse, 0x6420, R5.reuse ;  /* 0x0000642004147816 */ /* 0x142fe40000000005 */
[----:B------:R-:W-:Y:S01]  /*12b70*/  PRMT R21, R4, 0x7531, R5 ;  /* 0x0000753104157816 */ /* 0x000fe20000000005 */
[----:B------:R-:W-:Y:S01]  /*12b80*/  STSM.16.M88.4 [R3+0x400], R12 ;  /* 0x0004000c03007844 */ /* 0x000fe20000000200 */
        /* <DEDUP_REMOVED lines=11> */
[----:B------:R-:W-:Y:S01]  /*12c40*/  STSM.16.M88.4 [R3+0x4400], R12 ;  /* 0x0044000c03007844 */ /* 0x000fe20000000200 */
[C-C-:B------:R-:W-:Y:S02]  /*12c50*/  PRMT R26, R6.reuse, 0x6420, R7.reuse ;  /* 0x00006420061a7816 */ /* 0x140fe40000000007 */
[----:B------:R-:W-:-:S05]  /*12c60*/  PRMT R27, R6, 0x7531, R7 ;  /* 0x00007531061b7816 */ /* 0x000fca0000000007 */
[----:B------:R0:W-:Y:S04]  /*12c70*/  STSM.16.M88.4 [R3+0x6400], R24 ;  /* 0x0064001803007844 */ /* 0x0001e80000000200 */
[----:B------:R-:W1:Y:S04]  /*12c80*/  LDSM.16.MT88.4 R8, [R0+0x11400] ;  /* 0x011400000008783b */ /* 0x000e680000004200 */
[----:B------:R-:W2:Y:S01]  /*12c90*/  LDSM.16.MT88.4 R4, [R2+0x11400] ;  /* 0x011400000204783b */ /* 0x000ea20000004200 */
[----:B0-----:R-:W-:Y:S02]  /*12ca0*/  IADD3 R3, R36, 0x400, R3 ;  /* 0x0000040024037810 */ /* 0x001fe40007ffe003 */
[----:B-1----:R-:W-:-:S02]  /*12cb0*/  PRMT R12, R8, 0x6420, R9 ;  /* 0x00006420080c7816 */ /* 0x002fc40000000009 */
[----:B------:R-:W-:Y:S02]  /*12cc0*/  PRMT R13, R8, 0x7531, R9 ;  /* 0x00007531080d7816 */ /* 0x000fe40000000009 */
[C-C-:B------:R-:W-:Y:S02]  /*12cd0*/  PRMT R14, R10.reuse, 0x6420, R11.reuse ;  /* 0x000064200a0e7816 */ /* 0x140fe4000000000b */
[----:B------:R-:W-:Y:S02]  /*12ce0*/  PRMT R15, R10, 0x7531, R11 ;  /* 0x000075310a0f7816 */ /* 0x000fe4000000000b */
[C-C-:B--2---:R-:W-:Y:S02]  /*12cf0*/  PRMT R20, R4.reuse, 0x6420, R5.reuse ;  /* 0x0000642004147816 */ /* 0x144fe40000000005 */
[----:B------:R-:W-:Y:S01]  /*12d00*/  PRMT R21, R4, 0x7531, R5 ;  /* 0x0000753104157816 */ /* 0x000fe20000000005 */
[----:B------:R-:W-:Y:S01]  /*12d10*/  STSM.16.M88.4 [R17], R12 ;  /* 0x0000000c11007844 */ /* 0x000fe20000000200 */
[----:B------:R-:W-:-:S02]  /*12d20*/  PRMT R22, R6, 0x6420, R7 ;  /* 0x0000642006167816 */ /* 0x000fc40000000007 */
        /* <DEDUP_REMOVED lines=40> */
[----:B0-----:R-:W-:Y:S01]  /*12fb0*/  IMAD.IADD R3, R35, 0x1, R3 ;  /* 0x0000000123037824 */ /* 0x001fe200078e0203 */
        /* <DEDUP_REMOVED lines=18> */
[----:B------:R0:W-:Y:S01]  /*130e0*/  STSM.16.M88.4 [R3+0x4000], R12 ;  /* 0x0040000c03007844 */ /* 0x0001e20000000200 */
        /* <DEDUP_REMOVED lines=11> */
.L_x_332:
[----:B-1----:R1:W-:Y:S01]  /*131a0*/  SYNCS.ARRIVE.TRANS64.A1T0 RZ, [R18+URZ+0x38850], RZ ;  /* 0x038850ff12ff79a7 */ /* 0x0023e2000810003f */
[----:B------:R-:W-:Y:S06]  /*131b0*/  BAR.SYNC.DEFER_BLOCKING 0x2, 0x80 ;  /* 0x0082000000007b1d */ /* 0x000fec0000010000 */
[----:B------:R-:W-:Y:S05]  /*131c0*/  @!P0 BRA `(.L_x_333) ;  /* 0x0000000000048947 */ /* 0x000fea0003800000 */
[----:B------:R-:W-:Y:S01]  /*131d0*/  BPT.TRAP 0x1 ;  /* 0x000000040000795c */ /* 0x000fe20000300000 */
.L_x_333:
[----:B------:R-:W2:Y:S01]  /*131e0*/  LDL R0, [R1+0x14] ;  /* 0x0000140001007983 */ /* 0x000ea20000100800 */
[----:B-1----:R-:W-:Y:S02]  /*131f0*/  VIADD R18, R18, 0x38880 ;  /* 0x0003888012127836 */ /* 0x002fe40000000000 */
[----:B------:R-:W-:-:S05]  /*13200*/  VIADD R29, R29, 0x1 ;  /* 0x000000011d1d7836 */ /* 0x000fca0000000000 */
[----:B------:R-:W-:-:S04]  /*13210*/  ISETP.NE.AND P0, PT, R29, 0x2, PT ;  /* 0x000000021d00780c */ /* 0x000fc80003f05270 */
[----:B------:R-:W-:Y:S02]  /*13220*/  SEL R29, R29, RZ, P0 ;  /* 0x000000ff1d1d7207 */ /* 0x000fe40000000000 */
[----:B--2---:R-:W-:Y:S02]  /*13230*/  PRMT R18, R0, 0x654, R18 ;  /* 0x0000065400127816 */ /* 0x004fe40000000012 */
[----:B------:R-:W-:Y:S02]  /*13240*/  SEL R0, RZ, 0x1, P0 ;  /* 0x00000001ff007807 */ /* 0x000fe40000000000 */
[----:B------:R1:W-:Y:S02]  /*13250*/  SYNCS.ARRIVE.TRANS64.RED.A1T0 RZ, [R18+URZ], RZ ;  /* 0x000000ff12ff79a7 */ /* 0x0003e4000810043f */
[----:B------:R-:W-:-:S07]  /*13260*/  LOP3.LUT R33, R33, R0, RZ, 0x3c, !PT ;  /* 0x0000000021217212 */ /* 0x000fce00078e3cff */
.L_x_274:
[----:B------:R-:W-:Y:S05]  /*13270*/  BSYNC B7 ;  /* 0x0000000000077941 */ /* 0x000fea0003800000 */
.L_x_272:
[----:B------:R-:W-:-:S13]  /*13280*/  LOP3.LUT P0, RZ, R30, 0x100, RZ, 0xc0, !PT ;  /* 0x000001001eff7812 */ /* 0x000fda000780c0ff */
[----:B------:R-:W-:Y:S05]  /*13290*/  @!P0 BRA `(.L_x_334) ;  /* 0x0000000000348947 */ /* 0x000fea0003800000 */
[----:B------:R-:W2:Y:S08]  /*132a0*/  S2UR UR4, SR_CgaCtaId ;  /* 0x00000000000479c3 */ /* 0x000eb00000008800 */
[----:B------:R-:W-:Y:S01]  /*132b0*/  BAR.SYNC.DEFER_BLOCKING 0x5, 0x180 ;  /* 0x0146000000007b1d */ /* 0x000fe20000010000 */
[----:B------:R-:W-:Y:S01]  /*132c0*/  MOV R16, 0x400 ;  /* 0x0000040000107802 */ /* 0x000fe20000000f00 */
[----:B--2---:R-:W-:-:S05]  /*132d0*/  IMAD.U32 R0, RZ, RZ, UR4 ;  /* 0x00000004ff007e24 */ /* 0x004fca000f8e00ff */
[----:B------:R-:W-:Y:S01]  /*132e0*/  LEA R16, R0, R16, 0x18 ;  /* 0x0000001000107211 */ /* 0x000fe200078ec0ff */
[----:B------:R-:W-:Y:S04]  /*132f0*/  STL [R1+0x14], R0 ;  /* 0x0000140001007387 */ /* 0x000fe80000100800 */
[----:B------:R-:W2:Y:S04]  /*13300*/  LDS.128 R4, [R16+0x388d0] ;  /* 0x0388d00010047984 */ /* 0x000ea80000000c00 */
[----:B--2---:R3:W-:Y:S01]  /*13310*/  STL.64 [R1], R4 ;  /* 0x0000000401007387 */ /* 0x0047e20000100a00 */
[----:B------:R-:W-:-:S03]  /*13320*/  IMAD.MOV.U32 R0, RZ, RZ, R7 ;  /* 0x000000ffff007224 */ /* 0x000fc600078e0007 */
[----:B------:R3:W-:Y:S02]  /*13330*/  STL [R1+0x8], R6 ;  /* 0x0000080601007387 */ /* 0x0007e40000100800 */
[----:B------:R-:W-:Y:S01]  /*13340*/  R2UR UR39, R0 ;  /* 0x00000000002772ca */ /* 0x000fe200000e0000 */
[----:B------:R-:W-:Y:S06]  /*13350*/  BAR.ARV 0x4, 0x180 ;  /* 0x0106000000007b1d */ /* 0x000fec0000002000 */
[----:B------:R-:W-:Y:S08]  /*13360*/  BRA `(.L_x_335) ;  /* 0x0000000800e07947 */ /* 0x000ff00003800000 */
.L_x_334:
[----:B--2---:R-:W2:Y:S01]  /*13370*/  LDL.LU R0, [R1] ;  /* 0x0000000001007983 */ /* 0x004ea20000300800 */
[----:B------:R-:W-:Y:S01]  /*13380*/  ULDC UR4, c[0x0][0xc3c] ;  /* 0x00030f0000047ab9 */ /* 0x000fe20000000800 */
[----:B------:R-:W0:Y:S02]  /*13390*/  S2R R2, SR_TID.X ;  /* 0x0000000000027919 */ /* 0x000e240000002100 */
[----:B0-----:R-:W-:-:S04]  /*133a0*/  LOP3.LUT R9, R2, 0x1f, RZ, 0xc0, !PT ;  /* 0x0000001f02097812 */ /* 0x001fc800078ec0ff */
[C---:B------:R-:W-:Y:S01]  /*133b0*/  ISETP.NE.AND P0, PT, R9.reuse, 0x1f, PT ;  /* 0x0000001f0900780c */ /* 0x040fe20003f05270 */
[----:B------:R-:W-:-:S05]  /*133c0*/  VIADD R7, R9, UR39 ;  /* 0x0000002709077c36 */ /* 0x000fca0008000000 */
[----:B------:R-:W-:Y:S01]  /*133d0*/  ISETP.GE.OR P1, PT, R7, UR4, !P0 ;  /* 0x0000000407007c0c */ /* 0x000fe2000c726670 */
[----:B------:R-:W-:-:S12]  /*133e0*/  ULDC UR4, c[0x0][0xc3c] ;  /* 0x00030f0000047ab9 */ /* 0x000fd80000000800 */
[----:B------:R-:W0:Y:S08]  /*133f0*/  @!P1 LDC.64 R2, c[0x0][0xc80] ;  /* 0x00032000ff029b82 */ /* 0x000e300000000a00 */
[----:B------:R-:W3:Y:S01]  /*13400*/  @!P1 LDC.64 R4, c[0x0][0xc78] ;  /* 0x00031e00ff049b82 */ /* 0x000ee20000000a00 */
[----:B0-----:R-:W-:-:S04]  /*13410*/  @!P1 IMAD.WIDE R2, R7, 0x4, R2 ;  /* 0x0000000407029825 */ /* 0x001fc800078e0202 */
[----:B--2---:R-:W-:Y:S02]  /*13420*/  IMAD.MOV.U32 R10, RZ, RZ, R0 ;  /* 0x000000ffff0a7224 */ /* 0x004fe400078e0000 */
[----:B------:R-:W-:-:S06]  /*13430*/  IMAD.MOV.U32 R0, RZ, RZ, RZ ;  /* 0x000000ffff007224 */ /* 0x000fcc00078e00ff */
[----:B------:R3:W2:Y:S02]  /*13440*/  @!P1 LDG.E R0, desc[UR52][R2.64] ;  /* 0x0000003402009981 */ /* 0x0006a4000c1e1900 */
[----:B---3--:R-:W-:-:S04]  /*13450*/  @!P1 IMAD.WIDE R2, R7, 0x4, R4 ;  /* 0x0000000407029825 */ /* 0x008fc800078e0204 */
[----:B------:R-:W-:-:S06]  /*13460*/  IMAD.MOV.U32 R5, RZ, RZ, RZ ;  /* 0x000000ffff057224 */ /* 0x000fcc00078e00ff */
[----:B------:R-:W2:Y:S01]  /*13470*/  @!P1 LDG.E R5, desc[UR52][R2.64] ;  /* 0x0000003402059981 */ /* 0x000ea2000c1e1900 */
[C---:B------:R-:W-:Y:S02]  /*13480*/  ISETP.NE.AND P1, PT, R9.reuse, RZ, PT ;  /* 0x000000ff0900720c */ /* 0x040fe40003f25270 */
[C---:B------:R-:W-:Y:S01]  /*13490*/  ISETP.GE.U32.AND P2, PT, R9.reuse, 0x2, PT ;  /* 0x000000020900780c */ /* 0x040fe20003f46070 */
[----:B------:R-:W-:Y:S01]  /*134a0*/  SHFL.IDX PT, R11, R10, 0x1, 0x1f ;  /* 0x00201f000a0b7f89 */ /* 0x000fe200000e0000 */
[C---:B------:R-:W-:Y:S02]  /*134b0*/  ISETP.GE.U32.AND P3, PT, R9.reuse, 0x4, PT ;  /* 0x000000040900780c */ /* 0x040fe40003f66070 */
[C---:B------:R-:W-:Y:S02]  /*134c0*/  ISETP.GE.U32.AND P4, PT, R9.reuse, 0x8, PT ;  /* 0x000000080900780c */ /* 0x040fe40003f86070 */
[----:B------:R-:W-:Y:S01]  /*134d0*/  ISETP.GE.U32.AND P5, PT, R9, 0x10, PT ;  /* 0x000000100900780c */ /* 0x000fe20003fa6070 */
[----:B--2---:R-:W-:-:S05]  /*134e0*/  IMAD R4, R5, R0, RZ ;  /* 0x0000000005047224 */ /* 0x004fca00078e02ff */
        /* <DEDUP_REMOVED lines=8> */
[----:B------:R-:W-:Y:S02]  /*13570*/  IMAD.IADD R4, R6, 0x1, R3 ;  /* 0x0000000106047824 */ /* 0x000fe400078e0203 */
[----:B------:R-:W-:Y:S04]  /*13580*/  SHFL.IDX PT, R6, R10, RZ, 0x1f ;  /* 0x00001fff0a067589 */ /* 0x000fe800000e0000 */
[----:B------:R-:W0:Y:S02]  /*13590*/  SHFL.UP PT, R2, R4, 0x8, RZ ;  /* 0x0500000004027989 */ /* 0x000e2400000e00ff */
[----:B0-----:R-:W-:-:S05]  /*135a0*/  SEL R3, R2, RZ, P4 ;  /* 0x000000ff02037207 */ /* 0x001fca0002000000 */
[----:B------:R-:W-:-:S05]  /*135b0*/  IMAD.IADD R7, R4, 0x1, R3 ;  /* 0x0000000104077824 */ /* 0x000fca00078e0203 */
[----:B------:R-:W0:Y:S02]  /*135c0*/  SHFL.UP PT, R2, R7, 0x10, RZ ;  /* 0x0600000007027989 */ /* 0x000e2400000e00ff */
[----:B0-----:R-:W-:-:S05]  /*135d0*/  SEL R2, R2, RZ, P5 ;  /* 0x000000ff02027207 */ /* 0x001fca0002800000 */
[----:B------:R-:W-:Y:S02]  /*135e0*/  IMAD.IADD R3, R7, 0x1, R2 ;  /* 0x0000000107037824 */ /* 0x000fe400078e0202 */
[----:B------:R-:W0:Y:S01]  /*135f0*/  LDC R2, c[0x0][0xc38] ;  /* 0x00030e00ff027b82 */ /* 0x000e220000000800 */
[----:B------:R-:W-:Y:S02]  /*13600*/  IMAD.MOV.U32 R7, RZ, RZ, RZ ;  /* 0x000000ffff077224 */ /* 0x000fe400078e00ff */
[----:B------:R-:W0:Y:S02]  /*13610*/  SHFL.IDX PT, R9, R3, 0x1f, 0x1f ;  /* 0x03e01f0003097f89 */ /* 0x000e2400000e0000 */
[----:B0-----:R-:W-:-:S04]  /*13620*/  IMAD R4, R9, R2, RZ ;  /* 0x0000000209047224 */ /* 0x001fc800078e02ff */
[----:B------:R-:W-:-:S05]  /*13630*/  IMAD.IADD R9, R11, 0x1, R4 ;  /* 0x000000010b097824 */ /* 0x000fca00078e0204 */
[----:B------:R-:W-:-:S13]  /*13640*/  ISETP.GT.AND P6, PT, R9, R6, PT ;  /* 0x000000060900720c */ /* 0x000fda0003fc4270 */
[----:B------:R-:W-:Y:S05]  /*13650*/  @P6 BRA `(.L_x_336) ;  /* 0x0000000000986947 */ /* 0x000fea0003800000 */
.L_x_338:
[----:B------:R-:W-:-:S04]  /*13660*/  UIADD3 UR39, UR39, 0x1f, URZ ;  /* 0x0000001f27277890 */ /* 0x000fc8000fffe03f */
[----:B------:R-:W-:-:S06]  /*13670*/  UISETP.GE.AND UP0, UPT, UR39, UR4, UPT ;  /* 0x000000042700728c */ /* 0x000fcc000bf06270 */
[----:B------:R-:W-:-:S13]  /*13680*/  PLOP3.LUT P6, PT, PT, PT, UP0, 0x40, 0x0 ;  /* 0x000000000000781c */ /* 0x000fda0003fce808 */
[----:B------:R-:W-:Y:S05]  /*13690*/  @!P6 BRA `(.L_x_337) ;  /* 0x0000000400b8e947 */ /* 0x000fea0003800000 */
[----:B------:R-:W0:Y:S02]  /*136a0*/  S2R R0, SR_TID.X ;  /* 0x0000000000007919 */ /* 0x000e240000002100 */
[----:B0-----:R-:W-:-:S05]  /*136b0*/  LOP3.LUT R0, R0, 0x1f, RZ, 0xc0, !PT ;  /* 0x0000001f00007812 */ /* 0x001fca00078ec0ff */
[----:B------:R-:W-:Y:S02]  /*136c0*/  VIADD R11, R0, UR39 ;  /* 0x00000027000b7c36 */ /* 0x000fe40008000000 */
[----:B------:R-:W-:-:S03]  /*136d0*/  IMAD.MOV.U32 R0, RZ, RZ, RZ ;  /* 0x000000ffff007224 */ /* 0x000fc600078e00ff */
[----:B------:R-:W-:-:S13]  /*136e0*/  ISETP.GE.OR P6, PT, R11, UR4, !P0 ;  /* 0x000000040b007c0c */ /* 0x000fda000c7c6670 */
[----:B------:R-:W0:Y:S08]  /*136f0*/  @!P6 LDC.64 R2, c[0x0][0xc80] ;  /* 0x00032000ff02eb82 */ /* 0x000e300000000a00 */
[----:B------:R-:W2:Y:S01]  /*13700*/  @!P6 LDC.64 R4, c[0x0][0xc78] ;  /* 0x00031e00ff04eb82 */ /* 0x000ea20000000a00 */
[----:B0-----:R-:W-:-:S05]  /*13710*/  @!P6 IMAD.WIDE R2, R11, 0x4, R2 ;  /* 0x000000040b02e825 */ /* 0x001fca00078e0202 */
[----:B------:R2:W3:Y:S02]  /*13720*/  @!P6 LDG.E R0, desc[UR52][R2.64] ;  /* 0x000000340200e981 */ /* 0x0004e4000c1e1900 */
[----:B--2---:R-:W-:-:S04]  /*13730*/  @!P6 IMAD.WIDE R2, R11, 0x4, R4 ;  /* 0x000000040b02e825 */ /* 0x004fc800078e0204 */
[----:B------:R-:W-:-:S06]  /*13740*/  IMAD.MOV.U32 R5, RZ, RZ, RZ ;  /* 0x000000ffff057224 */ /* 0x000fcc00078e00ff */
[----:B------:R-:W3:Y:S02]  /*13750*/  @!P6 LDG.E R5, desc[UR52][R2.64] ;  /* 0x000000340205e981 */ /* 0x000ee4000c1e1900 */
        /* <DEDUP_REMOVED lines=16> */
[----:B------:R-:W0:Y:S03]  /*13860*/  LDC R2, c[0x0][0xc38] ;  /* 0x00030e00ff027b82 */ /* 0x000e260000000800 */
[----:B------:R-:W0:Y:S02]  /*13870*/  SHFL.IDX PT, R13, R3, 0x1f, 0x1f ;  /* 0x03e01f00030d7f89 */ /* 0x000e2400000e0000 */
[----:B0-----:R-:W-:-:S04]  /*13880*/  IMAD R4, R13, R2, RZ ;  /* 0x000000020d047224 */ /* 0x001fc800078e02ff */
[----:B------:R-:W-:-:S05]  /*13890*/  IMAD.IADD R9, R4, 0x1, R9 ;  /* 0x0000000104097824 */ /* 0x000fca00078e0209 */
[----:B------:R-:W-:-:S13]  /*138a0*/  ISETP.GT.AND P6, PT, R9, R6, PT ;  /* 0x000000060900720c */ /* 0x000fda0003fc4270 */
[----:B------:R-:W-:Y:S05]  /*138b0*/  @!P6 BRA `(.L_x_338) ;  /* 0xfffffffc0068e947 */ /* 0x000fea000383ffff */
.L_x_336:
[----:B------:R-:W-:-:S04]  /*138c0*/  IMAD.IADD R9, R9, 0x1, -R4 ;  /* 0x0000000109097824 */ /* 0x000fc800078e0a04 */
        /* <DEDUP_REMOVED lines=8> */
[----:B------:R2:W3:Y:S01]  /*13950*/  SHFL.IDX PT, R5, R5, R10, 0x1f ;  /* 0x00001f0a05057589 */ /* 0x0004e200000e0000 */
[----:B0-----:R-:W-:-:S04]  /*13960*/  IABS R4, R0 ;  /* 0x0000000000047213 */ /* 0x001fc80000000000 */
[----:B------:R-:W0:Y:S08]  /*13970*/  I2F.RP R8, R4 ;  /* 0x0000000400087306 */ /* 0x000e300000209400 */
[----:B0-----:R-:W0:Y:S02]  /*13980*/  MUFU.RCP R8, R8 ;  /* 0x0000000800087308 */ /* 0x001e240000001000 */
[----:B0-----:R-:W-:-:S06]  /*13990*/  VIADD R11, R8, 0xffffffe ;  /* 0x0ffffffe080b7836 */ /* 0x001fcc0000000000 */
[----:B------:R-:W0:Y:S01]  /*139a0*/  F2I.FTZ.U32.TRUNC.NTZ R11, R11 ;  /* 0x0000000b000b7305 */ /* 0x000e22000021f000 */
[----:B--23--:R-:W-:Y:S05]  /*139b0*/  @!P0 BRA `(.L_x_339) ;  /* 0x00000000000c8947 */ /* 0x00cfea0003800000 */
[----:B------:R-:W-:-:S06]  /*139c0*/  UIADD3 UR5, UR4, -0x1, URZ ;  /* 0xffffffff04057890 */ /* 0x000fcc000fffe03f */
[----:B------:R-:W-:-:S05]  /*139d0*/  IMAD.U32 R8, RZ, RZ, UR5 ;  /* 0x00000005ff087e24 */ /* 0x000fca000f8e00ff */
[----:B------:R2:W3:Y:S02]  /*139e0*/  SHFL.IDX PT, R7, R3, R8, 0x1f ;  /* 0x00001f0803077589 */ /* 0x0004e400000e0000 */
.L_x_339:
[----:B---3--:R-:W-:Y:S01]  /*139f0*/  IMAD R10, R7, R2, R9 ;  /* 0x00000002070a7224 */ /* 0x008fe200078e0209 */
[----:B------:R-:W-:Y:S01]  /*13a00*/  IABS R7, R5 ;  /* 0x0000000500077213 */ /* 0x000fe20000000000 */
[--C-:B0-----:R-:W-:Y:S01]  /*13a10*/  IMAD.MOV R9, RZ, RZ, -R11.reuse ;  /* 0x000000ffff097224 */ /* 0x101fe200078e0a0b */
[----:B------:R-:W-:Y:S01]  /*13a20*/  UIADD3 UR39, UR4, UR39, URZ ;  /* 0x0000002704277290 */ /* 0x000fe2000fffe03f */
[----:B------:R-:W-:Y:S01]  /*13a30*/  IMAD.MOV.U32 R2, RZ, RZ, RZ ;  /* 0x000000ffff027224 */ /* 0x000fe200078e00ff */
[----:B--2---:R-:W0:Y:S01]  /*13a40*/  I2F.RP R8, R7 ;  /* 0x0000000700087306 */ /* 0x004e220000209400 */
[----:B------:R-:W-:Y:S01]  /*13a50*/  IMAD R9, R9, R4, RZ ;  /* 0x0000000409097224 */ /* 0x000fe200078e02ff */
[----:B------:R2:W-:Y:S01]  /*13a60*/  STL [R1], R10 ;  /* 0x0000000a01007387 */ /* 0x0005e20000100800 */
[----:B------:R-:W-:Y:S02]  /*13a70*/  IMAD.MOV.U32 R3, RZ, RZ, R11 ;  /* 0x000000ffff037224 */ /* 0x000fe400078e000b */
[----:B------:R-:W-:Y:S01]  /*13a80*/  IMAD.HI.U32 R11, R11, R9, R2 ;  /* 0x000000090b0b7227 */ /* 0x000fe200078e0002 */
[----:B------:R-:W-:-:S03]  /*13a90*/  IABS R3, R0 ;  /* 0x0000000000037213 */ /* 0x000fc60000000000 */
[----:B------:R-:W-:Y:S02]  /*13aa0*/  IMAD.IADD R9, R6, 0x1, -R10 ;  /* 0x0000000106097824 */ /* 0x000fe400078e0a0a */
[----:B------:R-:W-:Y:S01]  /*13ab0*/  IMAD.MOV R3, RZ, RZ, -R3 ;  /* 0x000000ffff037224 */ /* 0x000fe200078e0a03 */
[----:B0-----:R-:W0:Y:S02]  /*13ac0*/  MUFU.RCP R8, R8 ;  /* 0x0000000800087308 */ /* 0x001e240000001000 */
[----:B------:R-:W-:-:S05]  /*13ad0*/  IABS R2, R9 ;  /* 0x0000000900027213 */ /* 0x000fca0000000000 */
[----:B------:R-:W-:-:S04]  /*13ae0*/  IMAD.HI.U32 R6, R11, R2, RZ ;  /* 0x000000020b067227 */ /* 0x000fc800078e00ff */
[----:B------:R-:W-:-:S05]  /*13af0*/  IMAD R11, R6, R3, R2 ;  /* 0x00000003060b7224 */ /* 0x000fca00078e0202 */
[----:B------:R-:W-:Y:S01]  /*13b00*/  ISETP.GT.U32.AND P1, PT, R4, R11, PT ;  /* 0x0000000b0400720c */ /* 0x000fe20003f24070 */
[----:B0-----:R-:W-:-:S06]  /*13b10*/  VIADD R3, R8, 0xffffffe ;  /* 0x0ffffffe08037836 */ /* 0x001fcc0000000000 */
[----:B------:R-:W0:Y:S06]  /*13b20*/  F2I.FTZ.U32.TRUNC.NTZ R3, R3 ;  /* 0x0000000300037305 */ /* 0x000e2c000021f000 */
[----:B------:R-:W-:Y:S02]  /*13b30*/  @!P1 IMAD.IADD R11, R11, 0x1, -R4 ;  /* 0x000000010b0b9824 */ /* 0x000fe400078e0a04 */
[----:B------:R-:W-:Y:S01]  /*13b40*/  @!P1 VIADD R6, R6, 0x1 ;  /* 0x0000000106069836 */ /* 0x000fe20000000000 */
[----:B------:R-:W-:Y:S02]  /*13b50*/  ISETP.NE.AND P1, PT, R0, RZ, PT ;  /* 0x000000ff0000720c */ /* 0x000fe40003f25270 */
[----:B------:R-:W-:Y:S01]  /*13b60*/  ISETP.GE.U32.AND P0, PT, R11, R4, PT ;  /* 0x000000040b00720c */ /* 0x000fe20003f06070 */
[----:B0-----:R-:W-:-:S04]  /*13b70*/  IMAD.MOV R2, RZ, RZ, -R3 ;  /* 0x000000ffff027224 */ /* 0x001fc800078e0a03 */
[----:B------:R-:W-:Y:S02]  /*13b80*/  IMAD R11, R2, R7, RZ ;  /* 0x00000007020b7224 */ /* 0x000fe400078e02ff */
[----:B------:R-:W-:-:S06]  /*13b90*/  IMAD.MOV.U32 R2, RZ, RZ, RZ ;  /* 0x000000ffff027224 */ /* 0x000fcc00078e00ff */
[----:B------:R-:W-:Y:S02]  /*13ba0*/  @P0 VIADD R6, R6, 0x1 ;  /* 0x0000000106060836 */ /* 0x000fe40000000000 */
[----:B------:R-:W-:Y:S01]  /*13bb0*/  IMAD.HI.U32 R4, R3, R11, R2 ;  /* 0x0000000b03047227 */ /* 0x000fe200078e0002 */
[----:B------:R-:W-:-:S04]  /*13bc0*/  LOP3.LUT R2, R9, R0, RZ, 0x3c, !PT ;  /* 0x0000000009027212 */ /* 0x000fc800078e3cff */
[----:B------:R-:W-:Y:S02]  /*13bd0*/  ISETP.GE.AND P2, PT, R2, RZ, PT ;  /* 0x000000ff0200720c */ /* 0x000fe40003f46270 */
[----:B------:R-:W-:-:S05]  /*13be0*/  IABS R2, R5 ;  /* 0x0000000500027213 */ /* 0x000fca0000000000 */
[----:B------:R-:W-:-:S06]  /*13bf0*/  IMAD.MOV R2, RZ, RZ, -R2 ;  /* 0x000000ffff027224 */ /* 0x000fcc00078e0a02 */
[----:B------:R-:W-:Y:S01]  /*13c00*/  @!P2 IMAD.MOV R6, RZ, RZ, -R6 ;  /* 0x000000ffff06a224 */ /* 0x000fe200078e0a06 */
[----:B------:R-:W-:-:S04]  /*13c10*/  @!P1 LOP3.LUT R6, RZ, R0, RZ, 0x33, !PT ;  /* 0x00000000ff069212 */ /* 0x000fc800078e33ff */
[-C--:B------:R-:W-:Y:S01]  /*13c20*/  IABS R3, R6.reuse ;  /* 0x0000000600037213 */ /* 0x080fe20000000000 */
[----:B------:R-:W-:-:S04]  /*13c30*/  IMAD R8, R0, R6, RZ ;  /* 0x0000000600087224 */ /* 0x000fc800078e02ff */
[----:B------:R-:W-:-:S04]  /*13c40*/  IMAD.HI.U32 R4, R4, R3, RZ ;  /* 0x0000000304047227 */ /* 0x000fc800078e00ff */
[----:B------:R-:W-:-:S05]  /*13c50*/  IMAD R2, R4, R2, R3 ;  /* 0x0000000204027224 */ /* 0x000fca00078e0203 */
[----:B------:R-:W-:-:S13]  /*13c60*/  ISETP.GT.U32.AND P1, PT, R7, R2, PT ;  /* 0x000000020700720c */ /* 0x000fda0003f24070 */
[----:B------:R-:W-:Y:S02]  /*13c70*/  @!P1 IMAD.IADD R2, R2, 0x1, -R7 ;  /* 0x0000000102029824 */ /* 0x000fe400078e0a07 */
[----:B------:R-:W-:Y:S01]  /*13c80*/  @!P1 VIADD R4, R4, 0x1 ;  /* 0x0000000104049836 */ /* 0x000fe20000000000 */
[----:B------:R-:W-:Y:S02]  /*13c90*/  ISETP.NE.AND P1, PT, R5, RZ, PT ;  /* 0x000000ff0500720c */ /* 0x000fe40003f25270 */
[----:B------:R-:W-:Y:S02]  /*13ca0*/  ISETP.GE.U32.AND P0, PT, R2, R7, PT ;  /* 0x000000070200720c */ /* 0x000fe40003f06070 */
        /* <DEDUP_REMOVED lines=13> */
.L_x_337:
[----:B------:R0:W-:Y:S01]  /*13d80*/  STL [R1], R6 ;  /* 0x0000000601007387 */ /* 0x0001e20000100800 */
[----:B------:R-:W-:-:S03]  /*13d90*/  ULDC UR39, c[0x0][0xc3c] ;  /* 0x00030f0000277ab9 */ /* 0x000fc60000000800 */
[----:B------:R0:W-:Y:S04]  /*13da0*/  STL [R1+0x4], RZ ;  /* 0x000004ff01007387 */ /* 0x0001e80000100800 */
[----:B------:R0:W-:Y:S02]  /*13db0*/  STL [R1+0x8], RZ ;  /* 0x000008ff01007387 */ /* 0x0001e40000100800 */
.L_x_340:
[----:B------:R-:W3:Y:S04]  /*13dc0*/  LDL R3, [R1+0x4] ;  /* 0x0000040001037983 */ /* 0x000ee80000100800 */
[----:B--2---:R-:W2:Y:S04]  /*13dd0*/  LDL R2, [R1+0x8] ;  /* 0x0000080001027983 */ /* 0x004ea80000100800 */
[----:B------:R-:W4:Y:S01]  /*13de0*/  LDL R4, [R1] ;  /* 0x0000000001047983 */ /* 0x000f220000100800 */
[----:B------:R-:W5:Y:S01]  /*13df0*/  S2R R0, SR_TID.X ;  /* 0x0000000000007919 */ /* 0x000f620000002100 */
[----:B------:R-:W-:Y:S01]  /*13e00*/  BAR.SYNC.DEFER_BLOCKING 0x4, 0x180 ;  /* 0x0106000000007b1d */ /* 0x000fe20000010000 */
[----:B---3--:R-:W-:-:S02]  /*13e10*/  IMAD.MOV.U32 R5, RZ, RZ, R3 ;  /* 0x000000ffff057224 */ /* 0x008fc400078e0003 */
[----:B--2---:R-:W-:-:S03]  /*13e20*/  IMAD.MOV.U32 R3, RZ, RZ, R2 ;  /* 0x000000ffff037224 */ /* 0x004fc600078e0002 */
[----:B------:R2:W3:Y:S01]  /*13e30*/  LDL R2, [R1+0x14] ;  /* 0x0000140001027983 */ /* 0x0004e20000100800 */
[----:B-----5:R-:W-:Y:S01]  /*13e40*/  LOP3.LUT R0, R0, 0x1f, RZ, 0xc0, !PT ;  /* 0x0000001f00007812 */ /* 0x020fe200078ec0ff */
[----:B0-----:R-:W-:-:S03]  /*13e50*/  IMAD.MOV.U32 R6, RZ, RZ, R3 ;  /* 0x000000ffff067224 */ /* 0x001fc600078e0003 */
[----:B------:R-:W-:-:S13]  /*13e60*/  ISETP.NE.AND P0, PT, R0, RZ, PT ;  /* 0x000000ff0000720c */ /* 0x000fda0003f05270 */
[----:B------:R-:W-:Y:S01]  /*13e70*/  @!P0 MOV R0, 0x400 ;  /* 0x0000040000008802 */ /* 0x000fe20000000f00 */
[----:B---3--:R-:W0:Y:S03]  /*13e80*/  @!P0 S2R R2, SR_CgaCtaId ;  /* 0x0000000000028919 */ /* 0x008e260000008800 */
[----:B0-----:R-:W-:Y:S01]  /*13e90*/  @!P0 LEA R16, R2, R0, 0x18 ;  /* 0x0000000002108211 */ /* 0x001fe200078ec0ff */
[----:B------:R-:W-:Y:S01]  /*13ea0*/  IMAD.U32 R0, RZ, RZ, UR39 ;  /* 0x00000027ff007e24 */ /* 0x000fe2000f8e00ff */
[----:B------:R2:W-:Y:S03]  /*13eb0*/  @!P0 STL [R1+0x14], R2 ;  /* 0x0000140201008387 */ /* 0x0005e60000100800 */
[----:B------:R-:W-:-:S05]  /*13ec0*/  @!P0 IMAD.MOV.U32 R7, RZ, RZ, R0 ;  /* 0x000000ffff078224 */ /* 0x000fca00078e0000 */
[----:B----4-:R2:W-:Y:S01]  /*13ed0*/  @!P0 STS.128 [R16+0x388d0], R4 ;  /* 0x0388d00410008388 */ /* 0x0105e20000000c00 */
[----:B------:R-:W-:Y:S06]  /*13ee0*/  BAR.ARV 0x5, 0x180 ;  /* 0x0146000000007b1d */ /* 0x000fec0000002000 */
.L_x_335:
[----:B------:R-:W-:Y:S02]  /*13ef0*/  ULDC UR4, c[0x0][0xc3c] ;  /* 0x00030f0000047ab9 */ /* 0x000fe40000000800 */
[----:B------:R-:W-:-:S06]  /*13f00*/  UISETP.GE.AND UP0, UPT, UR39, UR4, UPT ;  /* 0x000000042700728c */ /* 0x000fcc000bf06270 */
[----:B------:R-:W-:-:S13]  /*13f10*/  PLOP3.LUT P0, PT, PT, PT, UP0, 0x80, 0x0 ;  /* 0x000000000000781c */ /* 0x000fda0003f0f008 */
[----:B------:R-:W-:Y:S05]  /*13f20*/  @!P0 BRA `(.L_x_341) ;  /* 0xffffffa000c08947 */ /* 0x000fea000383ffff */
.L_x_267:
[----:B-1----:R-:W4:Y:S01]  /*13f30*/  LDL.LU R0, [R1+0x28] ;  /* 0x0000280001007983 */ /* 0x002f220000300800 */
[----:B------:R-:W-:Y:S01]  /*13f40*/  BSSY B0, `(.L_x_342) ;  /* 0x000000b000007945 */ /* 0x000fe20003800000 */
[----:B0-23--:R-:W0:Y:S01]  /*13f50*/  S2R R5, SR_CgaCtaId ;  /* 0x0000000000057919 */ /* 0x00de220000008800 */
[----:B----4-:R-:W-:-:S05]  /*13f60*/  VIADD R0, R0, 0x1 ;  /* 0x0000000100007836 */ /* 0x010fca0000000000 */
[----:B------:R-:W-:-:S04]  /*13f70*/  LEA.HI R2, R0, R0, RZ, 0x1 ;  /* 0x0000000000027211 */ /* 0x000fc800078f08ff */
[----:B------:R-:W-:Y:S02]  /*13f80*/  LOP3.LUT R3, R2, 0xfffffffe, RZ, 0xc0, !PT ;  /* 0xfffffffe02037812 */ /* 0x000fe400078ec0ff */
[----:B------:R-:W-:-:S03]  /*13f90*/  MOV R2, 0x400 ;  /* 0x0000040000027802 */ /* 0x000fc60000000f00 */
[----:B------:R-:W-:Y:S01]  /*13fa0*/  IMAD.IADD R0, R0, 0x1, -R3 ;  /* 0x0000000100007824 */ /* 0x000fe200078e0a03 */
[----:B0-----:R-:W-:-:S04]  /*13fb0*/  LEA R5, R5, R2, 0x18 ;  /* 0x0000000205057211 */ /* 0x001fc800078ec0ff */
[----:B------:R-:W-:-:S04]  /*13fc0*/  SHF.L.U32 R0, R0, 0x1f, RZ ;  /* 0x0000001f00007819 */ /* 0x000fc800000006ff */
[----:B------:R-:W0:Y:S02]  /*13fd0*/  SYNCS.PHASECHK.TRANS64.TRYWAIT P0, [R5+URZ+0x38820], R0 ;  /* 0x03882000050075a7 */ /* 0x000e24000800017f */
[----:B0-----:R-:W-:Y:S05]  /*13fe0*/  @!P0 BRA `(.L_x_343) ;  /* 0x0000003800788947 */ /* 0x001fea0003800000 */
.L_x_460:
[----:B------:R-:W-:Y:S05]  /*13ff0*/  BSYNC B0 ;  /* 0x0000000000007941 */ /* 0x000fea0003800000 */
.L_x_342:
[----:B------:R-:W-:-:S03]  /*14000*/  UMOV UR4, 0xffffffff ;  /* 0xffffffff00047882 */ /* 0x000fc60000000000 */
[----:B------:R-:W-:Y:S05]  /*14010*/  BRA.DIV UR4, `(.L_x_344) ;  /* 0x0000003a04807947 */ /* 0x000fea000b800000 */
[----:B0-----:R-:W0:Y:S02]  /*14020*/  S2R R0, SR_TID.X ;  /* 0x0000000000007919 */ /* 0x001e240000002100 */
[----:B0-----:R-:W-:-:S04]  /*14030*/  SHF.R.U32.HI R0, RZ, 0x5, R0 ;  /* 0x00000005ff007819 */ /* 0x001fc80000011600 */
[----:B------:R-:W-:-:S05]  /*14040*/  LOP3.LUT R0, R0, 0x3, RZ, 0xc0, !PT ;  /* 0x0000000300007812 */ /* 0x000fca00078ec0ff */
[----:B------:R0:W1:Y:S02]  /*14050*/  SHFL.IDX PT, R14, R0, RZ, 0x1f ;  /* 0x00001fff000e7589 */ /* 0x00006400000e0000 */
.L_x_463:
[----:B-1----:R-:W-:Y:S01]  /*14060*/  ISETP.NE.AND P0, PT, R14, RZ, PT ;  /* 0x000000ff0e00720c */ /* 0x002fe20003f05270 */
[----:B------:R-:W-:-:S12]  /*14070*/  BSSY B0, `(.L_x_345) ;  /* 0x000002c000007945 */ /* 0x000fd80003800000 */
[----:B------:R-:W-:Y:S05]  /*14080*/  @P0 BRA `(.L_x_346) ;  /* 0x0000000000a80947 */ /* 0x000fea0003800000 */
[----:B------:R-:W-:-:S03]  /*14090*/  UMOV UR4, 0xffffffff ;  /* 0xffffffff00047882 */ /* 0x000fc60000000000 */
[----:B------:R-:W-:Y:S05]  /*140a0*/  BRA.DIV UR4, `(.L_x_347) ;  /* 0x0000003a04907947 */ /* 0x000fea000b800000 */
[----:B------:R-:W-:-:S13]  /*140b0*/  ELECT P6, URZ, PT ;  /* 0x00000000003f782f */ /* 0x000fda00038c0000 */
.L_x_466:
[----:B------:R-:W-:Y:S05]  /*140c0*/  @!P6 BRA `(.L_x_346) ;  /* 0x000000000098e947 */ /* 0x000fea0003800000 */
[----:B------:R-:W-:-:S06]  /*140d0*/  ULOP3.LUT UR4, UR43, 0x2, URZ, 0xfc, !UPT ;  /* 0x000000022b047892 */ /* 0x000fcc000f8efc3f */
[----:B0-----:R-:W-:-:S05]  /*140e0*/  IMAD.U32 R0, RZ, RZ, UR4 ;  /* 0x00000004ff007e24 */ /* 0x001fca000f8e00ff */
[----:B------:R-:W-:-:S13]  /*140f0*/  ISETP.NE.AND P0, PT, R0, 0x3, PT ;  /* 0x000000030000780c */ /* 0x000fda0003f05270 */
[----:B------:R-:W-:Y:S05]  /*14100*/  @!P0 BRA `(.L_x_348) ;  /* 0x0000000000048947 */ /* 0x000fea0003800000 */
[----:B------:R-:W-:Y:S01]  /*14110*/  BPT.TRAP 0x1 ;  /* 0x000000040000795c */ /* 0x000fe20000300000 */
.L_x_348:
[----:B------:R-:W-:Y:S01]  /*14120*/  IMAD R3, R29, 0x8, R5 ;  /* 0x000000081d037824 */ /* 0x000fe200078e0205 */
[----:B------:R-:W-:Y:S01]  /*14130*/  SHF.L.U32 R2, R33, 0x1f, RZ ;  /* 0x0000001f21027819 */ /* 0x000fe200000006ff */
[----:B------:R-:W-:-:S03]  /*14140*/  VIADD R29, R29, 0x1 ;  /* 0x000000011d1d7836 */ /* 0x000fc60000000000 */
[----:B------:R-:W0:Y:S02]  /*14150*/  SYNCS.PHASECHK.TRANS64.TRYWAIT P1, [R3+URZ+0x38840], R2 ;  /* 0x03884002030075a7 */ /* 0x000e24000802017f */
[----:B------:R-:W-:-:S04]  /*14160*/  ISETP.NE.AND P2, PT, R29, 0x2, PT ;  /* 0x000000021d00780c */ /* 0x000fc80003f45270 */
[----:B------:R-:W-:Y:S01]  /*14170*/  SEL R0, RZ, 0x1, P2 ;  /* 0x00000001ff007807 */ /* 0x000fe20001000000 */
[----:B0-----:R-:W-:Y:S08]  /*14180*/  @!P1 BRA `(.L_x_349) ;  /* 0x0000003800789947 */ /* 0x001ff00003800000 */
.L_x_467:
[----:B------:R-:W-:Y:S02]  /*14190*/  SEL R29, R29, RZ, P2 ;  /* 0x000000ff1d1d7207 */ /* 0x000fe40001000000 */
[----:B------:R-:W-:Y:S01]  /*141a0*/  LOP3.LUT R0, R33, R0, RZ, 0x3c, !PT ;  /* 0x0000000021007212 */ /* 0x000fe200078e3cff */
[----:B------:R-:W-:Y:S06]  /*141b0*/  @!P0 BRA `(.L_x_350) ;  /* 0x0000000000048947 */ /* 0x000fec0003800000 */
[----:B------:R-:W-:Y:S01]  /*141c0*/  BPT.TRAP 0x1 ;  /* 0x000000040000795c */ /* 0x000fe20000300000 */
.L_x_350:
[----:B------:R-:W-:Y:S01]  /*141d0*/  IMAD R29, R29, 0x8, R5 ;  /* 0x000000081d1d7824 */ /* 0x000fe200078e0205 */
[----:B------:R-:W-:-:S04]  /*141e0*/  SHF.L.U32 R0, R0, 0x1f, RZ ;  /* 0x0000001f00007819 */ /* 0x000fc800000006ff */
[----:B------:R-:W1:Y:S02]  /*141f0*/  SYNCS.PHASECHK.TRANS64.TRYWAIT P1, [R29+URZ+0x38840], R0 ;  /* 0x038840001d0075a7 */ /* 0x000e64000802017f */
[----:B-1----:R-:W-:Y:S05]  /*14200*/  @!P1 BRA `(.L_x_351) ;  /* 0x00000038006c9947 */ /* 0x002fea0003800000 */
.L_x_468:
[----:B------:R-:W-:Y:S05]  /*14210*/  @!P0 BRA `(.L_x_352) ;  /* 0x0000000000048947 */ /* 0x000fea0003800000 */
[----:B------:R-:W-:Y:S01]  /*14220*/  BPT.TRAP 0x1 ;  /* 0x000000040000795c */ /* 0x000fe20000300000 */
.L_x_352:
[----:B------:R-:W2:Y:S02]  /*14230*/  SYNCS.PHASECHK.TRANS64.TRYWAIT P1, [R3+URZ+0x38860], R2 ;  /* 0x03886002030075a7 */ /* 0x000ea4000802017f */
[----:B--2---:R-:W-:Y:S05]  /*14240*/  @!P1 BRA `(.L_x_353) ;  /* 0x0000003800709947 */ /* 0x004fea0003800000 */
.L_x_469:
[----:B------:R-:W-:Y:S05]  /*14250*/  @!P0 BRA `(.L_x_354) ;  /* 0x0000000000048947 */ /* 0x000fea0003800000 */
[----:B------:R-:W-:Y:S01]  /*14260*/  BPT.TRAP 0x1 ;  /* 0x000000040000795c */ /* 0x000fe20000300000 */
.L_x_354:
[----:B------:R-:W3:Y:S02]  /*14270*/  SYNCS.PHASECHK.TRANS64.TRYWAIT P1, [R29+URZ+0x38860], R0 ;  /* 0x038860001d0075a7 */ /* 0x000ee4000802017f */
[----:B---3--:R-:W-:Y:S05]  /*14280*/  @!P1 BRA `(.L_x_355) ;  /* 0x0000003800749947 */ /* 0x008fea0003800000 */
.L_x_470:
[----:B------:R-:W-:Y:S05]  /*14290*/  @!P0 BRA `(.L_x_356) ;  /* 0x0000000000048947 */ /* 0x000fea0003800000 */
[----:B------:R-:W-:Y:S01]  /*142a0*/  BPT.TRAP 0x1 ;  /* 0x000000040000795c */ /* 0x000fe20000300000 */
.L_x_356:
[----:B------:R-:W4:Y:S02]  /*142b0*/  SYNCS.PHASECHK.TRANS64.TRYWAIT P1, [R3+URZ+0x38880], R2 ;  /* 0x03888002030075a7 */ /* 0x000f24000802017f */
[----:B----4-:R-:W-:Y:S05]  /*142c0*/  @!P1 BRA `(.L_x_357) ;  /* 0x0000003800789947 */ /* 0x010fea0003800000 */
.L_x_471:
[----:B------:R-:W-:Y:S05]  /*142d0*/  @!P0 BRA `(.L_x_358) ;  /* 0x0000000000048947 */ /* 0x000fea0003800000 */
[----:B------:R-:W-:Y:S01]  /*142e0*/  BPT.TRAP 0x1 ;  /* 0x000000040000795c */ /* 0x000fe20000300000 */
.L_x_358:
[----:B------:R0:W0:Y:S02]  /*142f0*/  SYNCS.PHASECHK.TRANS64.TRYWAIT P0, [R29+URZ+0x38880], R0 ;  /* 0x038880001d0075a7 */ /* 0x000024000800017f */
[----:B0-----:R-:W-:Y:S05]  /*14300*/  @!P0 NANOSLEEP.SYNCS 0x989680 ;  /* 0x009896800000895d */ /* 0x001fea0003900000 */
[----:B------:R-:W0:Y:S02]  /*14310*/  @!P0 SYNCS.PHASECHK.TRANS64 P0, [R29+URZ+0x38880], R0 ;  /* 0x038880001d0085a7 */ /* 0x000e24000800007f */
[----:B0-----:R-:W-:Y:S05]  /*14320*/  @!P0 BRA `(.L_x_358) ;  /* 0xfffffffc00f08947 */ /* 0x001fea000383ffff */
.L_x_346:
[----:B------:R-:W-:Y:S05]  /*14330*/  BSYNC B0 ;  /* 0x0000000000007941 */ /* 0x000fea0003800000 */
.L_x_345:
[----:B------:R-:W-:Y:S05]  /*14340*/  EXIT ;  /* 0x000000000000794d */ /* 0x000fea0003800000 */
.L_x_215:
[----:B0-----:R-:W-:-:S04]  /*14350*/  IMAD.U32 R3, RZ, RZ, UR54 ;  /* 0x00000036ff037e24 */ /* 0x001fc8000f8e00ff */
[----:B------:R0:W1:Y:S03]  /*14360*/  SYNCS.PHASECHK.TRANS64.TRYWAIT P0, [R3+URZ+0x38800], R0 ;  /* 0x03880000030075a7 */ /* 0x000066000800017f */
[----:B-1----:R-:W-:Y:S05]  /*14370*/  @!P0 NANOSLEEP.SYNCS 0x989680 ;  /* 0x009896800000895d */ /* 0x002fea0003900000 */
[----:B------:R-:W1:Y:S02]  /*14380*/  @!P0 SYNCS.PHASECHK.TRANS64 P0, [R3+URZ+0x38800], R0 ;  /* 0x03880000030085a7 */ /* 0x000e64000800007f */
[----:B-1----:R-:W-:Y:S05]  /*14390*/  @!P0 BRA `(.L_x_215) ;  /* 0xfffffffc00ec8947 */ /* 0x002fea000383ffff */
[----:B------:R-:W-:Y:S05]  /*143a0*/  BRA `(.L_x_359) ;  /* 0xfffffedc00387947 */ /* 0x000fea000383ffff */
.L_x_219:
[----:B-1----:R-:W-:-:S04]  /*143b0*/  IMAD.U32 R0, RZ, RZ, UR56 ;  /* 0x00000038ff007e24 */ /* 0x002fc8000f8e00ff */
[----:B------:R1:W2:Y:S03]  /*143c0*/  SYNCS.PHASECHK.TRANS64.TRYWAIT P1, [R0+URZ+0x38830], R7 ;  /* 0x03883007000075a7 */ /* 0x0002a6000802017f */
[----:B--2---:R-:W-:Y:S05]  /*143d0*/  @!P1 NANOSLEEP.SYNCS 0x989680 ;  /* 0x009896800000995d */ /* 0x004fea0003900000 */
[----:B------:R-:W2:Y:S02]  /*143e0*/  @!P1 SYNCS.PHASECHK.TRANS64 P1, [R0+URZ+0x38830], R7 ;  /* 0x03883007000095a7 */ /* 0x000ea4000802007f */
[----:B--2---:R-:W-:Y:S05]  /*143f0*/  @!P1 BRA `(.L_x_219) ;  /* 0xfffffffc00ec9947 */ /* 0x004fea000383ffff */
[----:B------:R-:W-:Y:S05]  /*14400*/  BRA `(.L_x_218) ;  /* 0xfffffedc005c7947 */ /* 0x000fea000383ffff */
.L_x_224:
[----:B---3--:R-:W-:-:S04]  /*14410*/  IMAD.U32 R8, RZ, RZ, UR56 ;  /* 0x00000038ff087e24 */ /* 0x008fc8000f8e00ff */
[----:B------:R3:W4:Y:S03]  /*14420*/  SYNCS.PHASECHK.TRANS64.TRYWAIT P1, [R8+URZ+0x38850], R7 ;  /* 0x03885007080075a7 */ /* 0x000726000802017f */
[----:B----4-:R-:W-:Y:S05]  /*14430*/  @!P1 NANOSLEEP.SYNCS 0x989680 ;  /* 0x009896800000995d */ /* 0x010fea0003900000 */
[----:B------:R-:W4:Y:S02]  /*14440*/  @!P1 SYNCS.PHASECHK.TRANS64 P1, [R8+URZ+0x38850], R7 ;  /* 0x03885007080095a7 */ /* 0x000f24000802007f */
[----:B----4-:R-:W-:Y:S05]  /*14450*/  @!P1 BRA `(.L_x_224) ;  /* 0xfffffffc00ec9947 */ /* 0x010fea000383ffff */
[----:B------:R-:W-:Y:S05]  /*14460*/  BRA `(.L_x_223) ;  /* 0xfffffef800e87947 */ /* 0x000fea000383ffff */
.L_x_230:
[----:B-1----:R-:W-:Y:S02]  /*14470*/  IMAD.U32 R0, RZ, RZ, UR50 ;  /* 0x00000032ff007e24 */ /* 0x002fe4000f8e00ff */
[----:B------:R-:W-:-:S04]  /*14480*/  IMAD.U32 R3, RZ, RZ, UR56 ;  /* 0x00000038ff037e24 */ /* 0x000fc8000f8e00ff */
[----:B------:R1:W3:Y:S03]  /*14490*/  SYNCS.PHASECHK.TRANS64.TRYWAIT P1, [R0+URZ+0x38830], R3 ;  /* 0x03883003000075a7 */ /* 0x0002e6000802017f */
[----:B---3--:R-:W-:Y:S05]  /*144a0*/  @!P1 NANOSLEEP.SYNCS 0x989680 ;  /* 0x009896800000995d */ /* 0x008fea0003900000 */
[----:B------:R-:W3:Y:S02]  /*144b0*/  @!P1 SYNCS.PHASECHK.TRANS64 P1, [R0+URZ+0x38830], R3 ;  /* 0x03883003000095a7 */ /* 0x000ee4000802007f */
[----:B---3--:R-:W-:Y:S05]  /*144c0*/  @!P1 BRA `(.L_x_230) ;  /* 0xfffffffc00e89947 */ /* 0x008fea000383ffff */
[----:B------:R-:W-:Y:S05]  /*144d0*/  BRA `(.L_x_229) ;  /* 0xfffffefc00d07947 */ /* 0x000fea000383ffff */
.L_x_235:
[----:B0-----:R-:W-:Y:S02]  /*144e0*/  IMAD.U32 R7, RZ, RZ, UR50 ;  /* 0x00000032ff077e24 */ /* 0x001fe4000f8e00ff */
[----:B------:R-:W-:-:S04]  /*144f0*/  IMAD.U32 R8, RZ, RZ, UR56 ;  /* 0x00000038ff087e24 */ /* 0x000fc8000f8e00ff */
[----:B------:R0:W2:Y:S03]  /*14500*/  SYNCS.PHASECHK.TRANS64.TRYWAIT P1, [R7+URZ+0x38850], R8 ;  /* 0x03885008070075a7 */ /* 0x0000a6000802017f */
[----:B--2---:R-:W-:Y:S05]  /*14510*/  @!P1 NANOSLEEP.SYNCS 0x989680 ;  /* 0x009896800000995d */ /* 0x004fea0003900000 */
[----:B------:R-:W2:Y:S02]  /*14520*/  @!P1 SYNCS.PHASECHK.TRANS64 P1, [R7+URZ+0x38850], R8 ;  /* 0x03885008070095a7 */ /* 0x000ea4000802007f */
[----:B--2---:R-:W-:Y:S05]  /*14530*/  @!P1 BRA `(.L_x_235) ;  /* 0xfffffffc00e89947 */ /* 0x004fea000383ffff */
[----:B------:R-:W-:Y:S05]  /*14540*/  BRA `(.L_x_234) ;  /* 0xffffff1c006c7947 */ /* 0x000fea000383ffff */
.L_x_283:
[----:B------:R-:W1:Y:S01]  /*14550*/  S2R R20, SR_TID.X ;  /* 0x0000000000147919 */ /* 0x000e620000002100 */
[----:B------:R-:W-:Y:S02]  /*14560*/  IMAD.MOV.U32 R12, RZ, RZ, RZ ;  /* 0x000000ffff0c7224 */ /* 0x000fe400078e00ff */
[----:B------:R-:W-:Y:S02]  /*14570*/  IMAD.MOV.U32 R11, RZ, RZ, 0x1f ;  /* 0x0000001fff0b7424 */ /* 0x000fe400078e00ff */
[----:B------:R-:W-:Y:S01]  /*14580*/  IMAD.MOV.U32 R15, RZ, RZ, -0x1 ;  /* 0xffffffffff0f7424 */ /* 0x000fe200078e00ff */
[----:B-1----:R-:W-:-:S04]  /*14590*/  SHF.R.U32.HI R8, RZ, 0x5, R20 ;  /* 0x00000005ff087819 */ /* 0x002fc80000011614 */
[----:B------:R-:W-:-:S05]  /*145a0*/  LOP3.LUT R8, R8, 0x3, RZ, 0xc0, !PT ;  /* 0x0000000308087812 */ /* 0x000fca00078ec0ff */
[----:B------:R-:W-:-:S07]  /*145b0*/  IMAD.MOV.U32 R13, RZ, RZ, R8 ;  /* 0x000000ffff0d7224 */ /* 0x000fce00078e0008 */
[----:B0----5:R-:W-:Y:S05]  /*145c0*/  WARPSYNC.COLLECTIVE R15, `(.L_x_360) ;  /* 0x000000000f087348 */ /* 0x021fea0003c00000 */
[----:B------:R1:W2:Y:S02]  /*145d0*/  SHFL.IDX P6, R14, R13, R12, R11 ;  /* 0x0000000c0d0e7389 */ /* 0x0002a400000c000b */
[----:B012--5:R-:W-:Y:S01]  /*145e0*/  ENDCOLLECTIVE ;  /* 0x000000000000791b */ /* 0x027fe20003800000 */
.L_x_360:
[----:B------:R-:W-:Y:S05]  /*145f0*/  BRA `(.L_x_361) ;  /* 0xffffffac007c7947 */ /* 0x000fea000383ffff */
.L_x_286:
[----:B-1----:R1:W2:Y:S02]  /*14600*/  SYNCS.PHASECHK.TRANS64.TRYWAIT P0, [R6+URZ+0x38880], R20 ;  /* 0x03888014060075a7 */ /* 0x0022a4000800017f */
[----:B--2---:R-:W-:Y:S05]  /*14610*/  @!P0 NANOSLEEP.SYNCS 0x989680 ;  /* 0x009896800000895d */ /* 0x004fea0003900000 */
[----:B------:R-:W2:Y:S02]  /*14620*/  @!P0 SYNCS.PHASECHK.TRANS64 P0, [R6+URZ+0x38880], R20 ;  /* 0x03888014060085a7 */ /* 0x000ea4000800007f */
[----:B--2---:R-:W-:Y:S05]  /*14630*/  @!P0 BRA `(.L_x_286) ;  /* 0xfffffffc00f08947 */ /* 0x004fea000383ffff */
[----:B------:R-:W-:Y:S05]  /*14640*/  BRA `(.L_x_362) ;  /* 0xffffffac009c7947 */ /* 0x000fea000383ffff */
.L_x_287:
        /* <DEDUP_REMOVED lines=8> */
.L_x_364:
[----:B------:R-:W-:Y:S05]  /*146d0*/  BSYNC B0 ;  /* 0x0000000000007941 */ /* 0x000fea0003800000 */
.L_x_363:
[----:B------:R-:W-:Y:S01]  /*146e0*/  IMAD.MOV.U32 R13, RZ, RZ, R7 ;  /* 0x000000ffff0d7224 */ /* 0x000fe200078e0007 */
[----:B------:R-:W0:Y:S01]  /*146f0*/  LDC R22, c[0x0][0x2f4] ;  /* 0x0000bd00ff167b82 */ /* 0x000e220000000800 */
[----:B------:R-:W-:Y:S01]  /*14700*/  IMAD.MOV.U32 R12, RZ, RZ, RZ ;  /* 0x000000ffff0c7224 */ /* 0x000fe200078e00ff */
[----:B------:R-:W-:Y:S01]  /*14710*/  LOP3.LUT R21, R32, 0x80, RZ, 0xfc, !PT ;  /* 0x0000008020157812 */ /* 0x000fe200078efcff */
[----:B------:R-:W-:Y:S01]  /*14720*/  IMAD.MOV.U32 R11, RZ, RZ, 0x181f ;  /* 0x0000181fff0b7424 */ /* 0x000fe200078e00ff */
[C---:B------:R-:W-:Y:S01]  /*14730*/  ISETP.GE.AND P3, PT, R17.reuse, 0x11, PT ;  /* 0x000000111100780c */ /* 0x040fe20003f66270 */
[----:B------:R-:W-:Y:S01]  /*14740*/  IMAD.MOV.U32 R15, RZ, RZ, -0x1 ;  /* 0xffffffffff0f7424 */ /* 0x000fe200078e00ff */
[----:B------:R-:W-:Y:S01]  /*14750*/  LOP3.LUT R30, R30, 0xffffffdf, RZ, 0xc0, !PT ;  /* 0xffffffdf1e1e7812 */ /* 0x000fe200078ec0ff */
[----:B------:R-:W-:Y:S01]  /*14760*/  IMAD.MOV.U32 R3, RZ, RZ, R14 ;  /* 0x000000ffff037224 */ /* 0x000fe200078e000e */
[----:B------:R-:W-:Y:S01]  /*14770*/  ISETP.GE.AND P5, PT, R17, 0x31, PT ;  /* 0x000000311100780c */ /* 0x000fe20003fa6270 */
[----:B------:R-:W-:-:S12]  /*14780*/  IMAD.IADD R5, R16, 0x1, R5 ;  /* 0x0000000110057824 */ /* 0x000fd800078e0205 */
[----:B0-----:R-:W-:Y:S05]  /*14790*/  WARPSYNC.COLLECTIVE R15, `(.L_x_365) ;  /* 0x000000000f087348 */ /* 0x001fea0003c00000 */
[----:B------:R1:W2:Y:S02]  /*147a0*/  SHFL.IDX P6, R14, R13, R12, R11 ;  /* 0x0000000c0d0e7389 */ /* 0x0002a400000c000b */
[----:B012---:R-:W-:Y:S01]  /*147b0*/  ENDCOLLECTIVE ;  /* 0x000000000000791b */ /* 0x007fe20003800000 */
.L_x_365:
[C---:B------:R-:W-:Y:S02]  /*147c0*/  ISETP.GE.AND P4, PT, R17.reuse, 0x41, PT ;  /* 0x000000411100780c */ /* 0x040fe40003f86270 */
[----:B------:R-:W-:Y:S02]  /*147d0*/  @P3 LOP3.LUT R30, R30, 0x20, RZ, 0xfc, !PT ;  /* 0x000000201e1e3812 */ /* 0x000fe400078efcff */
[C---:B------:R-:W-:Y:S02]  /*147e0*/  ISETP.GE.AND P3, PT, R17.reuse, 0x51, PT ;  /* 0x000000511100780c */ /* 0x040fe40003f66270 */
[----:B------:R-:W-:Y:S02]  /*147f0*/  LOP3.LUT R30, R30, 0xffffffef, RZ, 0xc0, !PT ;  /* 0xffffffef1e1e7812 */ /* 0x000fe400078ec0ff */
[----:B------:R-:W-:Y:S01]  /*14800*/  ISETP.GE.AND P1, PT, R32, R22, PT ;  /* 0x000000162000720c */ /* 0x000fe20003f26270 */
[----:B------:R-:W-:Y:S02]  /*14810*/  IMAD.MOV.U32 R13, RZ, RZ, R8 ;  /* 0x000000ffff0d7224 */ /* 0x000fe400078e0008 */
[----:B------:R-:W-:Y:S01]  /*14820*/  IMAD.MOV.U32 R12, RZ, RZ, 0x1 ;  /* 0x00000001ff0c7424 */ /* 0x000fe200078e00ff */
[----:B------:R-:W-:Y:S01]  /*14830*/  ISETP.LT.OR P2, PT, R17, 0x1, P1 ;  /* 0x000000011100780c */ /* 0x000fe20000f41670 */
[----:B------:R-:W-:-:S12]  /*14840*/  IMAD.MOV.U32 R2, RZ, RZ, R14 ;  /* 0x000000ffff027224 */ /* 0x000fd800078e000e */
[----:B------:R-:W-:Y:S05]  /*14850*/  WARPSYNC.COLLECTIVE R15, `(.L_x_366) ;  /* 0x000000000f087348 */ /* 0x000fea0003c00000 */
[----:B------:R0:W1:Y:S02]  /*14860*/  SHFL.IDX P6, R14, R13, R12, R11 ;  /* 0x0000000c0d0e7389 */ /* 0x00006400000c000b */
[----:B01----:R-:W-:Y:S01]  /*14870*/  ENDCOLLECTIVE ;  /* 0x000000000000791b */ /* 0x003fe20003800000 */
.L_x_366:
[----:B------:R-:W-:-:S05]  /*14880*/  IADD3 R2, P0, R32, R2, RZ ;  /* 0x0000000220027210 */ /* 0x000fca0007f1e0ff */
        /* <DEDUP_REMOVED lines=13> */
.L_x_367:
[----:B------:R-:W-:Y:S02]  /*14960*/  IMAD.MOV.U32 R13, RZ, RZ, R8 ;  /* 0x000000ffff0d7224 */ /* 0x000fe400078e0008 */
[----:B------:R-:W-:Y:S02]  /*14970*/  IMAD.MOV.U32 R12, RZ, RZ, 0x2 ;  /* 0x00000002ff0c7424 */ /* 0x000fe400078e00ff */
[----:B------:R-:W-:-:S07]  /*14980*/  IMAD.MOV.U32 R2, RZ, RZ, R14 ;  /* 0x000000ffff027224 */ /* 0x000fce00078e000e */
[----:B------:R-:W-:Y:S05]  /*14990*/  WARPSYNC.COLLECTIVE R15, `(.L_x_368) ;  /* 0x000000000f087348 */ /* 0x000fea0003c00000 */
[----:B------:R0:W1:Y:S02]  /*149a0*/  SHFL.IDX P6, R14, R13, R12, R11 ;  /* 0x0000000c0d0e7389 */ /* 0x00006400000c000b */
[----:B01----:R-:W-:Y:S01]  /*149b0*/  ENDCOLLECTIVE ;  /* 0x000000000000791b */ /* 0x003fe20003800000 */
.L_x_368:
[----:B------:R-:W-:-:S05]  /*149c0*/  IADD3 R2, P2, R32, R2, RZ ;  /* 0x0000000220027210 */ /* 0x000fca0007f5e0ff */
        /* <DEDUP_REMOVED lines=13> */
.L_x_369:
[----:B------:R-:W-:Y:S02]  /*14aa0*/  IMAD.MOV.U32 R13, RZ, RZ, R8 ;  /* 0x000000ffff0d7224 */ /* 0x000fe400078e0008 */
[----:B------:R-:W-:Y:S02]  /*14ab0*/  IMAD.MOV.U32 R12, RZ, RZ, 0x3 ;  /* 0x00000003ff0c7424 */ /* 0x000fe400078e00ff */
[----:B------:R-:W-:-:S07]  /*14ac0*/  IMAD.MOV.U32 R2, RZ, RZ, R14 ;  /* 0x000000ffff027224 */ /* 0x000fce00078e000e */
[----:B------:R-:W-:Y:S05]  /*14ad0*/  WARPSYNC.COLLECTIVE R15, `(.L_x_370) ;  /* 0x000000000f087348 */ /* 0x000fea0003c00000 */
[----:B------:R0:W1:Y:S02]  /*14ae0*/  SHFL.IDX P6, R14, R13, R12, R11 ;  /* 0x0000000c0d0e7389 */ /* 0x00006400000c000b */
[----:B01----:R-:W-:Y:S01]  /*14af0*/  ENDCOLLECTIVE ;  /* 0x000000000000791b */ /* 0x003fe20003800000 */
.L_x_370:
        /* <DEDUP_REMOVED lines=14> */
.L_x_371:
[----:B------:R-:W-:Y:S02]  /*14be0*/  IMAD.MOV.U32 R13, RZ, RZ, R8 ;  /* 0x000000ffff0d7224 */ /* 0x000fe400078e0008 */
[----:B------:R-:W-:Y:S02]  /*14bf0*/  IMAD.MOV.U32 R12, RZ, RZ, 0x4 ;  /* 0x00000004ff0c7424 */ /* 0x000fe400078e00ff */
[----:B------:R-:W-:-:S07]  /*14c00*/  IMAD.MOV.U32 R2, RZ, RZ, R14 ;  /* 0x000000ffff027224 */ /* 0x000fce00078e000e */
[----:B------:R-:W-:Y:S05]  /*14c10*/  WARPSYNC.COLLECTIVE R15, `(.L_x_372) ;  /* 0x000000000f087348 */ /* 0x000fea0003c00000 */
[----:B------:R0:W1:Y:S02]  /*14c20*/  SHFL.IDX P6, R14, R13, R12, R11 ;  /* 0x0000000c0d0e7389 */ /* 0x00006400000c000b */
[----:B01----:R-:W-:Y:S01]  /*14c30*/  ENDCOLLECTIVE ;  /* 0x000000000000791b */ /* 0x003fe20003800000 */
.L_x_372:
        /* <DEDUP_REMOVED lines=14> */
.L_x_373:
[----:B------:R-:W-:Y:S02]  /*14d20*/  IMAD.MOV.U32 R13, RZ, RZ, R8 ;  /* 0x000000ffff0d7224 */ /* 0x000fe400078e0008 */
[----:B------:R-:W-:Y:S02]  /*14d30*/  IMAD.MOV.U32 R12, RZ, RZ, 0x5 ;  /* 0x00000005ff0c7424 */ /* 0x000fe400078e00ff */
[----:B------:R-:W-:-:S07]  /*14d40*/  IMAD.MOV.U32 R2, RZ, RZ, R14 ;  /* 0x000000ffff027224 */ /* 0x000fce00078e000e */
[----:B------:R-:W-:Y:S05]  /*14d50*/  WARPSYNC.COLLECTIVE R15, `(.L_x_374) ;  /* 0x000000000f087348 */ /* 0x000fea0003c00000 */
[----:B------:R0:W1:Y:S02]  /*14d60*/  SHFL.IDX P6, R14, R13, R12, R11 ;  /* 0x0000000c0d0e7389 */ /* 0x00006400000c000b */
[----:B01----:R-:W-:Y:S01]  /*14d70*/  ENDCOLLECTIVE ;  /* 0x000000000000791b */ /* 0x003fe20003800000 */
.L_x_374:
        /* <DEDUP_REMOVED lines=14> */
.L_x_375:
[----:B------:R-:W-:Y:S02]  /*14e60*/  IMAD.MOV.U32 R13, RZ, RZ, R8 ;  /* 0x000000ffff0d7224 */ /* 0x000fe400078e0008 */
[----:B------:R-:W-:Y:S02]  /*14e70*/  IMAD.MOV.U32 R12, RZ, RZ, 0x6 ;  /* 0x00000006ff0c7424 */ /* 0x000fe400078e00ff */
[----:B------:R-:W-:-:S07]  /*14e80*/  IMAD.MOV.U32 R2, RZ, RZ, R14 ;  /* 0x000000ffff027224 */ /* 0x000fce00078e000e */
[----:B------:R-:W-:Y:S05]  /*14e90*/  WARPSYNC.COLLECTIVE R15, `(.L_x_376) ;  /* 0x000000000f087348 */ /* 0x000fea0003c00000 */
[----:B------:R0:W1:Y:S02]  /*14ea0*/  SHFL.IDX P6, R14, R13, R12, R11 ;  /* 0x0000000c0d0e7389 */ /* 0x00006400000c000b */
[----:B01----:R-:W-:Y:S01]  /*14eb0*/  ENDCOLLECTIVE ;  /* 0x000000000000791b */ /* 0x003fe20003800000 */
.L_x_376:
        /* <DEDUP_REMOVED lines=14> */
.L_x_377:
[----:B------:R-:W-:Y:S02]  /*14fa0*/  IMAD.MOV.U32 R13, RZ, RZ, R8 ;  /* 0x000000ffff0d7224 */ /* 0x000fe400078e0008 */
[----:B------:R-:W-:Y:S02]  /*14fb0*/  IMAD.MOV.U32 R12, RZ, RZ, 0x7 ;  /* 0x00000007ff0c7424 */ /* 0x000fe400078e00ff */
[----:B------:R-:W-:-:S07]  /*14fc0*/  IMAD.MOV.U32 R2, RZ, RZ, R14 ;  /* 0x000000ffff027224 */ /* 0x000fce00078e000e */
[----:B------:R-:W-:Y:S05]  /*14fd0*/  WARPSYNC.COLLECTIVE R15, `(.L_x_378) ;  /* 0x000000000f087348 */ /* 0x000fea0003c00000 */
[----:B------:R0:W1:Y:S02]  /*14fe0*/  SHFL.IDX P6, R14, R13, R12, R11 ;  /* 0x0000000c0d0e7389 */ /* 0x00006400000c000b */
[----:B01----:R-:W-:Y:S01]  /*14ff0*/  ENDCOLLECTIVE ;  /* 0x000000000000791b */ /* 0x003fe20003800000 */
.L_x_378:
[----:B------:R-:W-:-:S05]  /*15000*/  IADD3 R2, P2, R32, R2, RZ ;  /* 0x0000000220027210 */ /* 0x000fca0007f5e0ff */
        /* <DEDUP_REMOVED lines=12> */
.L_x_379:
[----:B------:R-:W-:Y:S01]  /*150d0*/  @!PT LDS RZ, [RZ] ;  /* 0x00000000fffff984 */ /* 0x000fe20000000800 */
[----:B------:R-:W-:Y:S01]  /*150e0*/  @!PT LDS RZ, [RZ] ;  /* 0x00000000fffff984 */ /* 0x000fe20000000800 */
[----:B------:R-:W-:Y:S01]  /*150f0*/  @!PT LDS RZ, [RZ] ;  /* 0x00000000fffff984 */ /* 0x000fe20000000800 */
[----:B------:R0:W-:Y:S01]  /*15100*/  LDGSTS.E.BYPASS.LTC128B.128 [R5+0x17400], desc[UR52][R2.64+0x80], !P2 ;  /* 0x1740008002057fae */ /* 0x0001e2000d101d74 */
[C---:B------:R-:W-:Y:S02]  /*15110*/  ISETP.GE.AND P2, PT, R17.reuse, 0x21, PT ;  /* 0x000000211100780c */ /* 0x040fe40003f46270 */
[----:B------:R-:W-:Y:S01]  /*15120*/  ISETP.GE.AND P6, PT, R17, 0x71, PT ;  /* 0x000000711100780c */ /* 0x000fe20003fc6270 */
[----:B0-----:R-:W-:-:S10]  /*15130*/  IMAD.MOV.U32 R2, RZ, RZ, R14 ;  /* 0x000000ffff027224 */ /* 0x001fd400078e000e */
[----:B------:R-:W-:Y:S02]  /*15140*/  @P2 LOP3.LUT R30, R30, 0x10, RZ, 0xfc, !PT ;  /* 0x000000101e1e2812 */ /* 0x000fe400078efcff */
[----:B------:R-:W-:Y:S02]  /*15150*/  ISETP.GE.AND P2, PT, R17, 0x61, PT ;  /* 0x000000611100780c */ /* 0x000fe40003f46270 */
[----:B------:R-:W-:-:S04]  /*15160*/  LOP3.LUT R30, R30, 0xffffffbf, RZ, 0xc0, !PT ;  /* 0xffffffbf1e1e7812 */ /* 0x000fc800078ec0ff */
[----:B------:R-:W-:Y:S01]  /*15170*/  @P6 LOP3.LUT R30, R30, 0x40, RZ, 0xfc, !PT ;  /* 0x000000401e1e6812 */ /* 0x000fe200078efcff */
[----:B------:R-:W-:Y:S06]  /*15180*/  BRA `(.L_x_380) ;  /* 0xffffffa800647947 */ /* 0x000fec000383ffff */
.L_x_292:
[----:B---3--:R3:W4:Y:S02]  /*15190*/  SYNCS.PHASECHK.TRANS64.TRYWAIT P0, [R6+URZ+0x38840], R20 ;  /* 0x03884014060075a7 */ /* 0x008724000800017f */
[----:B----4-:R-:W-:Y:S05]  /*151a0*/  @!P0 NANOSLEEP.SYNCS 0x989680 ;  /* 0x009896800000895d */ /* 0x010fea0003900000 */
[----:B------:R-:W4:Y:S02]  /*151b0*/  @!P0 SYNCS.PHASECHK.TRANS64 P0, [R6+URZ+0x38840], R20 ;  /* 0x03884014060085a7 */ /* 0x000f24000800007f */
[----:B----4-:R-:W-:Y:S05]  /*151c0*/  @!P0 BRA `(.L_x_292) ;  /* 0xfffffffc00f08947 */ /* 0x010fea000383ffff */
[----:B------:R-:W-:Y:S05]  /*151d0*/  BRA `(.L_x_381) ;  /* 0xffffffa800c07947 */ /* 0x000fea000383ffff */
.L_x_293:
[----:B------:R-:W-:Y:S01]  /*151e0*/  BSSY B0, `(.L_x_382) ;  /* 0x0000008000007945 */ /* 0x000fe20003800000 */
[----:B------:R-:W-:Y:S02]  /*151f0*/  IMAD.MOV.U32 R13, RZ, RZ, R0 ;  /* 0x000000ffff0d7224 */ /* 0x000fe400078e0000 */
[----:B------:R-:W-:Y:S02]  /*15200*/  IMAD.MOV.U32 R12, RZ, RZ, RZ ;  /* 0x000000ffff0c7224 */ /* 0x000fe400078e00ff */
[----:B------:R-:W-:Y:S02]  /*15210*/  IMAD.MOV.U32 R11, RZ, RZ, 0x181f ;  /* 0x0000181fff0b7424 */ /* 0x000fe400078e00ff */
[----:B------:R-:W-:-:S07]  /*15220*/  IMAD.MOV.U32 R15, RZ, RZ, -0x1 ;  /* 0xffffffffff0f7424 */ /* 0x000fce00078e00ff */
[----:B0123--:R-:W-:Y:S05]  /*15230*/  WARPSYNC.COLLECTIVE R15, `(.L_x_383) ;  /* 0x000000000f087348 */ /* 0x00ffea0003c00000 */
[----:B------:R4:W0:Y:S02]  /*15240*/  SHFL.IDX P6, R14, R13, R12, R11 ;  /* 0x0000000c0d0e7389 */ /* 0x00082400000c000b */
[----:B01234-:R-:W-:Y:S01]  /*15250*/  ENDCOLLECTIVE ;  /* 0x000000000000791b */ /* 0x01ffe20003800000 */
.L_x_383:
[----:B------:R-:W-:Y:S05]  /*15260*/  BSYNC B0 ;  /* 0x0000000000007941 */ /* 0x000fea0003800000 */
.L_x_382:
        /* <DEDUP_REMOVED lines=8> */
.L_x_384:
        /* <DEDUP_REMOVED lines=15> */
.L_x_385:
[----:B------:R-:W-:Y:S02]  /*153e0*/  IMAD.MOV.U32 R13, RZ, RZ, R4 ;  /* 0x000000ffff0d7224 */ /* 0x000fe400078e0004 */
[----:B------:R-:W-:-:S07]  /*153f0*/  IMAD.MOV.U32 R2, RZ, RZ, R14 ;  /* 0x000000ffff027224 */ /* 0x000fce00078e000e */
[----:B------:R-:W-:Y:S05]  /*15400*/  WARPSYNC.COLLECTIVE R15, `(.L_x_386) ;  /* 0x000000000f087348 */ /* 0x000fea0003c00000 */
[----:B------:R0:W1:Y:S02]  /*15410*/  SHFL.IDX P6, R14, R13, R12, R11 ;  /* 0x0000000c0d0e7389 */ /* 0x00006400000c000b */
[----:B01----:R-:W-:Y:S01]  /*15420*/  ENDCOLLECTIVE ;  /* 0x000000000000791b */ /* 0x003fe20003800000 */
.L_x_386:
        /* <DEDUP_REMOVED lines=16> */
.L_x_387:
[----:B------:R-:W-:Y:S02]  /*15530*/  IMAD.MOV.U32 R13, RZ, RZ, R4 ;  /* 0x000000ffff0d7224 */ /* 0x000fe400078e0004 */
[----:B------:R-:W-:-:S07]  /*15540*/  IMAD.MOV.U32 R2, RZ, RZ, R14 ;  /* 0x000000ffff027224 */ /* 0x000fce00078e000e */
[----:B------:R-:W-:Y:S05]  /*15550*/  WARPSYNC.COLLECTIVE R15, `(.L_x_388) ;  /* 0x000000000f087348 */ /* 0x000fea0003c00000 */
[----:B------:R0:W1:Y:S02]  /*15560*/  SHFL.IDX P6, R14, R13, R12, R11 ;  /* 0x0000000c0d0e7389 */ /* 0x00006400000c000b */
[----:B01----:R-:W-:Y:S01]  /*15570*/  ENDCOLLECTIVE ;  /* 0x000000000000791b */ /* 0x003fe20003800000 */
.L_x_388:
        /* <DEDUP_REMOVED lines=16> */
.L_x_389:
[----:B------:R-:W-:Y:S02]  /*15680*/  IMAD.MOV.U32 R13, RZ, RZ, R4 ;  /* 0x000000ffff0d7224 */ /* 0x000fe400078e0004 */
[----:B------:R-:W-:-:S07]  /*15690*/  IMAD.MOV.U32 R2, RZ, RZ, R14 ;  /* 0x000000ffff027224 */ /* 0x000fce00078e000e */
[----:B------:R-:W-:Y:S05]  /*156a0*/  WARPSYNC.COLLECTIVE R15, `(.L_x_390) ;  /* 0x000000000f087348 */ /* 0x000fea0003c00000 */
[----:B------:R0:W1:Y:S02]  /*156b0*/  SHFL.IDX P6, R14, R13, R12, R11 ;  /* 0x0000000c0d0e7389 */ /* 0x00006400000c000b */
[----:B01----:R-:W-:Y:S01]  /*156c0*/  ENDCOLLECTIVE ;  /* 0x000000000000791b */ /* 0x003fe20003800000 */
.L_x_390:
        /* <DEDUP_REMOVED lines=14> */
.L_x_391:
[----:B------:R-:W-:Y:S01]  /*157b0*/  @!PT LDS RZ, [RZ] ;  /* 0x00000000fffff984 */ /* 0x000fe20000000800 */
[----:B------:R-:W-:Y:S01]  /*157c0*/  @!PT LDS RZ, [RZ] ;  /* 0x00000000fffff984 */ /* 0x000fe20000000800 */
[----:B------:R-:W-:Y:S01]  /*157d0*/  @!PT LDS RZ, [RZ] ;  /* 0x00000000fffff984 */ /* 0x000fe20000000800 */
[----:B------:R0:W-:Y:S01]  /*157e0*/  @P5 LDGSTS.E.BYPASS.LTC128B.128 [R5+0x2dc00], desc[UR52][R2.64+0x80], !P1 ;  /* 0x2dc0008002055fae */ /* 0x0001e2000c901d74 */
[----:B------:R-:W-:Y:S01]  /*157f0*/  ISETP.GE.AND P5, PT, R32, R17, PT ;  /* 0x000000112000720c */ /* 0x000fe20003fa6270 */
[----:B------:R-:W-:Y:S02]  /*15800*/  IMAD.MOV.U32 R13, RZ, RZ, R4 ;  /* 0x000000ffff0d7224 */ /* 0x000fe400078e0004 */
[----:B0-----:R-:W-:-:S10]  /*15810*/  IMAD.MOV.U32 R2, RZ, RZ, R14 ;  /* 0x000000ffff027224 */ /* 0x001fd400078e000e */
[----:B------:R-:W-:Y:S05]  /*15820*/  WARPSYNC.COLLECTIVE R15, `(.L_x_392) ;  /* 0x000000000f087348 */ /* 0x000fea0003c00000 */
[----:B------:R0:W1:Y:S02]  /*15830*/  SHFL.IDX P6, R14, R13, R12, R11 ;  /* 0x0000000c0d0e7389 */ /* 0x00006400000c000b */
[----:B01----:R-:W-:Y:S01]  /*15840*/  ENDCOLLECTIVE ;  /* 0x000000000000791b */ /* 0x003fe20003800000 */
.L_x_392:
[----:B------:R-:W-:Y:S02]  /*15850*/  IMAD.MOV.U32 R13, RZ, RZ, R0 ;  /* 0x000000ffff0d7224 */ /* 0x000fe400078e0000 */
[----:B------:R-:W-:Y:S01]  /*15860*/  IMAD.MOV.U32 R12, RZ, RZ, 0x5 ;  /* 0x00000005ff0c7424 */ /* 0x000fe200078e00ff */
[----:B------:R-:W-:-:S13]  /*15870*/  @P4 IADD3 R7, P0, R32, R14, RZ ;  /* 0x0000000e20074210 */ /* 0x000fda0007f1e0ff */
[----:B------:R-:W-:Y:S05]  /*15880*/  WARPSYNC.COLLECTIVE R15, `(.L_x_393) ;  /* 0x000000000f087348 */ /* 0x000fea0003c00000 */
[----:B------:R0:W1:Y:S02]  /*15890*/  SHFL.IDX P6, R14, R13, R12, R11 ;  /* 0x0000000c0d0e7389 */ /* 0x00006400000c000b */
[----:B01----:R-:W-:Y:S01]  /*158a0*/  ENDCOLLECTIVE ;  /* 0x000000000000791b */ /* 0x003fe20003800000 */
.L_x_393:
[----:B------:R-:W-:Y:S02]  /*158b0*/  @P4 IMAD.X R8, RZ, RZ, R2, P0 ;  /* 0x000000ffff084224 */ /* 0x000fe400000e0602 */
[----:B------:R-:W-:Y:S02]  /*158c0*/  @P4 IMAD.MOV.U32 R2, RZ, RZ, R7 ;  /* 0x000000ffff024224 */ /* 0x000fe400078e0007 */
[----:B------:R-:W-:-:S05]  /*158d0*/  @P4 IMAD.MOV.U32 R3, RZ, RZ, R8 ;  /* 0x000000ffff034224 */ /* 0x000fca00078e0008 */
[----:B------:R-:W-:Y:S01]  /*158e0*/  @!PT LDS RZ, [RZ] ;  /* 0x00000000fffff984 */ /* 0x000fe20000000800 */
[----:B------:R-:W-:Y:S01]  /*158f0*/  @!PT LDS RZ, [RZ] ;  /* 0x00000000fffff984 */ /* 0x000fe20000000800 */
[----:B------:R-:W-:Y:S01]  /*15900*/  @!PT LDS RZ, [RZ] ;  /* 0x00000000fffff984 */ /* 0x000fe20000000800 */
[----:B------:R-:W-:Y:S01]  /*15910*/  @P4 LDGSTS.E.BYPASS.LTC128B.128 [R5+0x2a400], desc[UR52][R2.64], !P5 ;  /* 0x2a40000002054fae */ /* 0x000fe2000e901d74 */
[----:B------:R-:W-:-:S03]  /*15920*/  IMAD.MOV.U32 R13, RZ, RZ, R4 ;  /* 0x000000ffff0d7224 */ /* 0x000fc600078e0004 */
[----:B------:R0:W-:Y:S02]  /*15930*/  @P4 LDGSTS.E.BYPASS.LTC128B.128 [R5+0x2e400], desc[UR52][R2.64+0x80], !P1 ;  /* 0x2e40008002054fae */ /* 0x0001e4000c901d74 */
[----:B0-----:R-:W-:-:S07]  /*15940*/  IMAD.MOV.U32 R2, RZ, RZ, R14 ;  /* 0x000000ffff027224 */ /* 0x001fce00078e000e */
[----:B------:R-:W-:Y:S05]  /*15950*/  WARPSYNC.COLLECTIVE R15, `(.L_x_394) ;  /* 0x000000000f087348 */ /* 0x000fea0003c00000 */
[----:B------:R0:W1:Y:S02]  /*15960*/  SHFL.IDX P6, R14, R13, R12, R11 ;  /* 0x0000000c0d0e7389 */ /* 0x00006400000c000b */
[----:B01----:R-:W-:Y:S01]  /*15970*/  ENDCOLLECTIVE ;  /* 0x000000000000791b */ /* 0x003fe20003800000 */
.L_x_394:
[----:B------:R-:W-:Y:S02]  /*15980*/  IMAD.MOV.U32 R13, RZ, RZ, R0 ;  /* 0x000000ffff0d7224 */ /* 0x000fe400078e0000 */
[----:B------:R-:W-:Y:S01]  /*15990*/  IMAD.MOV.U32 R12, RZ, RZ, 0x6 ;  /* 0x00000006ff0c7424 */ /* 0x000fe200078e00ff */
[----:B------:R-:W-:-:S13]  /*159a0*/  @P3 IADD3 R7, P0, R32, R14, RZ ;  /* 0x0000000e20073210 */ /* 0x000fda0007f1e0ff */
[----:B------:R-:W-:Y:S05]  /*159b0*/  WARPSYNC.COLLECTIVE R15, `(.L_x_395) ;  /* 0x000000000f087348 */ /* 0x000fea0003c00000 */
[----:B------:R0:W1:Y:S02]  /*159c0*/  SHFL.IDX P6, R14, R13, R12, R11 ;  /* 0x0000000c0d0e7389 */ /* 0x00006400000c000b */
[----:B01----:R-:W-:Y:S01]  /*159d0*/  ENDCOLLECTIVE ;  /* 0x000000000000791b */ /* 0x003fe20003800000 */
.L_x_395:
        /* <DEDUP_REMOVED lines=13> */
.L_x_396:
[----:B------:R-:W-:Y:S02]  /*15ab0*/  IMAD.MOV.U32 R13, RZ, RZ, R0 ;  /* 0x000000ffff0d7224 */ /* 0x000fe400078e0000 */
[----:B------:R-:W-:Y:S01]  /*15ac0*/  IMAD.MOV.U32 R12, RZ, RZ, 0x7 ;  /* 0x00000007ff0c7424 */ /* 0x000fe200078e00ff */
[----:B------:R-:W-:-:S13]  /*15ad0*/  @P2 IADD3 R7, P0, R32, R14, RZ ;  /* 0x0000000e20072210 */ /* 0x000fda0007f1e0ff */
[----:B------:R-:W-:Y:S05]  /*15ae0*/  WARPSYNC.COLLECTIVE R15, `(.L_x_397) ;  /* 0x000000000f087348 */ /* 0x000fea0003c00000 */
[----:B------:R0:W1:Y:S02]  /*15af0*/  SHFL.IDX P6, R14, R13, R12, R11 ;  /* 0x0000000c0d0e7389 */ /* 0x00006400000c000b */
[----:B01----:R-:W-:Y:S01]  /*15b00*/  ENDCOLLECTIVE ;  /* 0x000000000000791b */ /* 0x003fe20003800000 */
.L_x_397:
        /* <DEDUP_REMOVED lines=13> */
.L_x_398:
[----:B------:R-:W-:Y:S05]  /*15be0*/  BRA `(.L_x_399) ;  /* 0xffffffa400ac7947 */ /* 0x000fea000383ffff */
.L_x_298:
[----:B------:R-:W-:Y:S02]  /*15bf0*/  IMAD.MOV.U32 R13, RZ, RZ, R5 ;  /* 0x000000ffff0d7224 */ /* 0x000fe400078e0005 */
[----:B------:R-:W-:Y:S02]  /*15c00*/  IMAD.MOV.U32 R12, RZ, RZ, RZ ;  /* 0x000000ffff0c7224 */ /* 0x000fe400078e00ff */
[----:B------:R-:W-:Y:S02]  /*15c10*/  IMAD.MOV.U32 R11, RZ, RZ, 0x181f ;  /* 0x0000181fff0b7424 */ /* 0x000fe400078e00ff */
[----:B------:R-:W-:Y:S02]  /*15c20*/  IMAD.MOV.U32 R15, RZ, RZ, -0x1 ;  /* 0xffffffffff0f7424 */ /* 0x000fe400078e00ff */
[----:B------:R-:W-:Y:S02]  /*15c30*/  IMAD R6, R18, R6, RZ ;  /* 0x0000000612067224 */ /* 0x000fe400078e02ff */
[----:B------:R-:W-:-:S07]  /*15c40*/  IMAD.IADD R4, R9, 0x1, R4 ;  /* 0x0000000109047824 */ /* 0x000fce00078e0204 */
[----:B-----5:R-:W-:Y:S05]  /*15c50*/  WARPSYNC.COLLECTIVE R15, `(.L_x_400) ;  /* 0x000000000f087348 */ /* 0x020fea0003c00000 */
[----:B------:R0:W1:Y:S02]  /*15c60*/  SHFL.IDX P6, R14, R13, R12, R11 ;  /* 0x0000000c0d0e7389 */ /* 0x00006400000c000b */
[----:B01---5:R-:W-:Y:S01]  /*15c70*/  ENDCOLLECTIVE ;  /* 0x000000000000791b */ /* 0x023fe20003800000 */
.L_x_400:
[C---:B------:R-:W-:Y:S01]  /*15c80*/  VIADD R7, R4.reuse, 0x10 ;  /* 0x0000001004077836 */ /* 0x040fe20000000000 */
[----:B------:R-:W-:Y:S01]  /*15c90*/  ISETP.GE.AND P2, PT, R4, R6, PT ;  /* 0x000000060400720c */ /* 0x000fe20003f46270 */
[----:B------:R-:W-:Y:S02]  /*15ca0*/  IMAD.MOV.U32 R13, RZ, RZ, R0 ;  /* 0x000000ffff0d7224 */ /* 0x000fe400078e0000 */
[----:B------:R-:W-:-:S10]  /*15cb0*/  IMAD.MOV.U32 R2, RZ, RZ, R14 ;  /* 0x000000ffff027224 */ /* 0x000fd400078e000e */
[----:B------:R-:W-:Y:S05]  /*15cc0*/  WARPSYNC.COLLECTIVE R15, `(.L_x_401) ;  /* 0x000000000f087348 */ /* 0x000fea0003c00000 */
[----:B------:R0:W1:Y:S02]  /*15cd0*/  SHFL.IDX P6, R14, R13, R12, R11 ;  /* 0x0000000c0d0e7389 */ /* 0x00006400000c000b */
[----:B01----:R-:W-:Y:S01]  /*15ce0*/  ENDCOLLECTIVE ;  /* 0x000000000000791b */ /* 0x003fe20003800000 */
.L_x_401:
[----:B------:R-:W-:Y:S02]  /*15cf0*/  IMAD.MOV.U32 R13, RZ, RZ, R5 ;  /* 0x000000ffff0d7224 */ /* 0x000fe400078e0005 */
[----:B------:R-:W-:Y:S01]  /*15d00*/  IMAD.MOV.U32 R12, RZ, RZ, 0x1 ;  /* 0x00000001ff0c7424 */ /* 0x000fe200078e00ff */
[----:B------:R-:W-:-:S05]  /*15d10*/  @!P2 IADD3 R14, P3, R32, R14, RZ ;  /* 0x0000000e200ea210 */ /* 0x000fca0007f7e0ff */
[----:B------:R-:W-:Y:S02]  /*15d20*/  @!P2 IMAD.X R3, RZ, RZ, R2, P3 ;  /* 0x000000ffff03a224 */ /* 0x000fe400018e0602 */
[----:B------:R-:W-:-:S07]  /*15d30*/  @!P2 IMAD.MOV.U32 R2, RZ, RZ, R14 ;  /* 0x000000ffff02a224 */ /* 0x000fce00078e000e */
[----:B------:R-:W-:Y:S05]  /*15d40*/  WARPSYNC.COLLECTIVE R15, `(.L_x_402) ;  /* 0x000000000f087348 */ /* 0x000fea0003c00000 */
[----:B------:R0:W1:Y:S02]  /*15d50*/  SHFL.IDX P6, R14, R13, R12, R11 ;  /* 0x0000000c0d0e7389 */ /* 0x00006400000c000b */
[----:B01----:R-:W-:Y:S01]  /*15d60*/  ENDCOLLECTIVE ;  /* 0x000000000000791b */ /* 0x003fe20003800000 */
.L_x_402:
[----:B------:R-:W-:Y:S01]  /*15d70*/  @!PT LDS RZ, [RZ] ;  /* 0x00000000fffff984 */ /* 0x000fe20000000800 */
[----:B------:R-:W-:Y:S01]  /*15d80*/  @!PT LDS RZ, [RZ] ;  /* 0x00000000fffff984 */ /* 0x000fe20000000800 */
[----:B------:R-:W-:Y:S01]  /*15d90*/  @!PT LDS RZ, [RZ] ;  /* 0x00000000fffff984 */ /* 0x000fe20000000800 */
[----:B------:R-:W-:Y:S04]  /*15da0*/  @!P2 LDGSTS.E.BYPASS.LTC128B.128 [R8+0x20400], desc[UR52][R2.64], !P0 ;  /* 0x204000000208afae */ /* 0x000fe8000c101d74 */
[----:B------:R0:W-:Y:S01]  /*15db0*/  @!P2 LDGSTS.E.BYPASS.LTC128B.128 [R8+0x24400], desc[UR52][R2.64+0x80], !P1 ;  /* 0x244000800208afae */ /* 0x0001e2000c901d74 */
[----:B------:R-:W-:Y:S01]  /*15dc0*/  ISETP.GE.AND P2, PT, R7, R6, PT ;  /* 0x000000060700720c */ /* 0x000fe20003f46270 */
[----:B------:R-:W-:Y:S02]  /*15dd0*/  IMAD.MOV.U32 R13, RZ, RZ, R0 ;  /* 0x000000ffff0d7224 */ /* 0x000fe400078e0000 */
[----:B0-----:R-:W-:-:S10]  /*15de0*/  IMAD.MOV.U32 R2, RZ, RZ, R14 ;  /* 0x000000ffff027224 */ /* 0x001fd400078e000e */
[----:B------:R-:W-:Y:S05]  /*15df0*/  WARPSYNC.COLLECTIVE R15, `(.L_x_403) ;  /* 0x000000000f087348 */ /* 0x000fea0003c00000 */
[----:B------:R0:W1:Y:S02]  /*15e00*/  SHFL.IDX P6, R14, R13, R12, R11 ;  /* 0x0000000c0d0e7389 */ /* 0x00006400000c000b */
[----:B01----:R-:W-:Y:S01]  /*15e10*/  ENDCOLLECTIVE ;  /* 0x000000000000791b */ /* 0x003fe20003800000 */
.L_x_403:
        /* <DEDUP_REMOVED lines=8> */
.L_x_404:
[----:B------:R-:W-:Y:S02]  /*15ea0*/  @!P2 IMAD.MOV.U32 R3, RZ, RZ, R7 ;  /* 0x000000ffff03a224 */ /* 0x000fe400078e0007 */
[----:B------:R-:W-:-:S03]  /*15eb0*/  VIADD R7, R4, 0x20 ;  /* 0x0000002004077836 */ /* 0x000fc60000000000 */
        /* <DEDUP_REMOVED lines=11> */
.L_x_405:
        /* <DEDUP_REMOVED lines=8> */
.L_x_406:
        /* <DEDUP_REMOVED lines=13> */
.L_x_407:
        /* <DEDUP_REMOVED lines=8> */
.L_x_408:
        /* <DEDUP_REMOVED lines=13> */
.L_x_409:
        /* <DEDUP_REMOVED lines=8> */
.L_x_410:
        /* <DEDUP_REMOVED lines=13> */
.L_x_411:
        /* <DEDUP_REMOVED lines=8> */
.L_x_412:
        /* <DEDUP_REMOVED lines=13> */
.L_x_413:
        /* <DEDUP_REMOVED lines=8> */
.L_x_414:
[----:B------:R-:W-:-:S05]  /*16530*/  @!P2 IMAD.MOV.U32 R3, RZ, RZ, R7 ;  /* 0x000000ffff03a224 */ /* 0x000fca00078e0007 */
[----:B------:R-:W-:Y:S01]  /*16540*/  @!PT LDS RZ, [RZ] ;  /* 0x00000000fffff984 */ /* 0x000fe20000000800 */
[----:B------:R-:W-:Y:S01]  /*16550*/  @!PT LDS RZ, [RZ] ;  /* 0x00000000fffff984 */ /* 0x000fe20000000800 */
[----:B------:R-:W-:Y:S01]  /*16560*/  @!PT LDS RZ, [RZ] ;  /* 0x00000000fffff984 */ /* 0x000fe20000000800 */
[----:B------:R0:W-:Y:S04]  /*16570*/  @!P2 LDGSTS.E.BYPASS.LTC128B.128 [R8+0x23400], desc[UR52][R2.64], !P0 ;  /* 0x234000000208afae */ /* 0x0001e8000c101d74 */
[----:B------:R0:W-:Y:S01]  /*16580*/  @!P2 LDGSTS.E.BYPASS.LTC128B.128 [R8+0x27400], desc[UR52][R2.64+0x80], !P1 ;  /* 0x274000800208afae */ /* 0x0001e2000c901d74 */
[----:B------:R-:W-:Y:S02]  /*16590*/  IMAD.MOV.U32 R13, RZ, RZ, R0 ;  /* 0x000000ffff0d7224 */ /* 0x000fe400078e0000 */
[----:B------:R-:W-:-:S07]  /*165a0*/  IMAD.MOV.U32 R5, RZ, RZ, R14 ;  /* 0x000000ffff057224 */ /* 0x000fce00078e000e */
[----:B0-----:R-:W-:Y:S05]  /*165b0*/  WARPSYNC.COLLECTIVE R15, `(.L_x_415) ;  /* 0x000000000f087348 */ /* 0x001fea0003c00000 */
[----:B------:R1:W2:Y:S02]  /*165c0*/  SHFL.IDX P6, R14, R13, R12, R11 ;  /* 0x0000000c0d0e7389 */ /* 0x0002a400000c000b */
[----:B012---:R-:W-:Y:S01]  /*165d0*/  ENDCOLLECTIVE ;  /* 0x000000000000791b */ /* 0x007fe20003800000 */
.L_x_415:
[----:B------:R-:W-:Y:S05]  /*165e0*/  BRA `(.L_x_416) ;  /* 0xffffffa800047947 */ /* 0x000fea000383ffff */
.L_x_303:
[----:B0-----:R0:W1:Y:S02]  /*165f0*/  SYNCS.PHASECHK.TRANS64.TRYWAIT P1, [R16+URZ+0x38820], R3 ;  /* 0x03882003100075a7 */ /* 0x001064000802017f */
[----:B-1----:R-:W-:Y:S05]  /*16600*/  @!P1 NANOSLEEP.SYNCS 0x989680 ;  /* 0x009896800000995d */ /* 0x002fea0003900000 */
[----:B------:R-:W1:Y:S02]  /*16610*/  @!P1 SYNCS.PHASECHK.TRANS64 P1, [R16+URZ+0x38820], R3 ;  /* 0x03882003100095a7 */ /* 0x000e64000802007f */
[----:B-1----:R-:W-:Y:S05]  /*16620*/  @!P1 BRA `(.L_x_303) ;  /* 0xfffffffc00f09947 */ /* 0x002fea000383ffff */
[----:B------:R-:W-:Y:S05]  /*16630*/  BRA `(.L_x_417) ;  /* 0xffffffa800787947 */ /* 0x000fea000383ffff */
.L_x_307:
[----:B0-----:R0:W1:Y:S02]  /*16640*/  SYNCS.PHASECHK.TRANS64.TRYWAIT P0, [R0+URZ+0x38880], R19 ;  /* 0x03888013000075a7 */ /* 0x001064000800017f */
[----:B-1----:R-:W-:Y:S05]  /*16650*/  @!P0 NANOSLEEP.SYNCS 0x989680 ;  /* 0x009896800000895d */ /* 0x002fea0003900000 */
[----:B------:R-:W1:Y:S02]  /*16660*/  @!P0 SYNCS.PHASECHK.TRANS64 P0, [R0+URZ+0x38880], R19 ;  /* 0x03888013000085a7 */ /* 0x000e64000800007f */
[----:B-1----:R-:W-:Y:S05]  /*16670*/  @!P0 BRA `(.L_x_307) ;  /* 0xfffffffc00f08947 */ /* 0x002fea000383ffff */
[----:B------:R-:W-:Y:S05]  /*16680*/  BRA `(.L_x_418) ;  /* 0xffffffac00307947 */ /* 0x000fea000383ffff */
.L_x_308:
[----:B------:R-:W-:Y:S01]  /*16690*/  BSSY B0, `(.L_x_419) ;  /* 0x0000008000007945 */ /* 0x000fe20003800000 */
[----:B------:R-:W-:Y:S02]  /*166a0*/  IMAD.MOV.U32 R13, RZ, RZ, R7 ;  /* 0x000000ffff0d7224 */ /* 0x000fe400078e0007 */
[----:B------:R-:W-:Y:S02]  /*166b0*/  IMAD.MOV.U32 R12, RZ, RZ, RZ ;  /* 0x000000ffff0c7224 */ /* 0x000fe400078e00ff */
[----:B------:R-:W-:Y:S02]  /*166c0*/  IMAD.MOV.U32 R11, RZ, RZ, 0x181f ;  /* 0x0000181fff0b7424 */ /* 0x000fe400078e00ff */
[----:B------:R-:W-:-:S07]  /*166d0*/  IMAD.MOV.U32 R15, RZ, RZ, -0x1 ;  /* 0xffffffffff0f7424 */ /* 0x000fce00078e00ff */
[----:B0-2---:R-:W-:Y:S05]  /*166e0*/  WARPSYNC.COLLECTIVE R15, `(.L_x_420) ;  /* 0x000000000f087348 */ /* 0x005fea0003c00000 */
[----:B--2---:R1:W2:Y:S02]  /*166f0*/  SHFL.IDX P6, R14, R13, R12, R11 ;  /* 0x0000000c0d0e7389 */ /* 0x0042a400000c000b */
[----:B012---:R-:W-:Y:S01]  /*16700*/  ENDCOLLECTIVE ;  /* 0x000000000000791b */ /* 0x007fe20003800000 */
.L_x_420:
[----:B------:R-:W-:Y:S05]  /*16710*/  BSYNC B0 ;  /* 0x0000000000007941 */ /* 0x000fea0003800000 */
.L_x_419:
[----:B------:R-:W-:Y:S02]  /*16720*/  IMAD.MOV.U32 R13, RZ, RZ, R8 ;  /* 0x000000ffff0d7224 */ /* 0x000fe400078e0008 */
[----:B------:R-:W-:Y:S02]  /*16730*/  IMAD.MOV.U32 R12, RZ, RZ, RZ ;  /* 0x000000ffff0c7224 */ /* 0x000fe400078e00ff */
[----:B------:R-:W-:Y:S02]  /*16740*/  IMAD.MOV.U32 R11, RZ, RZ, 0x181f ;  /* 0x0000181fff0b7424 */ /* 0x000fe400078e00ff */
[----:B------:R-:W-:Y:S02]  /*16750*/  IMAD.MOV.U32 R15, RZ, RZ, -0x1 ;  /* 0xffffffffff0f7424 */ /* 0x000fe400078e00ff */
[----:B------:R-:W-:Y:S02]  /*16760*/  IMAD.MOV.U32 R3, RZ, RZ, R14 ;  /* 0x000000ffff037224 */ /* 0x000fe400078e000e */
[----:B------:R-:W-:-:S07]  /*16770*/  IMAD.IADD R4, R16, 0x1, R4 ;  /* 0x0000000110047824 */ /* 0x000fce00078e0204 */
[----:B------:R-:W-:Y:S05]  /*16780*/  WARPSYNC.COLLECTIVE R15, `(.L_x_421) ;  /* 0x000000000f087348 */ /* 0x000fea0003c00000 */
[----:B------:R0:W1:Y:S02]  /*16790*/  SHFL.IDX P6, R14, R13, R12, R11 ;  /* 0x0000000c0d0e7389 */ /* 0x00006400000c000b */
[----:B01----:R-:W-:Y:S01]  /*167a0*/  ENDCOLLECTIVE ;  /* 0x000000000000791b */ /* 0x003fe20003800000 */
.L_x_421:
[----:B------:R-:W-:Y:S02]  /*167b0*/  IMAD.MOV.U32 R13, RZ, RZ, R7 ;  /* 0x000000ffff0d7224 */ /* 0x000fe400078e0007 */
[----:B------:R-:W-:Y:S02]  /*167c0*/  IMAD.MOV.U32 R12, RZ, RZ, 0x1 ;  /* 0x00000001ff0c7424 */ /* 0x000fe400078e00ff */
[----:B------:R-:W-:-:S07]  /*167d0*/  IMAD.MOV.U32 R2, RZ, RZ, R14 ;  /* 0x000000ffff027224 */ /* 0x000fce00078e000e */
[----:B------:R-:W-:Y:S05]  /*167e0*/  WARPSYNC.COLLECTIVE R15, `(.L_x_422) ;  /* 0x000000000f087348 */ /* 0x000fea0003c00000 */
[----:B------:R0:W1:Y:S02]  /*167f0*/  SHFL.IDX P6, R14, R13, R12, R11 ;  /* 0x0000000c0d0e7389 */ /* 0x00006400000c000b */
[----:B01----:R-:W-:Y:S01]  /*16800*/  ENDCOLLECTIVE ;  /* 0x000000000000791b */ /* 0x003fe20003800000 */
.L_x_422:
[----:B------:R-:W-:-:S05]  /*16810*/  IADD3 R2, P0, R32, R2, RZ ;  /* 0x0000000220027210 */ /* 0x000fca0007f1e0ff */
[----:B------:R-:W-:-:S05]  /*16820*/  IMAD.X R3, RZ, RZ, R3, P0 ;  /* 0x000000ffff037224 */ /* 0x000fca00000e0603 */
[----:B------:R-:W-:Y:S01]  /*16830*/  @!PT LDS RZ, [RZ] ;  /* 0x00000000fffff984 */ /* 0x000fe20000000800 */
[----:B------:R-:W-:Y:S01]  /*16840*/  @!PT LDS RZ, [RZ] ;  /* 0x00000000fffff984 */ /* 0x000fe20000000800 */
[----:B------:R-:W-:Y:S01]  /*16850*/  @!PT LDS RZ, [RZ] ;  /* 0x00000000fffff984 */ /* 0x000fe20000000800 */
[----:B------:R-:W-:Y:S01]  /*16860*/  LDGSTS.E.BYPASS.LTC128B.128 [R4+0x10400], desc[UR52][R2.64], !P3 ;  /* 0x1040000002047fae */ /* 0x000fe2000d901d74 */
[----:B------:R-:W-:-:S03]  /*16870*/  IMAD.MOV.U32 R13, RZ, RZ, R8 ;  /* 0x000000ffff0d7224 */ /* 0x000fc600078e0008 */
[----:B------:R0:W-:Y:S02]  /*16880*/  LDGSTS.E.BYPASS.LTC128B.128 [R4+0x14400], desc[UR52][R2.64+0x80], !P2 ;  /* 0x1440008002047fae */ /* 0x0001e4000d101d74 */
[----:B0-----:R-:W-:-:S07]  /*16890*/  IMAD.MOV.U32 R3, RZ, RZ, R14 ;  /* 0x000000ffff037224 */ /* 0x001fce00078e000e */
[----:B------:R-:W-:Y:S05]  /*168a0*/  WARPSYNC.COLLECTIVE R15, `(.L_x_423) ;  /* 0x000000000f087348 */ /* 0x000fea0003c00000 */
[----:B------:R0:W1:Y:S02]  /*168b0*/  SHFL.IDX P6, R14, R13, R12, R11 ;  /* 0x0000000c0d0e7389 */ /* 0x00006400000c000b */
[----:B01----:R-:W-:Y:S01]  /*168c0*/  ENDCOLLECTIVE ;  /* 0x000000000000791b */ /* 0x003fe20003800000 */
.L_x_423:
[----:B------:R-:W-:Y:S02]  /*168d0*/  IMAD.MOV.U32 R13, RZ, RZ, R7 ;  /* 0x000000ffff0d7224 */ /* 0x000fe400078e0007 */
[----:B------:R-:W-:Y:S02]  /*168e0*/  IMAD.MOV.U32 R12, RZ, RZ, 0x2 ;  /* 0x00000002ff0c7424 */ /* 0x000fe400078e00ff */
[----:B------:R-:W-:-:S07]  /*168f0*/  IMAD.MOV.U32 R2, RZ, RZ, R14 ;  /* 0x000000ffff027224 */ /* 0x000fce00078e000e */
[----:B------:R-:W-:Y:S05]  /*16900*/  WARPSYNC.COLLECTIVE R15, `(.L_x_424) ;  /* 0x000000000f087348 */ /* 0x000fea0003c00000 */
[----:B------:R0:W1:Y:S02]  /*16910*/  SHFL.IDX P6, R14, R13, R12, R11 ;  /* 0x0000000c0d0e7389 */ /* 0x00006400000c000b */
[----:B01----:R-:W-:Y:S01]  /*16920*/  ENDCOLLECTIVE ;  /* 0x000000000000791b */ /* 0x003fe20003800000 */
.L_x_424:
        /* <DEDUP_REMOVED lines=12> */
.L_x_425:
[----:B------:R-:W-:Y:S02]  /*169f0*/  IMAD.MOV.U32 R13, RZ, RZ, R7 ;  /* 0x000000ffff0d7224 */ /* 0x000fe400078e0007 */
[----:B------:R-:W-:Y:S02]  /*16a00*/  IMAD.MOV.U32 R12, RZ, RZ, 0x3 ;  /* 0x00000003ff0c7424 */ /* 0x000fe400078e00ff */
[----:B------:R-:W-:-:S07]  /*16a10*/  IMAD.MOV.U32 R2, RZ, RZ, R14 ;  /* 0x000000ffff027224 */ /* 0x000fce00078e000e */
[----:B------:R-:W-:Y:S05]  /*16a20*/  WARPSYNC.COLLECTIVE R15, `(.L_x_426) ;  /* 0x000000000f087348 */ /* 0x000fea0003c00000 */
[----:B------:R0:W1:Y:S02]  /*16a30*/  SHFL.IDX P6, R14, R13, R12, R11 ;  /* 0x0000000c0d0e7389 */ /* 0x00006400000c000b */
[----:B01----:R-:W-:Y:S01]  /*16a40*/  ENDCOLLECTIVE ;  /* 0x000000000000791b */ /* 0x003fe20003800000 */
.L_x_426:
        /* <DEDUP_REMOVED lines=12> */
.L_x_427:
[----:B------:R-:W-:Y:S02]  /*16b10*/  IMAD.MOV.U32 R13, RZ, RZ, R7 ;  /* 0x000000ffff0d7224 */ /* 0x000fe400078e0007 */
[----:B------:R-:W-:Y:S02]  /*16b20*/  IMAD.MOV.U32 R12, RZ, RZ, 0x4 ;  /* 0x00000004ff0c7424 */ /* 0x000fe400078e00ff */
[----:B------:R-:W-:-:S07]  /*16b30*/  IMAD.MOV.U32 R2, RZ, RZ, R14 ;  /* 0x000000ffff027224 */ /* 0x000fce00078e000e */
[----:B------:R-:W-:Y:S05]  /*16b40*/  WARPSYNC.COLLECTIVE R15, `(.L_x_428) ;  /* 0x000000000f087348 */ /* 0x000fea0003c00000 */
[----:B------:R0:W1:Y:S02]  /*16b50*/  SHFL.IDX P6, R14, R13, R12, R11 ;  /* 0x0000000c0d0e7389 */ /* 0x00006400000c000b */
[----:B01----:R-:W-:Y:S01]  /*16b60*/  ENDCOLLECTIVE ;  /* 0x000000000000791b */ /* 0x003fe20003800000 */
.L_x_428:
        /* <DEDUP_REMOVED lines=12> */
.L_x_429:
[----:B------:R-:W-:Y:S02]  /*16c30*/  IMAD.MOV.U32 R13, RZ, RZ, R7 ;  /* 0x000000ffff0d7224 */ /* 0x000fe400078e0007 */
[----:B------:R-:W-:Y:S02]  /*16c40*/  IMAD.MOV.U32 R12, RZ, RZ, 0x5 ;  /* 0x00000005ff0c7424 */ /* 0x000fe400078e00ff */
[----:B------:R-:W-:-:S07]  /*16c50*/  IMAD.MOV.U32 R2, RZ, RZ, R14 ;  /* 0x000000ffff027224 */ /* 0x000fce00078e000e */
[----:B------:R-:W-:Y:S05]  /*16c60*/  WARPSYNC.COLLECTIVE R15, `(.L_x_430) ;  /* 0x000000000f087348 */ /* 0x000fea0003c00000 */
[----:B------:R0:W1:Y:S02]  /*16c70*/  SHFL.IDX P6, R14, R13, R12, R11 ;  /* 0x0000000c0d0e7389 */ /* 0x00006400000c000b */
[----:B01----:R-:W-:Y:S01]  /*16c80*/  ENDCOLLECTIVE ;  /* 0x000000000000791b */ /* 0x003fe20003800000 */
.L_x_430:
        /* <DEDUP_REMOVED lines=12> */
.L_x_431:
[----:B------:R-:W-:Y:S02]  /*16d50*/  IMAD.MOV.U32 R13, RZ, RZ, R7 ;  /* 0x000000ffff0d7224 */ /* 0x000fe400078e0007 */
[----:B------:R-:W-:Y:S02]  /*16d60*/  IMAD.MOV.U32 R12, RZ, RZ, 0x6 ;  /* 0x00000006ff0c7424 */ /* 0x000fe400078e00ff */
[----:B------:R-:W-:-:S07]  /*16d70*/  IMAD.MOV.U32 R2, RZ, RZ, R14 ;  /* 0x000000ffff027224 */ /* 0x000fce00078e000e */
[----:B------:R-:W-:Y:S05]  /*16d80*/  WARPSYNC.COLLECTIVE R15, `(.L_x_432) ;  /* 0x000000000f087348 */ /* 0x000fea0003c00000 */
[----:B------:R0:W1:Y:S02]  /*16d90*/  SHFL.IDX P6, R14, R13, R12, R11 ;  /* 0x0000000c0d0e7389 */ /* 0x00006400000c000b */
[----:B01----:R-:W-:Y:S01]  /*16da0*/  ENDCOLLECTIVE ;  /* 0x000000000000791b */ /* 0x003fe20003800000 */
.L_x_432:
        /* <DEDUP_REMOVED lines=12> */
.L_x_433:
[----:B------:R-:W-:Y:S02]  /*16e70*/  IMAD.MOV.U32 R13, RZ, RZ, R7 ;  /* 0x000000ffff0d7224 */ /* 0x000fe400078e0007 */
[----:B------:R-:W-:Y:S02]  /*16e80*/  IMAD.MOV.U32 R12, RZ, RZ, 0x7 ;  /* 0x00000007ff0c7424 */ /* 0x000fe400078e00ff */
[----:B------:R-:W-:-:S07]  /*16e90*/  IMAD.MOV.U32 R2, RZ, RZ, R14 ;  /* 0x000000ffff027224 */ /* 0x000fce00078e000e */
[----:B------:R-:W-:Y:S05]  /*16ea0*/  WARPSYNC.COLLECTIVE R15, `(.L_x_434) ;  /* 0x000000000f087348 */ /* 0x000fea0003c00000 */
[----:B------:R0:W1:Y:S02]  /*16eb0*/  SHFL.IDX P6, R14, R13, R12, R11 ;  /* 0x0000000c0d0e7389 */ /* 0x00006400000c000b */
[----:B01----:R-:W-:Y:S01]  /*16ec0*/  ENDCOLLECTIVE ;  /* 0x000000000000791b */ /* 0x003fe20003800000 */
.L_x_434:
        /* <DEDUP_REMOVED lines=12> */
.L_x_435:
[----:B------:R-:W-:Y:S01]  /*16f90*/  IMAD.MOV.U32 R2, RZ, RZ, R14 ;  /* 0x000000ffff027224 */ /* 0x000fe200078e000e */
[----:B------:R-:W-:Y:S06]  /*16fa0*/  BRA `(.L_x_436) ;  /* 0xffffffa800047947 */ /* 0x000fec000383ffff */
.L_x_313:
[----:B----4-:R4:W0:Y:S02]  /*16fb0*/  SYNCS.PHASECHK.TRANS64.TRYWAIT P0, [R0+URZ+0x38840], R19 ;  /* 0x03884013000075a7 */ /* 0x010824000800017f */
[----:B0-----:R-:W-:Y:S05]  /*16fc0*/  @!P0 NANOSLEEP.SYNCS 0x989680 ;  /* 0x009896800000895d */ /* 0x001fea0003900000 */
[----:B------:R-:W0:Y:S02]  /*16fd0*/  @!P0 SYNCS.PHASECHK.TRANS64 P0, [R0+URZ+0x38840], R19 ;  /* 0x03884013000085a7 */ /* 0x000e24000800007f */
[----:B0-----:R-:W-:Y:S05]  /*16fe0*/  @!P0 BRA `(.L_x_313) ;  /* 0xfffffffc00f08947 */ /* 0x001fea000383ffff */
[----:B------:R-:W-:Y:S05]  /*16ff0*/  BRA `(.L_x_437) ;  /* 0xffffffa800587947 */ /* 0x000fea000383ffff */
.L_x_314:
[----:B------:R-:W-:Y:S01]  /*17000*/  BSSY B0, `(.L_x_438) ;  /* 0x0000008000007945 */ /* 0x000fe20003800000 */
[----:B------:R-:W-:Y:S02]  /*17010*/  IMAD.MOV.U32 R13, RZ, RZ, R5 ;  /* 0x000000ffff0d7224 */ /* 0x000fe400078e0005 */
[----:B------:R-:W-:Y:S02]  /*17020*/  IMAD.MOV.U32 R12, RZ, RZ, RZ ;  /* 0x000000ffff0c7224 */ /* 0x000fe400078e00ff */
[----:B------:R-:W-:Y:S02]  /*17030*/  IMAD.MOV.U32 R11, RZ, RZ, 0x181f ;  /* 0x0000181fff0b7424 */ /* 0x000fe400078e00ff */
[----:B------:R-:W-:-:S07]  /*17040*/  IMAD.MOV.U32 R15, RZ, RZ, -0x1 ;  /* 0xffffffffff0f7424 */ /* 0x000fce00078e00ff */
[----:B0-234-:R-:W-:Y:S05]  /*17050*/  WARPSYNC.COLLECTIVE R15, `(.L_x_439) ;  /* 0x000000000f087348 */ /* 0x01dfea0003c00000 */
[----:B--2---:R1:W2:Y:S02]  /*17060*/  SHFL.IDX P6, R14, R13, R12, R11 ;  /* 0x0000000c0d0e7389 */ /* 0x0042a400000c000b */
[----:B01234-:R-:W-:Y:S01]  /*17070*/  ENDCOLLECTIVE ;  /* 0x000000000000791b */ /* 0x01ffe20003800000 */
.L_x_439:
[----:B------:R-:W-:Y:S05]  /*17080*/  BSYNC B0 ;  /* 0x0000000000007941 */ /* 0x000fea0003800000 */
.L_x_438:
        /* <DEDUP_REMOVED lines=8> */
.L_x_440:
[----:B------:R-:W-:Y:S02]  /*17110*/  IMAD.MOV.U32 R13, RZ, RZ, R5 ;  /* 0x000000ffff0d7224 */ /* 0x000fe400078e0005 */
[----:B------:R-:W-:Y:S01]  /*17120*/  IMAD.MOV.U32 R12, RZ, RZ, 0x1 ;  /* 0x00000001ff0c7424 */ /* 0x000fe200078e00ff */
[----:B------:R-:W-:-:S13]  /*17130*/  IADD3 R2, P0, R32, R14, RZ ;  /* 0x0000000e20027210 */ /* 0x000fda0007f1e0ff */
[----:B------:R-:W-:Y:S05]  /*17140*/  WARPSYNC.COLLECTIVE R15, `(.L_x_441) ;  /* 0x000000000f087348 */ /* 0x000fea0003c00000 */
[----:B------:R0:W1:Y:S02]  /*17150*/  SHFL.IDX P6, R14, R13, R12, R11 ;  /* 0x0000000c0d0e7389 */ /* 0x00006400000c000b */
[----:B01----:R-:W-:Y:S01]  /*17160*/  ENDCOLLECTIVE ;  /* 0x000000000000791b */ /* 0x003fe20003800000 */
.L_x_441:
[----:B------:R-:W-:-:S05]  /*17170*/  IMAD.X R3, RZ, RZ, R3, P0 ;  /* 0x000000ffff037224 */ /* 0x000fca00000e0603 */
[----:B------:R-:W-:Y:S01]  /*17180*/  @!PT LDS RZ, [RZ] ;  /* 0x00000000fffff984 */ /* 0x000fe20000000800 */
[----:B------:R-:W-:Y:S01]  /*17190*/  @!PT LDS RZ, [RZ] ;  /* 0x00000000fffff984 */ /* 0x000fe20000000800 */
[----:B------:R-:W-:Y:S01]  /*171a0*/  @!PT LDS RZ, [RZ] ;  /* 0x00000000fffff984 */ /* 0x000fe20000000800 */
[----:B------:R-:W-:Y:S04]  /*171b0*/  LDGSTS.E.BYPASS.LTC128B.128 [R4+0x28400], desc[UR52][R2.64], !P3 ;  /* 0x2840000002047fae */ /* 0x000fe8000d901d74 */
[----:B------:R0:W-:Y:S01]  /*171c0*/  LDGSTS.E.BYPASS.LTC128B.128 [R4+0x2c400], desc[UR52][R2.64+0x80], !P2 ;  /* 0x2c40008002047fae */ /* 0x0001e2000d101d74 */
[----:B------:R-:W-:Y:S02]  /*171d0*/  IMAD.MOV.U32 R13, RZ, RZ, R6 ;  /* 0x000000ffff0d7224 */ /* 0x000fe400078e0006 */
[----:B0-----:R-:W-:-:S07]  /*171e0*/  IMAD.MOV.U32 R3, RZ, RZ, R14 ;  /* 0x000000ffff037224 */ /* 0x001fce00078e000e */
[----:B------:R-:W-:Y:S05]  /*171f0*/  WARPSYNC.COLLECTIVE R15, `(.L_x_442) ;  /* 0x000000000f087348 */ /* 0x000fea0003c00000 */
[----:B------:R0:W1:Y:S02]  /*17200*/  SHFL.IDX P6, R14, R13, R12, R11 ;  /* 0x0000000c0d0e7389 */ /* 0x00006400000c000b */
[----:B01----:R-:W-:Y:S01]  /*17210*/  ENDCOLLECTIVE ;  /* 0x000000000000791b */ /* 0x003fe20003800000 */
.L_x_442:
[----:B------:R-:W-:Y:S02]  /*17220*/  IMAD.MOV.U32 R13, RZ, RZ, R5 ;  /* 0x000000ffff0d7224 */ /* 0x000fe400078e0005 */
[----:B------:R-:W-:Y:S01]  /*17230*/  IMAD.MOV.U32 R12, RZ, RZ, 0x2 ;  /* 0x00000002ff0c7424 */ /* 0x000fe200078e00ff */
[----:B------:R-:W-:-:S13]  /*17240*/  IADD3 R2, P0, R32, R14, RZ ;  /* 0x0000000e20027210 */ /* 0x000fda0007f1e0ff */
[----:B------:R-:W-:Y:S05]  /*17250*/  WARPSYNC.COLLECTIVE R15, `(.L_x_443) ;  /* 0x000000000f087348 */ /* 0x000fea0003c00000 */
[----:B------:R0:W1:Y:S02]  /*17260*/  SHFL.IDX P6, R14, R13, R12, R11 ;  /* 0x0000000c0d0e7389 */ /* 0x00006400000c000b */
[----:B01----:R-:W-:Y:S01]  /*17270*/  ENDCOLLECTIVE ;  /* 0x000000000000791b */ /* 0x003fe20003800000 */
.L_x_443:
        /* <DEDUP_REMOVED lines=11> */
.L_x_444:
[----:B------:R-:W-:Y:S02]  /*17330*/  IMAD.MOV.U32 R13, RZ, RZ, R5 ;  /* 0x000000ffff0d7224 */ /* 0x000fe400078e0005 */
[----:B------:R-:W-:Y:S01]  /*17340*/  IMAD.MOV.U32 R12, RZ, RZ, 0x3 ;  /* 0x00000003ff0c7424 */ /* 0x000fe200078e00ff */
[----:B------:R-:W-:-:S13]  /*17350*/  IADD3 R2, P0, R32, R14, RZ ;  /* 0x0000000e20027210 */ /* 0x000fda0007f1e0ff */
[----:B------:R-:W-:Y:S05]  /*17360*/  WARPSYNC.COLLECTIVE R15, `(.L_x_445) ;  /* 0x000000000f087348 */ /* 0x000fea0003c00000 */
[----:B------:R0:W1:Y:S02]  /*17370*/  SHFL.IDX P6, R14, R13, R12, R11 ;  /* 0x0000000c0d0e7389 */ /* 0x00006400000c000b */
[----:B01----:R-:W-:Y:S01]  /*17380*/  ENDCOLLECTIVE ;  /* 0x000000000000791b */ /* 0x003fe20003800000 */
.L_x_445:
        /* <DEDUP_REMOVED lines=11> */
.L_x_446:
[----:B------:R-:W-:Y:S02]  /*17440*/  IMAD.MOV.U32 R13, RZ, RZ, R5 ;  /* 0x000000ffff0d7224 */ /* 0x000fe400078e0005 */
[----:B------:R-:W-:Y:S01]  /*17450*/  IMAD.MOV.U32 R12, RZ, RZ, 0x4 ;  /* 0x00000004ff0c7424 */ /* 0x000fe200078e00ff */
[----:B------:R-:W-:-:S13]  /*17460*/  IADD3 R2, P0, R32, R14, RZ ;  /* 0x0000000e20027210 */ /* 0x000fda0007f1e0ff */
[----:B------:R-:W-:Y:S05]  /*17470*/  WARPSYNC.COLLECTIVE R15, `(.L_x_447) ;  /* 0x000000000f087348 */ /* 0x000fea0003c00000 */
[----:B------:R0:W1:Y:S02]  /*17480*/  SHFL.IDX P6, R14, R13, R12, R11 ;  /* 0x0000000c0d0e7389 */ /* 0x00006400000c000b */
[----:B01----:R-:W-:Y:S01]  /*17490*/  ENDCOLLECTIVE ;  /* 0x000000000000791b */ /* 0x003fe20003800000 */
.L_x_447:
        /* <DEDUP_REMOVED lines=11> */
.L_x_448:
[----:B------:R-:W-:Y:S02]  /*17550*/  IMAD.MOV.U32 R13, RZ, RZ, R5 ;  /* 0x000000ffff0d7224 */ /* 0x000fe400078e0005 */
[----:B------:R-:W-:Y:S01]  /*17560*/  IMAD.MOV.U32 R12, RZ, RZ, 0x5 ;  /* 0x00000005ff0c7424 */ /* 0x000fe200078e00ff */
[----:B------:R-:W-:-:S13]  /*17570*/  IADD3 R2, P0, R32, R14, RZ ;  /* 0x0000000e20027210 */ /* 0x000fda0007f1e0ff */
[----:B------:R-:W-:Y:S05]  /*17580*/  WARPSYNC.COLLECTIVE R15, `(.L_x_449) ;  /* 0x000000000f087348 */ /* 0x000fea0003c00000 */
[----:B------:R0:W1:Y:S02]  /*17590*/  SHFL.IDX P6, R14, R13, R12, R11 ;  /* 0x0000000c0d0e7389 */ /* 0x00006400000c000b */
[----:B01----:R-:W-:Y:S01]  /*175a0*/  ENDCOLLECTIVE ;  /* 0x000000000000791b */ /* 0x003fe20003800000 */
.L_x_449:
        /* <DEDUP_REMOVED lines=11> */
.L_x_450:
[----:B------:R-:W-:Y:S02]  /*17660*/  IMAD.MOV.U32 R13, RZ, RZ, R5 ;  /* 0x000000ffff0d7224 */ /* 0x000fe400078e0005 */
[----:B------:R-:W-:Y:S01]  /*17670*/  IMAD.MOV.U32 R12, RZ, RZ, 0x6 ;  /* 0x00000006ff0c7424 */ /* 0x000fe200078e00ff */
[----:B------:R-:W-:-:S13]  /*17680*/  IADD3 R2, P0, R32, R14, RZ ;  /* 0x0000000e20027210 */ /* 0x000fda0007f1e0ff */
[----:B------:R-:W-:Y:S05]  /*17690*/  WARPSYNC.COLLECTIVE R15, `(.L_x_451) ;  /* 0x000000000f087348 */ /* 0x000fea0003c00000 */
[----:B------:R0:W1:Y:S02]  /*176a0*/  SHFL.IDX P6, R14, R13, R12, R11 ;  /* 0x0000000c0d0e7389 */ /* 0x00006400000c000b */
[----:B01----:R-:W-:Y:S01]  /*176b0*/  ENDCOLLECTIVE ;  /* 0x000000000000791b */ /* 0x003fe20003800000 */
.L_x_451:
        /* <DEDUP_REMOVED lines=11> */
.L_x_452:
[----:B------:R-:W-:Y:S02]  /*17770*/  IMAD.MOV.U32 R13, RZ, RZ, R5 ;  /* 0x000000ffff0d7224 */ /* 0x000fe400078e0005 */
[----:B------:R-:W-:Y:S01]  /*17780*/  IMAD.MOV.U32 R12, RZ, RZ, 0x7 ;  /* 0x00000007ff0c7424 */ /* 0x000fe200078e00ff */
[----:B------:R-:W-:-:S13]  /*17790*/  IADD3 R2, P0, R32, R14, RZ ;  /* 0x0000000e20027210 */ /* 0x000fda0007f1e0ff */
[----:B------:R-:W-:Y:S05]  /*177a0*/  WARPSYNC.COLLECTIVE R15, `(.L_x_453) ;  /* 0x000000000f087348 */ /* 0x000fea0003c00000 */
[----:B------:R0:W1:Y:S02]  /*177b0*/  SHFL.IDX P6, R14, R13, R12, R11 ;  /* 0x0000000c0d0e7389 */ /* 0x00006400000c000b */
[----:B01----:R-:W-:Y:S01]  /*177c0*/  ENDCOLLECTIVE ;  /* 0x000000000000791b */ /* 0x003fe20003800000 */
.L_x_453:
        /* <DEDUP_REMOVED lines=11> */
.L_x_454:
[----:B------:R-:W-:Y:S05]  /*17880*/  BRA `(.L_x_455) ;  /* 0xffffffa400407947 */ /* 0x000fea000383ffff */
.L_x_319:
[----:B0-----:R0:W1:Y:S02]  /*17890*/  SYNCS.PHASECHK.TRANS64.TRYWAIT P2, [R0+URZ+0x38870], R3 ;  /* 0x03887003000075a7 */ /* 0x001064000804017f */
[----:B-1----:R-:W-:Y:S05]  /*178a0*/  @!P2 NANOSLEEP.SYNCS 0x989680 ;  /* 0x009896800000a95d */ /* 0x002fea0003900000 */
[----:B------:R-:W1:Y:S02]  /*178b0*/  @!P2 SYNCS.PHASECHK.TRANS64 P2, [R0+URZ+0x38870], R3 ;  /* 0x038870030000a5a7 */ /* 0x000e64000804007f */
[----:B-1----:R-:W-:Y:S05]  /*178c0*/  @!P2 BRA `(.L_x_319) ;  /* 0xfffffffc00f0a947 */ /* 0x002fea000383ffff */
[----:B------:R-:W-:Y:S05]  /*178d0*/  BRA `(.L_x_456) ;  /* 0xffffffa400a87947 */ /* 0x000fea000383ffff */
.L_x_321:
[----:B0-----:R0:W1:Y:S02]  /*178e0*/  SYNCS.PHASECHK.TRANS64.TRYWAIT P2, [R0+URZ+0x38860], R3 ;  /* 0x03886003000075a7 */ /* 0x001064000804017f */
[----:B-1----:R-:W-:Y:S05]  /*178f0*/  @!P2 NANOSLEEP.SYNCS 0x989680 ;  /* 0x009896800000a95d */ /* 0x002fea0003900000 */
[----:B------:R-:W1:Y:S02]  /*17900*/  @!P2 SYNCS.PHASECHK.TRANS64 P2, [R0+URZ+0x38860], R3 ;  /* 0x038860030000a5a7 */ /* 0x000e64000804007f */
[----:B-1----:R-:W-:Y:S05]  /*17910*/  @!P2 BRA `(.L_x_321) ;  /* 0xfffffffc00f0a947 */ /* 0x002fea000383ffff */
[----:B------:R-:W-:Y:S05]  /*17920*/  BRA `(.L_x_457) ;  /* 0xffffffa400b87947 */ /* 0x000fea000383ffff */
.L_x_329:
[----:B0-----:R0:W3:Y:S02]  /*17930*/  SYNCS.PHASECHK.TRANS64.TRYWAIT P1, [R18+URZ+0x38870], R3 ;  /* 0x03887003120075a7 */ /* 0x0010e4000802017f */
[----:B---3--:R-:W-:Y:S05]  /*17940*/  @!P1 NANOSLEEP.SYNCS 0x989680 ;  /* 0x009896800000995d */ /* 0x008fea0003900000 */
[----:B------:R-:W3:Y:S02]  /*17950*/  @!P1 SYNCS.PHASECHK.TRANS64 P1, [R18+URZ+0x38870], R3 ;  /* 0x03887003120095a7 */ /* 0x000ee4000802007f */
[----:B---3--:R-:W-:Y:S05]  /*17960*/  @!P1 BRA `(.L_x_329) ;  /* 0xfffffffc00f09947 */ /* 0x008fea000383ffff */
[----:B------:R-:W-:Y:S05]  /*17970*/  BRA `(.L_x_458) ;  /* 0xffffffb000147947 */ /* 0x000fea000383ffff */
.L_x_331:
[----:B0-----:R0:W1:Y:S02]  /*17980*/  SYNCS.PHASECHK.TRANS64.TRYWAIT P1, [R18+URZ+0x38860], R3 ;  /* 0x03886003120075a7 */ /* 0x001064000802017f */
[----:B-1----:R-:W-:Y:S05]  /*17990*/  @!P1 NANOSLEEP.SYNCS 0x989680 ;  /* 0x009896800000995d */ /* 0x002fea0003900000 */
[----:B------:R-:W1:Y:S02]  /*179a0*/  @!P1 SYNCS.PHASECHK.TRANS64 P1, [R18+URZ+0x38860], R3 ;  /* 0x03886003120095a7 */ /* 0x000e64000802007f */
[----:B-1----:R-:W-:Y:S05]  /*179b0*/  @!P1 BRA `(.L_x_331) ;  /* 0xfffffffc00f09947 */ /* 0x002fea000383ffff */
[----:B------:R-:W-:Y:S05]  /*179c0*/  BRA `(.L_x_459) ;  /* 0xffffffb000207947 */ /* 0x000fea000383ffff */
.L_x_343:
[----:B0-----:R0:W1:Y:S02]  /*179d0*/  SYNCS.PHASECHK.TRANS64.TRYWAIT P0, [R5+URZ+0x38820], R0 ;  /* 0x03882000050075a7 */ /* 0x001064000800017f */
[----:B-1----:R-:W-:Y:S05]  /*179e0*/  @!P0 NANOSLEEP.SYNCS 0x989680 ;  /* 0x009896800000895d */ /* 0x002fea0003900000 */
[----:B------:R-:W1:Y:S02]  /*179f0*/  @!P0 SYNCS.PHASECHK.TRANS64 P0, [R5+URZ+0x38820], R0 ;  /* 0x03882000050085a7 */ /* 0x000e64000800007f */
[----:B-1----:R-:W-:Y:S05]  /*17a00*/  @!P0 BRA `(.L_x_343) ;  /* 0xfffffffc00f08947 */ /* 0x002fea000383ffff */
[----:B------:R-:W-:Y:S05]  /*17a10*/  BRA `(.L_x_460) ;  /* 0xffffffc400747947 */ /* 0x000fea000383ffff */
.L_x_344:
[----:B------:R-:W1:Y:S01]  /*17a20*/  S2R R2, SR_TID.X ;  /* 0x0000000000027919 */ /* 0x000e620000002100 */
[----:B------:R-:W-:Y:S01]  /*17a30*/  BSSY B0, `(.L_x_461) ;  /* 0x000000a000007945 */ /* 0x000fe20003800000 */
[----:B------:R-:W-:Y:S02]  /*17a40*/  IMAD.MOV.U32 R12, RZ, RZ, RZ ;  /* 0x000000ffff0c7224 */ /* 0x000fe400078e00ff */
[----:B------:R-:W-:Y:S02]  /*17a50*/  IMAD.MOV.U32 R11, RZ, RZ, 0x1f ;  /* 0x0000001fff0b7424 */ /* 0x000fe400078e00ff */
[----:B------:R-:W-:Y:S01]  /*17a60*/  IMAD.MOV.U32 R15, RZ, RZ, -0x1 ;  /* 0xffffffffff0f7424 */ /* 0x000fe200078e00ff */
[----:B-1----:R-:W-:-:S04]  /*17a70*/  SHF.R.U32.HI R2, RZ, 0x5, R2 ;  /* 0x00000005ff027819 */ /* 0x002fc80000011602 */
[----:B------:R-:W-:-:S05]  /*17a80*/  LOP3.LUT R2, R2, 0x3, RZ, 0xc0, !PT ;  /* 0x0000000302027812 */ /* 0x000fca00078ec0ff */
[----:B------:R-:W-:-:S07]  /*17a90*/  IMAD.MOV.U32 R13, RZ, RZ, R2 ;  /* 0x000000ffff0d7224 */ /* 0x000fce00078e0002 */
[----:B0-----:R-:W-:Y:S05]  /*17aa0*/  WARPSYNC.COLLECTIVE R15, `(.L_x_462) ;  /* 0x000000000f087348 */ /* 0x001fea0003c00000 */
[----:B------:R1:W2:Y:S02]  /*17ab0*/  SHFL.IDX P6, R14, R13, R12, R11 ;  /* 0x0000000c0d0e7389 */ /* 0x0002a400000c000b */
[----:B012---:R-:W-:Y:S01]  /*17ac0*/  ENDCOLLECTIVE ;  /* 0x000000000000791b */ /* 0x007fe20003800000 */
.L_x_462:
[----:B------:R-:W-:Y:S05]  /*17ad0*/  BSYNC B0 ;  /* 0x0000000000007941 */ /* 0x000fea0003800000 */
.L_x_461:
[----:B------:R-:W-:Y:S05]  /*17ae0*/  BRA `(.L_x_463) ;  /* 0xffffffc4005c7947 */ /* 0x000fea000383ffff */
.L_x_347:
[----:B------:R-:W-:Y:S01]  /*17af0*/  BSSY B1, `(.L_x_464) ;  /* 0x0000006000017945 */ /* 0x000fe20003800000 */
[----:B------:R-:W-:-:S07]  /*17b00*/  IMAD.MOV.U32 R15, RZ, RZ, -0x1 ;  /* 0xffffffffff0f7424 */ /* 0x000fce00078e00ff */
[----:B0-----:R-:W-:Y:S05]  /*17b10*/  WARPSYNC.COLLECTIVE R15, `(.L_x_465) ;  /* 0x000000000f0c7348 */ /* 0x001fea0003c00000 */
[----:B------:R-:W-:Y:S02]  /*17b20*/  ELECT P6, UR62, PT ;  /* 0x00000000003e782f */ /* 0x000fe400038c0000 */
[----:B------:R-:W-:Y:S01]  /*17b30*/  MOV R14, UR62 ;  /* 0x0000003e000e7c02 */ /* 0x000fe20008000f00 */
[----:B0-----:R-:W-:Y:S10]  /*17b40*/  ENDCOLLECTIVE ;  /* 0x000000000000791b */ /* 0x001ff40003800000 */
.L_x_465:
[----:B------:R-:W-:Y:S05]  /*17b50*/  BSYNC B1 ;  /* 0x0000000000017941 */ /* 0x000fea0003800000 */
.L_x_464:
[----:B------:R-:W-:Y:S05]  /*17b60*/  BRA `(.L_x_466) ;  /* 0xffffffc400547947 */ /* 0x000fea000383ffff */
.L_x_349:
[----:B0-----:R0:W1:Y:S02]  /*17b70*/  SYNCS.PHASECHK.TRANS64.TRYWAIT P1, [R3+URZ+0x38840], R2 ;  /* 0x03884002030075a7 */ /* 0x001064000802017f */
[----:B-1----:R-:W-:Y:S05]  /*17b80*/  @!P1 NANOSLEEP.SYNCS 0x989680 ;  /* 0x009896800000995d */ /* 0x002fea0003900000 */
[----:B------:R-:W1:Y:S02]  /*17b90*/  @!P1 SYNCS.PHASECHK.TRANS64 P1, [R3+URZ+0x38840], R2 ;  /* 0x03884002030095a7 */ /* 0x000e64000802007f */
[----:B-1----:R-:W-:Y:S05]  /*17ba0*/  @!P1 BRA `(.L_x_349) ;  /* 0xfffffffc00f09947 */ /* 0x002fea000383ffff */
[----:B------:R-:W-:Y:S05]  /*17bb0*/  BRA `(.L_x_467) ;  /* 0xffffffc400747947 */ /* 0x000fea000383ffff */
.L_x_351:
[----:B-1----:R1:W2:Y:S02]  /*17bc0*/  SYNCS.PHASECHK.TRANS64.TRYWAIT P1, [R29+URZ+0x38840], R0 ;  /* 0x038840001d0075a7 */ /* 0x0022a4000802017f */
[----:B--2---:R-:W-:Y:S05]  /*17bd0*/  @!P1 NANOSLEEP.SYNCS 0x989680 ;  /* 0x009896800000995d */ /* 0x004fea0003900000 */
[----:B------:R-:W2:Y:S02]  /*17be0*/  @!P1 SYNCS.PHASECHK.TRANS64 P1, [R29+URZ+0x38840], R0 ;  /* 0x038840001d0095a7 */ /* 0x000ea4000802007f */
[----:B--2---:R-:W-:Y:S05]  /*17bf0*/  @!P1 BRA `(.L_x_351) ;  /* 0xfffffffc00f09947 */ /* 0x004fea000383ffff */
[----:B------:R-:W-:Y:S05]  /*17c00*/  BRA `(.L_x_468) ;  /* 0xffffffc400807947 */ /* 0x000fea000383ffff */
.L_x_353:
[----:B--2---:R2:W3:Y:S02]  /*17c10*/  SYNCS.PHASECHK.TRANS64.TRYWAIT P1, [R3+URZ+0x38860], R2 ;  /* 0x03886002030075a7 */ /* 0x0044e4000802017f */
[----:B---3--:R-:W-:Y:S05]  /*17c20*/  @!P1 NANOSLEEP.SYNCS 0x989680 ;  /* 0x009896800000995d */ /* 0x008fea0003900000 */
[----:B------:R-:W3:Y:S02]  /*17c30*/  @!P1 SYNCS.PHASECHK.TRANS64 P1, [R3+URZ+0x38860], R2 ;  /* 0x03886002030095a7 */ /* 0x000ee4000802007f */
[----:B---3--:R-:W-:Y:S05]  /*17c40*/  @!P1 BRA `(.L_x_353) ;  /* 0xfffffffc00f09947 */ /* 0x008fea000383ffff */
[----:B------:R-:W-:Y:S05]  /*17c50*/  BRA `(.L_x_469) ;  /* 0xffffffc4007c7947 */ /* 0x000fea000383ffff */
.L_x_355:
[----:B---3--:R3:W4:Y:S02]  /*17c60*/  SYNCS.PHASECHK.TRANS64.TRYWAIT P1, [R29+URZ+0x38860], R0 ;  /* 0x038860001d0075a7 */ /* 0x008724000802017f */
[----:B----4-:R-:W-:Y:S05]  /*17c70*/  @!P1 NANOSLEEP.SYNCS 0x989680 ;  /* 0x009896800000995d */ /* 0x010fea0003900000 */
[----:B------:R-:W4:Y:S02]  /*17c80*/  @!P1 SYNCS.PHASECHK.TRANS64 P1, [R29+URZ+0x38860], R0 ;  /* 0x038860001d0095a7 */ /* 0x000f24000802007f */
[----:B----4-:R-:W-:Y:S05]  /*17c90*/  @!P1 BRA `(.L_x_355) ;  /* 0xfffffffc00f09947 */ /* 0x010fea000383ffff */
[----:B------:R-:W-:Y:S05]  /*17ca0*/  BRA `(.L_x_470) ;  /* 0xffffffc400787947 */ /* 0x000fea000383ffff */
.L_x_357:
[----:B----4-:R4:W0:Y:S02]  /*17cb0*/  SYNCS.PHASECHK.TRANS64.TRYWAIT P1, [R3+URZ+0x38880], R2 ;  /* 0x03888002030075a7 */ /* 0x010824000802017f */
[----:B0-----:R-:W-:Y:S05]  /*17cc0*/  @!P1 NANOSLEEP.SYNCS 0x989680 ;  /* 0x009896800000995d */ /* 0x001fea0003900000 */
[----:B------:R-:W0:Y:S02]  /*17cd0*/  @!P1 SYNCS.PHASECHK.TRANS64 P1, [R3+URZ+0x38880], R2 ;  /* 0x03888002030095a7 */ /* 0x000e24000802007f */
[----:B0-----:R-:W-:Y:S05]  /*17ce0*/  @!P1 BRA `(.L_x_357) ;  /* 0xfffffffc00f09947 */ /* 0x001fea000383ffff */
[----:B------:R-:W-:Y:S05]  /*17cf0*/  BRA `(.L_x_471) ;  /* 0xffffffc400747947 */ /* 0x000fea000383ffff */
.L_x_472:
        /* <DEDUP_REMOVED lines=16> */
.L_x_3853:


//--------------------- .text._ZN7cutlass13device_kernelIN5flash11enable_sm90INS1_16FlashAttnFwdSm90INS1_25CollectiveMainloopFwdSm90ILi2EN4cute5tupleIJNS5_1CILi1EEES8_S8_EEENS6_IJNS7_ILi128EEESA_NS7_ILi256EEEEEELi256ENS_12float_e4m3_tEfNS_4arch4Sm90ELb0ELb0ELb0ELb1ELb1ELb1ELb0ELb1ELb0ELb1ELb1ELb0EEENS1_21CollectiveEpilogueFwdINS6_IJSA_SB_SA_EEES9_NS_10bfloat16_tESF_Li256ELb1ELb1ELb1ELb1EEENS1_36VarlenDynamicPersistentTileSchedulerILi128ELi128ELi256ELi128ELb1ELb1ELb1ELb0ELb1ELb1EEEEEEEEEvNT_6ParamsE --------------------------
	.section	.text._ZN7cutlass13device_kernelIN5flash11enable_sm90INS1_16FlashAttnFwdSm90INS1_25CollectiveMainloopFwdSm90ILi2EN4cute5tupleIJNS5_1CILi1EEES8_S8_EEENS6_IJNS7_ILi128EEESA_NS7_ILi256EEEEEELi256ENS_12float_e4m3_tEfNS_4arch4Sm90ELb0ELb0ELb0ELb1ELb1ELb1ELb0ELb1ELb0ELb1ELb1ELb0EEENS1_21CollectiveEpilogueFwdINS6_IJSA_SB_SA_EEES9_NS_10bfloat16_tESF_Li256ELb1ELb1ELb1ELb1EEENS1_36VarlenDynamicPersistentTileSchedulerILi128ELi128ELi256ELi128ELb1ELb1ELb1ELb0ELb1ELb1EEEEEEEEEvNT_6ParamsE,"ax",@progbits
	.align	128
.text._ZN7cutlass13device_kernelIN5flash11enable_sm90INS1_16FlashAttnFwdSm90INS1_25CollectiveMainloopFwdSm90ILi2EN4cute5tupleIJNS5_1CILi1EEES8_S8_EEENS6_IJNS7_ILi128EEESA_NS7_ILi256EEEEEELi256ENS_12float_e4m3_tEfNS_4arch4Sm90ELb0ELb0ELb0ELb1ELb1ELb1ELb0ELb1ELb0ELb1ELb1ELb0EEENS1_21CollectiveEpilogueFwdINS6_IJSA_SB_SA_EEES9_NS_10bfloat16_tESF_Li256ELb1ELb1ELb1ELb1EEENS1_36VarlenDynamicPersistentTileSchedulerILi128ELi128ELi256ELi128ELb1ELb1ELb1ELb0ELb1ELb1EEEEEEEEEvNT_6ParamsE:
        .type           _ZN7cutlass13device_kernelIN5flash11enable_sm90INS1_16FlashAttnFwdSm90INS1_25CollectiveMainloopFwdSm90ILi2EN4cute5tupleIJNS5_1CILi1EEES8_S8_EEENS6_IJNS7_ILi128EEESA_NS7_ILi256EEEEEELi256ENS_12float_e4m3_tEfNS_4arch4Sm90ELb0ELb0ELb0ELb1ELb1ELb1ELb0ELb1ELb0ELb1ELb1ELb0EEENS1_21CollectiveEpilogueFwdINS6_IJSA_SB_SA_EEES9_NS_10bfloat16_tESF_Li256ELb1ELb1ELb1ELb1EEENS1_36VarlenDynamicPersistentTileSchedulerILi128ELi128ELi256ELi128ELb1ELb1ELb1ELb0ELb1ELb1EEEEEEEEEvNT_6ParamsE,@function
        .size           _ZN7cutlass13device_kernelIN5flash11enable_sm90INS1_16FlashAttnFwdSm90INS1_25CollectiveMainloopFwdSm90ILi2EN4cute5tupleIJNS5_1CILi1EEES8_S8_EEENS6_IJNS7_ILi128EEESA_NS7_ILi256EEEEEELi256ENS_12float_e4m3_tEfNS_4arch4Sm90ELb0ELb0ELb0ELb1ELb1ELb1ELb0ELb1ELb0ELb1ELb1ELb0EEENS1_21CollectiveEpilogueFwdINS6_IJSA_SB_SA_EEES9_NS_10bfloat16_tESF_Li256ELb1ELb1ELb1ELb1EEENS1_36VarlenDynamicPersistentTileSchedulerILi128ELi128ELi256ELi128ELb1ELb1ELb1ELb0ELb1ELb1EEEEEEEEEvNT_6ParamsE,(.L_x_3854 - _ZN7cutlass13device_kernelIN5flash11enable_sm90INS1_16FlashAttnFwdSm90INS1_25CollectiveMainloopFwdSm90ILi2EN4cute5tupleIJNS5_1CILi1EEES8_S8_EEENS6_IJNS7_ILi128EEESA_NS7_ILi256EEEEEELi256ENS_12float_e4m3_tEfNS_4arch4Sm90ELb0ELb0ELb0ELb1ELb1ELb1ELb0ELb1ELb0ELb1ELb1ELb0EEENS1_21CollectiveEpilogueFwdINS6_IJSA_SB_SA_EEES9_NS_10bfloat16_tESF_Li256ELb1ELb1ELb1ELb1EEENS1_36VarlenDynamicPersistentTileSchedulerILi128ELi128ELi256ELi128ELb1ELb1ELb1ELb0ELb1ELb1EEEEEEEEEvNT_6ParamsE)
        .other          _ZN7cutlass13device_kernelIN5flash11enable_sm90INS1_16FlashAttnFwdSm90INS1_25CollectiveMainloopFwdSm90ILi2EN4cute5tupleIJNS5_1CILi1EEES8_S8_EEENS6_IJNS7_ILi128EEESA_NS7_ILi256EEEEEELi256ENS_12float_e4m3_tEfNS_4arch4Sm90ELb0ELb0ELb0ELb1ELb1ELb1ELb0ELb1ELb0ELb1ELb1ELb0EEENS1_21CollectiveEpilogueFwdINS6_IJSA_SB_SA_EEES9_NS_10bfloat16_tESF_Li256ELb1ELb1ELb1ELb1EEENS1_36VarlenDynamicPersistentTileSchedulerILi128ELi128ELi256ELi128ELb1ELb1ELb1ELb0ELb1ELb1EEEEEEEEEvNT_6ParamsE,@"STO_CUDA_ENTRY STV_DEFAULT"
_ZN7cutlass13device_kernelIN5flash11enable_sm90INS1_16FlashAttnFwdSm90INS1_25CollectiveMainloopFwdSm90ILi2EN4cute5tupleIJNS5_1CILi1EEES8_S8_EEENS6_IJNS7_ILi128EEESA_NS7_ILi256EEEEEELi256ENS_12float_e4m3_tEfNS_4arch4Sm90ELb0ELb0ELb0ELb1ELb1ELb1ELb0ELb1ELb0ELb1ELb1ELb0EEENS1_21CollectiveEpilogueFwdINS6_IJSA_SB_SA_EEES9_NS_10bfloat16_tESF_Li256ELb1ELb1ELb1ELb1EEENS1_36VarlenDynamicPersistentTileSchedulerILi128ELi128ELi256ELi128ELb1ELb1ELb1ELb0ELb1ELb1EEEEEEEEEvNT_6ParamsE:
[----:B------:R-:W0:Y:S02]  /*0000*/  LDC R1, c[0x0][0x28] ;  /* 0x00000a00ff017b82 */ /* 0x000e240000000800 */
[----:B0-----:R-:W-:Y:S01]  /*0010*/  VIADD R1, R1, 0xfffffe58 ;  /* 0xfffffe5801017836 */ /* 0x001fe20000000000 */
[----:B------:R-:W0:Y:S01]  /*0020*/  S2R R3, SR_TID.X ;  /* 0x0000000000037919 */ /* 0x000e220000002100 */
[----:B------:R-:W-:Y:S01]  /*0030*/  ELECT P0, URZ, PT ;  /* 0x00000000003f782f */ /* 0x000fe20003800000 */
[----:B------:R-:W-:Y:S01]  /*0040*/  BSSY B0, `(.L_x_473) ;  /* 0x000000e000007945 */ /* 0x000fe20003800000 */
[--C-:B0-----:R-:W-:Y:S02]  /*0050*/  SHF.R.U32.HI R0, RZ, 0x5, R3.reuse ;  /* 0x00000005ff007819 */ /* 0x101fe40000011603 */
[----:B------:R-:W-:-:S03]  /*0060*/  SHF.R.U32.HI R3, RZ, 0x7, R3 ;  /* 0x00000007ff037819 */ /* 0x000fc60000011603 */
[----:B------:R-:W0:Y:S02]  /*0070*/  SHFL.IDX PT, R2, R0, RZ, 0x1f ;  /* 0x00001fff00027589 */ /* 0x000e2400000e0000 */
[----:B0-----:R-:W-:-:S13]  /*0080*/  ISETP.EQ.AND P0, PT, R2, RZ, P0 ;  /* 0x000000ff0200720c */ /* 0x001fda0000702270 */
[----:B------:R-:W-:Y:S05]  /*0090*/  @!P0 BRA `(.L_x_474) ;  /* 0x0000000000208947 */ /* 0x000fea0003800000 */
[----:B------:R-:W-:Y:S02]  /*00a0*/  ULDC.64 UR4, c[0x0][0x198] ;  /* 0x0000660000047ab9 */ /* 0x000fe40000000a00 */
[----:B------:R-:W-:Y:S02]  /*00b0*/  UIADD3 UR6, UP0, UR4, 0x570, URZ ;  /* 0x0000057004067890 */ /* 0x000fe4000ff1e03f */
[----:B------:R-:W-:Y:S02]  /*00c0*/  UIADD3 UR4, UP1, UR4, 0x670, URZ ;  /* 0x0000067004047890 */ /* 0x000fe4000ff3e03f */
[----:B------:R-:W-:Y:S02]  /*00d0*/  UIADD3.X UR7, URZ, UR5, URZ, UP0, !UPT ;  /* 0x000000053f077290 */ /* 0x000fe400087fe43f */
[----:B------:R-:W-:-:S07]  /*00e0*/  UIADD3.X UR5, URZ, UR5, URZ, UP1, !UPT ;  /* 0x000000053f057290 */ /* 0x000fce0008ffe43f */
[----:B------:R0:W-:Y:S02]  /*00f0*/  UTMACCTL.PF [UR6] ;  /* 0x00000000060079b9 */ /* 0x0001e40008040000 */
[----:B------:R0:W-:Y:S02]  /*0100*/  UTMACCTL.PF [UR4] ;  /* 0x00000000040079b9 */ /* 0x0001e40008040000 */
[----:B0-----:R-:W-:Y:S01]  /*0110*/  NOP ;  /* 0x0000000000007918 */ /* 0x001fe20000000000 */
.L_x_474:
[----:B------:R-:W-:Y:S05]  /*0120*/  BSYNC B0 ;  /* 0x0000000000007941 */ /* 0x000fea0003800000 */
.L_x_473:
[----:B------:R-:W-:Y:S01]  /*0130*/  VOTEU.ANY UP0, P0 ;  /* 0x00000000003f7886 */ /* 0x000fe20000000100 */
[----:B------:R-:W0:Y:S01]  /*0140*/  SHFL.IDX PT, R3, R3, RZ, 0x1f ;  /* 0x00001fff03037589 */ /* 0x000e2200000e0000 */
[----:B------:R-:W-:Y:S01]  /*0150*/  UMOV UR4, 0x80 ;  /* 0x0000008000047882 */ /* 0x000fe20000000000 */
[----:B------:R-:W-:Y:S01]  /*0160*/  UMOV UR7, 0x100 ;  /* 0x0000010000077882 */ /* 0x000fe20000000000 */
[----:B------:R-:W-:Y:S01]  /*0170*/  VOTEU.ANY UP1, P0 ;  /* 0x00000000003f7886 */ /* 0x000fe20000020100 */
[----:B------:R-:W1:Y:S01]  /*0180*/  @UP0 S2UR UR8, SR_CgaCtaId ;  /* 0x00000000000809c3 */ /* 0x000e620000008800 */
[----:B------:R-:W2:Y:S01]  /*0190*/  SHFL.IDX PT, R2, R0, RZ, 0x1f ;  /* 0x00001fff00027589 */ /* 0x000ea200000e0000 */
[----:B------:R-:W-:Y:S01]  /*01a0*/  @UP0 UMOV UR6, 0x400 ;  /* 0x0000040000060882 */ /* 0x000fe20000000000 */
[----:B------:R-:W-:-:S04]  /*01b0*/  @UP0 UIADD3 UR4, -UR4, 0x100000, URZ ;  /* 0x0010000004040890 */ /* 0x000fc8000fffe13f */
[----:B------:R-:W-:Y:S02]  /*01c0*/  @UP0 USHF.L.U32 UR5, UR4, 0xb, URZ ;  /* 0x0000000b04050899 */ /* 0x000fe4000800063f */
[----:B------:R-:W-:Y:S01]  /*01d0*/  @UP0 USHF.L.U32 UR4, UR4, 0x1, URZ ;  /* 0x0000000104040899 */ /* 0x000fe2000800063f */
[----:B------:R-:W-:Y:S01]  /*01e0*/  VOTEU.ANY UP2, P0 ;  /* 0x00000000003f7886 */ /* 0x000fe20000040100 */
[----:B0-----:R-:W-:Y:S01]  /*01f0*/  R2UR UR9, R3 ;  /* 0x00000000030972ca */ /* 0x001fe200000e0000 */
[----:B-1----:R-:W-:Y:S01]  /*0200*/  @UP0 ULEA UR8, UR8, UR6, 0x18 ;  /* 0x0000000608080291 */ /* 0x002fe2000f8ec03f */
[----:B--2---:R-:W-:Y:S01]  /*0210*/  ISETP.NE.AND P1, PT, R2, RZ, PT ;  /* 0x000000ff0200720c */ /* 0x004fe20003f25270 */
[----:B------:R-:W-:-:S04]  /*0220*/  @UP0 UIADD3 UR6, -UR7, 0x100000, URZ ;  /* 0x0010000007060890 */ /* 0x000fc8000fffe13f */
[----:B------:R-:W-:Y:S02]  /*0230*/  @UP0 USHF.L.U32 UR7, UR6, 0xb, URZ ;  /* 0x0000000b06070899 */ /* 0x000fe4000800063f */
[----:B------:R-:W-:-:S04]  /*0240*/  @UP0 USHF.L.U32 UR6, UR6, 0x1, URZ ;  /* 0x0000000106060899 */ /* 0x000fc8000800063f */
[----:B------:R-:W-:Y:S01]  /*0250*/  UISETP.NE.AND UP0, UPT, UR9, URZ, UPT ;  /* 0x0000003f0900728c */ /* 0x000fe2000bf05270 */
[----:B------:R-:W0:Y:S02]  /*0260*/  FENCE.VIEW.ASYNC.S ;  /* 0x00000000000073c6 */ /* 0x000e240000000000 */
[----:B0-----:R0:W1:Y:S05]  /*0270*/  @UP1 SYNCS.EXCH.64 URZ, [UR8+0x38800], UR4 ;  /* 0x03880004083f15b2 */ /* 0x00106a0008000100 */
[----:B------:R0:W2:Y:S01]  /*0280*/  @UP2 SYNCS.EXCH.64 URZ, [UR8+0x38820], UR6 ;  /* 0x03882006083f25b2 */ /* 0x0000a20008000100 */
[----:B------:R-:W-:Y:S05]  /*0290*/  @P1 BRA `(.L_x_475) ;  /* 0x0000000000481947 */ /* 0x000fea0003800000 */
[----:B0-----:R-:W0:Y:S01]  /*02a0*/  S2UR UR5, SR_CgaCtaId ;  /* 0x00000000000579c3 */ /* 0x001e220000008800 */
        /* <DEDUP_REMOVED lines=12> */
[----:B0-----:R3:W4:Y:S08]  /*0370*/  SYNCS.EXCH.64 URZ, [UR8+0x38830], UR4 ;  /* 0x03883004083f75b2 */ /* 0x0017300008000100 */
[----:B------:R3:W0:Y:S01]  /*0380*/  SYNCS.EXCH.64 URZ, [UR8+0x38840], UR6 ;  /* 0x03884006083f75b2 */ /* 0x0006220008000100 */
[----:B------:R3:W0:Y:S01]  /*0390*/  SYNCS.EXCH.64 URZ, [UR8+0x38838], UR4 ;  /* 0x03883804083f75b2 */ /* 0x0006220008000100 */
[----:B------:R3:W0:Y:S02]  /*03a0*/  SYNCS.EXCH.64 URZ, [UR8+0x38848], UR6 ;  /* 0x03884806083f75b2 */ /* 0x0006240008000100 */
[----:B---3--:R-:W-:Y:S01]  /*03b0*/  NOP ;  /* 0x0000000000007918 */ /* 0x008fe20000000000 */
.L_x_475:
[----:B------:R-:W3:Y:S01]  /*03c0*/  SHFL.IDX PT, R2, R0, RZ, 0x1f ;  /* 0x00001fff00027589 */ /* 0x000ee200000e0000 */
[----:B------:R-:W-:Y:S01]  /*03d0*/  NOP ;  /* 0x0000000000007918 */ /* 0x000fe20000000000 */
[----:B---3--:R-:W-:-:S13]  /*03e0*/  ISETP.NE.AND P0, PT, R2, RZ, PT ;  /* 0x000000ff0200720c */ /* 0x008fda0003f05270 */
        /* <DEDUP_REMOVED lines=14> */
[----:B0-----:R3:W0:Y:S08]  /*04d0*/  SYNCS.EXCH.64 URZ, [UR8+0x38850], UR4 ;  /* 0x03885004083f75b2 */ /* 0x0016300008000100 */
[----:B------:R3:W0:Y:S01]  /*04e0*/  SYNCS.EXCH.64 URZ, [UR8+0x38860], UR6 ;  /* 0x03886006083f75b2 */ /* 0x0006220008000100 */
[----:B------:R3:W0:Y:S01]  /*04f0*/  SYNCS.EXCH.64 URZ, [UR8+0x38858], UR4 ;  /* 0x03885804083f75b2 */ /* 0x0006220008000100 */
[----:B------:R3:W0:Y:S02]  /*0500*/  SYNCS.EXCH.64 URZ, [UR8+0x38868], UR6 ;  /* 0x03886806083f75b2 */ /* 0x0006240008000100 */
[----:B---3--:R-:W-:Y:S01]  /*0510*/  NOP ;  /* 0x0000000000007918 */ /* 0x008fe20000000000 */
.L_x_476:
[----:B------:R-:W3:Y:S01]  /*0520*/  SHFL.IDX PT, R2, R0, RZ, 0x1f ;  /* 0x00001fff00027589 */ /* 0x000ee200000e0000 */
[----:B------:R-:W-:Y:S01]  /*0530*/  NOP ;  /* 0x0000000000007918 */ /* 0x000fe20000000000 */
[----:B---3--:R-:W-:-:S13]  /*0540*/  ISETP.NE.AND P0, PT, R2, RZ, PT ;  /* 0x000000ff0200720c */ /* 0x008fda0003f05270 */
[----:B------:R-:W-:Y:S05]  /*0550*/  @P0 BRA `(.L_x_477) ;  /* 0x0000000000380947 */ /* 0x000fea0003800000 */
[----:B0-----:R-:W0:Y:S01]  /*0560*/  S2UR UR5, SR_CgaCtaId ;  /* 0x00000000000579c3 */ /* 0x001e220000008800 */
[----:B------:R-:W-:Y:S01]  /*0570*/  UMOV UR4, 0x400 ;  /* 0x0000040000047882 */ /* 0x000fe20000000000 */
[----:B------:R-:W-:Y:S01]  /*0580*/  UMOV UR7, 0x80 ;  /* 0x0000008000077882 */ /* 0x000fe20000000000 */
[----:B------:R-:W-:Y:S01]  /*0590*/  ELECT P0, URZ, PT ;  /* 0x00000000003f782f */ /* 0x000fe20003800000 */
[----:B0-----:R-:W-:Y:S02]  /*05a0*/  ULEA UR6, UR5, UR4, 0x18 ;  /* 0x0000000405067291 */ /* 0x001fe4000f8ec03f */
[----:B------:R-:W-:-:S04]  /*05b0*/  UIADD3 UR4, -UR7, 0x100000, URZ ;  /* 0x0010000007047890 */ /* 0x000fc8000fffe13f */
[----:B------:R-:W-:Y:S02]  /*05c0*/  USHF.L.U32 UR5, UR4, 0xb, URZ ;  /* 0x0000000b04057899 */ /* 0x000fe4000800063f */
[----:B------:R-:W-:Y:S01]  /*05d0*/  USHF.L.U32 UR4, UR4, 0x1, URZ ;  /* 0x0000000104047899 */ /* 0x000fe2000800063f */
[----:B------:R-:W0:Y:S11]  /*05e0*/  FENCE.VIEW.ASYNC.S ;  /* 0x00000000000073c6 */ /* 0x000e360000000000 */
[----:B0-----:R3:W0:Y:S01]  /*05f0*/  SYNCS.EXCH.64 URZ, [UR6+0x38870], UR4 ;  /* 0x03887004063f75b2 */ /* 0x0016220008000100 */
[----:B------:R3:W0:Y:S01]  /*0600*/  SYNCS.EXCH.64 URZ, [UR6+0x38880], UR4 ;  /* 0x03888004063f75b2 */ /* 0x0006220008000100 */
[----:B------:R3:W0:Y:S01]  /*0610*/  SYNCS.EXCH.64 URZ, [UR6+0x38878], UR4 ;  /* 0x03887804063f75b2 */ /* 0x0006220008000100 */
[----:B------:R3:W0:Y:S02]  /*0620*/  SYNCS.EXCH.64 URZ, [UR6+0x38888], UR4 ;  /* 0x03888804063f75b2 */ /* 0x0006240008000100 */
[----:B---3--:R-:W-:Y:S01]  /*0630*/  NOP ;  /* 0x0000000000007918 */ /* 0x008fe20000000000 */
.L_x_477:
        /* <DEDUP_REMOVED lines=22> */
.L_x_478:
[----:B------:R-:W3:Y:S01]  /*07a0*/  SHFL.IDX PT, R3, R0, RZ, 0x1f ;  /* 0x00001fff00037589 */ /* 0x000ee200000e0000 */
[----:B------:R-:W-:Y:S01]  /*07b0*/  NOP ;  /* 0x0000000000007918 */ /* 0x000fe20000000000 */
[----:B------:R-:W0:Y:S01]  /*07c0*/  S2R R2, SR_CgaCtaId ;  /* 0x0000000000027919 */ /* 0x000e220000008800 */
[----:B---3--:R-:W-:-:S13]  /*07d0*/  ISETP.NE.AND P0, PT, R3, RZ, PT ;  /* 0x000000ff0300720c */ /* 0x008fda0003f05270 */
[----:B0-----:R-:W-:Y:S05]  /*07e0*/  @P0 BRA `(.L_x_479) ;  /* 0x0000000000480947 */ /* 0x001fea0003800000 */
[----:B------:R-:W0:Y:S01]  /*07f0*/  S2UR UR5, SR_CgaCtaId ;  /* 0x00000000000579c3 */ /* 0x000e220000008800 */
        /* <DEDUP_REMOVED lines=12> */
[----:B0-----:R0:W3:Y:S08]  /*08c0*/  SYNCS.EXCH.64 URZ, [UR8+0x388b0], UR4 ;  /* 0x0388b004083f75b2 */ /* 0x0010f00008000100 */
[----:B------:R0:W0:Y:S01]  /*08d0*/  SYNCS.EXCH.64 URZ, [UR8+0x388c0], UR6 ;  /* 0x0388c006083f75b2 */ /* 0x0000220008000100 */
[----:B------:R0:W0:Y:S01]  /*08e0*/  SYNCS.EXCH.64 URZ, [UR8+0x388b8], UR4 ;  /* 0x0388b804083f75b2 */ /* 0x0000220008000100 */
[----:B------:R0:W0:Y:S01]  /*08f0*/  SYNCS.EXCH.64 URZ, [UR8+0x388c8], UR6 ;  /* 0x0388c806083f75b2 */ /* 0x0000220008000100 */
[----:B------:R-:W-:Y:S01]  /*0900*/  NOP ;  /* 0x0000000000007918 */ /* 0x000fe20000000000 */
.L_x_479:
[----:B0-----:R-:W-:Y:S01]  /*0910*/  UMOV UR4, 0x1 ;  /* 0x0000000100047882 */ /* 0x001fe20000000000 */
[----:B------:R-:W-:Y:S01]  /*0920*/  PLOP3.LUT P0, PT, PT, PT, UP0, 0x80, 0x0 ;  /* 0x000000000000781c */ /* 0x000fe20003f0f008 */
[----:B------:R-:W-:Y:S01]  /*0930*/  USEL UR4, UR4, 0x2, !UP0 ;  /* 0x0000000204047887 */ /* 0x000fe2000c000000 */
[----:B------:R-:W-:Y:S01]  /*0940*/  NOP ;  /* 0x0000000000007918 */ /* 0x000fe20000000000 */
[----:B------:R-:W-:Y:S01]  /*0950*/  ULDC.64 UR36, c[0x0][0x208] ;  /* 0x0000820000247ab9 */ /* 0x000fe20000000a00 */
[----:B------:R-:W-:Y:S03]  /*0960*/  BSSY B8, `(.L_x_480) ;  /* 0x00028e9000087945 */ /* 0x000fe60003800000 */
[----:B------:R-:W-:-:S05]  /*0970*/  IMAD.U32 R3, RZ, RZ, UR4 ;  /* 0x00000004ff037e24 */ /* 0x000fca000f8e00ff */
[----:B------:R0:W-:Y:S01]  /*0980*/  STL [R1+0x1a4], R3 ;  /* 0x0001a40301007387 */ /* 0x0001e20000100800 */
[----:B-1234-:R-:W-:Y:S06]  /*0990*/  BAR.SYNC.DEFER_BLOCKING 0x0 ;  /* 0x0000000000007b1d */ /* 0x01efec0000010000 */
[----:B------:R-:W-:Y:S05]  /*09a0*/  @!P0 BRA `(.L_x_481) ;  /* 0x0000020800848947 */ /* 0x000fea0003800000 */
.L_x_482:
[----:B------:R-:W-:-:S08]  /*09b0*/  NOP ;  /* 0x0000000000007918 */ /* 0x000fd00000000000 */
[----:B------:R-:W1:Y:S02]  /*09c0*/  USETMAXREG.TRY_ALLOC.CTAPOOL UP0, 0xe8 ;  /* 0x000000e8000079c8 */ /* 0x000e640008000600 */
[----:B-1----:R-:W-:-:S13]  /*09d0*/  PLOP3.LUT P0, PT, PT, PT, UP0, 0x80, 0x0 ;  /* 0x000000000000781c */ /* 0x002fda0003f0f008 */
[----:B------:R-:W-:Y:S05]  /*09e0*/  @!P0 BRA `(.L_x_482) ;  /* 0xfffffffc00f08947 */ /* 0x000fea000383ffff */
[----:B------:R-:W2:Y:S01]  /*09f0*/  LDL.LU R0, [R1] ;  /* 0x0000000001007983 */ /* 0x000ea20000300800 */
[----:B------:R-:W1:Y:S01]  /*0a00*/  S2R R2, SR_TID.X ;  /* 0x0000000000027919 */ /* 0x000e620000002100 */
[----:B------:R-:W3:Y:S01]  /*0a10*/  S2UR UR60, SR_CgaCtaId ;  /* 0x00000000003c79c3 */ /* 0x000ee20000008800 */
[----:B------:R-:W-:Y:S01]  /*0a20*/  UMOV UR4, 0x400 ;  /* 0x0000040000047882 */ /* 0x000fe20000000000 */
[----:B-1----:R-:W-:-:S06]  /*0a30*/  SHF.R.U32.HI R2, RZ, 0x7, R2 ;  /* 0x00000007ff027819 */ /* 0x002fcc0000011602 */
[----:B------:R-:W-:Y:S06]  /*0a40*/  BAR.ARV 0x8, 0x180 ;  /* 0x0206000000007b1d */ /* 0x000fec0000002000 */
[----:B------:R-:W-:-:S13]  /*0a50*/  ISETP.NE.AND P0, PT, R2, 0x1, PT ;  /* 0x000000010200780c */ /* 0x000fda0003f05270 */
[----:B------:R-:W-:Y:S08]  /*0a60*/  @!P0 BAR.ARV 0x9, 0x100 ;  /* 0x0244000000008b1d */ /* 0x000ff00000002000 */
[----:B------:R-:W-:Y:S01]  /*0a70*/  BAR.SYNC.DEFER_BLOCKING 0x5, 0x180 ;  /* 0x0146000000007b1d */ /* 0x000fe20000010000 */
[----:B---3--:R-:W-:-:S06]  /*0a80*/  ULEA UR4, UR60, UR4, 0x18 ;  /* 0x000000043c047291 */ /* 0x008fcc000f8ec03f */
[----:B------:R-:W-:Y:S01]  /*0a90*/  IMAD.U32 R19, RZ, RZ, UR4 ;  /* 0x00000004ff137e24 */ /* 0x000fe2000f8e00ff */
[----:B------:R-:W-:-:S04]  /*0aa0*/  ULDC UR4, c[0x0][0xc3c] ;  /* 0x00030f0000047ab9 */ /* 0x000fc80000000800 */
[----:B------:R-:W1:Y:S01]  /*0ab0*/  LDS.128 R40, [R19+0x388d0] ;  /* 0x0388d00013287984 */ /* 0x000e620000000c00 */
[----:B------:R-:W-:Y:S06]  /*0ac0*/  BAR.ARV 0x4, 0x180 ;  /* 0x0106000000007b1d */ /* 0x000fec0000002000 */
[----:B--2---:R-:W-:-:S04]  /*0ad0*/  LOP3.LUT R0, R0, 0xffffffef, RZ, 0xc0, !PT ;  /* 0xffffffef00007812 */ /* 0x004fc800078ec0ff */
[----:B------:R-:W-:-:S05]  /*0ae0*/  @P0 LOP3.LUT R0, R0, 0x10, RZ, 0xfc, !PT ;  /* 0x0000001000000812 */ /* 0x000fca00078efcff */
[----:B------:R2:W-:Y:S01]  /*0af0*/  STL [R1], R0 ;  /* 0x0000000001007387 */ /* 0x0005e20000100800 */
[----:B-1----:R-:W-:-:S13]  /*0b00*/  ISETP.GE.AND P0, PT, R43, UR4, PT ;  /* 0x000000042b007c0c */ /* 0x002fda000bf06270 */
[----:B--2---:R-:W-:Y:S05]  /*0b10*/  @P0 BRA `(.L_x_483) ;  /* 0x0000028c00340947 */ /* 0x004fea0003800000 */
[----:B------:R-:W2:Y:S01]  /*0b20*/  LDL R2, [R1+0x1a4] ;  /* 0x0001a40001027983 */ /* 0x000ea20000100800 */
[----:B------:R-:W-:Y:S01]  /*0b30*/  R2UR UR4, R19 ;  /* 0x00000000130472ca */ /* 0x000fe200000e0000 */
[----:B------:R-:W-:Y:S01]  /*0b40*/  IMAD.MOV.U32 R216, RZ, RZ, RZ ;  /* 0x000000ffffd87224 */ /* 0x000fe200078e00ff */
[----:B------:R-:W-:Y:S01]  /*0b50*/  CS2R R222, SRZ ;  /* 0x0000000000de7805 */ /* 0x000fe2000001ff00 */
[----:B------:R-:W1:Y:S01]  /*0b60*/  S2R R0, SR_TID.X ;  /* 0x0000000000007919 */ /* 0x000e620000002100 */
[----:B------:R-:W-:-:S09]  /*0b70*/  IMAD.MOV.U32 R221, RZ, RZ, RZ ;  /* 0x000000ffffdd7224 */ /* 0x000fd200078e00ff */
[----:B------:R-:W-:Y:S01]  /*0b80*/  UIADD3 UR4, UR4, 0x20400, URZ ;  /* 0x0002040004047890 */ /* 0x000fe2000fffe03f */
[----:B-1----:R-:W-:-:S05]  /*0b90*/  VIADD R0, R0, 0xffffff80 ;  /* 0xffffff8000007836 */ /* 0x002fca0000000000 */
[----:B0-----:R-:W-:-:S04]  /*0ba0*/  SHF.R.S32.HI R3, RZ, 0x1f, R0 ;  /* 0x0000001fff037819 */ /* 0x001fc80000011400 */
[CC--:B------:R-:W-:Y:S02]  /*0bb0*/  LEA.HI R219, R3.reuse, R0.reuse, RZ, 0x3 ;  /* 0x0000000003db7211 */ /* 0x0c0fe400078f18ff */
[CC--:B------:R-:W-:Y:S02]  /*0bc0*/  LEA.HI R12, R3.reuse, R0.reuse, RZ, 0x2 ;  /* 0x00000000030c7211 */ /* 0x0c0fe400078f10ff */
[CC--:B------:R-:W-:Y:S02]  /*0bd0*/  LEA.HI R6, R3.reuse, R0.reuse, RZ, 0x5 ;  /* 0x0000000003067211 */ /* 0x0c0fe400078f28ff */
[----:B------:R-:W-:Y:S02]  /*0be0*/  LEA.HI R4, R3, R0, RZ, 0x6 ;  /* 0x0000000003047211 */ /* 0x000fe400078f30ff */
[----:B------:R-:W-:Y:S01]  /*0bf0*/  LOP3.LUT R13, R12, 0xfffffffc, RZ, 0xc0, !PT ;  /* 0xfffffffc0c0d7812 */ /* 0x000fe200078ec0ff */
[----:B------:R-:W-:Y:S01]  /*0c00*/  IMAD.SHL.U32 R6, R6, 0x20, RZ ;  /* 0x0000002006067824 */ /* 0x000fe200078e00ff */
[----:B------:R-:W-:-:S03]  /*0c10*/  SHF.L.U32 R4, R4, 0x4, RZ ;  /* 0x0000000404047819 */ /* 0x000fc600000006ff */
[----:B------:R-:W-:Y:S01]  /*0c20*/  IMAD.IADD R13, R0, 0x1, -R13 ;  /* 0x00000001000d7824 */ /* 0x000fe200078e0a0d */
[----:B------:R-:W-:Y:S02]  /*0c30*/  LOP3.LUT R6, R6, 0xfffffc00, RZ, 0xc0, !PT ;  /* 0xfffffc0006067812 */ /* 0x000fe400078ec0ff */
[----:B--2---:R-:W-:Y:S02]  /*0c40*/  R2UR UR5, R2 ;  /* 0x00000000020572ca */ /* 0x004fe400000e0000 */
[----:B------:R-:W-:-:S04]  /*0c50*/  LEA.HI R2, R3, R0, RZ, 0x7 ;  /* 0x0000000003027211 */ /* 0x000fc800078f38ff */
[----:B------:R-:W-:-:S04]  /*0c60*/  LOP3.LUT R5, R2, 0xffffff80, RZ, 0xc0, !PT ;  /* 0xffffff8002057812 */ /* 0x000fc800078ec0ff */
[----:B------:R-:W-:Y:S02]  /*0c70*/  IADD3 R14, R0, -R5, RZ ;  /* 0x80000005000e7210 */ /* 0x000fe40007ffe0ff */
[----:B------:R-:W-:Y:S01]  /*0c80*/  LEA.HI R5, R3, R0, RZ, 0x4 ;  /* 0x0000000003057211 */ /* 0x000fe200078f20ff */
[----:B------:R-:W-:Y:S01]  /*0c90*/  ULOP3.LUT UR39, UR5, 0x1, URZ, 0xfc, !UPT ;  /* 0x0000000105277892 */ /* 0x000fe2000f8efc3f */
[----:B------:R-:W-:Y:S01]  /*0ca0*/  SHF.R.S32.HI R8, RZ, 0x1f, R14 ;  /* 0x0000001fff087819 */ /* 0x000fe2000001140e */
[----:B------:R-:W-:Y:S01]  /*0cb0*/  STL [R1+0x108], R14 ;  /* 0x0001080e01007387 */ /* 0x000fe20000100800 */
[----:B------:R-:W-:Y:S02]  /*0cc0*/  LOP3.LUT R7, R5, 0x3fffff0, RZ, 0xc0, !PT ;  /* 0x03fffff005077812 */ /* 0x000fe400078ec0ff */
[----:B------:R-:W-:Y:S02]  /*0cd0*/  LEA.HI R9, R8, R14, RZ, 0x2 ;  /* 0x0000000e08097211 */ /* 0x000fe400078f10ff */
[----:B------:R-:W-:Y:S01]  /*0ce0*/  LOP3.LUT R3, R219, 0xfffffff8, RZ, 0xc0, !PT ;  /* 0xfffffff8db037812 */ /* 0x000fe200078ec0ff */
[----:B------:R-:W-:Y:S01]  /*0cf0*/  IMAD.IADD R7, R0, 0x1, -R7 ;  /* 0x0000000100077824 */ /* 0x000fe200078e0a07 */
[----:B------:R-:W-:-:S02]  /*0d00*/  SHF.R.S32.HI R10, RZ, 0x2, R9 ;  /* 0x00000002ff0a7819 */ /* 0x000fc40000011409 */
[----:B------:R-:W-:Y:S01]  /*0d10*/  SHF.R.S32.HI R11, RZ, 0x1f, R9 ;  /* 0x0000001fff0b7819 */ /* 0x000fe20000011409 */
[----:B------:R-:W-:Y:S01]  /*0d20*/  IMAD.IADD R22, R0, 0x1, -R3 ;  /* 0x0000000100167824 */ /* 0x000fe200078e0a03 */
[----:B------:R-:W-:Y:S02]  /*0d30*/  SHF.R.S32.HI R0, RZ, 0x4, R5 ;  /* 0x00000004ff007819 */ /* 0x000fe40000011405 */
[----:B------:R-:W-:Y:S01]  /*0d40*/  LEA.HI R11, R11, R10, RZ, 0x3 ;  /* 0x0000000a0b0b7211 */ /* 0x000fe200078f18ff */
[C---:B------:R-:W-:Y:S01]  /*0d50*/  IMAD.SHL.U32 R16, R22.reuse, 0x10, RZ ;  /* 0x0000001016107824 */ /* 0x040fe200078e00ff */
[----:B------:R-:W-:Y:S01]  /*0d60*/  SHF.R.S32.HI R3, RZ, 0x7, R2 ;  /* 0x00000007ff037819 */ /* 0x000fe20000011402 */
[----:B------:R-:W-:Y:S01]  /*0d70*/  IMAD.SHL.U32 R22, R22, 0x8, RZ ;  /* 0x0000000816167824 */ /* 0x000fe200078e00ff */
[----:B------:R-:W-:Y:S01]  /*0d80*/  LEA.HI R5, R5, R0, RZ, 0x1 ;  /* 0x0000000005057211 */ /* 0x000fe200078f08ff */
[----:B------:R-:W-:Y:S01]  /*0d90*/  VIADD R18, R16, 0x80 ;  /* 0x0000008010127836 */ /* 0x000fe20000000000 */
[----:B------:R-:W-:Y:S01]  /*0da0*/  LOP3.LUT R11, R11, 0xfffffff8, RZ, 0xc0, !PT ;  /* 0xfffffff80b0b7812 */ /* 0x000fe200078ec0ff */
[----:B------:R-:W-:Y:S01]  /*0db0*/  VIADD R218, R22, 0x40 ;  /* 0x0000004016da7836 */ /* 0x000fe20000000000 */
[----:B------:R-:W-:Y:S01]  /*0dc0*/  LEA.HI R2, R2, R3, RZ, 0x1 ;  /* 0x0000000302027211 */ /* 0x000fe200078f08ff */
[----:B------:R-:W-:Y:S01]  /*0dd0*/  VIADD R20, R22, 0x80 ;  /* 0x0000008016147836 */ /* 0x000fe20000000000 */
[----:B------:R-:W-:Y:S01]  /*0de0*/  LEA.HI R8, R8, R14, RZ, 0x5 ;  /* 0x0000000e08087211 */ /* 0x000fe200078f28ff */
[----:B------:R-:W-:Y:S01]  /*0df0*/  IMAD.IADD R11, R10, 0x1, -R11 ;  /* 0x000000010a0b7824 */ /* 0x000fe200078e0a0b */
[----:B------:R-:W-:-:S02]  /*0e00*/  LOP3.LUT R5, R5, 0x1ffffffe, RZ, 0xc0, !PT ;  /* 0x1ffffffe05057812 */ /* 0x000fc400078ec0ff */
[----:B------:R-:W-:Y:S02]  /*0e10*/  LOP3.LUT R2, R2, 0x3fffffe, RZ, 0xc0, !PT ;  /* 0x03fffffe02027812 */ /* 0x000fe400078ec0ff */
[----:B------:R-:W-:Y:S01]  /*0e20*/  SHF.R.S32.HI R8, RZ, 0x5, R8 ;  /* 0x00000005ff087819 */ /* 0x000fe20000011408 */
[----:B------:R-:W-:Y:S01]  /*0e30*/  IMAD.IADD R5, R0, 0x1, -R5 ;  /* 0x0000000100057824 */ /* 0x000fe200078e0a05 */
[----:B------:R-:W-:Y:S01]  /*0e40*/  LEA R6, R7, R6, 0x6 ;  /* 0x0000000607067211 */ /* 0x000fe200078e30ff */
[----:B------:R-:W-:Y:S01]  /*0e50*/  IMAD.IADD R2, R3, 0x1, -R2 ;  /* 0x0000000103027824 */ /* 0x000fe200078e0a02 */
[----:B------:R-:W-:Y:S01]  /*0e60*/  LEA.HI R7, R13, R13, RZ, 0x1 ;  /* 0x0000000d0d077211 */ /* 0x000fe200078f08ff */
[----:B------:R-:W-:Y:S01]  /*0e70*/  IMAD R11, R8, 0x10, R11 ;  /* 0x00000010080b7824 */ /* 0x000fe200078e020b */
[----:B------:R-:W-:Y:S02]  /*0e80*/  LEA R3, R5, R6, 0x3 ;  /* 0x0000000605037211 */ /* 0x000fe400078e18ff */
[----:B------:R-:W-:Y:S01]  /*0e90*/  LOP3.LUT R0, R7, 0x1ffffffe, RZ, 0xc0, !PT ;  /* 0x1ffffffe07007812 */ /* 0x000fe200078ec0ff */
[----:B------:R-:W-:Y:S01]  /*0ea0*/  IMAD R7, R2, 0x40, R11 ;  /* 0x0000004002077824 */ /* 0x000fe200078e020b */
[----:B------:R-:W-:Y:S01]  /*0eb0*/  LOP3.LUT R10, R4, 0xfffffc00, RZ, 0xc0, !PT ;  /* 0xfffffc00040a7812 */ /* 0x000fe200078ec0ff */
[----:B------:R0:W-:Y:S01]  /*0ec0*/  STL [R1+0x1a0], R3 ;  /* 0x0001a00301007387 */ /* 0x0001e20000100800 */
[----:B------:R-:W-:Y:S01]  /*0ed0*/  SHF.R.S32.HI R219, RZ, 0x3, R219 ;  /* 0x00000003ffdb7819 */ /* 0x000fe200000114db */
[----:B------:R-:W-:Y:S01]  /*0ee0*/  IMAD.IADD R13, R13, 0x1, -R0 ;  /* 0x000000010d0d7824 */ /* 0x000fe200078e0a00 */
[----:B------:R-:W-:Y:S01]  /*0ef0*/  SHF.R.S32.HI R21, RZ, 0x1f, R218 ;  /* 0x0000001fff157819 */ /* 0x000fe200000114da */
[----:B------:R-:W-:Y:S01]  /*0f00*/  IMAD.U32 R0, RZ, RZ, UR4 ;  /* 0x00000004ff007e24 */ /* 0x000fe2000f8e00ff */
[----:B------:R-:W-:Y:S01]  /*0f10*/  STL [R1+0x194], R7 ;  /* 0x0001940701007387 */ /* 0x000fe20000100800 */
[C---:B------:R-:W-:Y:S01]  /*0f20*/  VIADD R15, R219.reuse, 0x20 ;  /* 0x00000020db0f7836 */ /* 0x040fe20000000000 */
[C---:B------:R-:W-:Y:S01]  /*0f30*/  IADD3 R8, R219.reuse, 0x60, RZ ;  /* 0x00000060db087810 */ /* 0x040fe20007ffe0ff */
[----:B------:R-:W-:Y:S01]  /*0f40*/  VIADD R12, R219, 0x40 ;  /* 0x00000040db0c7836 */ /* 0x000fe20000000000 */
[----:B------:R-:W-:Y:S01]  /*0f50*/  STL [R1+0x54], RZ ;  /* 0x000054ff01007387 */ /* 0x000fe20000100800 */
[----:B------:R-:W-:-:S02]  /*0f60*/  LOP3.LUT R9, R9, 0x7ffffffc, RZ, 0xc0, !PT ;  /* 0x7ffffffc09097812 */ /* 0x000fc400078ec0ff */
[----:B------:R-:W-:Y:S01]  /*0f70*/  SHF.R.S32.HI R6, RZ, 0x1f, R8 ;  /* 0x0000001fff067819 */ /* 0x000fe20000011408 */
[----:B------:R-:W-:Y:S01]  /*0f80*/  STL [R1+0x2c], R10 ;  /* 0x00002c0a01007387 */ /* 0x000fe20000100800 */
[----:B------:R-:W-:Y:S01]  /*0f90*/  SHF.R.S32.HI R2, RZ, 0x1f, R15 ;  /* 0x0000001fff027819 */ /* 0x000fe2000001140f */
[----:B0-----:R-:W-:Y:S01]  /*0fa0*/  IMAD.SHL.U32 R3, R12, 0x80, RZ ;  /* 0x000000800c037824 */ /* 0x001fe200078e00ff */
[----:B------:R-:W-:Y:S01]  /*0fb0*/  SHF.R.S32.HI R4, RZ, 0x1f, R12 ;  /* 0x0000001fff047819 */ /* 0x000fe2000001140c */
[----:B------:R0:W-:Y:S01]  /*0fc0*/  STL [R1+0x198], R0 ;  /* 0x0001980001007387 */ /* 0x0001e20000100800 */
[----:B------:R-:W-:Y:S01]  /*0fd0*/  SHF.L.U32 R5, R8, 0x7, RZ ;  /* 0x0000000708057819 */ /* 0x000fe200000006ff */
[----:B------:R-:W-:Y:S01]  /*0fe0*/  IMAD.IADD R9, R14, 0x1, -R9 ;  /* 0x000000010e097824 */ /* 0x000fe200078e0a09 */
[----:B------:R-:W-:Y:S01]  /*0ff0*/  LEA.HI R6, R6, R8, RZ, 0x3 ;  /* 0x0000000806067211 */ /* 0x000fe200078f18ff */
[----:B------:R1:W-:Y:S01]  /*1000*/  STL [R1+0x14], R20 ;  /* 0x0000141401007387 */ /* 0x0003e20000100800 */
[----:B------:R-:W-:-:S02]  /*1010*/  LEA.HI R2, R2, R15, RZ, 0x3 ;  /* 0x0000000f02027211 */ /* 0x000fc400078f18ff */
[----:B------:R-:W-:Y:S01]  /*1020*/  LEA.HI R4, R4, R12, RZ, 0x3 ;  /* 0x0000000c04047211 */ /* 0x000fe200078f18ff */
[----:B------:R-:W-:Y:S01]  /*1030*/  IMAD.SHL.U32 R6, R6, 0x80, RZ ;  /* 0x0000008006067824 */ /* 0x000fe200078e00ff */
[----:B------:R-:W-:Y:S01]  /*1040*/  SHF.L.U32 R2, R2, 0x7, RZ ;  /* 0x0000000702027819 */ /* 0x000fe200000006ff */
[----:B0-----:R-:W-:Y:S01]  /*1050*/  IMAD.SHL.U32 R0, R219, 0x80, RZ ;  /* 0x00000080db007824 */ /* 0x001fe200078e00ff */
[----:B------:R-:W-:Y:S01]  /*1060*/  LOP3.LUT R3, R3, 0x380, RZ, 0xc0, !PT ;  /* 0x0000038003037812 */ /* 0x000fe200078ec0ff */
[----:B------:R-:W-:Y:S01]  /*1070*/  IMAD.SHL.U32 R4, R4, 0x80, RZ ;  /* 0x0000008004047824 */ /* 0x000fe200078e00ff */
[----:B------:R-:W-:Y:S02]  /*1080*/  LOP3.LUT R5, R5, 0x380, RZ, 0xc0, !PT ;  /* 0x0000038005057812 */ /* 0x000fe400078ec0ff */
[----:B------:R-:W-:Y:S01]  /*1090*/  LOP3.LUT R11, R0, 0x380, RZ, 0xc0, !PT ;  /* 0x00000380000b7812 */ /* 0x000fe200078ec0ff */
[----:B------:R-:W-:Y:S01]  /*10a0*/  IMAD.SHL.U32 R0, R15, 0x80, RZ ;  /* 0x000000800f007824 */ /* 0x000fe200078e00ff */
[----:B-1----:R-:W-:Y:S01]  /*10b0*/  SHF.R.S32.HI R20, RZ, 0x1f, R20 ;  /* 0x0000001fff147819 */ /* 0x002fe20000011414 */
[----:B------:R-:W-:Y:S01]  /*10c0*/  VIADD R15, R22, 0xc0 ;  /* 0x000000c0160f7836 */ /* 0x000fe20000000000 */
[----:B------:R-:W-:-:S02]  /*10d0*/  LOP3.LUT R2, R2, 0xfffffc00, RZ, 0xc0, !PT ;  /* 0xfffffc0002027812 */ /* 0x000fc400078ec0ff */
[----:B------:R-:W-:Y:S02]  /*10e0*/  LOP3.LUT R8, R0, 0x380, RZ, 0xc0, !PT ;  /* 0x0000038000087812 */ /* 0x000fe400078ec0ff */
[----:B------:R-:W-:Y:S01]  /*10f0*/  LOP3.LUT R0, R11, 0x70, R16, 0xf8, !PT ;  /* 0x000000700b007812 */ /* 0x000fe200078ef810 */
[----:B------:R0:W-:Y:S01]  /*1100*/  STL [R1+0x1c], R15 ;  /* 0x00001c0f01007387 */ /* 0x0001e20000100800 */
[----:B------:R-:W-:Y:S02]  /*1110*/  SHF.R.U32.HI R11, RZ, 0x3, R11 ;  /* 0x00000003ff0b7819 */ /* 0x000fe4000001160b */
[----:B------:R-:W-:Y:S02]  /*1120*/  LOP3.LUT R4, R4, 0xfffffc00, RZ, 0xc0, !PT ;  /* 0xfffffc0004047812 */ /* 0x000fe400078ec0ff */
[----:B------:R-:W-:Y:S02]  /*1130*/  LOP3.LUT R12, R10, R0, R11, 0xf6, !PT ;  /* 0x000000000a0c7212 */ /* 0x000fe400078ef60b */
[----:B------:R-:W-:-:S02]  /*1140*/  SHF.R.U32.HI R11, RZ, 0x3, R8 ;  /* 0x00000003ff0b7819 */ /* 0x000fc40000011608 */
[--C-:B------:R-:W-:Y:S01]  /*1150*/  LOP3.LUT R0, R8, 0x70, R16.reuse, 0xf8, !PT ;  /* 0x0000007008007812 */ /* 0x100fe200078ef810 */
[----:B------:R1:W-:Y:S01]  /*1160*/  STL [R1+0x34], R12 ;  /* 0x0000340c01007387 */ /* 0x0003e20000100800 */
[----:B0-----:R-:W-:Y:S02]  /*1170*/  SHF.R.S32.HI R15, RZ, 0x1f, R15 ;  /* 0x0000001fff0f7819 */ /* 0x001fe4000001140f */
[----:B------:R-:W-:Y:S01]  /*1180*/  SHF.R.U32.HI R10, RZ, 0x3, R3 ;  /* 0x00000003ff0a7819 */ /* 0x000fe20000011603 */
[----:B------:R-:W-:Y:S01]  /*1190*/  STL [R1+0x40], R21 ;  /* 0x0000401501007387 */ /* 0x000fe20000100800 */
[--C-:B------:R-:W-:Y:S02]  /*11a0*/  LOP3.LUT R3, R3, 0x70, R16.reuse, 0xf8, !PT ;  /* 0x0000007003037812 */ /* 0x100fe400078ef810 */
[----:B------:R-:W-:Y:S01]  /*11b0*/  SHF.R.U32.HI R8, RZ, 0x3, R5 ;  /* 0x00000003ff087819 */ /* 0x000fe20000011605 */
[----:B------:R-:W-:Y:S01]  /*11c0*/  STL [R1+0x5c], R20 ;  /* 0x00005c1401007387 */ /* 0x000fe20000100800 */
[----:B------:R-:W-:Y:S01]  /*11d0*/  LOP3.LUT R5, R5, 0x70, R16, 0xf8, !PT ;  /* 0x0000007005057812 */ /* 0x000fe200078ef810 */
[----:B-1----:R-:W-:Y:S01]  /*11e0*/  IMAD.IADD R12, R19, 0x1, R12 ;  /* 0x00000001130c7824 */ /* 0x002fe200078e020c */
[----:B------:R-:W-:Y:S01]  /*11f0*/  LOP3.LUT R6, R6, 0xfffffc00, RZ, 0xc0, !PT ;  /* 0xfffffc0006067812 */ /* 0x000fe200078ec0ff */
[----:B------:R-:W-:Y:S01]  /*1200*/  STL [R1+0x58], R15 ;  /* 0x0000580f01007387 */ /* 0x000fe20000100800 */
[----:B------:R-:W-:-:S02]  /*1210*/  LOP3.LUT R0, R2, R0, R11, 0xf6, !PT ;  /* 0x0000000002007212 */ /* 0x000fc400078ef60b */
[----:B------:R-:W-:Y:S01]  /*1220*/  SHF.L.U32 R44, R9, 0x1, RZ ;  /* 0x00000001092c7819 */ /* 0x000fe200000006ff */
[----:B------:R0:W-:Y:S01]  /*1230*/  STL [R1+0x28], R2 ;  /* 0x0000280201007387 */ /* 0x0001e20000100800 */
[----:B------:R-:W-:Y:S02]  /*1240*/  SHF.R.S32.HI R23, RZ, 0x1f, R22 ;  /* 0x0000001fff177819 */ /* 0x000fe40000011416 */
[C---:B------:R-:W-:Y:S01]  /*1250*/  IADD3 R39, R44.reuse, 0x10, RZ ;  /* 0x000000102c277810 */ /* 0x040fe20007ffe0ff */
[----:B------:R-:W-:Y:S01]  /*1260*/  STL [R1+0x30], R12 ;  /* 0x0000300c01007387 */ /* 0x000fe20000100800 */
[C---:B------:R-:W-:Y:S01]  /*1270*/  VIADD R40, R44.reuse, 0x8 ;  /* 0x000000082c287836 */ /* 0x040fe20000000000 */
[C---:B------:R-:W-:Y:S01]  /*1280*/  IADD3 R34, R44.reuse, 0x38, RZ ;  /* 0x000000382c227810 */ /* 0x040fe20007ffe0ff */
[C---:B------:R-:W-:Y:S01]  /*1290*/  VIADD R38, R44.reuse, 0x18 ;  /* 0x000000182c267836 */ /* 0x040fe20000000000 */
[----:B------:R1:W-:Y:S01]  /*12a0*/  STL [R1+0x24], R4 ;  /* 0x0000240401007387 */ /* 0x0003e20000100800 */
[----:B------:R-:W-:Y:S01]  /*12b0*/  VIADD R37, R44, 0x20 ;  /* 0x000000202c257836 */ /* 0x000fe20000000000 */
[----:B0-----:R-:W-:Y:S01]  /*12c0*/  LOP3.LUT R2, R4, R3, R10, 0xf6, !PT ;  /* 0x0000000304027212 */ /* 0x001fe200078ef60a */
[C---:B------:R-:W-:Y:S01]  /*12d0*/  IMAD.IADD R3, R19.reuse, 0x1, R0 ;  /* 0x0000000113037824 */ /* 0x040fe200078e0200 */
[----:B------:R0:W-:Y:S01]  /*12e0*/  STL [R1+0x20], R6 ;  /* 0x0000200601007387 */ /* 0x0001e20000100800 */
[C---:B------:R-:W-:Y:S01]  /*12f0*/  VIADD R36, R44.reuse, 0x28 ;  /* 0x000000282c247836 */ /* 0x040fe20000000000 */
[C---:B------:R-:W-:Y:S01]  /*1300*/  IADD3 R29, R44.reuse, 0x60, RZ ;  /* 0x000000602c1d7810 */ /* 0x040fe20007ffe0ff */
[C---:B------:R-:W-:Y:S01]  /*1310*/  IMAD.IADD R2, R19.reuse, 0x1, R2 ;  /* 0x0000000113027824 */ /* 0x040fe200078e0202 */
[----:B------:R-:W-:Y:S01]  /*1320*/  STL [R1+0x190], R3 ;  /* 0x0001900301007387 */ /* 0x000fe20000100800 */
[----:B------:R-:W-:Y:S01]  /*1330*/  VIADD R35, R44, 0x30 ;  /* 0x000000302c237836 */ /* 0x000fe20000000000 */
[----:B-1----:R-:W-:Y:S01]  /*1340*/  LOP3.LUT R4, R6, R5, R8, 0xf6, !PT ;  /* 0x0000000506047212 */ /* 0x002fe200078ef608 */
[C---:B------:R-:W-:Y:S01]  /*1350*/  VIADD R33, R44.reuse, 0x40 ;  /* 0x000000402c217836 */ /* 0x040fe20000000000 */
[----:B------:R-:W-:Y:S01]  /*1360*/  STL [R1+0x64], R44 ;  /* 0x0000642c01007387 */ /* 0x000fe20000100800 */
[C---:B------:R-:W-:Y:S01]  /*1370*/  VIADD R32, R44.reuse, 0x48 ;  /* 0x000000482c207836 */ /* 0x040fe20000000000 */
[C---:B------:R-:W-:Y:S01]  /*1380*/  IADD3 R24, R44.reuse, 0x88, RZ ;  /* 0x000000882c187810 */ /* 0x040fe20007ffe0ff */
[----:B------:R-:W-:Y:S01]  /*1390*/  IMAD.IADD R0, R19, 0x1, R4 ;  /* 0x0000000113007824 */ /* 0x000fe200078e0204 */
[----:B------:R-:W-:Y:S01]  /*13a0*/  STL [R1+0x18c], R2 ;  /* 0x00018c0201007387 */ /* 0x000fe20000100800 */
[C---:B------:R-:W-:Y:S01]  /*13b0*/  VIADD R31, R44.reuse, 0x50 ;  /* 0x000000502c1f7836 */ /* 0x040fe20000000000 */
[C---:B------:R-:W-:Y:S01]  /*13c0*/  IADD3 R12, R44.reuse, 0xb0, RZ ;  /* 0x000000b02c0c7810 */ /* 0x040fe20007ffe0ff */
[C---:B------:R-:W-:Y:S01]  /*13d0*/  VIADD R30, R44.reuse, 0x58 ;  /* 0x000000582c1e7836 */ /* 0x040fe20000000000 */
[----:B------:R-:W-:Y:S01]  /*13e0*/  STL [R1+0x188], R0 ;  /* 0x0001880001007387 */ /* 0x000fe20000100800 */
[C---:B------:R-:W-:Y:S01]  /*13f0*/  VIADD R28, R44.reuse, 0x68 ;  /* 0x000000682c1c7836 */ /* 0x040fe20000000000 */
[C---:B0-----:R-:W-:Y:S01]  /*1400*/  IADD3 R6, R44.reuse, 0xd8, RZ ;  /* 0x000000d82c067810 */ /* 0x041fe20007ffe0ff */
[C---:B------:R-:W-:Y:S01]  /*1410*/  VIADD R27, R44.reuse, 0x70 ;  /* 0x000000702c1b7836 */ /* 0x040fe20000000000 */
[----:B------:R-:W-:Y:S01]  /*1420*/  STL [R1+0x100], R40 ;  /* 0x0001002801007387 */ /* 0x000fe20000100800 */
[C---:B------:R-:W-:Y:S01]  /*1430*/  VIADD R26, R44.reuse, 0x78 ;  /* 0x000000782c1a7836 */ /* 0x040fe20000000000 */
[----:B------:R-:W-:Y:S01]  /*1440*/  SHF.R.S32.HI R4, RZ, 0x1f, R40 ;  /* 0x0000001fff047819 */ /* 0x000fe20000011428 */
[C---:B------:R-:W-:Y:S01]  /*1450*/  VIADD R25, R44.reuse, 0x80 ;  /* 0x000000802c197836 */ /* 0x040fe20000000000 */
[----:B------:R0:W-:Y:S01]  /*1460*/  STL [R1+0xfc], R39 ;  /* 0x0000fc2701007387 */ /* 0x0001e20000100800 */
[C---:B------:R-:W-:Y:S01]  /*1470*/  VIADD R21, R44.reuse, 0x90 ;  /* 0x000000902c157836 */ /* 0x040fe20000000000 */
[----:B------:R-:W-:Y:S01]  /*1480*/  SHF.R.S32.HI R17, RZ, 0x1f, R16 ;  /* 0x0000001fff117819 */ /* 0x000fe20000011410 */
[C---:B------:R-:W-:Y:S01]  /*1490*/  VIADD R20, R44.reuse, 0x98 ;  /* 0x000000982c147836 */ /* 0x040fe20000000000 */
[----:B------:R-:W-:Y:S01]  /*14a0*/  STL [R1+0xf8], R38 ;  /* 0x0000f82601007387 */ /* 0x000fe20000100800 */
[C---:B------:R-:W-:Y:S01]  /*14b0*/  VIADD R15, R44.reuse, 0xa0 ;  /* 0x000000a02c0f7836 */ /* 0x040fe20000000000 */
[----:B------:R-:W-:Y:S01]  /*14c0*/  SHF.R.S32.HI R217, RZ, 0x1f, R18 ;  /* 0x0000001fffd97819 */ /* 0x000fe20000011412 */
[C---:B------:R-:W-:Y:S01]  /*14d0*/  VIADD R14, R44.reuse, 0xa8 ;  /* 0x000000a82c0e7836 */ /* 0x040fe20000000000 */
[----:B------:R1:W-:Y:S01]  /*14e0*/  STL [R1+0xf4], R37 ;  /* 0x0000f42501007387 */ /* 0x0003e20000100800 */
[C---:B------:R-:W-:Y:S01]  /*14f0*/  VIADD R11, R44.reuse, 0xb8 ;  /* 0x000000b82c0b7836 */ /* 0x040fe20000000000 */
[----:B0-----:R-:W-:Y:S01]  /*1500*/  SHF.R.S32.HI R39, RZ, 0x1f, R39 ;  /* 0x0000001fff277819 */ /* 0x001fe20000011427 */
[C---:B------:R-:W-:Y:S01]  /*1510*/  VIADD R10, R44.reuse, 0xc0 ;  /* 0x000000c02c0a7836 */ /* 0x040fe20000000000 */
[----:B------:R-:W-:Y:S01]  /*1520*/  STL [R1+0xf0], R36 ;  /* 0x0000f02401007387 */ /* 0x000fe20000100800 */
[----:B------:R-:W-:-:S02]  /*1530*/  VIADD R9, R44, 0xc8 ;  /* 0x000000c82c097836 */ /* 0x000fc40000000000 */
[C---:B------:R-:W-:Y:S01]  /*1540*/  VIADD R8, R44.reuse, 0xd0 ;  /* 0x000000d02c087836 */ /* 0x040fe20000000000 */
[----:B------:R0:W-:Y:S01]  /*1550*/  STL [R1+0xe8], R35 ;  /* 0x0000e82301007387 */ /* 0x0001e20000100800 */
[C---:B------:R-:W-:Y:S01]  /*1560*/  VIADD R5, R44.reuse, 0xe0 ;  /* 0x000000e02c057836 */ /* 0x040fe20000000000 */
[----:B-1----:R-:W-:Y:S01]  /*1570*/  SHF.R.S32.HI R37, RZ, 0x1f, R37 ;  /* 0x0000001fff257819 */ /* 0x002fe20000011425 */
[C---:B------:R-:W-:Y:S01]  /*1580*/  VIADD R3, R44.reuse, 0xe8 ;  /* 0x000000e82c037836 */ /* 0x040fe20000000000 */
[----:B------:R1:W-:Y:S01]  /*1590*/  STL [R1+0xe0], R34 ;  /* 0x0000e02201007387 */ /* 0x0003e20000100800 */
[C---:B------:R-:W-:Y:S02]  /*15a0*/  VIADD R2, R44.reuse, 0xf0 ;  /* 0x000000f02c027836 */ /* 0x040fe40000000000 */
[----:B------:R-:W-:Y:S01]  /*15b0*/  VIADD R0, R44, 0xf8 ;  /* 0x000000f82c007836 */ /* 0x000fe20000000000 */
[----:B------:R-:W-:Y:S01]  /*15c0*/  STL [R1+0xdc], R33 ;  /* 0x0000dc2101007387 */ /* 0x000fe20000100800 */
[----:B0-----:R-:W-:-:S03]  /*15d0*/  SHF.R.S32.HI R35, RZ, 0x1f, R35 ;  /* 0x0000001fff237819 */ /* 0x001fc60000011423 */
[----:B------:R0:W-:Y:S01]  /*15e0*/  STL [R1+0xd8], R32 ;  /* 0x0000d82001007387 */ /* 0x0001e20000100800 */
[----:B-1----:R-:W-:-:S03]  /*15f0*/  SHF.R.S32.HI R34, RZ, 0x1f, R34 ;  /* 0x0000001fff227819 */ /* 0x002fc60000011422 */
[----:B------:R1:W-:Y:S04]  /*1600*/  STL [R1+0xd4], R31 ;  /* 0x0000d41f01007387 */ /* 0x0003e80000100800 */
        /* <DEDUP_REMOVED lines=34> */
[----:B------:R-:W-:Y:S04]  /*1830*/  STL [R1+0x6c], R2 ;  /* 0x00006c0201007387 */ /* 0x000fe80000100800 */
[----:B------:R-:W-:Y:S01]  /*1840*/  STL [R1+0x180], R39 ;  /* 0x0001802701007387 */ /* 0x000fe20000100800 */
[----:B0-----:R-:W-:-:S03]  /*1850*/  SHF.R.S32.HI R4, RZ, 0x1f, R38 ;  /* 0x0000001fff047819 */ /* 0x001fc60000011426 */
[----:B------:R-:W-:Y:S04]  /*1860*/  STL [R1+0x68], R0 ;  /* 0x0000680001007387 */ /* 0x000fe80000100800 */
[----:B------:R0:W-:Y:S04]  /*1870*/  STL [R1+0x17c], R4 ;  /* 0x00017c0401007387 */ /* 0x0001e80000100800 */
[----:B------:R-:W-:Y:S01]  /*1880*/  STL [R1+0x178], R37 ;  /* 0x0001782501007387 */ /* 0x000fe20000100800 */
[----:B0-----:R-:W-:-:S05]  /*1890*/  SHF.R.S32.HI R4, RZ, 0x1f, R36 ;  /* 0x0000001fff047819 */ /* 0x001fca0000011424 */
[----:B------:R0:W-:Y:S04]  /*18a0*/  STL [R1+0x174], R4 ;  /* 0x0001740401007387 */ /* 0x0001e80000100800 */
[----:B------:R-:W-:Y:S04]  /*18b0*/  STL [R1+0x170], R35 ;  /* 0x0001702301007387 */ /* 0x000fe80000100800 */
        /* <DEDUP_REMOVED lines=27> */
[----:B------:R1:W-:Y:S04]  /*1a70*/  STL [R1+0x11c], R6 ;  /* 0x00011c0601007387 */ /* 0x0003e80000100800 */
[----:B------:R1:W-:Y:S01]  /*1a80*/  STL [R1+0x118], R5 ;  /* 0x0001180501007387 */ /* 0x0003e20000100800 */
[----:B0-----:R-:W-:Y:S02]  /*1a90*/  SHF.R.S32.HI R4, RZ, 0x1f, R3 ;  /* 0x0000001fff047819 */ /* 0x001fe40000011403 */
[----:B------:R-:W-:-:S02]  /*1aa0*/  SHF.R.S32.HI R3, RZ, 0x1f, R2 ;  /* 0x0000001fff037819 */ /* 0x000fc40000011402 */
[----:B------:R-:W-:Y:S01]  /*1ab0*/  SHF.R.S32.HI R2, RZ, 0x1f, R0 ;  /* 0x0000001fff027819 */ /* 0x000fe20000011400 */
[----:B------:R1:W-:Y:S01]  /*1ac0*/  STL [R1+0x114], R4 ;  /* 0x0001140401007387 */ /* 0x0003e20000100800 */
[----:B------:R-:W-:-:S03]  /*1ad0*/  LEA R0, R13, R7, 0x3 ;  /* 0x000000070d007211 */ /* 0x000fc600078e18ff */
[----:B------:R1:W-:Y:S04]  /*1ae0*/  STL [R1+0x110], R3 ;  /* 0x0001100301007387 */ /* 0x0003e80000100800 */
[----:B------:R1:W-:Y:S04]  /*1af0*/  STL [R1+0x19c], R0 ;  /* 0x00019c0001007387 */ /* 0x0003e80000100800 */
[----:B------:R1:W-:Y:S02]  /*1b00*/  STL [R1+0x10c], R2 ;  /* 0x00010c0201007387 */ /* 0x0003e40000100800 */
.L_x_692:
[----:B01-3--:R-:W0:Y:S02]  /*1b10*/  LDC.64 R2, c[0x0][0xc88] ;  /* 0x00032200ff027b82 */ /* 0x00be240000000a00 */
[----:B0-----:R-:W-:-:S05]  /*1b20*/  IMAD.WIDE R2, R43, 0x4, R2 ;  /* 0x000000042b027825 */ /* 0x001fca00078e0202 */
[----:B--2--5:R-:W2:Y:S01]  /*1b30*/  LDG.E R29, desc[UR36][R2.64] ;  /* 0x00000024021d7981 */ /* 0x024ea2000c1e1900 */
[----:B------:R-:W-:Y:S05]  /*1b40*/  YIELD ;  /* 0x0000000000007946 */ /* 0x000fea0003800000 */
[----:B------:R-:W-:Y:S01]  /*1b50*/  ULDC.64 UR6, c[0x0][0xa08] ;  /* 0x0002820000067ab9 */ /* 0x000fe20000000a00 */
[----:B------:R-:W-:Y:S01]  /*1b60*/  IMAD.MOV.U32 R27, RZ, RZ, RZ ;  /* 0x000000ffff1b7224 */ /* 0x000fe200078e00ff */
[----:B------:R-:W-:Y:S01]  /*1b70*/  ISETP.NE.U32.AND P0, PT, RZ, UR6, PT ;  /* 0x00000006ff007c0c */ /* 0x000fe2000bf05070 */
[----:B------:R-:W-:Y:S01]  /*1b80*/  ULDC.64 UR4, c[0x0][0xa28] ;  /* 0x00028a0000047ab9 */ /* 0x000fe20000000a00 */
[----:B------:R-:W-:Y:S01]  /*1b90*/  ULDC.64 UR8, c[0x0][0xa18] ;  /* 0x0002860000087ab9 */ /* 0x000fe20000000a00 */
[----:B------:R-:W-:Y:S01]  /*1ba0*/  ISETP.NE.U32.AND P1, PT, RZ, UR4, PT ;  /* 0x00000004ff007c0c */ /* 0x000fe2000bf25070 */
[----:B------:R-:W-:Y:S01]  /*1bb0*/  IMAD.MOV.U32 R9, RZ, RZ, RZ ;  /* 0x000000ffff097224 */ /* 0x000fe200078e00ff */
[----:B------:R-:W-:-:S02]  /*1bc0*/  ISETP.NE.AND.EX P0, PT, RZ, UR7, PT, P0 ;  /* 0x00000007ff007c0c */ /* 0x000fc4000bf05300 */
[----:B------:R-:W-:Y:S01]  /*1bd0*/  ISETP.NE.AND.EX P1, PT, RZ, UR5, PT, P1 ;  /* 0x00000005ff007c0c */ /* 0x000fe2000bf25310 */
[C---:B--2---:R-:W-:Y:S01]  /*1be0*/  IMAD.SHL.U32 R32, R29.reuse, 0x4, RZ ;  /* 0x000000041d207824 */ /* 0x044fe200078e00ff */
[----:B------:R-:W-:Y:S01]  /*1bf0*/  SHF.R.S32.HI R0, RZ, 0x1f, R29 ;  /* 0x0000001fff007819 */ /* 0x000fe2000001141d */
[----:B------:R0:W-:Y:S10]  /*1c00*/  STL [R1+0x38], R29 ;  /* 0x0000381d01007387 */ /* 0x0001f40000100800 */
[----:B------:R-:W-:-:S02]  /*1c10*/  @P1 LEA R2, P2, R29, UR4, 0x2 ;  /* 0x000000041d021c11 */ /* 0x000fc4000f8410ff */
[C-C-:B------:R-:W-:Y:S01]  /*1c20*/  SHF.L.U64.HI R31, R29.reuse, 0x2, R0.reuse ;  /* 0x000000021d1f7819 */ /* 0x140fe20000010200 */
[----:B------:R0:W-:Y:S01]  /*1c30*/  STL [R1+0x4c], R0 ;  /* 0x00004c0001007387 */ /* 0x0001e20000100800 */
[----:B------:R-:W-:Y:S02]  /*1c40*/  IADD3 R4, P3, R32, UR6, RZ ;  /* 0x0000000620047c10 */ /* 0x000fe4000ff7e0ff */
[----:B------:R-:W-:Y:S01]  /*1c50*/  @P1 LEA.HI.X R3, R29, UR5, R0, 0x2, P2 ;  /* 0x000000051d031c11 */ /* 0x000fe200090f1400 */
[----:B------:R-:W-:Y:S01]  /*1c60*/  ULDC UR4, c[0x0][0x288] ;  /* 0x0000a20000047ab9 */ /* 0x000fe20000000800 */
[----:B------:R-:W-:Y:S01]  /*1c70*/  IADD3.X R5, R31, UR7, RZ, P3, !PT ;  /* 0x000000071f057c10 */ /* 0x000fe20009ffe4ff */
[----:B------:R0:W-:Y:S01]  /*1c80*/  STL [R1+0x44], R32 ;  /* 0x0000442001007387 */ /* 0x0001e20000100800 */
[----:B------:R-:W-:-:S03]  /*1c90*/  ISETP.NE.U32.AND P2, PT, RZ, UR8, PT ;  /* 0x00000008ff007c0c */ /* 0x000fc6000bf45070 */
[----:B------:R-:W5:Y:S01]  /*1ca0*/  @P0 LDG.E R27, desc[UR36][R4.64] ;  /* 0x00000024041b0981 */ /* 0x000f62000c1e1900 */
[----:B------:R-:W-:Y:S01]  /*1cb0*/  ISETP.NE.AND.EX P2, PT, RZ, UR9, PT, P2 ;  /* 0x00000009ff007c0c */ /* 0x000fe2000bf45320 */
[----:B------:R-:W-:Y:S01]  /*1cc0*/  IMAD.U32 R92, RZ, RZ, UR4 ;  /* 0x00000004ff5c7e24 */ /* 0x000fe2000f8e00ff */
[----:B------:R-:W-:Y:S01]  /*1cd0*/  ULDC.64 UR4, c[0x0][0x418] ;  /* 0x0001060000047ab9 */ /* 0x000fe20000000a00 */
[----:B------:R0:W-:Y:S01]  /*1ce0*/  STL [R1+0x48], R31 ;  /* 0x0000481f01007387 */ /* 0x0001e20000100800 */
[----:B------:R-:W-:-:S03]  /*1cf0*/  UISETP.NE.U32.AND UP0, UPT, UR4, URZ, UPT ;  /* 0x0000003f0400728c */ /* 0x000fc6000bf05070 */
[----:B------:R-:W-:Y:S01]  /*1d00*/  ULDC UR4, c[0x0][0x424] ;  /* 0x0001090000047ab9 */ /* 0x000fe20000000800 */
[----:B------:R-:W-:Y:S01]  /*1d10*/  UISETP.NE.AND.EX UP0, UPT, UR5, URZ, UPT, UP0 ;  /* 0x0000003f0500728c */ /* 0x000fe2000bf05300 */
[----:B------:R1:W5:Y:S02]  /*1d20*/  @P1 LDG.E R9, desc[UR36][R2.64] ;  /* 0x0000002402091981 */ /* 0x000364000c1e1900 */
[----:B------:R-:W-:Y:S01]  /*1d30*/  ULDC UR5, c[0x0][0x2f0] ;  /* 0x0000bc0000057ab9 */ /* 0x000fe20000000800 */
[----:B------:R-:W-:Y:S01]  /*1d40*/  USEL UR4, UR4, 0x1, UP0 ;  /* 0x0000000104047887 */ /* 0x000fe20008000000 */
[----:B-1----:R-:W-:-:S03]  /*1d50*/  @P2 IADD3 R2, P1, R32, UR8, RZ ;  /* 0x0000000820022c10 */ /* 0x002fc6000ff3e0ff */
[----:B------:R-:W-:Y:S01]  /*1d60*/  UIMAD UR4, UR4, UR5, URZ ;  /* 0x00000005040472a4 */ /* 0x000fe2000f8e023f */
[----:B------:R-:W-:Y:S02]  /*1d70*/  @P2 IADD3.X R3, R31, UR9, RZ, P1, !PT ;  /* 0x000000091f032c10 */ /* 0x000fe40008ffe4ff */
[----:B------:R-:W-:-:S03]  /*1d80*/  ULDC UR5, c[0x0][0x348] ;  /* 0x0000d20000057ab9 */ /* 0x000fc60000000800 */
[----:B------:R-:W-:Y:S01]  /*1d90*/  IMAD.U32 R28, RZ, RZ, UR4 ;  /* 0x00000004ff1c7e24 */ /* 0x000fe2000f8e00ff */
[----:B------:R1:W5:Y:S02]  /*1da0*/  @P2 LDG.E R92, desc[UR36][R2.64] ;  /* 0x00000024025c2981 */ /* 0x000364000c1e1900 */
[----:B-1----:R-:W-:Y:S01]  /*1db0*/  MOV R2, UR5 ;  /* 0x0000000500027c02 */ /* 0x002fe20008000f00 */
[----:B0---4-:R-:W-:Y:S06]  /*1dc0*/  @P2 BRA `(.L_x_484) ;  /* 0x0000000000242947 */ /* 0x011fec0003800000 */
[----:B------:R-:W-:Y:S02]  /*1dd0*/  ULDC.64 UR4, c[0x0][0xa00] ;  /* 0x0002800000047ab9 */ /* 0x000fe40000000a00 */
[----:B------:R-:W-:-:S04]  /*1de0*/  ISETP.NE.U32.AND P1, PT, RZ, UR4, PT ;  /* 0x00000004ff007c0c */ /* 0x000fc8000bf25070 */
[----:B------:R-:W-:-:S13]  /*1df0*/  ISETP.NE.AND.EX P1, PT, RZ, UR5, PT, P1 ;  /* 0x00000005ff007c0c */ /* 0x000fda000bf25310 */
[----:B------:R-:W-:Y:S05]  /*1e00*/  @!P1 BRA `(.L_x_484) ;  /* 0x0000000000149947 */ /* 0x000fea0003800000 */
[----:B------:R-:W0:Y:S02]  /*1e10*/  LDC.64 R6, c[0x0][0xa00] ;  /* 0x00028000ff067b82 */ /* 0x000e240000000a00 */
[----:B0-----:R-:W-:-:S05]  /*1e20*/  IMAD.WIDE R6, R29, 0x4, R6 ;  /* 0x000000041d067825 */ /* 0x001fca00078e0206 */
[----:B-----5:R-:W2:Y:S04]  /*1e30*/  LDG.E R92, desc[UR36][R6.64] ;  /* 0x00000024065c7981 */ /* 0x020ea8000c1e1900 */
[----:B------:R-:W2:Y:S02]  /*1e40*/  LDG.E R3, desc[UR36][R6.64+0x4] ;  /* 0x0000042406037981 */ /* 0x000ea4000c1e1900 */
[----:B--2---:R-:W-:-:S07]  /*1e50*/  IMAD.IADD R92, R3, 0x1, -R92 ;  /* 0x00000001035c7824 */ /* 0x004fce00078e0a5c */
.L_x_484:
[----:B------:R-:W-:Y:S01]  /*1e60*/  ULDC.64 UR4, c[0x0][0xa20] ;  /* 0x0002880000047ab9 */ /* 0x000fe20000000a00 */
[----:B------:R0:W-:Y:S01]  /*1e70*/  STL [R1+0x50], R41 ;  /* 0x0000502901007387 */ /* 0x0001e20000100800 */
[----:B------:R-:W-:Y:S02]  /*1e80*/  ISETP.NE.U32.AND P1, PT, RZ, UR4, PT ;  /* 0x00000004ff007c0c */ /* 0x000fe4000bf25070 */
[C---:B------:R-:W-:Y:S02]  /*1e90*/  LOP3.LUT R3, R42.reuse, 0xff000000, RZ, 0xc0, !PT ;  /* 0xff0000002a037812 */ /* 0x040fe400078ec0ff */
[----:B------:R-:W-:Y:S02]  /*1ea0*/  ISETP.NE.AND.EX P1, PT, RZ, UR5, PT, P1 ;  /* 0x00000005ff007c0c */ /* 0x000fe4000bf25310 */
[----:B------:R-:W-:Y:S02]  /*1eb0*/  LOP3.LUT R0, R42, 0xff0000, RZ, 0xc0, !PT ;  /* 0x00ff00002a007812 */ /* 0x000fe400078ec0ff */
[----:B------:R-:W-:-:S02]  /*1ec0*/  SHF.R.U32.HI R3, RZ, 0x8, R3 ;  /* 0x00000008ff037819 */ /* 0x000fc40000011603 */
[----:B------:R-:W-:Y:S02]  /*1ed0*/  LOP3.LUT R220, R42, 0xffff, RZ, 0xc0, !PT ;  /* 0x0000ffff2adc7812 */ /* 0x000fe400078ec0ff */
[----:B------:R-:W-:-:S05]  /*1ee0*/  LEA.HI R6, R0, R3, RZ, 0x10 ;  /* 0x0000000300067211 */ /* 0x000fca00078f80ff */
[----:B0-----:R-:W-:Y:S05]  /*1ef0*/  @!P1 BRA `(.L_x_485) ;  /* 0x0000000000109947 */ /* 0x001fea0003800000 */
[----:B------:R-:W-:-:S04]  /*1f00*/  IADD3 R4, P0, R32, UR4, RZ ;  /* 0x0000000420047c10 */ /* 0x000fc8000ff1e0ff */
[----:B------:R-:W-:-:S05]  /*1f10*/  IADD3.X R5, R31, UR5, RZ, P0, !PT ;  /* 0x000000051f057c10 */ /* 0x000fca00087fe4ff */
[----:B------:R0:W5:Y:S01]  /*1f20*/  LDG.E R28, desc[UR36][R4.64] ;  /* 0x00000024041c7981 */ /* 0x000162000c1e1900 */
[----:B------:R-:W-:Y:S05]  /*1f30*/  BRA `(.L_x_486) ;  /* 0x0000000000107947 */ /* 0x000fea0003800000 */
.L_x_485:
[----:B------:R-:W-:Y:S05]  /*1f40*/  @!P0 BRA `(.L_x_486) ;  /* 0x00000000000c8947 */ /* 0x000fea0003800000 */
[----:B------:R-:W2:Y:S04]  /*1f50*/  LDG.E R3, desc[UR36][R4.64] ;  /* 0x0000002404037981 */ /* 0x000ea8000c1e1900 */
[----:B------:R-:W2:Y:S02]  /*1f60*/  LDG.E R28, desc[UR36][R4.64+0x4] ;  /* 0x00000424041c7981 */ /* 0x000ea4000c1e1900 */
[----:B--2---:R-:W-:-:S07]  /*1f70*/  IMAD.IADD R28, R28, 0x1, -R3 ;  /* 0x000000011c1c7824 */ /* 0x004fce00078e0a03 */
.L_x_486:
[----:B------:R-:W-:Y:S01]  /*1f80*/  ULDC.64 UR4, c[0x0][0xa10] ;  /* 0x0002840000047ab9 */ /* 0x000fe20000000a00 */
[----:B------:R-:W2:Y:S01]  /*1f90*/  LDL.LU R30, [R1] ;  /* 0x00000000011e7983 */ /* 0x000ea20000300800 */
[----:B------:R-:W-:-:S04]  /*1fa0*/  ISETP.NE.U32.AND P0, PT, RZ, UR4, PT ;  /* 0x00000004ff007c0c */ /* 0x000fc8000bf05070 */
[----:B------:R-:W-:Y:S01]  /*1fb0*/  ISETP.NE.AND.EX P0, PT, RZ, UR5, PT, P0 ;  /* 0x00000005ff007c0c */ /* 0x000fe2000bf05300 */
[----:B------:R-:W-:Y:S02]  /*1fc0*/  ULDC.64 UR4, c[0x0][0xa30] ;  /* 0x00028c0000047ab9 */ /* 0x000fe40000000a00 */
[----:B------:R-:W-:-:S10]  /*1fd0*/  ISETP.NE.U32.AND P1, PT, RZ, UR4, PT ;  /* 0x00000004ff007c0c */ /* 0x000fd4000bf25070 */
[----:B0-----:R-:W0:Y:S02]  /*1fe0*/  @P0 LDC.64 R4, c[0x0][0xa10] ;  /* 0x00028400ff040b82 */ /* 0x001e240000000a00 */
[----:B0-----:R-:W-:-:S05]  /*1ff0*/  @P0 IMAD.WIDE R4, R29, 0x4, R4 ;  /* 0x000000041d040825 */ /* 0x001fca00078e0204 */
[----:B------:R-:W3:Y:S04]  /*2000*/  @P0 LDG.E R0, desc[UR36][R4.64] ;  /* 0x0000002404000981 */ /* 0x000ee8000c1e1900 */
[----:B------:R0:W3:Y:S01]  /*2010*/  @P0 LDG.E R3, desc[UR36][R4.64+0x4] ;  /* 0x0000042404030981 */ /* 0x0000e2000c1e1900 */
[----:B------:R-:W-:Y:S01]  /*2020*/  ISETP.NE.AND.EX P1, PT, RZ, UR5, PT, P1 ;  /* 0x00000005ff007c0c */ /* 0x000fe2000bf25310 */
[----:B-----5:R-:W-:-:S12]  /*2030*/  IMAD.MOV.U32 R24, RZ, RZ, R28 ;  /* 0x000000ffff187224 */ /* 0x020fd800078e001c */
[----:B0-----:R-:W-:-:S04]  /*2040*/  @P1 IADD3 R4, P2, R32, UR4, RZ ;  /* 0x0000000420041c10 */ /* 0x001fc8000ff5e0ff */
[----:B------:R-:W-:-:S05]  /*2050*/  @P1 IADD3.X R5, R31, UR5, RZ, P2, !PT ;  /* 0x000000051f051c10 */ /* 0x000fca00097fe4ff */
[----:B------:R0:W5:Y:S01]  /*2060*/  @P1 LDG.E R24, desc[UR36][R4.64] ;  /* 0x0000002404181981 */ /* 0x000162000c1e1900 */
[----:B------:R-:W-:Y:S01]  /*2070*/  IADD3 R9, -R9, R28, RZ ;  /* 0x0000001c09097210 */ /* 0x000fe20007ffe1ff */
[----:B------:R-:W-:Y:S01]  /*2080*/  BSSY B0, `(.L_x_487) ;  /* 0x000002e000007945 */ /* 0x000fe20003800000 */
[----:B------:R-:W-:Y:S02]  /*2090*/  LOP3.LUT R12, R6, 0xff, RZ, 0xc0, !PT ;  /* 0x000000ff060c7812 */ /* 0x000fe400078ec0ff */
[----:B------:R-:W-:-:S03]  /*20a0*/  SHF.R.U32.HI R7, RZ, 0x10, R6 ;  /* 0x00000010ff077819 */ /* 0x000fc60000011606 */
[----:B------:R0:W-:Y:S04]  /*20b0*/  STL [R1+0x60], R12 ;  /* 0x0000600c01007387 */ /* 0x0001e80000100800 */
[----:B------:R0:W-:Y:S01]  /*20c0*/  STL [R1+0x3c], R7 ;  /* 0x00003c0701007387 */ /* 0x0001e20000100800 */
[----:B--2---:R-:W-:Y:S01]  /*20d0*/  LOP3.LUT R30, R30, 0xfffffff7, RZ, 0xc0, !PT ;  /* 0xfffffff71e1e7812 */ /* 0x004fe200078ec0ff */
[----:B---3--:R-:W-:-:S04]  /*20e0*/  @P0 IMAD.IADD R2, R3, 0x1, -R0 ;  /* 0x0000000103020824 */ /* 0x008fc800078e0a00 */
[----:B------:R-:W-:-:S04]  /*20f0*/  IMAD.IADD R94, R9, 0x1, R2 ;  /* 0x00000001095e7824 */ /* 0x000fc800078e0202 */
[C---:B------:R-:W-:Y:S01]  /*2100*/  VIADD R0, R94.reuse, 0x7f ;  /* 0x0000007f5e007836 */ /* 0x040fe20000000000 */
[----:B------:R-:W-:-:S04]  /*2110*/  ISETP.GE.AND P3, PT, R94, 0x1, PT ;  /* 0x000000015e00780c */ /* 0x000fc80003f66270 */
[----:B------:R-:W-:-:S04]  /*2120*/  SHF.R.S32.HI R3, RZ, 0x1f, R0 ;  /* 0x0000001fff037819 */ /* 0x000fc80000011400 */
[----:B------:R-:W-:Y:S01]  /*2130*/  LEA.HI R3, R3, R0, RZ, 0x7 ;  /* 0x0000000003037211 */ /* 0x000fe200078f38ff */
[----:B------:R-:W-:-:S03]  /*2140*/  IMAD.MOV.U32 R0, RZ, RZ, RZ ;  /* 0x000000ffff007224 */ /* 0x000fc600078e00ff */
[----:B------:R-:W-:Y:S02]  /*2150*/  SHF.R.S32.HI R91, RZ, 0x7, R3 ;  /* 0x00000007ff5b7819 */ /* 0x000fe40000011403 */
[----:B------:R-:W-:-:S05]  /*2160*/  @P3 LOP3.LUT R30, R30, 0x8, RZ, 0xfc, !PT ;  /* 0x000000081e1e3812 */ /* 0x000fca00078efcff */
[----:B------:R0:W-:Y:S01]  /*2170*/  STL [R1], R30 ;  /* 0x0000001e01007387 */ /* 0x0001e20000100800 */
[----:B------:R-:W-:Y:S05]  /*2180*/  @!P3 BRA `(.L_x_488) ;  /* 0x000000000074b947 */ /* 0x000fea0003800000 */
[----:B------:R-:W-:Y:S01]  /*2190*/  ISETP.NE.AND P0, PT, R7, RZ, PT ;  /* 0x000000ff0700720c */ /* 0x000fe20003f05270 */
[----:B------:R-:W-:-:S03]  /*21a0*/  ULDC UR4, c[0x0][0x9f0] ;  /* 0x00027c0000047ab9 */ /* 0x000fc60000000800 */
[----:B------:R-:W-:-:S04]  /*21b0*/  SEL R10, R7, UR4, P0 ;  /* 0x00000004070a7c07 */ /* 0x000fc80008000000 */
[-C--:B------:R-:W-:Y:S02]  /*21c0*/  IABS R6, R10.reuse ;  /* 0x0000000a00067213 */ /* 0x080fe40000000000 */
[----:B------:R-:W-:Y:S02]  /*21d0*/  IADD3 R0, R91, -0x1, R10 ;  /* 0xffffffff5b007810 */ /* 0x000fe40007ffe00a */
[----:B------:R-:W1:Y:S01]  /*21e0*/  I2F.RP R3, R6 ;  /* 0x0000000600037306 */ /* 0x000e620000209400 */
[----:B------:R-:W-:Y:S02]  /*21f0*/  IABS R11, R10 ;  /* 0x0000000a000b7213 */ /* 0x000fe40000000000 */
[----:B------:R-:W-:Y:S02]  /*2200*/  IABS R8, R0 ;  /* 0x0000000000087213 */ /* 0x000fe40000000000 */
[----:B------:R-:W-:-:S04]  /*2210*/  LOP3.LUT R0, R0, R10, RZ, 0x3c, !PT ;  /* 0x0000000a00007212 */ /* 0x000fc800078e3cff */
[----:B------:R-:W-:Y:S01]  /*2220*/  ISETP.GE.AND P2, PT, R0, RZ, PT ;  /* 0x000000ff0000720c */ /* 0x000fe20003f46270 */
[----:B-1----:R-:W0:Y:S02]  /*2230*/  MUFU.RCP R3, R3 ;  /* 0x0000000300037308 */ /* 0x002e240000001000 */
[----:B0-----:R-:W-:Y:S01]  /*2240*/  IADD3 R4, R3, 0xffffffe, RZ ;  /* 0x0ffffffe03047810 */ /* 0x001fe20007ffe0ff */
[----:B------:R-:W-:-:S05]  /*2250*/  IMAD.MOV R3, RZ, RZ, -R11 ;  /* 0x000000ffff037224 */ /* 0x000fca00078e0a0b */
[----:B------:R0:W1:Y:S02]  /*2260*/  F2I.FTZ.U32.TRUNC.NTZ R5, R4 ;  /* 0x0000000400057305 */ /* 0x000064000021f000 */
[----:B0-----:R-:W-:Y:S02]  /*2270*/  IMAD.MOV.U32 R4, RZ, RZ, RZ ;  /* 0x000000ffff047224 */ /* 0x001fe400078e00ff */
[----:B-1----:R-:W-:-:S04]  /*2280*/  IMAD.MOV R7, RZ, RZ, -R5 ;  /* 0x000000ffff077224 */ /* 0x002fc800078e0a05 */
[----:B------:R-:W-:-:S04]  /*2290*/  IMAD R7, R7, R6, RZ ;  /* 0x0000000607077224 */ /* 0x000fc800078e02ff */
[----:B------:R-:W-:-:S06]  /*22a0*/  IMAD.HI.U32 R5, R5, R7, R4 ;  /* 0x0000000705057227 */ /* 0x000fcc00078e0004 */
[----:B------:R-:W-:-:S04]  /*22b0*/  IMAD.HI.U32 R5, R5, R8, RZ ;  /* 0x0000000805057227 */ /* 0x000fc800078e00ff */
[----:B------:R-:W-:-:S05]  /*22c0*/  IMAD R3, R5, R3, R8 ;  /* 0x0000000305037224 */ /* 0x000fca00078e0208 */
[----:B------:R-:W-:-:S13]  /*22d0*/  ISETP.GT.U32.AND P1, PT, R6, R3, PT ;  /* 0x000000030600720c */ /* 0x000fda0003f24070 */
[----:B------:R-:W-:Y:S01]  /*22e0*/  @!P1 IMAD.IADD R3, R3, 0x1, -R6 ;  /* 0x0000000103039824 */ /* 0x000fe200078e0a06 */
[----:B------:R-:W-:Y:S02]  /*22f0*/  @!P1 IADD3 R5, R5, 0x1, RZ ;  /* 0x0000000105059810 */ /* 0x000fe40007ffe0ff */
[----:B------:R-:W-:Y:S02]  /*2300*/  ISETP.NE.AND P1, PT, R10, RZ, PT ;  /* 0x000000ff0a00720c */ /* 0x000fe40003f25270 */
[----:B------:R-:W-:-:S13]  /*2310*/  ISETP.GE.U32.AND P0, PT, R3, R6, PT ;  /* 0x000000060300720c */ /* 0x000fda0003f06070 */
[----:B------:R-:W-:-:S04]  /*2320*/  @P0 VIADD R5, R5, 0x1 ;  /* 0x0000000105050836 */ /* 0x000fc80000000000 */
[----:B------:R-:W-:-:S04]  /*2330*/  IMAD.MOV.U32 R0, RZ, RZ, R5 ;  /* 0x000000ffff007224 */ /* 0x000fc800078e0005 */
[----:B------:R-:W-:Y:S01]  /*2340*/  @!P2 IMAD.MOV R0, RZ, RZ, -R0 ;  /* 0x000000ffff00a224 */ /* 0x000fe200078e0a00 */
[----:B------:R-:W-:-:S07]  /*2350*/  @!P1 LOP3.LUT R0, RZ, R10, RZ, 0x33, !PT ;  /* 0x0000000aff009212 */ /* 0x000fce00078e33ff */
.L_x_488:
[----:B------:R-:W-:Y:S05]  /*2360*/  BSYNC B0 ;  /* 0x0000000000007941 */ /* 0x000fea0003800000 */
.L_x_487:
[----:B------:R-:W-:-:S05]  /*2370*/  IMAD R3, R12, R0, RZ ;  /* 0x000000000c037224 */ /* 0x000fca00078e02ff */
[C---:B------:R-:W-:Y:S01]  /*2380*/  VIADDMNMX R0, R3.reuse, R0, R91, PT ;  /* 0x0000000003007246 */ /* 0x040fe2000380015b */
[----:B------:R-:W-:-:S03]  /*2390*/  IMAD R3, R3, 0x80, -R9 ;  /* 0x0000008003037824 */ /* 0x000fc600078e0a09 */
[----:B0-----:R-:W-:Y:S02]  /*23a0*/  LEA R5, R0, -R9, 0x7 ;  /* 0x8000000900057211 */ /* 0x001fe400078e38ff */
[----:B------:R-:W-:Y:S02]  /*23b0*/  VIMNMX R3, RZ, R3, !PT ;  /* 0x00000003ff037248 */ /* 0x000fe40007fe0100 */
[----:B------:R-:W-:Y:S02]  /*23c0*/  VIMNMX R0, R5, R2, PT ;  /* 0x0000000205007248 */ /* 0x000fe40003fe0100 */
[----:B------:R-:W-:Y:S02]  /*23d0*/  SHF.R.U32.HI R25, RZ, 0x7, R3 ;  /* 0x00000007ff197819 */ /* 0x000fe40000011603 */
[----:B------:R-:W-:-:S03]  /*23e0*/  ISETP.GT.AND P0, PT, R0, R3, PT ;  /* 0x000000030000720c */ /* 0x000fc60003f04270 */
[----:B------:R-:W-:-:S10]  /*23f0*/  IMAD.MOV.U32 R26, RZ, RZ, R25 ;  /* 0x000000ffff1a7224 */ /* 0x000fd400078e0019 */
[----:B------:R-:W-:-:S05]  /*2400*/  @P0 VIADD R0, R0, 0x7f ;  /* 0x0000007f00000836 */ /* 0x000fca0000000000 */
[----:B------:R-:W-:-:S04]  /*2410*/  @P0 SHF.R.S32.HI R3, RZ, 0x1f, R0 ;  /* 0x0000001fff030819 */ /* 0x000fc80000011400 */
[----:B------:R-:W-:-:S04]  /*2420*/  @P0 LEA.HI R3, R3, R0, RZ, 0x7 ;  /* 0x0000000003030211 */ /* 0x000fc800078f38ff */
[----:B------:R-:W-:Y:S02]  /*2430*/  @P0 SHF.R.S32.HI R26, RZ, 0x7, R3 ;  /* 0x00000007ff1a0819 */ /* 0x000fe40000011403 */
[----:B------:R-:W-:Y:S02]  /*2440*/  PLOP3.LUT P0, PT, PT, PT, PT, 0x80, 0x0 ;  /* 0x000000000000781c */ /* 0x000fe40003f0f070 */
[----:B------:R-:W-:-:S13]  /*2450*/  ISETP.GT.AND P1, PT, R26, R25, PT ;  /* 0x000000191a00720c */ /* 0x000fda0003f24270 */
[----:B------:R-:W-:Y:S05]  /*2460*/  @!P1 BRA `(.L_x_489) ;  /* 0x000000a8002c9947 */ /* 0x000fea0003800000 */
[----:B------:R-:W-:Y:S01]  /*2470*/  VIADD R0, R19, 0x28400 ;  /* 0x0002840013007836 */ /* 0x000fe20000000000 */
[----:B------:R-:W-:Y:S04]  /*2480*/  BSSY B6, `(.L_x_490) ;  /* 0x0000013000067945 */ /* 0x000fe80003800000 */
[----:B------:R-:W-:-:S13]  /*2490*/  LOP3.LUT P0, RZ, R0, 0x3ff, RZ, 0xc0, !PT ;  /* 0x000003ff00ff7812 */ /* 0x000fda000780c0ff */
[----:B------:R-:W-:Y:S05]  /*24a0*/  @!P0 BRA `(.L_x_491) ;  /* 0x0000000000408947 */ /* 0x000fea0003800000 */
[----:B------:R-:W-:Y:S01]  /*24b0*/  MOV R14, 0x0 ;  /* 0x00000000000e7802 */ /* 0x000fe20000000f00 */
[----:B------:R-:W-:Y:S01]  /*24c0*/  ULDC.64 UR4, c[0x4][0xc0] ;  /* 0x0100300000047ab9 */ /* 0x000fe20000000a00 */
[----:B------:R-:W-:Y:S01]  /*24d0*/  ULDC.64 UR6, c[0x4][0x20] ;  /* 0x0100080000067ab9 */ /* 0x000fe20000000a00 */
[----:B------:R-:W-:Y:S01]  /*24e0*/  IMAD.U32 R4, RZ, RZ, UR4 ;  /* 0x00000004ff047e24 */ /* 0x000fe2000f8e00ff */
[----:B------:R-:W-:Y:S01]  /*24f0*/  MOV R5, UR5 ;  /* 0x0000000500057c02 */ /* 0x000fe20008000f00 */
[----:B------:R-:W-:Y:S01]  /*2500*/  ULDC.64 UR4, c[0x4][0xc8] ;  /* 0x0100320000047ab9 */ /* 0x000fe20000000a00 */
[----:B------:R-:W0:Y:S01]  /*2510*/  LDC.64 R14, c[0x4][R14] ;  /* 0x010000000e0e7b82 */ /* 0x000e220000000a00 */
[----:B------:R-:W-:Y:S01]  /*2520*/  IMAD.U32 R6, RZ, RZ, UR4 ;  /* 0x00000004ff067e24 */ /* 0x000fe2000f8e00ff */
[----:B------:R-:W-:Y:S01]  /*2530*/  MOV R8, 0x70 ;  /* 0x0000007000087802 */ /* 0x000fe20000000f00 */
[----:B------:R-:W-:Y:S02]  /*2540*/  IMAD.U32 R7, RZ, RZ, UR5 ;  /* 0x00000005ff077e24 */ /* 0x000fe4000f8e00ff */
[----:B------:R-:W-:-:S02]  /*2550*/  IMAD.U32 R10, RZ, RZ, UR6 ;  /* 0x00000006ff0a7e24 */ /* 0x000fc4000f8e00ff */
[----:B------:R-:W-:Y:S02]  /*2560*/  IMAD.U32 R11, RZ, RZ, UR7 ;  /* 0x00000007ff0b7e24 */ /* 0x000fe4000f8e00ff */
[----:B------:R-:W-:Y:S02]  /*2570*/  IMAD.MOV.U32 R12, RZ, RZ, 0x1 ;  /* 0x00000001ff0c7424 */ /* 0x000fe400078e00ff */
[----:B------:R-:W-:-:S07]  /*2580*/  IMAD.MOV.U32 R13, RZ, RZ, RZ ;  /* 0x000000ffff0d7224 */ /* 0x000fce00078e00ff */
[----:B------:R-:W-:-:S07]  /*2590*/  LEPC R20, `(.L_x_491) ;  /* 0x000000001014794e */ /* 0x000fce0000000000 */
[----:B0----5:R-:W-:Y:S05]  /*25a0*/  CALL.ABS.NOINC R14 ;  /* 0x000000000e007343 */ /* 0x021fea0003c00000 */
.L_x_491:
[----:B------:R-:W-:Y:S05]  /*25b0*/  BSYNC B6 ;  /* 0x0000000000067941 */ /* 0x000fea0003800000 */
.L_x_490:
        /* <DEDUP_REMOVED lines=20> */
.L_x_493:
[----:B------:R-:W-:Y:S05]  /*2700*/  BSYNC B6 ;  /* 0x0000000000067941 */ /* 0x000fea0003800000 */
.L_x_492:
[----:B------:R-:W-:Y:S01]  /*2710*/  ULDC.64 UR4, c[0x0][0x9f8] ;  /* 0x00027e0000047ab9 */ /* 0x000fe20000000a00 */
[----:B------:R-:W-:Y:S01]  /*2720*/  IMAD.MOV.U32 R0, RZ, RZ, R29 ;  /* 0x000000ffff007224 */ /* 0x000fe200078e001d */
[----:B------:R-:W-:Y:S01]  /*2730*/  ISETP.NE.U32.AND P0, PT, RZ, UR4, PT ;  /* 0x00000004ff007c0c */ /* 0x000fe2000bf05070 */
[----:B------:R-:W2:Y:S01]  /*2740*/  LDL R33, [R1+0x2c] ;  /* 0x00002c0001217983 */ /* 0x000ea20000100800 */
[----:B------:R-:W0:Y:S02]  /*2750*/  LDC R35, c[0x0][0x3f4] ;  /* 0x0000fd00ff237b82 */ /* 0x000e240000000800 */
[----:B------:R-:W-:Y:S01]  /*2760*/  ISETP.NE.AND.EX P0, PT, RZ, UR5, PT, P0 ;  /* 0x00000005ff007c0c */ /* 0x000fe2000bf05300 */
[----:B------:R-:W3:Y:S05]  /*2770*/  LDL R21, [R1+0x20] ;  /* 0x0000200001157983 */ /* 0x000eea0000100800 */
[----:B------:R-:W1:Y:S07]  /*2780*/  LDC.64 R14, c[0x0][0x3f8] ;  /* 0x0000fe00ff0e7b82 */ /* 0x000e6e0000000a00 */
[----:B------:R-:W-:Y:S01]  /*2790*/  @P0 IADD3 R4, P1, R32, UR4, RZ ;  /* 0x0000000420040c10 */ /* 0x000fe2000ff3e0ff */
[----:B------:R-:W4:Y:S01]  /*27a0*/  LDC.64 R12, c[0x0][0x408] ;  /* 0x00010200ff0c7b82 */ /* 0x000f220000000a00 */
[----:B------:R-:W3:Y:S02]  /*27b0*/  LDL R32, [R1+0x28] ;  /* 0x0000280001207983 */ /* 0x000ee40000100800 */
[----:B------:R-:W-:-:S02]  /*27c0*/  @P0 IADD3.X R5, R31, UR5, RZ, P1, !PT ;  /* 0x000000051f050c10 */ /* 0x000fc40008ffe4ff */
[----:B------:R-:W3:Y:S04]  /*27d0*/  LDL R31, [R1+0x24] ;  /* 0x00002400011f7983 */ /* 0x000ee80000100800 */
[----:B------:R1:W3:Y:S01]  /*27e0*/  @P0 LDG.E R0, desc[UR36][R4.64] ;  /* 0x0000002404000981 */ /* 0x0002e2000c1e1900 */
[----:B------:R-:W4:Y:S01]  /*27f0*/  S2R R29, SR_TID.X ;  /* 0x00000000001d7919 */ /* 0x000f220000002100 */
[----:B------:R-:W-:Y:S02]  /*2800*/  SHF.R.S32.HI R9, RZ, 0x1f, R219 ;  /* 0x0000001fff097819 */ /* 0x000fe400000114db */
[----:B0-----:R-:W-:-:S03]  /*2810*/  ISETP.GE.AND P0, PT, R16, R35, PT ;  /* 0x000000231000720c */ /* 0x001fc60003f06270 */
[----:B-1----:R-:W-:Y:S01]  /*2820*/  IMAD R4, R9, R14, RZ ;  /* 0x0000000e09047224 */ /* 0x002fe200078e02ff */
[----:B------:R-:W-:Y:S01]  /*2830*/  SEL R5, R35, RZ, P0 ;  /* 0x000000ff23057207 */ /* 0x000fe20000000000 */
[----:B------:R-:W-:-:S04]  /*2840*/  VIADD R34, R219, 0x20 ;  /* 0x00000020db227836 */ /* 0x000fc80000000000 */
[----:B------:R-:W-:Y:S02]  /*2850*/  IMAD.IADD R5, R16, 0x1, R5 ;  /* 0x0000000110057824 */ /* 0x000fe400078e0205 */
[----:B----4-:R-:W-:-:S05]  /*2860*/  VIADD R6, R29, 0xffffff80 ;  /* 0xffffff801d067836 */ /* 0x010fca0000000000 */
[----:B------:R-:W-:-:S04]  /*2870*/  SHF.R.S32.HI R3, RZ, 0x1f, R6 ;  /* 0x0000001fff037819 */ /* 0x000fc80000011406 */
[----:B------:R-:W-:-:S04]  /*2880*/  LEA.HI R3, R3, R6, RZ, 0x3 ;  /* 0x0000000603037211 */ /* 0x000fc800078f18ff */
[----:B------:R-:W-:-:S05]  /*2890*/  LOP3.LUT R7, R3, 0xfffffff8, RZ, 0xc0, !PT ;  /* 0xfffffff803077812 */ /* 0x000fca00078ec0ff */
[----:B------:R-:W-:Y:S02]  /*28a0*/  IMAD.IADD R36, R6, 0x1, -R7 ;  /* 0x0000000106247824 */ /* 0x000fe400078e0a07 */
[----:B------:R-:W-:Y:S02]  /*28b0*/  IMAD R7, R219, R15, R4 ;  /* 0x0000000fdb077224 */ /* 0x000fe400078e0204 */
[----:B------:R-:W-:Y:S02]  /*28c0*/  IMAD R4, R9, R12, RZ ;  /* 0x0000000c09047224 */ /* 0x000fe400078e02ff */
[----:B------:R-:W-:Y:S02]  /*28d0*/  IMAD.SHL.U32 R34, R34, 0x80, RZ ;  /* 0x0000008022227824 */ /* 0x000fe400078e00ff */
[----:B------:R-:W-:Y:S01]  /*28e0*/  IMAD R9, R219, R13, R4 ;  /* 0x0000000ddb097224 */ /* 0x000fe200078e0204 */
[----:B------:R-:W-:Y:S02]  /*28f0*/  SHF.R.S32.HI R4, RZ, 0x1f, R5 ;  /* 0x0000001fff047819 */ /* 0x000fe40000011405 */
[----:B------:R-:W-:-:S02]  /*2900*/  LOP3.LUT R34, R34, 0x380, RZ, 0xc0, !PT ;  /* 0x0000038022227812 */ /* 0x000fc400078ec0ff */
[CC--:B------:R-:W-:Y:S02]  /*2910*/  LEA.HI R42, R4.reuse, R5.reuse, RZ, 0x4 ;  /* 0x00000005042a7211 */ /* 0x0c0fe400078f20ff */
[----:B------:R-:W-:Y:S02]  /*2920*/  LEA.HI R6, R4, R5, RZ, 0x7 ;  /* 0x0000000504067211 */ /* 0x000fe400078f38ff */
[C---:B------:R-:W-:Y:S02]  /*2930*/  IADD3 R8, R219.reuse, 0x40, RZ ;  /* 0x00000040db087810 */ /* 0x040fe40007ffe0ff */
[----:B------:R-:W-:Y:S01]  /*2940*/  LOP3.LUT R5, R34, 0x70, R42, 0xf8, !PT ;  /* 0x0000007022057812 */ /* 0x000fe200078ef82a */
[----:B------:R-:W-:Y:S02]  /*2950*/  VIADD R34, R219, 0x40 ;  /* 0x00000040db227836 */ /* 0x000fe40000000000 */
[----:B------:R-:W-:Y:S02]  /*2960*/  IMAD.SHL.U32 R8, R8, 0x80, RZ ;  /* 0x0000008008087824 */ /* 0x000fe400078e00ff */
[----:B------:R-:W-:-:S03]  /*2970*/  IMAD.SHL.U32 R34, R34, 0x80, RZ ;  /* 0x0000008022227824 */ /* 0x000fc600078e00ff */
[----:B------:R-:W-:Y:S02]  /*2980*/  LOP3.LUT R8, R8, 0x380, RZ, 0xc0, !PT ;  /* 0x0000038008087812 */ /* 0x000fe400078ec0ff */
[----:B------:R-:W-:Y:S02]  /*2990*/  LOP3.LUT R34, R34, 0x380, RZ, 0xc0, !PT ;  /* 0x0000038022227812 */ /* 0x000fe400078ec0ff */
[----:B------:R-:W-:Y:S02]  /*29a0*/  LOP3.LUT R8, R8, 0x70, R42, 0xf8, !PT ;  /* 0x0000007008087812 */ /* 0x000fe400078ef82a */
[----:B------:R-:W-:Y:S01]  /*29b0*/  SHF.R.U32.HI R34, RZ, 0x3, R34 ;  /* 0x00000003ff227819 */ /* 0x000fe20000011622 */
[----:B------:R-:W-:-:S03]  /*29c0*/  VIADD R10, R219, 0x60 ;  /* 0x00000060db0a7836 */ /* 0x000fc60000000000 */
[----:B------:R-:W-:Y:S02]  /*29d0*/  LOP3.LUT R8, R8, R34, RZ, 0x3c, !PT ;  /* 0x0000002208087212 */ /* 0x000fe400078e3cff */
[----:B------:R-:W-:Y:S01]  /*29e0*/  SHF.R.U32.HI R34, RZ, 0x7, R29 ;  /* 0x00000007ff227819 */ /* 0x000fe2000001161d */
[----:B------:R-:W-:-:S03]  /*29f0*/  IMAD.SHL.U32 R37, R219, 0x80, RZ ;  /* 0x00000080db257824 */ /* 0x000fc600078e00ff */
[----:B------:R-:W-:Y:S01]  /*2a00*/  ISETP.NE.AND P6, PT, R34, 0x1, PT ;  /* 0x000000012200780c */ /* 0x000fe20003fc5270 */
[----:B------:R-:W-:Y:S01]  /*2a10*/  IMAD.SHL.U32 R10, R10, 0x80, RZ ;  /* 0x000000800a0a7824 */ /* 0x000fe200078e00ff */
[----:B------:R-:W-:Y:S01]  /*2a20*/  LOP3.LUT R37, R37, 0x380, RZ, 0xc0, !PT ;  /* 0x0000038025257812 */ /* 0x000fe200078ec0ff */
[----:B------:R-:W-:-:S03]  /*2a30*/  IMAD.WIDE.U32 R86, R219, R12, R22 ;  /* 0x0000000cdb567225 */ /* 0x000fc600078e0016 */
[----:B------:R-:W-:Y:S01]  /*2a40*/  LOP3.LUT R10, R10, 0x380, RZ, 0xc0, !PT ;  /* 0x000003800a0a7812 */ /* 0x000fe200078ec0ff */
[----:B------:R-:W-:Y:S01]  /*2a50*/  IMAD.WIDE.U32 R88, R219, R12, R16 ;  /* 0x0000000cdb587225 */ /* 0x000fe200078e0010 */
[----:B------:R-:W-:Y:S02]  /*2a60*/  IADD3 R87, R87, R9, RZ ;  /* 0x0000000957577210 */ /* 0x000fe40007ffe0ff */
[--C-:B------:R-:W-:Y:S01]  /*2a70*/  LOP3.LUT R4, R37, 0x70, R42.reuse, 0xf8, !PT ;  /* 0x0000007025047812 */ /* 0x100fe200078ef82a */
[----:B------:R-:W-:Y:S01]  /*2a80*/  IMAD.IADD R89, R9, 0x1, R89 ;  /* 0x0000000109597824 */ /* 0x000fe200078e0259 */
[----:B------:R-:W-:Y:S01]  /*2a90*/  LOP3.LUT R9, R10, 0x70, R42, 0xf8, !PT ;  /* 0x000000700a097812 */ /* 0x000fe200078ef82a */
[C---:B------:R-:W-:Y:S01]  /*2aa0*/  VIADD R37, R219.reuse, 0x20 ;  /* 0x00000020db257836 */ /* 0x040fe20000000000 */
[----:B------:R-:W-:Y:S01]  /*2ab0*/  IADD3 R10, R219, 0x60, RZ ;  /* 0x00000060db0a7810 */ /* 0x000fe20007ffe0ff */
[----:B------:R-:W-:Y:S05]  /*2ac0*/  @!P6 WARPSYNC.ALL ;  /* 0x000000000000e948 */ /* 0x000fea0003800000 */
[----:B------:R-:W-:Y:S01]  /*2ad0*/  ULDC UR4, c[0x0][0x2f4] ;  /* 0x0000bd0000047ab9 */ /* 0x000fe20000000800 */
[----:B------:R-:W-:Y:S01]  /*2ae0*/  SHF.L.U32 R37, R37, 0x7, RZ ;  /* 0x0000000725257819 */ /* 0x000fe200000006ff */
[----:B------:R-:W-:Y:S01]  /*2af0*/  IMAD.SHL.U32 R38, R219, 0x80, RZ ;  /* 0x00000080db267824 */ /* 0x000fe200078e00ff */
[----:B------:R-:W-:Y:S01]  /*2b00*/  ISETP.GE.AND P2, PT, R18, UR4, PT ;  /* 0x0000000412007c0c */ /* 0x000fe2000bf46270 */
[----:B------:R-:W-:Y:S01]  /*2b10*/  IMAD.SHL.U32 R10, R10, 0x80, RZ ;  /* 0x000000800a0a7824 */ /* 0x000fe200078e00ff */
[----:B-----5:R-:W-:Y:S01]  /*2b20*/  SHF.R.S32.HI R11, RZ, 0x1f, R24 ;  /* 0x0000001fff0b7819 */ /* 0x020fe20000011418 */
[----:B------:R-:W-:Y:S01]  /*2b30*/  IMAD.MOV.U32 R40, RZ, RZ, R30 ;  /* 0x000000ffff287224 */ /* 0x000fe200078e001e */
[----:B------:R-:W-:Y:S01]  /*2b40*/  LOP3.LUT R37, R37, 0x380, RZ, 0xc0, !PT ;  /* 0x0000038025257812 */ /* 0x000fe200078ec0ff */
[----:B------:R-:W-:Y:S01]  /*2b50*/  IMAD.WIDE.U32 R82, R219, R14, R22 ;  /* 0x0000000edb527225 */ /* 0x000fe200078e0016 */
[----:B------:R-:W-:-:S02]  /*2b60*/  LOP3.LUT R38, R38, 0x380, RZ, 0xc0, !PT ;  /* 0x0000038026267812 */ /* 0x000fc400078ec0ff */
[----:B------:R-:W-:Y:S01]  /*2b70*/  LOP3.LUT R10, R10, 0x380, RZ, 0xc0, !PT ;  /* 0x000003800a0a7812 */ /* 0x000fe200078ec0ff */
[----:B------:R-:W-:Y:S01]  /*2b80*/  IMAD.WIDE.U32 R84, R219, R14, R16 ;  /* 0x0000000edb547225 */ /* 0x000fe200078e0010 */
[----:B------:R-:W-:-:S03]  /*2b90*/  SHF.R.U32.HI R37, RZ, 0x3, R37 ;  /* 0x00000003ff257819 */ /* 0x000fc60000011625 */
[----:B------:R-:W-:Y:S01]  /*2ba0*/  IMAD.SHL.U32 R6, R6, 0x80, RZ ;  /* 0x0000008006067824 */ /* 0x000fe200078e00ff */
[----:B------:R-:W-:Y:S01]  /*2bb0*/  SHF.R.U32.HI R38, RZ, 0x3, R38 ;  /* 0x00000003ff267819 */ /* 0x000fe20000011626 */
[----:B------:R-:W-:Y:S01]  /*2bc0*/  IMAD R20, R11, R14, RZ ;  /* 0x0000000e0b147224 */ /* 0x000fe200078e02ff */
[----:B------:R-:W-:Y:S01]  /*2bd0*/  LOP3.LUT R40, R40, 0xfffffffd, RZ, 0xc0, !PT ;  /* 0xfffffffd28287812 */ /* 0x000fe200078ec0ff */
[----:B------:R-:W-:Y:S01]  /*2be0*/  IMAD.IADD R83, R83, 0x1, R7 ;  /* 0x0000000153537824 */ /* 0x000fe200078e0207 */
[----:B------:R-:W-:Y:S01]  /*2bf0*/  SHF.R.U32.HI R10, RZ, 0x3, R10 ;  /* 0x00000003ff0a7819 */ /* 0x000fe2000001160a */
[----:B------:R-:W-:Y:S01]  /*2c00*/  IMAD.IADD R85, R7, 0x1, R85 ;  /* 0x0000000107557824 */ /* 0x000fe200078e0255 */
[----:B------:R-:W-:Y:S01]  /*2c10*/  LOP3.LUT R7, R6, 0xffffc000, RZ, 0xc0, !PT ;  /* 0xffffc00006077812 */ /* 0x000fe200078ec0ff */
[----:B------:R-:W-:Y:S01]  /*2c20*/  IMAD R11, R11, R12, RZ ;  /* 0x0000000c0b0b7224 */ /* 0x000fe200078e02ff */
[----:B------:R-:W-:Y:S01]  /*2c30*/  LOP3.LUT R6, R5, R37, RZ, 0x3c, !PT ;  /* 0x0000002505067212 */ /* 0x000fe200078e3cff */
[----:B------:R-:W-:Y:S01]  /*2c40*/  IMAD R37, R24, R15, R20 ;  /* 0x0000000f18257224 */ /* 0x000fe200078e0214 */
[----:B------:R-:W-:Y:S01]  /*2c50*/  LOP3.LUT R4, R4, R38, RZ, 0x3c, !PT ;  /* 0x0000002604047212 */ /* 0x000fe200078e3cff */
[----:B------:R-:W-:Y:S01]  /*2c60*/  IMAD.WIDE.U32 R82, R24, R14, R82 ;  /* 0x0000000e18527225 */ /* 0x000fe200078e0052 */
[----:B------:R-:W-:-:S02]  /*2c70*/  @P2 LOP3.LUT R40, R40, 0x2, RZ, 0xfc, !PT ;  /* 0x0000000228282812 */ /* 0x000fc400078efcff */
[----:B------:R-:W-:Y:S01]  /*2c80*/  LOP3.LUT R10, R9, R10, RZ, 0x3c, !PT ;  /* 0x0000000a090a7212 */ /* 0x000fe200078e3cff */
[----:B------:R-:W-:Y:S01]  /*2c90*/  IMAD R11, R24, R13, R11 ;  /* 0x0000000d180b7224 */ /* 0x000fe200078e020b */
[----:B------:R-:W-:Y:S01]  /*2ca0*/  LOP3.LUT R39, R42, 0xfffffff0, RZ, 0xc0, !PT ;  /* 0xfffffff02a277812 */ /* 0x000fe200078ec0ff */
[----:B------:R-:W-:Y:S01]  /*2cb0*/  IMAD.WIDE.U32 R88, R24, R12, R88 ;  /* 0x0000000c18587225 */ /* 0x000fe200078e0058 */
[----:B------:R-:W-:-:S03]  /*2cc0*/  IADD3 R3, R27, R28, RZ ;  /* 0x0000001c1b037210 */ /* 0x000fc60007ffe0ff */
[C---:B------:R-:W-:Y:S01]  /*2cd0*/  IMAD.WIDE.U32 R84, R24.reuse, R14, R84 ;  /* 0x0000000e18547225 */ /* 0x040fe200078e0054 */
[----:B------:R0:W-:Y:S03]  /*2ce0*/  STL [R1], R40 ;  /* 0x0000002801007387 */ /* 0x0001e60000100800 */
[----:B------:R-:W-:-:S04]  /*2cf0*/  IMAD.WIDE.U32 R86, R24, R12, R86 ;  /* 0x0000000c18567225 */ /* 0x000fc800078e0056 */
[----:B------:R-:W-:Y:S01]  /*2d00*/  VIADD R93, R34, 0x8 ;  /* 0x00000008225d7836 */ /* 0x000fe20000000000 */
[----:B------:R-:W-:Y:S01]  /*2d10*/  SHF.L.U32 R34, R35, 0x1, RZ ;  /* 0x0000000123227819 */ /* 0x000fe200000006ff */
[----:B------:R-:W-:Y:S01]  /*2d20*/  IMAD R35, R36, 0x20, R219 ;  /* 0x0000002024237824 */ /* 0x000fe200078e02db */
[C---:B------:R-:W-:Y:S01]  /*2d30*/  SHF.L.U64.HI R9, R14.reuse, 0x6, R15 ;  /* 0x000000060e097819 */ /* 0x040fe2000001020f */
[----:B------:R-:W-:Y:S01]  /*2d40*/  IMAD.IADD R36, R83, 0x1, R37 ;  /* 0x0000000153247824 */ /* 0x000fe200078e0225 */
[C---:B------:R-:W-:Y:S01]  /*2d50*/  SHF.L.U32 R27, R14.reuse, 0x7, RZ ;  /* 0x000000070e1b7819 */ /* 0x040fe200000006ff */
[----:B------:R-:W-:Y:S01]  /*2d60*/  IMAD.SHL.U32 R20, R14, 0x20, RZ ;  /* 0x000000200e147824 */ /* 0x000fe200078e00ff */
[C---:B------:R-:W-:Y:S01]  /*2d70*/  SHF.L.U64.HI R28, R12.reuse, 0x5, R13 ;  /* 0x000000050c1c7819 */ /* 0x040fe2000001020d */
[----:B------:R-:W-:Y:S01]  /*2d80*/  IMAD.IADD R37, R37, 0x1, R85 ;  /* 0x0000000125257824 */ /* 0x000fe200078e0255 */
[C---:B------:R-:W-:Y:S01]  /*2d90*/  SHF.L.U64.HI R29, R12.reuse, 0x6, R13 ;  /* 0x000000060c1d7819 */ /* 0x040fe2000001020d */
[----:B------:R-:W-:Y:S01]  /*2da0*/  IMAD.IADD R38, R87, 0x1, R11 ;  /* 0x0000000157267824 */ /* 0x000fe200078e020b */
[----:B------:R-:W-:Y:S01]  /*2db0*/  SHF.L.U64.HI R30, R12, 0x7, R13 ;  /* 0x000000070c1e7819 */ /* 0x000fe2000001020d */
[----:B------:R-:W-:Y:S01]  /*2dc0*/  @!P6 BAR.SYNC.DEFER_BLOCKING 0x9, 0x100 ;  /* 0x024400000000eb1d */ /* 0x000fe20000010000 */
[----:B------:R-:W-:-:S02]  /*2dd0*/  ISETP.GE.AND P1, PT, R16, UR4, PT ;  /* 0x0000000410007c0c */ /* 0x000fc4000bf26270 */
[----:B0-----:R-:W-:Y:S02]  /*2de0*/  IADD3 R40, R11, R89, RZ ;  /* 0x000000590b287210 */ /* 0x001fe40007ffe0ff */
[----:B------:R-:W-:Y:S02]  /*2df0*/  SHF.R.S32.HI R42, RZ, 0x4, R42 ;  /* 0x00000004ff2a7819 */ /* 0x000fe4000001142a */
[----:B------:R-:W-:Y:S02]  /*2e00*/  SHF.R.S32.HI R80, RZ, 0x1f, R39 ;  /* 0x0000001fff507819 */ /* 0x000fe40000011427 */
[-C--:B--2---:R-:W-:Y:S01]  /*2e10*/  IADD3 R4, R4, R7.reuse, R33 ;  /* 0x0000000704047210 */ /* 0x084fe20007ffe021 */
[----:B------:R-:W-:Y:S01]  /*2e20*/  IMAD.SHL.U32 R33, R12, 0x80, RZ ;  /* 0x000000800c217824 */ /* 0x000fe200078e00ff */
[-C--:B---3--:R-:W-:Y:S01]  /*2e30*/  IADD3 R5, R6, R7.reuse, R32 ;  /* 0x0000000706057210 */ /* 0x088fe20007ffe020 */
[----:B------:R-:W-:Y:S01]  /*2e40*/  IMAD.SHL.U32 R32, R12, 0x40, RZ ;  /* 0x000000400c207824 */ /* 0x000fe200078e00ff */
[-C--:B------:R-:W-:Y:S01]  /*2e50*/  IADD3 R6, R8, R7.reuse, R31 ;  /* 0x0000000708067210 */ /* 0x080fe20007ffe01f */
[----:B------:R-:W-:Y:S01]  /*2e60*/  IMAD.SHL.U32 R31, R12, 0x20, RZ ;  /* 0x000000200c1f7824 */ /* 0x000fe200078e00ff */
[----:B------:R-:W-:Y:S01]  /*2e70*/  IADD3 R7, R10, R7, R21 ;  /* 0x000000070a077210 */ /* 0x000fe20007ffe015 */
[C---:B------:R-:W-:Y:S01]  /*2e80*/  IMAD.SHL.U32 R21, R14.reuse, 0x40, RZ ;  /* 0x000000400e157824 */ /* 0x040fe200078e00ff */
[----:B------:R-:W-:-:S02]  /*2e90*/  SHF.L.U64.HI R8, R14, 0x5, R15 ;  /* 0x000000050e087819 */ /* 0x000fc4000001020f */
[----:B------:R-:W-:Y:S02]  /*2ea0*/  SHF.L.U64.HI R10, R14, 0x7, R15 ;  /* 0x000000070e0a7819 */ /* 0x000fe4000001020f */
[----:B------:R-:W-:-:S07]  /*2eb0*/  SHF.R.S32.HI R43, RZ, 0x1f, R0 ;  /* 0x0000001fff2b7819 */ /* 0x000fce0000011400 */
.L_x_589:
[----:B------:R-:W2:Y:S01]  /*2ec0*/  LDL R49, [R1+0x34] ;  /* 0x0000340001317983 */ /* 0x000ea20000100800 */
[----:B------:R-:W0:Y:S03]  /*2ed0*/  LDC R96, c[0x0][0x430] ;  /* 0x00010c00ff607b82 */ /* 0x000e260000000800 */
[----:B------:R-:W3:Y:S01]  /*2ee0*/  LDL.LU R47, [R1] ;  /* 0x00000000012f7983 */ /* 0x000ee20000300800 */
[----:B------:R-:W-:Y:S02]  /*2ef0*/  VIADD R26, R26, 0xffffffff ;  /* 0xffffffff1a1a7836 */ /* 0x000fe40000000000 */
[----:B------:R-:W-:Y:S02]  /*2f00*/  IMAD.MOV.U32 R95, RZ, RZ, RZ ;  /* 0x000000ffff5f7224 */ /* 0x000fe400078e00ff */
[----:B------:R-:W-:Y:S01]  /*2f10*/  IMAD R12, R26, 0x80, R35 ;  /* 0x000000801a0c7824 */ /* 0x000fe200078e0223 */
[----:B-1----:R-:W1:Y:S03]  /*2f20*/  LDC R103, c[0x0][0x3f4] ;  /* 0x0000fd00ff677b82 */ /* 0x002e660000000800 */
[----:B------:R-:W-:Y:S01]  /*2f30*/  IMAD.IADD R48, R3, 0x1, R12 ;  /* 0x0000000103307824 */ /* 0x000fe200078e020c */
[----:B------:R-:W-:-:S03]  /*2f40*/  ISETP.GE.AND P2, PT, R12, R2, PT ;  /* 0x000000020c00720c */ /* 0x000fc60003f46270 */
[----:B------:R-:W-:Y:S01]  /*2f50*/  IMAD.MOV.U32 R44, RZ, RZ, R48 ;  /* 0x000000ffff2c7224 */ /* 0x000fe200078e0030 */
[----:B------:R-:W-:Y:S02]  /*2f60*/  ISETP.GT.OR P2, PT, R35, 0x7f, P2 ;  /* 0x0000007f2300780c */ /* 0x000fe40001744670 */
[----:B0-----:R-:W-:-:S11]  /*2f70*/  ISETP.NE.AND P3, PT, R96, 0x1, PT ;  /* 0x000000016000780c */ /* 0x001fd60003f65270 */
[----:B------:R-:W0:Y:S08]  /*2f80*/  @!P2 LDC.64 R14, c[0x0][0x428] ;  /* 0x00010a00ff0eab82 */ /* 0x000e300000000a00 */
[----:B------:R-:W4:Y:S08]  /*2f90*/  @P3 LDC R11, c[0x0][0x434] ;  /* 0x00010d00ff0b3b82 */ /* 0x000f300000000800 */
[----:B------:R-:W1:Y:S08]  /*2fa0*/  @P3 LDC R46, c[0x0][0x438] ;  /* 0x00010e00ff2e3b82 */ /* 0x000e700000000800 */
[----:B------:R-:W0:Y:S01]  /*2fb0*/  @!P2 LDC.64 R12, c[0x0][0x418] ;  /* 0x00010600ff0cab82 */ /* 0x000e220000000a00 */
[----:B----4-:R-:W-:-:S05]  /*2fc0*/  @P3 IMAD.HI.U32 R11, R48, R11, RZ ;  /* 0x0000000b300b3227 */ /* 0x010fca00078e00ff */
[----:B-1----:R-:W-:Y:S01]  /*2fd0*/  @P3 SHF.R.U32.HI R44, RZ, R46, R11 ;  /* 0x0000002eff2c3219 */ /* 0x002fe2000001160b */
[----:B0-----:R-:W-:-:S03]  /*2fe0*/  @!P2 IMAD R11, R43, R14, RZ ;  /* 0x0000000e2b0ba224 */ /* 0x001fc600078e02ff */
[--C-:B------:R-:W-:Y:S01]  /*2ff0*/  @!P2 SHF.R.S32.HI R45, RZ, 0x1f, R44.reuse ;  /* 0x0000001fff2da819 */ /* 0x100fe2000001142c */
[C---:B------:R-:W-:Y:S02]  /*3000*/  @!P2 IMAD R11, R0.reuse, R15, R11 ;  /* 0x0000000f000ba224 */ /* 0x040fe400078e020b */
[----:B------:R-:W-:-:S05]  /*3010*/  @!P2 IMAD.WIDE.U32 R14, R0, R14, R44 ;  /* 0x0000000e000ea225 */ /* 0x000fca00078e002c */
[----:B------:R-:W-:Y:S02]  /*3020*/  @!P2 IADD3 R11, R15, R11, RZ ;  /* 0x0000000b0f0ba210 */ /* 0x000fe40007ffe0ff */
[----:B------:R-:W-:-:S04]  /*3030*/  @!P2 LEA R12, P3, R14, R12, 0x2 ;  /* 0x0000000c0e0ca211 */ /* 0x000fc800078610ff */
[----:B------:R-:W-:Y:S02]  /*3040*/  @!P2 LEA.HI.X R13, R14, R13, R11, 0x2, P3 ;  /* 0x0000000d0e0da211 */ /* 0x000fe400018f140b */
[----:B------:R-:W-:-:S03]  /*3050*/  ISETP.GT.AND P3, PT, R26, R25, PT ;  /* 0x000000191a00720c */ /* 0x000fc60003f64270 */
[----:B------:R0:W5:Y:S01]  /*3060*/  @!P2 LDG.E R95, desc[UR36][R12.64] ;  /* 0x000000240c5fa981 */ /* 0x000162000c1e1900 */
[----:B------:R-:W-:Y:S01]  /*3070*/  ISETP.GE.AND P2, PT, R103, 0x1, PT ;  /* 0x000000016700780c */ /* 0x000fe20003f46270 */
[----:B------:R-:W-:Y:S01]  /*3080*/  IMAD.MOV R11, RZ, RZ, -R44 ;  /* 0x000000ffff0b7224 */ /* 0x000fe200078e0a2c */
[----:B------:R-:W-:Y:S05]  /*3090*/  YIELD ;  /* 0x0000000000007946 */ /* 0x000fea0003800000 */
[----:B------:R-:W-:Y:S01]  /*30a0*/  BSSY B0, `(.L_x_494) ;  /* 0x0000949000007945 */ /* 0x000fe20003800000 */
[----:B------:R-:W-:Y:S02]  /*30b0*/  IMAD R96, R96, R11, R48 ;  /* 0x0000000b60607224 */ /* 0x000fe400078e0230 */
[----:B--2---:R-:W-:Y:S01]  /*30c0*/  IMAD R90, R216, 0x8000, R49 ;  /* 0x00008000d85a7824 */ /* 0x004fe200078e0231 */
[----:B---3--:R-:W-:-:S03]  /*30d0*/  LOP3.LUT R47, R47, 0xfffffffb, RZ, 0xc0, !PT ;  /* 0xfffffffb2f2f7812 */ /* 0x008fc600078ec0ff */
[----:B------:R-:W-:Y:S01]  /*30e0*/  IMAD.IADD R90, R19, 0x1, R90 ;  /* 0x00000001135a7824 */ /* 0x000fe200078e025a */
[----:B------:R-:W-:-:S05]  /*30f0*/  @P3 LOP3.LUT R47, R47, 0x4, RZ, 0xfc, !PT ;  /* 0x000000042f2f3812 */ /* 0x000fca00078efcff */
[----:B------:R0:W-:Y:S01]  /*3100*/  STL [R1], R47 ;  /* 0x0000002f01007387 */ /* 0x0001e20000100800 */
[----:B------:R-:W-:Y:S05]  /*3110*/  @!P2 BRA `(.L_x_495) ;  /* 0x0000008c0060a947 */ /* 0x000fea0003800000 */
[----:B------:R-:W-:Y:S01]  /*3120*/  SHF.R.S32.HI R97, RZ, 0x1f, R96 ;  /* 0x0000001fff617819 */ /* 0x000fe20000011460 */
[----:B------:R-:W-:Y:S01]  /*3130*/  ULDC.64 UR4, c[0x0][0x300] ;  /* 0x0000c00000047ab9 */ /* 0x000fe20000000a00 */
[----:B-----5:R-:W-:Y:S01]  /*3140*/  SHF.R.S32.HI R98, RZ, 0x1f, R95 ;  /* 0x0000001fff627819 */ /* 0x020fe2000001145f */
[----:B0-----:R-:W-:-:S04]  /*3150*/  IMAD.WIDE.U32 R12, R96, UR4, RZ ;  /* 0x00000004600c7c25 */ /* 0x001fc8000f8e00ff */
[----:B------:R-:W-:Y:S02]  /*3160*/  IMAD R11, R97, UR4, RZ ;  /* 0x00000004610b7c24 */ /* 0x000fe4000f8e02ff */
[----:B------:R-:W-:Y:S02]  /*3170*/  IMAD R99, R26, -0x80, R2 ;  /* 0xffffff801a637824 */ /* 0x000fe400078e0202 */
[----:B------:R-:W-:Y:S01]  /*3180*/  IMAD R11, R96, UR5, R11 ;  /* 0x00000005600b7c24 */ /* 0x000fe2000f8e020b */
[----:B------:R-:W-:Y:S02]  /*3190*/  ULDC.64 UR4, c[0x0][0x310] ;  /* 0x0000c40000047ab9 */ /* 0x000fe40000000a00 */
[----:B------:R-:W-:Y:S01]  /*31a0*/  IMAD R14, R98, UR4, RZ ;  /* 0x00000004620e7c24 */ /* 0x000fe2000f8e02ff */
[----:B------:R-:W-:Y:S02]  /*31b0*/  VIMNMX R99, R99, 0x80, PT ;  /* 0x0000008063637848 */ /* 0x000fe40003fe0100 */
[----:B------:R-:W-:Y:S01]  /*31c0*/  IADD3 R13, R13, R11, RZ ;  /* 0x0000000b0d0d7210 */ /* 0x000fe20007ffe0ff */
[C---:B------:R-:W-:Y:S01]  /*31d0*/  IMAD R11, R95.reuse, UR5, R14 ;  /* 0x000000055f0b7c24 */ /* 0x040fe2000f8e020e */
[----:B------:R-:W-:Y:S01]  /*31e0*/  SHF.R.S32.HI R14, RZ, 0x1f, R26 ;  /* 0x0000001fff0e7819 */ /* 0x000fe2000001141a */
[----:B------:R-:W-:Y:S01]  /*31f0*/  IMAD.WIDE.U32 R12, R95, UR4, R12 ;  /* 0x000000045f0c7c25 */ /* 0x000fe2000f8e000c */
[----:B------:R-:W-:-:S03]  /*3200*/  ULDC.64 UR4, c[0x0][0x308] ;  /* 0x0000c20000047ab9 */ /* 0x000fc60000000a00 */
[----:B------:R-:W-:Y:S02]  /*3210*/  IMAD.IADD R13, R13, 0x1, R11 ;  /* 0x000000010d0d7824 */ /* 0x000fe400078e020b */
[----:B------:R-:W-:Y:S02]  /*3220*/  IMAD R11, R10, R26, RZ ;  /* 0x0000001a0a0b7224 */ /* 0x000fe400078e02ff */
[----:B------:R-:W-:-:S04]  /*3230*/  IMAD.WIDE.U32 R12, R220, UR4, R12 ;  /* 0x00000004dc0c7c25 */ /* 0x000fc8000f8e000c */
[----:B------:R-:W-:Y:S01]  /*3240*/  IMAD R102, R220, UR5, R13 ;  /* 0x00000005dc667c24 */ /* 0x000fe2000f8e020d */
[----:B------:R-:W-:Y:S01]  /*3250*/  ULDC.64 UR4, c[0x0][0x2e8] ;  /* 0x0000ba0000047ab9 */ /* 0x000fe20000000a00 */
[-C--:B------:R-:W-:Y:S01]  /*3260*/  IMAD R13, R30, R26.reuse, RZ ;  /* 0x0000001a1e0d7224 */ /* 0x080fe200078e02ff */
[----:B------:R-:W-:Y:S01]  /*3270*/  IADD3 R101, P2, R12, UR4, RZ ;  /* 0x000000040c657c10 */ /* 0x000fe2000ff5e0ff */
[----:B------:R-:W-:Y:S01]  /*3280*/  ULDC.U8 UR4, c[0x0][0x410] ;  /* 0x0001040000047ab9 */ /* 0x000fe20000000000 */
[----:B------:R-:W-:Y:S02]  /*3290*/  IMAD R11, R14, R27, R11 ;  /* 0x0000001b0e0b7224 */ /* 0x000fe400078e020b */
[----:B------:R-:W-:Y:S01]  /*32a0*/  IADD3.X R102, R102, UR5, RZ, P2, !PT ;  /* 0x0000000566667c10 */ /* 0x000fe200097fe4ff */
[----:B------:R-:W-:Y:S01]  /*32b0*/  IMAD R45, R14, R33, R13 ;  /* 0x000000210e2d7224 */ /* 0x000fe200078e020d */
[----:B------:R-:W-:Y:S01]  /*32c0*/  ISETP.NE.AND P2, PT, RZ, UR4, PT ;  /* 0x00000004ff007c0c */ /* 0x000fe2000bf45270 */
[----:B------:R-:W-:-:S04]  /*32d0*/  IMAD.WIDE.U32 R12, R27, R26, RZ ;  /* 0x0000001a1b0c7225 */ /* 0x000fc800078e00ff */
[----:B------:R-:W-:-:S04]  /*32e0*/  IMAD.WIDE.U32 R14, R33, R26, RZ ;  /* 0x0000001a210e7225 */ /* 0x000fc800078e00ff */
[----:B------:R-:W-:Y:S02]  /*32f0*/  IMAD.IADD R81, R13, 0x1, R11 ;  /* 0x000000010d517824 */ /* 0x000fe400078e020b */
[----:B------:R-:W-:Y:S02]  /*3300*/  IMAD.IADD R11, R15, 0x1, R45 ;  /* 0x000000010f0b7824 */ /* 0x000fe400078e022d */
[----:B------:R-:W-:Y:S05]  /*3310*/  @!P2 BRA `(.L_x_496) ;  /* 0x00000044002ca947 */ /* 0x000fea0003800000 */
[----:B------:R-:W-:Y:S01]  /*3320*/  ISETP.GE.AND P2, PT, R219, R99, PT ;  /* 0x00000063db00720c */ /* 0x000fe20003f46270 */
[----:B------:R-:W-:Y:S01]  /*3330*/  IMAD.MOV.U32 R44, RZ, RZ, R47 ;  /* 0x000000ffff2c7224 */ /* 0x000fe200078e002f */
[----:B------:R-:W-:Y:S01]  /*3340*/  BSSY B1, `(.L_x_497) ;  /* 0x0000025000017945 */ /* 0x000fe20003800000 */
[----:B------:R-:W-:Y:S02]  /*3350*/  CS2R R60, SRZ ;  /* 0x00000000003c7805 */ /* 0x000fe4000001ff00 */
[----:B------:R-:W-:Y:S02]  /*3360*/  CS2R R68, SRZ ;  /* 0x0000000000447805 */ /* 0x000fe4000001ff00 */
[----:B------:R-:W-:Y:S02]  /*3370*/  CS2R R72, SRZ ;  /* 0x0000000000487805 */ /* 0x000fe4000001ff00 */
[----:B------:R-:W-:Y:S02]  /*3380*/  LOP3.LUT R44, R44, 0xfffffffe, RZ, 0xc0, !PT ;  /* 0xfffffffe2c2c7812 */ /* 0x000fe400078ec0ff */
[----:B------:R-:W-:-:S02]  /*3390*/  CS2R R70, SRZ ;  /* 0x0000000000467805 */ /* 0x000fc4000001ff00 */
[----:B------:R-:W-:Y:S02]  /*33a0*/  CS2R R64, SRZ ;  /* 0x0000000000407805 */ /* 0x000fe4000001ff00 */
[----:B------:R-:W-:Y:S02]  /*33b0*/  CS2R R62, SRZ ;  /* 0x00000000003e7805 */ /* 0x000fe4000001ff00 */
[----:B------:R-:W-:Y:S02]  /*33c0*/  CS2R R66, SRZ ;  /* 0x0000000000427805 */ /* 0x000fe4000001ff00 */
[----:B------:R-:W-:Y:S02]  /*33d0*/  CS2R R52, SRZ ;  /* 0x0000000000347805 */ /* 0x000fe4000001ff00 */
[----:B------:R-:W-:Y:S02]  /*33e0*/  CS2R R56, SRZ ;  /* 0x0000000000387805 */ /* 0x000fe4000001ff00 */
[----:B------:R-:W-:-:S02]  /*33f0*/  @P2 LOP3.LUT R44, R44, 0x1, RZ, 0xfc, !PT ;  /* 0x000000012c2c2812 */ /* 0x000fc400078efcff */
[----:B------:R-:W-:Y:S02]  /*3400*/  CS2R R54, SRZ ;  /* 0x0000000000367805 */ /* 0x000fe4000001ff00 */
[----:B------:R-:W-:Y:S02]  /*3410*/  CS2R R58, SRZ ;  /* 0x00000000003a7805 */ /* 0x000fe4000001ff00 */
[----:B------:R-:W-:Y:S02]  /*3420*/  CS2R R48, SRZ ;  /* 0x0000000000307805 */ /* 0x000fe4000001ff00 */
[----:B------:R-:W-:Y:S01]  /*3430*/  CS2R R46, SRZ ;  /* 0x00000000002e7805 */ /* 0x000fe2000001ff00 */
[----:B------:R0:W-:Y:S01]  /*3440*/  STL [R1], R44 ;  /* 0x0000002c01007387 */ /* 0x0001e20000100800 */
[----:B------:R-:W-:Y:S02]  /*3450*/  CS2R R50, SRZ ;  /* 0x0000000000327805 */ /* 0x000fe4000001ff00 */
[----:B------:R-:W-:-:S02]  /*3460*/  CS2R R74, SRZ ;  /* 0x00000000004a7805 */ /* 0x000fc4000001ff00 */
[----:B0-----:R-:W-:Y:S01]  /*3470*/  CS2R R44, SRZ ;  /* 0x00000000002c7805 */ /* 0x001fe2000001ff00 */
[----:B------:R-:W-:Y:S06]  /*3480*/  @P2 BRA `(.L_x_498) ;  /* 0x0000000000402947 */ /* 0x000fec0003800000 */
[----:B------:R-:W-:Y:S01]  /*3490*/  ULDC.64 UR4, c[0x0][0x3e8] ;  /* 0x0000fa0000047ab9 */ /* 0x000fe20000000a00 */
[----:B------:R-:W-:Y:S02]  /*34a0*/  CS2R R72, SRZ ;  /* 0x0000000000487805 */ /* 0x000fe4000001ff00 */
[----:B------:R-:W-:Y:S02]  /*34b0*/  IADD3 R76, P2, P3, R82, UR4, R12 ;  /* 0x00000004524c7c10 */ /* 0x000fe4000fb5e00c */
[----:B------:R-:W-:Y:S02]  /*34c0*/  CS2R R74, SRZ ;  /* 0x00000000004a7805 */ /* 0x000fe4000001ff00 */
[----:B------:R-:W-:Y:S01]  /*34d0*/  IADD3.X R77, R36, UR5, R81, P2, P3 ;  /* 0x00000005244d7c10 */ /* 0x000fe200097e6451 */
[----:B------:R-:W-:Y:S02]  /*34e0*/  ULDC.64 UR4, c[0x0][0x400] ;  /* 0x0001000000047ab9 */ /* 0x000fe40000000a00 */
[----:B------:R-:W-:-:S04]  /*34f0*/  IADD3 R78, P2, P3, R86, UR4, R14 ;  /* 0x00000004564e7c10 */ /* 0x000fc8000fb5e00e */
[----:B------:R-:W-:Y:S02]  /*3500*/  IADD3.X R79, R38, UR5, R11, P2, P3 ;  /* 0x00000005264f7c10 */ /* 0x000fe400097e640b */
[----:B------:R-:W-:Y:S02]  /*3510*/  ISETP.GE.AND P2, PT, R22, R103, PT ;  /* 0x000000671600720c */ /* 0x000fe40003f46270 */
[----:B------:R-:W-:Y:S02]  /*3520*/  CS2R R68, SRZ ;  /* 0x0000000000447805 */ /* 0x000fe4000001ff00 */
[----:B------:R-:W-:-:S09]  /*3530*/  CS2R R70, SRZ ;  /* 0x0000000000467805 */ /* 0x000fd2000001ff00 */
[----:B------:R0:W5:Y:S04]  /*3540*/  @!P2 LDG.E.64 R72, desc[UR36][R76.64] ;  /* 0x000000244c48a981 */ /* 0x000168000c1e1b00 */
[----:B------:R0:W5:Y:S01]  /*3550*/  @!P2 LDG.E.64 R74, desc[UR36][R78.64] ;  /* 0x000000244e4aa981 */ /* 0x000162000c1e1b00 */
[----:B------:R-:W-:-:S13]  /*3560*/  ISETP.GE.AND P2, PT, R218, R103, PT ;  /* 0x00000067da00720c */ /* 0x000fda0003f46270 */
[----:B------:R0:W5:Y:S04]  /*3570*/  @!P2 LDG.E.64 R68, desc[UR36][R76.64+0x40] ;  /* 0x000040244c44a981 */ /* 0x000168000c1e1b00 */
[----:B------:R0:W5:Y:S02]  /*3580*/  @!P2 LDG.E.64 R70, desc[UR36][R78.64+0x40] ;  /* 0x000040244e46a981 */ /* 0x000164000c1e1b00 */
.L_x_498:
[----:B------:R-:W-:Y:S05]  /*3590*/  BSYNC B1 ;  /* 0x0000000000017941 */ /* 0x000fea0003800000 */
.L_x_497:
[----:B0-----:R-:W-:Y:S01]  /*35a0*/  IADD3 R76, R219, 0x20, RZ ;  /* 0x00000020db4c7810 */ /* 0x001fe20007ffe0ff */
[----:B------:R-:W-:Y:S01]  /*35b0*/  BSSY B1, `(.L_x_499) ;  /* 0x0000019000017945 */ /* 0x000fe20003800000 */
[----:B-----5:R-:W-:Y:S02]  /*35c0*/  IMAD.MOV.U32 R104, RZ, RZ, R68 ;  /* 0x000000ffff687224 */ /* 0x020fe400078e0044 */
[----:B------:R-:W-:Y:S01]  /*35d0*/  ISETP.GE.AND P2, PT, R76, R99, PT ;  /* 0x000000634c00720c */ /* 0x000fe20003f46270 */
[----:B------:R-:W-:-:S12]  /*35e0*/  IMAD.MOV.U32 R107, RZ, RZ, R72 ;  /* 0x000000ffff6b7224 */ /* 0x000fd800078e0048 */
[----:B------:R-:W-:Y:S05]  /*35f0*/  @P2 BRA `(.L_x_500) ;  /* 0x0000000000502947 */ /* 0x000fea0003800000 */
[----:B------:R-:W-:Y:S01]  /*3600*/  IADD3 R62, P3, P4, R82, R12, R20 ;  /* 0x0000000c523e7210 */ /* 0x000fe20007c7e014 */
[----:B------:R-:W-:Y:S01]  /*3610*/  ULDC.64 UR4, c[0x0][0x3e8] ;  /* 0x0000fa0000047ab9 */ /* 0x000fe20000000a00 */
[----:B------:R-:W-:Y:S02]  /*3620*/  CS2R R64, SRZ ;  /* 0x0000000000407805 */ /* 0x000fe4000001ff00 */
[----:B------:R-:W-:Y:S02]  /*3630*/  CS2R R66, SRZ ;  /* 0x0000000000427805 */ /* 0x000fe4000001ff00 */
[----:B------:R-:W-:Y:S02]  /*3640*/  IADD3.X R61, R36, R81, R8, P3, P4 ;  /* 0x00000051243d7210 */ /* 0x000fe40001fe8408 */
[----:B------:R-:W-:-:S04]  /*3650*/  IADD3 R76, P3, P4, R86, R14, R31 ;  /* 0x0000000e564c7210 */ /* 0x000fc80007c7e01f */
[----:B------:R-:W-:Y:S02]  /*3660*/  IADD3.X R60, R38, R11, R28, P3, P4 ;  /* 0x0000000b263c7210 */ /* 0x000fe40001fe841c */
[----:B------:R-:W-:-:S04]  /*3670*/  IADD3 R62, P3, R62, UR4, RZ ;  /* 0x000000043e3e7c10 */ /* 0x000fc8000ff7e0ff */
[----:B------:R-:W-:Y:S01]  /*3680*/  IADD3.X R63, R61, UR5, RZ, P3, !PT ;  /* 0x000000053d3f7c10 */ /* 0x000fe20009ffe4ff */
[----:B------:R-:W-:Y:S02]  /*3690*/  ULDC.64 UR4, c[0x0][0x400] ;  /* 0x0001000000047ab9 */ /* 0x000fe40000000a00 */
[----:B------:R-:W-:-:S04]  /*36a0*/  IADD3 R76, P3, R76, UR4, RZ ;  /* 0x000000044c4c7c10 */ /* 0x000fc8000ff7e0ff */
[----:B------:R-:W-:Y:S02]  /*36b0*/  IADD3.X R77, R60, UR5, RZ, P3, !PT ;  /* 0x000000053c4d7c10 */ /* 0x000fe40009ffe4ff */
[----:B------:R-:W-:Y:S02]  /*36c0*/  ISETP.GE.AND P3, PT, R22, R103, PT ;  /* 0x000000671600720c */ /* 0x000fe40003f66270 */
[----:B------:R-:W-:-:S11]  /*36d0*/  CS2R R60, SRZ ;  /* 0x00000000003c7805 */ /* 0x000fd6000001ff00 */
[----:B------:R-:W5:Y:S04]  /*36e0*/  @!P3 LDG.E.64 R64, desc[UR36][R62.64] ;  /* 0x000000243e40b981 */ /* 0x000f68000c1e1b00 */
[----:B------:R-:W5:Y:S01]  /*36f0*/  @!P3 LDG.E.64 R66, desc[UR36][R76.64] ;  /* 0x000000244c42b981 */ /* 0x000f62000c1e1b00 */
[----:B------:R-:W-:-:S13]  /*3700*/  ISETP.GE.AND P3, PT, R218, R103, PT ;  /* 0x00000067da00720c */ /* 0x000fda0003f66270 */
[----:B------:R0:W5:Y:S02]  /*3710*/  @!P3 LDG.E.64 R60, desc[UR36][R62.64+0x40] ;  /* 0x000040243e3cb981 */ /* 0x000164000c1e1b00 */
[----:B0-----:R-:W-:-:S06]  /*3720*/  CS2R R62, SRZ ;  /* 0x00000000003e7805 */ /* 0x001fcc000001ff00 */
[----:B------:R0:W5:Y:S02]  /*3730*/  @!P3 LDG.E.64 R62, desc[UR36][R76.64+0x40] ;  /* 0x000040244c3eb981 */ /* 0x000164000c1e1b00 */
.L_x_500:
[----:B------:R-:W-:Y:S05]  /*3740*/  BSYNC B1 ;  /* 0x0000000000017941 */ /* 0x000fea0003800000 */
.L_x_499:
[----:B0-----:R-:W-:Y:S01]  /*3750*/  VIADD R76, R219, 0x40 ;  /* 0x00000040db4c7836 */ /* 0x001fe20000000000 */
[----:B------:R-:W-:Y:S04]  /*3760*/  BSSY B1, `(.L_x_501) ;  /* 0x0000017000017945 */ /* 0x000fe80003800000 */
[----:B------:R-:W-:-:S13]  /*3770*/  ISETP.GE.AND P3, PT, R76, R99, PT ;  /* 0x000000634c00720c */ /* 0x000fda0003f66270 */
        /* <DEDUP_REMOVED lines=21> */
.L_x_502:
[----:B------:R-:W-:Y:S05]  /*38d0*/  BSYNC B1 ;  /* 0x0000000000017941 */ /* 0x000fea0003800000 */
.L_x_501:
[----:B0-----:R-:W-:Y:S01]  /*38e0*/  VIADD R76, R219, 0x60 ;  /* 0x00000060db4c7836 */ /* 0x001fe20000000000 */
[----:B------:R-:W-:Y:S04]  /*38f0*/  BSSY B1, `(.L_x_503) ;  /* 0x000001d000017945 */ /* 0x000fe80003800000 */
[----:B------:R-:W-:-:S13]  /*3900*/  ISETP.GE.AND P4, PT, R76, R99, PT ;  /* 0x000000634c00720c */ /* 0x000fda0003f86270 */
[----:B------:R-:W-:Y:S05]  /*3910*/  @P4 BRA `(.L_x_504) ;  /* 0x0000000000684947 */ /* 0x000fea0003800000 */
[----:B------:R-:W0:Y:S01]  /*3920*/  LDC.64 R44, c[0x0][0x3f8] ;  /* 0x0000fe00ff2c7b82 */ /* 0x000e220000000a00 */
[----:B------:R-:W-:Y:S01]  /*3930*/  MOV R13, R81 ;  /* 0x00000051000d7202 */ /* 0x000fe20000000f00 */
[----:B------:R-:W-:Y:S01]  /*3940*/  ULDC.64 UR4, c[0x0][0x3e8] ;  /* 0x0000fa0000047ab9 */ /* 0x000fe20000000a00 */
[----:B------:R-:W-:Y:S01]  /*3950*/  IMAD.MOV.U32 R15, RZ, RZ, R11 ;  /* 0x000000ffff0f7224 */ /* 0x000fe200078e000b */
[----:B------:R-:W-:Y:S02]  /*3960*/  CS2R R48, SRZ ;  /* 0x0000000000307805 */ /* 0x000fe4000001ff00 */
[----:B------:R-:W-:Y:S01]  /*3970*/  CS2R R50, SRZ ;  /* 0x0000000000327805 */ /* 0x000fe2000001ff00 */
[----:B0-----:R-:W-:Y:S02]  /*3980*/  IMAD R45, R45, 0x60, RZ ;  /* 0x000000602d2d7824 */ /* 0x001fe400078e02ff */
[----:B------:R-:W-:-:S04]  /*3990*/  IMAD.WIDE.U32 R12, R44, 0x60, R12 ;  /* 0x000000602c0c7825 */ /* 0x000fc800078e000c */
[----:B------:R-:W-:Y:S01]  /*39a0*/  IMAD.IADD R13, R13, 0x1, R45 ;  /* 0x000000010d0d7824 */ /* 0x000fe200078e022d */
[----:B------:R-:W-:Y:S01]  /*39b0*/  IADD3 R12, P5, P6, R82, UR4, R12 ;  /* 0x00000004520c7c10 */ /* 0x000fe2000febe00c */
[----:B------:R-:W0:Y:S03]  /*39c0*/  LDC.64 R44, c[0x0][0x408] ;  /* 0x00010200ff2c7b82 */ /* 0x000e260000000a00 */
[----:B------:R-:W-:Y:S01]  /*39d0*/  IADD3.X R13, R36, UR5, R13, P5, P6 ;  /* 0x00000005240d7c10 */ /* 0x000fe2000afec40d */
[----:B------:R-:W-:Y:S01]  /*39e0*/  ULDC.64 UR4, c[0x0][0x400] ;  /* 0x0001000000047ab9 */ /* 0x000fe20000000a00 */
[----:B0-----:R-:W-:-:S04]  /*39f0*/  IMAD.WIDE.U32 R14, R44, 0x60, R14 ;  /* 0x000000602c0e7825 */ /* 0x001fc800078e000e */
[----:B------:R-:W-:Y:S01]  /*3a00*/  IMAD R11, R45, 0x60, RZ ;  /* 0x000000602d0b7824 */ /* 0x000fe200078e02ff */
[----:B------:R-:W-:-:S03]  /*3a10*/  IADD3 R14, P5, P6, R86, UR4, R14 ;  /* 0x00000004560e7c10 */ /* 0x000fc6000febe00e */
[----:B------:R-:W-:-:S05]  /*3a20*/  IMAD.IADD R11, R15, 0x1, R11 ;  /* 0x000000010f0b7824 */ /* 0x000fca00078e020b */
        /* <DEDUP_REMOVED lines=9> */
.L_x_504:
[----:B------:R-:W-:Y:S05]  /*3ac0*/  BSYNC B1 ;  /* 0x0000000000017941 */ /* 0x000fea0003800000 */
.L_x_503:
[----:B------:R-:W-:Y:S01]  /*3ad0*/  UISETP.NE.AND UP0, UPT, UR39, 0x3, UPT ;  /* 0x000000032700788c */ /* 0x000fe2000bf05270 */
[----:B------:R-:W-:Y:S01]  /*3ae0*/  IMAD.MOV.U32 R114, RZ, RZ, R70 ;  /* 0x000000ffff727224 */ /* 0x000fe200078e0046 */
[----:B------:R-:W-:Y:S01]  /*3af0*/  MOV R116, R74 ;  /* 0x0000004a00747202 */ /* 0x000fe20000000f00 */
[----:B-----5:R-:W-:Y:S01]  /*3b00*/  IMAD.MOV.U32 R110, RZ, RZ, R60 ;  /* 0x000000ffff6e7224 */ /* 0x020fe200078e003c */
[----:B------:R-:W-:Y:S01]  /*3b10*/  MOV R105, R52 ;  /* 0x0000003400697202 */ /* 0x000fe20000000f00 */
[----:B------:R-:W-:Y:S01]  /*3b20*/  IMAD.MOV.U32 R112, RZ, RZ, R64 ;  /* 0x000000ffff707224 */ /* 0x000fe200078e0040 */
[----:B------:R-:W-:Y:S01]  /*3b30*/  PLOP3.LUT P5, PT, PT, PT, UP0, 0x80, 0x0 ;  /* 0x000000000000781c */ /* 0x000fe20003faf008 */
[----:B------:R-:W-:Y:S01]  /*3b40*/  IMAD.MOV.U32 R111, RZ, RZ, R62 ;  /* 0x000000ffff6f7224 */ /* 0x000fe200078e003e */
[----:B------:R-:W-:Y:S01]  /*3b50*/  MOV R78, R48 ;  /* 0x00000030004e7202 */ /* 0x000fe20000000f00 */
[----:B------:R-:W-:Y:S02]  /*3b60*/  IMAD.MOV.U32 R113, RZ, RZ, R66 ;  /* 0x000000ffff717224 */ /* 0x000fe400078e0042 */
[----:B------:R-:W-:-:S02]  /*3b70*/  IMAD.MOV.U32 R108, RZ, RZ, R56 ;  /* 0x000000ffff6c7224 */ /* 0x000fc400078e0038 */
[----:B------:R-:W-:Y:S02]  /*3b80*/  IMAD.MOV.U32 R106, RZ, RZ, R54 ;  /* 0x000000ffff6a7224 */ /* 0x000fe400078e0036 */
[----:B------:R-:W-:Y:S02]  /*3b90*/  IMAD.MOV.U32 R109, RZ, RZ, R58 ;  /* 0x000000ffff6d7224 */ /* 0x000fe400078e003a */
[----:B------:R-:W-:Y:S02]  /*3ba0*/  IMAD.MOV.U32 R76, RZ, RZ, R44 ;  /* 0x000000ffff4c7224 */ /* 0x000fe400078e002c */
[----:B------:R-:W-:Y:S02]  /*3bb0*/  IMAD.MOV.U32 R77, RZ, RZ, R46 ;  /* 0x000000ffff4d7224 */ /* 0x000fe400078e002e */
[----:B------:R-:W-:Y:S01]  /*3bc0*/  IMAD.MOV.U32 R79, RZ, RZ, R50 ;  /* 0x000000ffff4f7224 */ /* 0x000fe200078e0032 */
[----:B------:R-:W-:Y:S06]  /*3bd0*/  @!P5 BRA `(.L_x_505) ;  /* 0x000000000004d947 */ /* 0x000fec0003800000 */
[----:B------:R-:W-:Y:S01]  /*3be0*/  BPT.TRAP 0x1 ;  /* 0x000000040000795c */ /* 0x000fe20000300000 */
.L_x_505:
[----:B------:R-:W-:Y:S01]  /*3bf0*/  IMAD R81, R216, 0x8, R19 ;  /* 0x00000008d8517824 */ /* 0x000fe200078e0213 */
[----:B------:R-:W-:Y:S01]  /*3c00*/  SHF.L.U32 R100, R221, 0x1f, RZ ;  /* 0x0000001fdd647819 */ /* 0x000fe200000006ff */
[----:B------:R-:W-:Y:S03]  /*3c10*/  BSSY B1, `(.L_x_506) ;  /* 0x0000003000017945 */ /* 0x000fe60003800000 */
[----:B------:R-:W1:Y:S02]  /*3c20*/  SYNCS.PHASECHK.TRANS64.TRYWAIT P6, [R81+URZ+0x38890], R100 ;  /* 0x03889064510075a7 */ /* 0x000e6400080c017f */
[----:B-1----:R-:W-:Y:S05]  /*3c30*/  @!P6 BRA `(.L_x_507) ;  /* 0x0000025800f4e947 */ /* 0x002fea0003800000 */
.L_x_831:
[----:B------:R-:W-:Y:S05]  /*3c40*/  BSYNC B1 ;  /* 0x0000000000017941 */ /* 0x000fea0003800000 */
.L_x_506:
[----:B------:R-:W-:-:S03]  /*3c50*/  UMOV UR4, 0xffffffff ;  /* 0xffffffff00047882 */ /* 0x000fc60000000000 */
[----:B------:R-:W-:Y:S05]  /*3c60*/  BRA.DIV UR4, `(.L_x_508) ;  /* 0x0000025a04fc7947 */ /* 0x000fea000b800000 */
[----:B------:R2:W3:Y:S04]  /*3c70*/  SHFL.IDX PT, R115, R102, RZ, 0x181f ;  /* 0x00181fff66737589 */ /* 0x0004e800000e0000 */
[----:B------:R2:W4:Y:S02]  /*3c80*/  SHFL.IDX PT, R11, R101, RZ, 0x181f ;  /* 0x00181fff650b7589 */ /* 0x00052400000e0000 */
.L_x_835:
[----:B------:R-:W5:Y:S01]  /*3c90*/  LDL R125, [R1] ;  /* 0x00000000017d7983 */ /* 0x000f620000100800 */
[----:B------:R-:W-:Y:S01]  /*3ca0*/  BSSY B1, `(.L_x_509) ;  /* 0x00000ea000017945 */ /* 0x000fe20003800000 */
[----:B-----5:R-:W-:-:S13]  /*3cb0*/  LOP3.LUT P6, RZ, R125, 0x1, RZ, 0xc0, !PT ;  /* 0x000000017dff7812 */ /* 0x020fda00078cc0ff */
[----:B------:R-:W-:Y:S05]  /*3cc0*/  @P6 BRA `(.L_x_510) ;  /* 0x0000000c009c6947 */ /* 0x000fea0003800000 */
[----:B------:R-:W-:Y:S04]  /*3cd0*/  BSSY B2, `(.L_x_511) ;  /* 0x0000075000027945 */ /* 0x000fe80003800000 */
[----:B------:R-:W-:Y:S05]  /*3ce0*/  @P1 BRA `(.L_x_512) ;  /* 0x0000000400cc1947 */ /* 0x000fea0003800000 */
[----:B0-----:R0:W0:Y:S01]  /*3cf0*/  LDS.128 R12, [R90+0x28400] ;  /* 0x028400005a0c7984 */ /* 0x0010220000000c00 */
[----:B------:R-:W-:Y:S01]  /*3d00*/  ISETP.GE.AND P6, PT, R22, R103, PT ;  /* 0x000000671600720c */ /* 0x000fe20003fc6270 */
[----:B------:R-:W-:-:S12]  /*3d10*/  BSSY B3, `(.L_x_513) ;  /* 0x000006d000037945 */ /* 0x000fd80003800000 */
[----:B------:R-:W-:Y:S05]  /*3d20*/  @P6 BRA `(.L_x_514) ;  /* 0x0000000400ac6947 */ /* 0x000fea0003800000 */
[--C-:B------:R-:W-:Y:S02]  /*3d30*/  SHF.R.U32.HI R72, RZ, 0x8, R73.reuse ;  /* 0x00000008ff487819 */ /* 0x100fe40000011649 */
[----:B------:R-:W-:Y:S02]  /*3d40*/  SHF.R.U32.HI R74, RZ, 0x10, R73 ;  /* 0x00000010ff4a7819 */ /* 0x000fe40000011649 */
[----:B------:R-:W-:Y:S01]  /*3d50*/  LOP3.LUT R73, R73, 0xff0000ff, RZ, 0xc0, !PT ;  /* 0xff0000ff49497812 */ /* 0x000fe200078ec0ff */
[----:B------:R-:W-:Y:S01]  /*3d60*/  IMAD.SHL.U32 R117, R72, 0x100, RZ ;  /* 0x0000010048757824 */ /* 0x000fe200078e00ff */
[----:B------:R-:W-:Y:S01]  /*3d70*/  SHF.R.U32.HI R118, RZ, 0x8, R75 ;  /* 0x00000008ff767819 */ /* 0x000fe2000001164b */
[----:B------:R-:W-:Y:S01]  /*3d80*/  IMAD.U32 R74, R74, 0x10000, RZ ;  /* 0x000100004a4a7824 */ /* 0x000fe200078e00ff */
[----:B------:R-:W-:Y:S02]  /*3d90*/  LOP3.LUT R119, R75, 0xff0000ff, RZ, 0xc0, !PT ;  /* 0xff0000ff4b777812 */ /* 0x000fe400078ec0ff */
[----:B------:R-:W-:-:S02]  /*3da0*/  LOP3.LUT R73, R73, 0xff00, R117, 0xf8, !PT ;  /* 0x0000ff0049497812 */ /* 0x000fc400078ef875 */
[----:B------:R-:W-:Y:S02]  /*3db0*/  SHF.L.U32 R118, R118, 0x8, RZ ;  /* 0x0000000876767819 */ /* 0x000fe400000006ff */
[----:B------:R-:W-:Y:S02]  /*3dc0*/  LOP3.LUT R73, R73, 0xff0000, R74, 0xf8, !PT ;  /* 0x00ff000049497812 */ /* 0x000fe400078ef84a */
[-C--:B------:R-:W-:Y:S02]  /*3dd0*/  F2FP.F16.E4M3.UNPACK_B R74, R116.reuse.H1 ;  /* 0x00000074ff4a723e */ /* 0x080fe400030006ff */
[----:B0-----:R-:W-:Y:S02]  /*3de0*/  F2FP.F16.E4M3.UNPACK_B R117, R13 ;  /* 0x0000000dff75723e */ /* 0x001fe400020006ff */
[----:B------:R-:W-:Y:S01]  /*3df0*/  SHF.R.U32.HI R72, RZ, 0x10, R75 ;  /* 0x00000010ff487819 */ /* 0x000fe2000001164b */
[----:B------:R-:W-:Y:S01]  /*3e00*/  HADD2.F32 R121, -RZ, R74.H0_H0 ;  /* 0x2000004aff797230 */ /* 0x000fe20000004100 */
[----:B------:R-:W-:Y:S01]  /*3e10*/  LOP3.LUT R119, R119, 0xff00, R118, 0xf8, !PT ;  /* 0x0000ff0077777812 */ /* 0x000fe200078ef876 */
[--C-:B------:R-:W-:Y:S01]  /*3e20*/  HADD2.F32 R75, -RZ, R117.reuse.H1_H1 ;  /* 0x30000075ff4b7230 */ /* 0x100fe20000004100 */
[----:B------:R-:W-:Y:S01]  /*3e30*/  F2FP.F16.E4M3.UNPACK_B R118, R107.H1 ;  /* 0x0000006bff76723e */ /* 0x000fe200030006ff */
[----:B------:R-:W-:Y:S01]  /*3e40*/  HADD2.F32 R117, -RZ, R117.H0_H0 ;  /* 0x20000075ff757230 */ /* 0x000fe20000004100 */
[----:B------:R-:W-:-:S02]  /*3e50*/  F2FP.F16.E4M3.UNPACK_B R116, R116 ;  /* 0x00000074ff74723e */ /* 0x000fc400020006ff */
[-C--:B------:R-:W-:Y:S01]  /*3e60*/  FMUL.FTZ R122, R75, R121.reuse ;  /* 0x000000794b7a7220 */ /* 0x080fe20000410000 */
[--C-:B------:R-:W-:Y:S02]  /*3e70*/  HADD2.F32 R120, -RZ, R118.reuse.H0_H0 ;  /* 0x20000076ff787230 */ /* 0x100fe40000004100 */
[----:B------:R-:W-:Y:S01]  /*3e80*/  FMUL.FTZ R121, R117, R121 ;  /* 0x0000007975797220 */ /* 0x000fe20000410000 */
[----:B------:R-:W-:Y:S01]  /*3e90*/  HADD2.F32 R118, -RZ, R118.H1_H1 ;  /* 0x30000076ff767230 */ /* 0x000fe20000004100 */
[----:B------:R-:W-:Y:S02]  /*3ea0*/  F2FP.F16.E4M3.UNPACK_B R107, R107 ;  /* 0x0000006bff6b723e */ /* 0x000fe400020006ff */
[-C--:B------:R-:W-:Y:S01]  /*3eb0*/  FFMA.FTZ R75, R75, R120.reuse, R121 ;  /* 0x000000784b4b7223 */ /* 0x080fe20000010079 */
[----:B------:R-:W-:Y:S01]  /*3ec0*/  F2FP.F16.E4M3.UNPACK_B R121, R13.H1 ;  /* 0x0000000dff79723e */ /* 0x000fe200030006ff */
[----:B------:R-:W-:Y:S01]  /*3ed0*/  FFMA.FTZ R117, R117, R120, -R122 ;  /* 0x0000007875757223 */ /* 0x000fe2000001087a */
[----:B------:R-:W-:-:S03]  /*3ee0*/  HADD2.F32 R120, -RZ, R74.H1_H1 ;  /* 0x3000004aff787230 */ /* 0x000fc60000004100 */
[--C-:B------:R-:W-:Y:S02]  /*3ef0*/  HADD2.F32 R13, -RZ, R121.reuse.H1_H1 ;  /* 0x30000079ff0d7230 */ /* 0x100fe40000004100 */
[----:B------:R-:W-:-:S03]  /*3f00*/  HADD2.F32 R74, -RZ, R121.H0_H0 ;  /* 0x20000079ff4a7230 */ /* 0x000fc60000004100 */
[CC--:B------:R-:W-:Y:S02]  /*3f10*/  FMUL.FTZ R121, R13.reuse, R120.reuse ;  /* 0x000000780d797220 */ /* 0x0c0fe40000410000 */
[C---:B------:R-:W-:Y:S02]  /*3f20*/  FMUL.FTZ R120, R74.reuse, R120 ;  /* 0x000000784a787220 */ /* 0x040fe40000410000 */
[-C--:B------:R-:W-:Y:S02]  /*3f30*/  FFMA.FTZ R74, R74, R118.reuse, -R121 ;  /* 0x000000764a4a7223 */ /* 0x080fe40000010879 */
[----:B------:R-:W-:Y:S01]  /*3f40*/  FFMA.FTZ R118, R13, R118, R120 ;  /* 0x000000760d767223 */ /* 0x000fe20000010078 */
[----:B------:R-:W-:Y:S02]  /*3f50*/  IMAD.U32 R13, R72, 0x10000, RZ ;  /* 0x00010000480d7824 */ /* 0x000fe400078e00ff */
[----:B------:R-:W-:Y:S01]  /*3f60*/  IMAD.MOV.U32 R72, RZ, RZ, R15 ;  /* 0x000000ffff487224 */ /* 0x000fe200078e000f */
[----:B------:R-:W-:-:S02]  /*3f70*/  F2FP.F16.E4M3.UNPACK_B R15, R73.H1 ;  /* 0x00000049ff0f723e */ /* 0x000fc400030006ff */
[----:B------:R-:W-:Y:S02]  /*3f80*/  LOP3.LUT R13, R119, 0xff0000, R13, 0xf8, !PT ;  /* 0x00ff0000770d7812 */ /* 0x000fe400078ef80d */
[-C--:B------:R-:W-:Y:S01]  /*3f90*/  F2FP.F16.E4M3.UNPACK_B R122, R72.reuse ;  /* 0x00000048ff7a723e */ /* 0x080fe200020006ff */
[--C-:B------:R-:W-:Y:S01]  /*3fa0*/  HADD2.F32 R121, -RZ, R15.reuse.H0_H0 ;  /* 0x2000000fff797230 */ /* 0x100fe20000004100 */
[-C--:B------:R-:W-:Y:S01]  /*3fb0*/  F2FP.F16.E4M3.UNPACK_B R119, R13.reuse.H1 ;  /* 0x0000000dff77723e */ /* 0x080fe200030006ff */
[----:B------:R-:W-:Y:S01]  /*3fc0*/  HADD2.F32 R15, -RZ, R15.H1_H1 ;  /* 0x3000000fff0f7230 */ /* 0x000fe20000004100 */
[----:B------:R-:W-:Y:S01]  /*3fd0*/  F2FP.F16.E4M3.UNPACK_B R72, R72.H1 ;  /* 0x00000048ff48723e */ /* 0x000fe200030006ff */
[--C-:B------:R-:W-:Y:S01]  /*3fe0*/  HADD2.F32 R120, -RZ, R122.reuse.H1_H1 ;  /* 0x3000007aff787230 */ /* 0x100fe20000004100 */
[----:B------:R-:W-:Y:S01]  /*3ff0*/  F2FP.SATFINITE.E4M3.F32.PACK_AB_MERGE_C R74, R118, R74, RZ ;  /* 0x0000004a764a723e */ /* 0x000fe200048070ff */
[--C-:B------:R-:W-:Y:S01]  /*4000*/  HADD2.F32 R123, -RZ, R119.reuse.H0_H0 ;  /* 0x20000077ff7b7230 */ /* 0x100fe20000004100 */
[----:B------:R-:W-:Y:S01]  /*4010*/  F2FP.F16.E4M3.UNPACK_B R13, R13 ;  /* 0x0000000dff0d723e */ /* 0x000fe200020006ff */
[----:B------:R-:W-:Y:S01]  /*4020*/  HADD2.F32 R122, -RZ, R122.H0_H0 ;  /* 0x2000007aff7a7230 */ /* 0x000fe20000004100 */
[----:B------:R-:W-:Y:S01]  /*4030*/  F2FP.SATFINITE.E4M3.F32.PACK_AB_MERGE_C R75, R75, R117, R74 ;  /* 0x000000754b4b723e */ /* 0x000fe2000480704a */
[----:B------:R-:W-:-:S02]  /*4040*/  HADD2.F32 R119, -RZ, R119.H1_H1 ;  /* 0x30000077ff777230 */ /* 0x000fc40000004100 */
[----:B------:R-:W-:Y:S01]  /*4050*/  FMUL.FTZ R124, R120, R123 ;  /* 0x0000007b787c7220 */ /* 0x000fe20000410000 */
[-C--:B------:R-:W-:Y:S02]  /*4060*/  F2FP.F16.E4M3.UNPACK_B R74, R14.reuse ;  /* 0x0000000eff4a723e */ /* 0x080fe400020006ff */
[----:B------:R-:W-:Y:S01]  /*4070*/  F2FP.F16.E4M3.UNPACK_B R73, R73 ;  /* 0x00000049ff49723e */ /* 0x000fe200020006ff */
[C---:B------:R-:W-:Y:S01]  /*4080*/  FFMA.FTZ R124, R122.reuse, R121, -R124 ;  /* 0x000000797a7c7223 */ /* 0x040fe2000001087c */
[----:B------:R-:W-:Y:S01]  /*4090*/  FMUL.FTZ R122, R122, R123 ;  /* 0x0000007b7a7a7220 */ /* 0x000fe20000410000 */
[----:B------:R-:W-:Y:S02]  /*40a0*/  F2FP.F16.E4M3.UNPACK_B R14, R14.H1 ;  /* 0x0000000eff0e723e */ /* 0x000fe400030006ff */
[----:B------:R-:W-:Y:S02]  /*40b0*/  HADD2.F32 R117, -RZ, R73.H0_H0 ;  /* 0x20000049ff757230 */ /* 0x000fe40000004100 */
[----:B------:R-:W-:Y:S01]  /*40c0*/  FFMA.FTZ R122, R120, R121, R122 ;  /* 0x00000079787a7223 */ /* 0x000fe2000001007a */
[----:B------:R-:W-:-:S02]  /*40d0*/  HADD2.F32 R120, -RZ, R72.H1_H1 ;  /* 0x30000048ff787230 */ /* 0x000fc40000004100 */
[----:B------:R-:W-:Y:S02]  /*40e0*/  HADD2.F32 R72, -RZ, R72.H0_H0 ;  /* 0x20000048ff487230 */ /* 0x000fe40000004100 */
[----:B------:R-:W-:Y:S02]  /*40f0*/  HADD2.F32 R73, -RZ, R73.H1_H1 ;  /* 0x30000049ff497230 */ /* 0x000fe40000004100 */
[----:B------:R-:W-:-:S04]  /*4100*/  FMUL.FTZ R121, R120, R119 ;  /* 0x0000007778797220 */ /* 0x000fc80000410000 */
[C---:B------:R-:W-:Y:S01]  /*4110*/  FFMA.FTZ R121, R72.reuse, R15, -R121 ;  /* 0x0000000f48797223 */ /* 0x040fe20000010879 */
[----:B------:R-:W-:Y:S01]  /*4120*/  FMUL.FTZ R72, R72, R119 ;  /* 0x0000007748487220 */ /* 0x000fe20000410000 */
[--C-:B------:R-:W-:Y:S02]  /*4130*/  HADD2.F32 R119, -RZ, R13.reuse.H0_H0 ;  /* 0x2000000dff777230 */ /* 0x100fe40000004100 */
[----:B------:R-:W-:Y:S02]  /*4140*/  HADD2.F32 R13, -RZ, R13.H1_H1 ;  /* 0x3000000dff0d7230 */ /* 0x000fe40000004100 */
[----:B------:R-:W-:Y:S01]  /*4150*/  FFMA.FTZ R72, R120, R15, R72 ;  /* 0x0000000f78487223 */ /* 0x000fe20000010048 */
[--C-:B------:R-:W-:Y:S02]  /*4160*/  HADD2.F32 R15, -RZ, R74.reuse.H1_H1 ;  /* 0x3000004aff0f7230 */ /* 0x100fe40000004100 */
[----:B------:R-:W-:Y:S02]  /*4170*/  HADD2.F32 R74, -RZ, R74.H0_H0 ;  /* 0x2000004aff4a7230 */ /* 0x000fe40000004100 */
[----:B------:R-:W-:-:S02]  /*4180*/  HADD2.F32 R120, -RZ, R116.H1_H1 ;  /* 0x30000074ff787230 */ /* 0x000fc40000004100 */
[CC--:B------:R-:W-:Y:S01]  /*4190*/  FMUL.FTZ R118, R15.reuse, R119.reuse ;  /* 0x000000770f767220 */ /* 0x0c0fe20000410000 */
[----:B------:R-:W-:Y:S02]  /*41a0*/  HADD2.F32 R116, -RZ, R116.H0_H0 ;  /* 0x20000074ff747230 */ /* 0x000fe40000004100 */
[----:B------:R-:W-:Y:S01]  /*41b0*/  FMUL.FTZ R119, R74, R119 ;  /* 0x000000774a777220 */ /* 0x000fe20000410000 */
[----:B------:R-:W-:Y:S01]  /*41c0*/  F2FP.SATFINITE.E4M3.F32.PACK_AB_MERGE_C R72, R72, R121, RZ ;  /* 0x000000794848723e */ /* 0x000fe200048070ff */
[-C--:B------:R-:W-:Y:S02]  /*41d0*/  FFMA.FTZ R118, R74, R117.reuse, -R118 ;  /* 0x000000754a767223 */ /* 0x080fe40000010876 */
[----:B------:R-:W-:Y:S01]  /*41e0*/  FFMA.FTZ R119, R15, R117, R119 ;  /* 0x000000750f777223 */ /* 0x000fe20000010077 */
[--C-:B------:R-:W-:Y:S01]  /*41f0*/  HADD2.F32 R15, -RZ, R14.reuse.H1_H1 ;  /* 0x3000000eff0f7230 */ /* 0x100fe20000004100 */
[----:B------:R-:W-:Y:S01]  /*4200*/  F2FP.SATFINITE.E4M3.F32.PACK_AB_MERGE_C R72, R122, R124, R72 ;  /* 0x0000007c7a48723e */ /* 0x000fe20004807048 */
[----:B------:R-:W-:-:S03]  /*4210*/  HADD2.F32 R14, -RZ, R14.H0_H0 ;  /* 0x2000000eff0e7230 */ /* 0x000fc60000004100 */
[CC--:B------:R-:W-:Y:S02]  /*4220*/  FMUL.FTZ R74, R15.reuse, R13.reuse ;  /* 0x0000000d0f4a7220 */ /* 0x0c0fe40000410000 */
[C---:B------:R-:W-:Y:S02]  /*4230*/  FMUL.FTZ R117, R14.reuse, R13 ;  /* 0x0000000d0e757220 */ /* 0x040fe40000410000 */
[-C--:B------:R-:W-:Y:S01]  /*4240*/  FFMA.FTZ R13, R14, R73.reuse, -R74 ;  /* 0x000000490e0d7223 */ /* 0x080fe2000001084a */
[----:B------:R-:W-:Y:S01]  /*4250*/  F2FP.F16.E4M3.UNPACK_B R74, R12.H1 ;  /* 0x0000000cff4a723e */ /* 0x000fe200030006ff */
[----:B------:R-:W-:Y:S01]  /*4260*/  FFMA.FTZ R14, R15, R73, R117 ;  /* 0x000000490f0e7223 */ /* 0x000fe20000010075 */
[--C-:B------:R-:W-:Y:S02]  /*4270*/  HADD2.F32 R73, -RZ, R107.reuse.H1_H1 ;  /* 0x3000006bff497230 */ /* 0x100fe40000004100 */
[----:B------:R-:W-:Y:S02]  /*4280*/  HADD2.F32 R107, -RZ, R107.H0_H0 ;  /* 0x2000006bff6b7230 */ /* 0x000fe40000004100 */
[--C-:B------:R-:W-:Y:S01]  /*4290*/  HADD2.F32 R15, -RZ, R74.reuse.H1_H1 ;  /* 0x3000004aff0f7230 */ /* 0x100fe20000004100 */
[----:B------:R-:W-:Y:S01]  /*42a0*/  F2FP.SATFINITE.E4M3.F32.PACK_AB_MERGE_C R13, R14, R13, RZ ;  /* 0x0000000d0e0d723e */ /* 0x000fe200048070ff */
[----:B------:R-:W-:-:S03]  /*42b0*/  HADD2.F32 R74, -RZ, R74.H0_H0 ;  /* 0x2000004aff4a7230 */ /* 0x000fc60000004100 */
[----:B------:R-:W-:Y:S01]  /*42c0*/  FMUL.FTZ R117, R15, R120 ;  /* 0x000000780f757220 */ /* 0x000fe20000410000 */
[----:B------:R-:W-:Y:S01]  /*42d0*/  F2FP.SATFINITE.E4M3.F32.PACK_AB_MERGE_C R118, R119, R118, R13 ;  /* 0x000000767776723e */ /* 0x000fe2000480700d */
[C---:B------:R-:W-:Y:S01]  /*42e0*/  FMUL.FTZ R120, R74.reuse, R120 ;  /* 0x000000784a787220 */ /* 0x040fe20000410000 */
[----:B------:R-:W-:Y:S01]  /*42f0*/  MOV R13, R75 ;  /* 0x0000004b000d7202 */ /* 0x000fe20000000f00 */
[-C--:B------:R-:W-:Y:S02]  /*4300*/  FFMA.FTZ R117, R74, R73.reuse, -R117 ;  /* 0x000000494a757223 */ /* 0x080fe40000010875 */
[----:B------:R-:W-:Y:S01]  /*4310*/  FFMA.FTZ R120, R15, R73, R120 ;  /* 0x000000490f787223 */ /* 0x000fe20000010078 */
[----:B------:R-:W-:Y:S01]  /*4320*/  F2FP.F16.E4M3.UNPACK_B R15, R12 ;  /* 0x0000000cff0f723e */ /* 0x000fe200020006ff */
[----:B------:R-:W-:-:S03]  /*4330*/  IMAD.MOV.U32 R14, RZ, RZ, R118 ;  /* 0x000000ffff0e7224 */ /* 0x000fc600078e0076 */
[----:B------:R-:W-:Y:S01]  /*4340*/  F2FP.SATFINITE.E4M3.F32.PACK_AB_MERGE_C R117, R120, R117, RZ ;  /* 0x000000757875723e */ /* 0x000fe200048070ff */
[--C-:B------:R-:W-:Y:S02]  /*4350*/  HADD2.F32 R12, -RZ, R15.reuse.H1_H1 ;  /* 0x3000000fff0c7230 */ /* 0x100fe40000004100 */
[----:B------:R-:W-:-:S03]  /*4360*/  HADD2.F32 R15, -RZ, R15.H0_H0 ;  /* 0x2000000fff0f7230 */ /* 0x000fc60000004100 */
[CC--:B------:R-:W-:Y:S02]  /*4370*/  FMUL.FTZ R73, R12.reuse, R116.reuse ;  /* 0x000000740c497220 */ /* 0x0c0fe40000410000 */
[C---:B------:R-:W-:Y:S02]  /*4380*/  FMUL.FTZ R116, R15.reuse, R116 ;  /* 0x000000740f747220 */ /* 0x040fe40000410000 */
[-C--:B------:R-:W-:Y:S01]  /*4390*/  FFMA.FTZ R73, R15, R107.reuse, -R73 ;  /* 0x0000006b0f497223 */ /* 0x080fe20000010849 */
[----:B------:R-:W-:Y:S02]  /*43a0*/  IMAD.MOV.U32 R15, RZ, RZ, R72 ;  /* 0x000000ffff0f7224 */ /* 0x000fe400078e0048 */
[----:B------:R-:W-:-:S05]  /*43b0*/  FFMA.FTZ R116, R12, R107, R116 ;  /* 0x0000006b0c747223 */ /* 0x000fca0000010074 */
[----:B------:R-:W-:-:S05]  /*43c0*/  F2FP.SATFINITE.E4M3.F32.PACK_AB_MERGE_C R73, R116, R73, R117 ;  /* 0x000000497449723e */ /* 0x000fca0004807075 */
[----:B------:R-:W-:-:S07]  /*43d0*/  IMAD.MOV.U32 R12, RZ, RZ, R73 ;  /* 0x000000ffff0c7224 */ /* 0x000fce00078e0049 */
.L_x_514:
[----:B------:R-:W-:Y:S05]  /*43e0*/  BSYNC B3 ;  /* 0x0000000000037941 */ /* 0x000fea0003800000 */
.L_x_513:
[----:B----4-:R-:W-:-:S05]  /*43f0*/  IADD3 R72, P6, R16, R11, RZ ;  /* 0x0000000b10487210 */ /* 0x010fca0007fde0ff */
[----:B---3--:R-:W-:-:S05]  /*4400*/  IMAD.X R73, R115, 0x1, R17, P6 ;  /* 0x0000000173497824 */ /* 0x008fca00030e0611 */
[----:B0-----:R0:W-:Y:S03]  /*4410*/  ST.E.128 desc[UR36][R72.64], R12 ;  /* 0x0000000c48007985 */ /* 0x0011e6000c101d24 */
.L_x_512:
[----:B------:R-:W-:Y:S05]  /*4420*/  BSYNC B2 ;  /* 0x0000000000027941 */ /* 0x000fea0003800000 */
.L_x_511:
[----:B------:R-:W-:-:S13]  /*4430*/  LOP3.LUT P6, RZ, R125, 0x2, RZ, 0xc0, !PT ;  /* 0x000000027dff7812 */ /* 0x000fda00078cc0ff */
[----:B------:R-:W-:Y:S05]  /*4440*/  @P6 BRA `(.L_x_510) ;  /* 0x0000000400bc6947 */ /* 0x000fea0003800000 */
[----:B0-----:R0:W0:Y:S01]  /*4450*/  LDS.128 R12, [R90+0x2c400] ;  /* 0x02c400005a0c7984 */ /* 0x0010220000000c00 */
[----:B----4-:R-:W-:Y:S01]  /*4460*/  IADD3 R72, P6, R18, R11, RZ ;  /* 0x0000000b12487210 */ /* 0x010fe20007fde0ff */
[----:B------:R-:W-:Y:S04]  /*4470*/  BSSY B2, `(.L_x_515) ;  /* 0x000006b000027945 */ /* 0x000fe80003800000 */
[----:B---3--:R-:W-:Y:S01]  /*4480*/  IMAD.X R73, R115, 0x1, R217, P6 ;  /* 0x0000000173497824 */ /* 0x008fe200030e06d9 */
[----:B------:R-:W-:-:S13]  /*4490*/  ISETP.GE.AND P6, PT, R218, R103, PT ;  /* 0x00000067da00720c */ /* 0x000fda0003fc6270 */
[----:B------:R-:W-:Y:S05]  /*44a0*/  @P6 BRA `(.L_x_516) ;  /* 0x00000004009c6947 */ /* 0x000fea0003800000 */
[--C-:B------:R-:W-:Y:S02]  /*44b0*/  SHF.R.U32.HI R70, RZ, 0x8, R69.reuse ;  /* 0x00000008ff467819 */ /* 0x100fe40000011645 */
[----:B------:R-:W-:Y:S02]  /*44c0*/  LOP3.LUT R68, R69, 0xff0000ff, RZ, 0xc0, !PT ;  /* 0xff0000ff45447812 */ /* 0x000fe400078ec0ff */
[----:B------:R-:W-:Y:S02]  /*44d0*/  SHF.R.U32.HI R69, RZ, 0x10, R69 ;  /* 0x00000010ff457819 */ /* 0x000fe40000011645 */
[----:B------:R-:W-:Y:S02]  /*44e0*/  SHF.L.U32 R70, R70, 0x8, RZ ;  /* 0x0000000846467819 */ /* 0x000fe400000006ff */
[----:B------:R-:W-:Y:S01]  /*44f0*/  SHF.R.U32.HI R74, RZ, 0x8, R71 ;  /* 0x00000008ff4a7819 */ /* 0x000fe20000011647 */
[----:B------:R-:W-:Y:S01]  /*4500*/  IMAD.U32 R69, R69, 0x10000, RZ ;  /* 0x0001000045457824 */ /* 0x000fe200078e00ff */
[----:B------:R-:W-:-:S02]  /*4510*/  LOP3.LUT R68, R68, 0xff00, R70, 0xf8, !PT ;  /* 0x0000ff0044447812 */ /* 0x000fc400078ef846 */
[----:B------:R-:W-:Y:S01]  /*4520*/  LOP3.LUT R75, R71, 0xff0000ff, RZ, 0xc0, !PT ;  /* 0xff0000ff474b7812 */ /* 0x000fe200078ec0ff */
[----:B------:R-:W-:Y:S01]  /*4530*/  IMAD.SHL.U32 R74, R74, 0x100, RZ ;  /* 0x000001004a4a7824 */ /* 0x000fe200078e00ff */
[----:B------:R-:W-:Y:S02]  /*4540*/  SHF.R.U32.HI R11, RZ, 0x10, R71 ;  /* 0x00000010ff0b7819 */ /* 0x000fe40000011647 */
[----:B------:R-:W-:Y:S02]  /*4550*/  LOP3.LUT R68, R68, 0xff0000, R69, 0xf8, !PT ;  /* 0x00ff000044447812 */ /* 0x000fe400078ef845 */
[----:B------:R-:W-:Y:S01]  /*4560*/  F2FP.F16.E4M3.UNPACK_B R69, R114.H1 ;  /* 0x00000072ff45723e */ /* 0x000fe200030006ff */
[----:B------:R-:W-:Y:S01]  /*4570*/  IMAD.U32 R11, R11, 0x10000, RZ ;  /* 0x000100000b0b7824 */ /* 0x000fe200078e00ff */
[----:B0-----:R-:W-:Y:S02]  /*4580*/  F2FP.F16.E4M3.UNPACK_B R71, R13 ;  /* 0x0000000dff47723e */ /* 0x001fe400020006ff */
[----:B------:R-:W-:Y:S01]  /*4590*/  LOP3.LUT R75, R75, 0xff00, R74, 0xf8, !PT ;  /* 0x0000ff004b4b7812 */ /* 0x000fe200078ef84a */
[----:B------:R-:W-:Y:S01]  /*45a0*/  HADD2.F32 R115, -RZ, R69.H0_H0 ;  /* 0x20000045ff737230 */ /* 0x000fe20000004100 */
[----:B------:R-:W-:Y:S01]  /*45b0*/  F2FP.F16.E4M3.UNPACK_B R74, R104.H1 ;  /* 0x00000068ff4a723e */ /* 0x000fe200030006ff */
[--C-:B------:R-:W-:Y:S01]  /*45c0*/  HADD2.F32 R70, -RZ, R71.reuse.H1_H1 ;  /* 0x30000047ff467230 */ /* 0x100fe20000004100 */
[----:B------:R-:W-:Y:S01]  /*45d0*/  LOP3.LUT R11, R75, 0xff0000, R11, 0xf8, !PT ;  /* 0x00ff00004b0b7812 */ /* 0x000fe200078ef80b */
[----:B------:R-:W-:Y:S01]  /*45e0*/  HADD2.F32 R71, -RZ, R71.H0_H0 ;  /* 0x20000047ff477230 */ /* 0x000fe20000004100 */
[----:B------:R-:W-:Y:S01]  /*45f0*/  F2FP.F16.E4M3.UNPACK_B R114, R114 ;  /* 0x00000072ff72723e */ /* 0x000fe200020006ff */
[----:B------:R-:W-:-:S02]  /*4600*/  HADD2.F32 R107, -RZ, R74.H0_H0 ;  /* 0x2000004aff6b7230 */ /* 0x000fc40000004100 */
[CC--:B------:R-:W-:Y:S01]  /*4610*/  FMUL.FTZ R116, R70.reuse, R115.reuse ;  /* 0x0000007346747220 */ /* 0x0c0fe20000410000 */
[----:B------:R-:W-:Y:S02]  /*4620*/  HADD2.F32 R74, -RZ, R74.H1_H1 ;  /* 0x3000004aff4a7230 */ /* 0x000fe40000004100 */
[C---:B------:R-:W-:Y:S01]  /*4630*/  FMUL.FTZ R115, R71.reuse, R115 ;  /* 0x0000007347737220 */ /* 0x040fe20000410000 */
[----:B------:R-:W-:Y:S01]  /*4640*/  F2FP.F16.E4M3.UNPACK_B R75, R11.H1 ;  /* 0x0000000bff4b723e */ /* 0x000fe200030006ff */
[----:B------:R-:W-:Y:S01]  /*4650*/  FFMA.FTZ R71, R71, R107, -R116 ;  /* 0x0000006b47477223 */ /* 0x000fe20000010874 */
[----:B------:R-:W-:Y:S01]  /*4660*/  F2FP.F16.E4M3.UNPACK_B R116, R15 ;  /* 0x0000000fff74723e */ /* 0x000fe200020006ff */
[----:B------:R-:W-:Y:S01]  /*4670*/  FFMA.FTZ R70, R70, R107, R115 ;  /* 0x0000006b46467223 */ /* 0x000fe20000010073 */
[----:B------:R-:W-:Y:S01]  /*4680*/  F2FP.F16.E4M3.UNPACK_B R115, R13.H1 ;  /* 0x0000000dff73723e */ /* 0x000fe200030006ff */
[----:B------:R-:W-:Y:S01]  /*4690*/  HADD2.F32 R107, -RZ, R69.H1_H1 ;  /* 0x30000045ff6b7230 */ /* 0x000fe20000004100 */
[----:B------:R-:W-:Y:S01]  /*46a0*/  F2FP.F16.E4M3.UNPACK_B R15, R15.H1 ;  /* 0x0000000fff0f723e */ /* 0x000fe200030006ff */
[----:B------:R-:W-:Y:S01]  /*46b0*/  HADD2.F32 R117, -RZ, R75.H0_H0 ;  /* 0x2000004bff757230 */ /* 0x000fe20000004100 */
[----:B------:R-:W-:Y:S01]  /*46c0*/  F2FP.F16.E4M3.UNPACK_B R11, R11 ;  /* 0x0000000bff0b723e */ /* 0x000fe200020006ff */
[--C-:B------:R-:W-:Y:S01]  /*46d0*/  HADD2.F32 R13, -RZ, R115.reuse.H1_H1 ;  /* 0x30000073ff0d7230 */ /* 0x100fe20000004100 */
[----:B------:R-:W-:Y:S01]  /*46e0*/  F2FP.F16.E4M3.UNPACK_B R104, R104 ;  /* 0x00000068ff68723e */ /* 0x000fe200020006ff */
[----:B------:R-:W-:-:S02]  /*46f0*/  HADD2.F32 R69, -RZ, R115.H0_H0 ;  /* 0x20000073ff457230 */ /* 0x000fc40000004100 */
[----:B------:R-:W-:Y:S02]  /*4700*/  HADD2.F32 R75, -RZ, R75.H1_H1 ;  /* 0x3000004bff4b7230 */ /* 0x000fe40000004100 */
[-C--:B------:R-:W-:Y:S01]  /*4710*/  FMUL.FTZ R115, R13, R107.reuse ;  /* 0x0000006b0d737220 */ /* 0x080fe20000410000 */
[----:B------:R-:W-:-:S03]  /*4720*/  FMUL.FTZ R107, R69, R107 ;  /* 0x0000006b456b7220 */ /* 0x000fc60000410000 */
[-C--:B------:R-:W-:Y:S01]  /*4730*/  FFMA.FTZ R69, R69, R74.reuse, -R115 ;  /* 0x0000004a45457223 */ /* 0x080fe20000010873 */
[----:B------:R-:W-:Y:S01]  /*4740*/  FFMA.FTZ R74, R13, R74, R107 ;  /* 0x0000004a0d4a7223 */ /* 0x000fe2000001006b */
[-C--:B------:R-:W-:Y:S01]  /*4750*/  F2FP.F16.E4M3.UNPACK_B R13, R68.reuse.H1 ;  /* 0x00000044ff0d723e */ /* 0x080fe200030006ff */
[--C-:B------:R-:W-:Y:S01]  /*4760*/  HADD2.F32 R107, -RZ, R116.reuse.H1_H1 ;  /* 0x30000074ff6b7230 */ /* 0x100fe20000004100 */
[----:B------:R-:W-:Y:S01]  /*4770*/  F2FP.F16.E4M3.UNPACK_B R68, R68 ;  /* 0x00000044ff44723e */ /* 0x000fe200020006ff */
[----:B------:R-:W-:Y:S01]  /*4780*/  HADD2.F32 R116, -RZ, R116.H0_H0 ;  /* 0x20000074ff747230 */ /* 0x000fe20000004100 */
[----:B------:R-:W-:Y:S01]  /*4790*/  F2FP.SATFINITE.E4M3.F32.PACK_AB_MERGE_C R69, R74, R69, RZ ;  /* 0x000000454a45723e */ /* 0x000fe200048070ff */
[--C-:B------:R-:W-:Y:S02]  /*47a0*/  HADD2.F32 R115, -RZ, R13.reuse.H0_H0 ;  /* 0x2000000dff737230 */ /* 0x100fe40000004100 */
[----:B------:R-:W-:Y:S01]  /*47b0*/  FMUL.FTZ R118, R107, R117 ;  /* 0x000000756b767220 */ /* 0x000fe20000410000 */
[----:B------:R-:W-:Y:S01]  /*47c0*/  HADD2.F32 R13, -RZ, R13.H1_H1 ;  /* 0x3000000dff0d7230 */ /* 0x000fe20000004100 */
[----:B------:R-:W-:Y:S01]  /*47d0*/  F2FP.SATFINITE.E4M3.F32.PACK_AB_MERGE_C R70, R70, R71, R69 ;  /* 0x000000474646723e */ /* 0x000fe20004807045 */
[----:B------:R-:W-:-:S02]  /*47e0*/  HADD2.F32 R71, -RZ, R68.H0_H0 ;  /* 0x20000044ff477230 */ /* 0x000fc40000004100 */
[C---:B------:R-:W-:Y:S01]  /*47f0*/  FFMA.FTZ R118, R116.reuse, R115, -R118 ;  /* 0x0000007374767223 */ /* 0x040fe20000010876 */
[----:B------:R-:W-:Y:S01]  /*4800*/  FMUL.FTZ R116, R116, R117 ;  /* 0x0000007574747220 */ /* 0x000fe20000410000 */
[-C--:B------:R-:W-:Y:S01]  /*4810*/  F2FP.F16.E4M3.UNPACK_B R69, R14.reuse ;  /* 0x0000000eff45723e */ /* 0x080fe200020006ff */
[----:B------:R-:W-:Y:S01]  /*4820*/  HADD2.F32 R68, -RZ, R68.H1_H1 ;  /* 0x30000044ff447230 */ /* 0x000fe20000004100 */
[----:B------:R-:W-:Y:S01]  /*4830*/  F2FP.F16.E4M3.UNPACK_B R14, R14.H1 ;  /* 0x0000000eff0e723e */ /* 0x000fe200030006ff */
[----:B------:R-:W-:Y:S01]  /*4840*/  FFMA.FTZ R116, R107, R115, R116 ;  /* 0x000000736b747223 */ /* 0x000fe20000010074 */
[--C-:B------:R-:W-:Y:S02]  /*4850*/  HADD2.F32 R107, -RZ, R15.reuse.H1_H1 ;  /* 0x3000000fff6b7230 */ /* 0x100fe40000004100 */
[----:B------:R-:W-:-:S03]  /*4860*/  HADD2.F32 R15, -RZ, R15.H0_H0 ;  /* 0x2000000fff0f7230 */ /* 0x000fc60000004100 */
        /* <DEDUP_REMOVED lines=9> */
[-C--:B------:R-:W-:Y:S01]  /*4900*/  FMUL.FTZ R74, R13, R75.reuse ;  /* 0x0000004b0d4a7220 */ /* 0x080fe20000410000 */
        /* <DEDUP_REMOVED lines=10> */
[----:B------:R-:W-:Y:S01]  /*49b0*/  FFMA.FTZ R11, R14, R68, -R69 ;  /* 0x000000440e0b7223 */ /* 0x000fe20000010845 */
[----:B------:R-:W-:Y:S01]  /*49c0*/  F2FP.F16.E4M3.UNPACK_B R69, R12.H1 ;  /* 0x0000000cff45723e */ /* 0x000fe200030006ff */
[----:B------:R-:W-:Y:S01]  /*49d0*/  FFMA.FTZ R13, R13, R68, R71 ;  /* 0x000000440d0d7223 */ /* 0x000fe20000010047 */
[--C-:B------:R-:W-:Y:S02]  /*49e0*/  HADD2.F32 R68, -RZ, R104.reuse.H1_H1 ;  /* 0x30000068ff447230 */ /* 0x100fe40000004100 */
[----:B------:R-:W-:Y:S02]  /*49f0*/  HADD2.F32 R104, -RZ, R104.H0_H0 ;  /* 0x20000068ff687230 */ /* 0x000fe40000004100 */
[--C-:B------:R-:W-:Y:S01]  /*4a00*/  HADD2.F32 R14, -RZ, R69.reuse.H1_H1 ;  /* 0x30000045ff0e7230 */ /* 0x100fe20000004100 */
[----:B------:R-:W-:Y:S01]  /*4a10*/  F2FP.SATFINITE.E4M3.F32.PACK_AB_MERGE_C R11, R13, R11, RZ ;  /* 0x0000000b0d0b723e */ /* 0x000fe200048070ff */
[----:B------:R-:W-:-:S02]  /*4a20*/  HADD2.F32 R69, -RZ, R69.H0_H0 ;  /* 0x20000045ff457230 */ /* 0x000fc40000004100 */
[----:B------:R-:W-:Y:S02]  /*4a30*/  IMAD.MOV.U32 R13, RZ, RZ, R70 ;  /* 0x000000ffff0d7224 */ /* 0x000fe400078e0046 */
[-C--:B------:R-:W-:Y:S01]  /*4a40*/  FMUL.FTZ R71, R14, R107.reuse ;  /* 0x0000006b0e477220 */ /* 0x080fe20000410000 */
[----:B------:R-:W-:-:S03]  /*4a50*/  FMUL.FTZ R107, R69, R107 ;  /* 0x0000006b456b7220 */ /* 0x000fc60000410000 */
[-C--:B------:R-:W-:Y:S01]  /*4a60*/  FFMA.FTZ R71, R69, R68.reuse, -R71 ;  /* 0x0000004445477223 */ /* 0x080fe20000010847 */
[----:B------:R-:W-:Y:S01]  /*4a70*/  FFMA.FTZ R107, R14, R68, R107 ;  /* 0x000000440e6b7223 */ /* 0x000fe2000001006b */
[----:B------:R-:W-:-:S04]  /*4a80*/  F2FP.F16.E4M3.UNPACK_B R14, R12 ;  /* 0x0000000cff0e723e */ /* 0x000fc800020006ff */
[----:B------:R-:W-:Y:S01]  /*4a90*/  F2FP.SATFINITE.E4M3.F32.PACK_AB_MERGE_C R71, R107, R71, RZ ;  /* 0x000000476b47723e */ /* 0x000fe200048070ff */
[--C-:B------:R-:W-:Y:S02]  /*4aa0*/  HADD2.F32 R12, -RZ, R14.reuse.H1_H1 ;  /* 0x3000000eff0c7230 */ /* 0x100fe40000004100 */
[----:B------:R-:W-:-:S03]  /*4ab0*/  HADD2.F32 R14, -RZ, R14.H0_H0 ;  /* 0x2000000eff0e7230 */ /* 0x000fc60000004100 */
[-C--:B------:R-:W-:Y:S02]  /*4ac0*/  FMUL.FTZ R68, R12, R114.reuse ;  /* 0x000000720c447220 */ /* 0x080fe40000410000 */
[C---:B------:R-:W-:Y:S02]  /*4ad0*/  FMUL.FTZ R114, R14.reuse, R114 ;  /* 0x000000720e727220 */ /* 0x040fe40000410000 */
[----:B------:R-:W-:Y:S01]  /*4ae0*/  FFMA.FTZ R68, R14, R104, -R68 ;  /* 0x000000680e447223 */ /* 0x000fe20000010844 */
[----:B------:R-:W-:Y:S01]  /*4af0*/  F2FP.SATFINITE.E4M3.F32.PACK_AB_MERGE_C R14, R75, R74, R11 ;  /* 0x0000004a4b0e723e */ /* 0x000fe2000480700b */
[----:B------:R-:W-:-:S05]  /*4b00*/  FFMA.FTZ R114, R12, R104, R114 ;  /* 0x000000680c727223 */ /* 0x000fca0000010072 */
[----:B------:R-:W-:-:S07]  /*4b10*/  F2FP.SATFINITE.E4M3.F32.PACK_AB_MERGE_C R12, R114, R68, R71 ;  /* 0x00000044720c723e */ /* 0x000fce0004807047 */
.L_x_516:
[----:B------:R-:W-:Y:S05]  /*4b20*/  BSYNC B2 ;  /* 0x0000000000027941 */ /* 0x000fea0003800000 */
.L_x_515:
[----:B0-----:R0:W-:Y:S02]  /*4b30*/  ST.E.128 desc[UR36][R72.64], R12 ;  /* 0x0000000c48007985 */ /* 0x0011e4000c101d24 */
.L_x_510:
[----:B------:R-:W-:Y:S05]  /*4b40*/  BSYNC B1 ;  /* 0x0000000000017941 */ /* 0x000fea0003800000 */
.L_x_509:
[----:B------:R-:W-:-:S03]  /*4b50*/  UMOV UR4, 0xffffffff ;  /* 0xffffffff00047882 */ /* 0x000fc60000000000 */
[----:B------:R-:W-:Y:S05]  /*4b60*/  BRA.DIV UR4, `(.L_x_517) ;  /* 0x0000024e04887947 */ /* 0x000fea000b800000 */
[----:B------:R0:W0:Y:S04]  /*4b70*/  SHFL.IDX PT, R70, R102, 0x1, 0x181f ;  /* 0x00381f0066467f89 */ /* 0x00002800000e0000 */
[----:B----4-:R4:W0:Y:S02]  /*4b80*/  SHFL.IDX PT, R11, R101, 0x1, 0x181f ;  /* 0x00381f00650b7f89 */ /* 0x01082400000e0000 */
.L_x_839:
[----:B------:R-:W-:Y:S04]  /*4b90*/  BSSY B1, `(.L_x_518) ;  /* 0x00000e9000017945 */ /* 0x000fe80003800000 */
[----:B------:R-:W-:Y:S05]  /*4ba0*/  @P2 BRA `(.L_x_519) ;  /* 0x0000000c009c2947 */ /* 0x000fea0003800000 */
[----:B------:R-:W-:Y:S04]  /*4bb0*/  BSSY B2, `(.L_x_520) ;  /* 0x0000072000027945 */ /* 0x000fe80003800000 */
[----:B------:R-:W-:Y:S05]  /*4bc0*/  @P1 BRA `(.L_x_521) ;  /* 0x0000000400c01947 */ /* 0x000fea0003800000 */
[----:B0-----:R0:W0:Y:S01]  /*4bd0*/  LDS.128 R12, [R90+0x29400] ;  /* 0x029400005a0c7984 */ /* 0x0010220000000c00 */
[----:B------:R-:W-:Y:S01]  /*4be0*/  IADD3 R68, P2, R16, R11, RZ ;  /* 0x0000000b10447210 */ /* 0x000fe20007f5e0ff */
[----:B------:R-:W-:Y:S03]  /*4bf0*/  BSSY B3, `(.L_x_522) ;  /* 0x000006c000037945 */ /* 0x000fe60003800000 */
[----:B------:R-:W-:Y:S02]  /*4c00*/  IADD3.X R69, R70, R17, RZ, P2, !PT ;  /* 0x0000001146457210 */ /* 0x000fe400017fe4ff */
[----:B------:R-:W-:-:S13]  /*4c10*/  ISETP.GE.AND P2, PT, R22, R103, PT ;  /* 0x000000671600720c */ /* 0x000fda0003f46270 */
[----:B------:R-:W-:Y:S05]  /*4c20*/  @P2 BRA `(.L_x_523) ;  /* 0x0000000400a02947 */ /* 0x000fea0003800000 */
[----:B0-----:R-:W-:Y:S01]  /*4c30*/  IMAD.MOV.U32 R64, RZ, RZ, R13 ;  /* 0x000000ffff407224 */ /* 0x001fe200078e000d */
[----:B------:R-:W-:Y:S02]  /*4c40*/  F2FP.F16.E4M3.UNPACK_B R13, R113.H1 ;  /* 0x00000071ff0d723e */ /* 0x000fe400030006ff */
[----:B------:R-:W-:Y:S02]  /*4c50*/  F2FP.F16.E4M3.UNPACK_B R71, R112.H1 ;  /* 0x00000070ff47723e */ /* 0x000fe400030006ff */
[-C--:B------:R-:W-:Y:S01]  /*4c60*/  F2FP.F16.E4M3.UNPACK_B R72, R64.reuse ;  /* 0x00000040ff48723e */ /* 0x080fe200020006ff */
[----:B------:R-:W-:Y:S01]  /*4c70*/  HADD2.F32 R75, -RZ, R13.H0_H0 ;  /* 0x2000000dff4b7230 */ /* 0x000fe20000004100 */
[----:B------:R-:W-:Y:S01]  /*4c80*/  F2FP.F16.E4M3.UNPACK_B R64, R64.H1 ;  /* 0x00000040ff40723e */ /* 0x000fe200030006ff */
[----:B------:R-:W-:Y:S01]  /*4c90*/  HADD2.F32 R73, -RZ, R71.H0_H0 ;  /* 0x20000047ff497230 */ /* 0x000fe20000004100 */
[-C--:B------:R-:W-:Y:S01]  /*4ca0*/  F2FP.F16.E4M3.UNPACK_B R104, R12.reuse.H1 ;  /* 0x0000000cff68723e */ /* 0x080fe200030006ff */
        /* <DEDUP_REMOVED lines=8> */
[----:B------:R-:W-:Y:S02]  /*4d30*/  HADD2.F32 R66, -RZ, R13.H1_H1 ;  /* 0x3000000dff427230 */ /* 0x000fe40000004100 */
[--C-:B------:R-:W-:Y:S02]  /*4d40*/  HADD2.F32 R13, -RZ, R64.reuse.H1_H1 ;  /* 0x30000040ff0d7230 */ /* 0x100fe40000004100 */
[----:B------:R-:W-:-:S03]  /*4d50*/  HADD2.F32 R64, -RZ, R64.H0_H0 ;  /* 0x20000040ff407230 */ /* 0x000fc60000004100 */
[CC--:B------:R-:W-:Y:S02]  /*4d60*/  FMUL.FTZ R72, R13.reuse, R66.reuse ;  /* 0x000000420d487220 */ /* 0x0c0fe40000410000 */
[C---:B------:R-:W-:Y:S02]  /*4d70*/  FMUL.FTZ R66, R64.reuse, R66 ;  /* 0x0000004240427220 */ /* 0x040fe40000410000 */
[-C--:B------:R-:W-:Y:S01]  /*4d80*/  FFMA.FTZ R64, R64, R71.reuse, -R72 ;  /* 0x0000004740407223 */ /* 0x080fe20000010848 */
[--C-:B------:R-:W-:Y:S02]  /*4d90*/  HADD2.F32 R72, -RZ, R104.reuse.H1_H1 ;  /* 0x30000068ff487230 */ /* 0x100fe40000004100 */
[----:B------:R-:W-:Y:S01]  /*4da0*/  FFMA.FTZ R13, R13, R71, R66 ;  /* 0x000000470d0d7223 */ /* 0x000fe20000010042 */
[----:B------:R-:W-:Y:S01]  /*4db0*/  F2FP.F16.E4M3.UNPACK_B R66, R113 ;  /* 0x00000071ff42723e */ /* 0x000fe200020006ff */
[----:B------:R-:W-:Y:S01]  /*4dc0*/  HADD2.F32 R104, -RZ, R104.H0_H0 ;  /* 0x20000068ff687230 */ /* 0x000fe20000004100 */
[----:B------:R-:W-:-:S02]  /*4dd0*/  F2FP.F16.E4M3.UNPACK_B R71, R112 ;  /* 0x00000070ff47723e */ /* 0x000fc400020006ff */
[----:B------:R-:W-:Y:S01]  /*4de0*/  F2FP.SATFINITE.E4M3.F32.PACK_AB_MERGE_C R64, R13, R64, RZ ;  /* 0x000000400d40723e */ /* 0x000fe200048070ff */
[--C-:B------:R-:W-:Y:S02]  /*4df0*/  HADD2.F32 R112, -RZ, R66.reuse.H1_H1 ;  /* 0x30000042ff707230 */ /* 0x100fe40000004100 */
[----:B------:R-:W-:Y:S01]  /*4e00*/  HADD2.F32 R73, -RZ, R71.H1_H1 ;  /* 0x30000047ff497230 */ /* 0x000fe20000004100 */
[----:B------:R-:W-:Y:S01]  /*4e10*/  F2FP.SATFINITE.E4M3.F32.PACK_AB_MERGE_C R74, R75, R74, R64 ;  /* 0x0000004a4b4a723e */ /* 0x000fe20004807040 */
[----:B------:R-:W-:Y:S02]  /*4e20*/  HADD2.F32 R13, -RZ, R66.H0_H0 ;  /* 0x20000042ff0d7230 */ /* 0x000fe40000004100 */
[-C--:B------:R-:W-:Y:S01]  /*4e30*/  FMUL.FTZ R107, R72, R112.reuse ;  /* 0x00000070486b7220 */ /* 0x080fe20000410000 */
[----:B------:R-:W-:Y:S01]  /*4e40*/  FMUL.FTZ R112, R104, R112 ;  /* 0x0000007068707220 */ /* 0x000fe20000410000 */
[--C-:B------:R-:W-:Y:S01]  /*4e50*/  HADD2.F32 R66, -RZ, R12.reuse.H1_H1 ;  /* 0x3000000cff427230 */ /* 0x100fe20000004100 */
[----:B------:R-:W-:Y:S01]  /*4e60*/  SHF.R.U32.HI R64, RZ, 0x8, R65 ;  /* 0x00000008ff407819 */ /* 0x000fe20000011641 */
[----:B------:R-:W-:-:S02]  /*4e70*/  HADD2.F32 R12, -RZ, R12.H0_H0 ;  /* 0x2000000cff0c7230 */ /* 0x000fc40000004100 */
[-C--:B------:R-:W-:Y:S01]  /*4e80*/  FFMA.FTZ R112, R72, R73.reuse, R112 ;  /* 0x0000004948707223 */ /* 0x080fe20000010070 */
[----:B------:R-:W-:Y:S02]  /*4e90*/  HADD2.F32 R71, -RZ, R71.H0_H0 ;  /* 0x20000047ff477230 */ /* 0x000fe40000004100 */
[----:B------:R-:W-:Y:S01]  /*4ea0*/  FFMA.FTZ R107, R104, R73, -R107 ;  /* 0x00000049686b7223 */ /* 0x000fe2000001086b */
[-C--:B------:R-:W-:Y:S01]  /*4eb0*/  FMUL.FTZ R72, R66, R13.reuse ;  /* 0x0000000d42487220 */ /* 0x080fe20000410000 */
[----:B------:R-:W-:-:S03]  /*4ec0*/  FMUL.FTZ R73, R12, R13 ;  /* 0x0000000d0c497220 */ /* 0x000fc60000410000 */
[-C--:B------:R-:W-:Y:S01]  /*4ed0*/  FFMA.FTZ R13, R12, R71.reuse, -R72 ;  /* 0x000000470c0d7223 */ /* 0x080fe20000010848 */
[----:B------:R-:W-:Y:S01]  /*4ee0*/  FFMA.FTZ R12, R66, R71, R73 ;  /* 0x00000047420c7223 */ /* 0x000fe20000010049 */
[----:B------:R-:W-:Y:S01]  /*4ef0*/  SHF.R.U32.HI R71, RZ, 0x8, R67 ;  /* 0x00000008ff477819 */ /* 0x000fe20000011643 */
[----:B------:R-:W-:Y:S01]  /*4f00*/  IMAD.SHL.U32 R73, R64, 0x100, RZ ;  /* 0x0000010040497824 */ /* 0x000fe200078e00ff */
[----:B------:R-:W-:Y:S02]  /*4f10*/  LOP3.LUT R66, R65, 0xff0000ff, RZ, 0xc0, !PT ;  /* 0xff0000ff41427812 */ /* 0x000fe400078ec0ff */
[----:B------:R-:W-:Y:S01]  /*4f20*/  SHF.R.U32.HI R65, RZ, 0x10, R65 ;  /* 0x00000010ff417819 */ /* 0x000fe20000011641 */
[----:B------:R-:W-:Y:S01]  /*4f30*/  IMAD.SHL.U32 R71, R71, 0x100, RZ ;  /* 0x0000010047477824 */ /* 0x000fe200078e00ff */
[----:B------:R-:W-:Y:S02]  /*4f40*/  LOP3.LUT R72, R67, 0xff0000ff, RZ, 0xc0, !PT ;  /* 0xff0000ff43487812 */ /* 0x000fe400078ec0ff */
[----:B------:R-:W-:Y:S01]  /*4f50*/  SHF.R.U32.HI R67, RZ, 0x10, R67 ;  /* 0x00000010ff437819 */ /* 0x000fe20000011643 */
[----:B------:R-:W-:Y:S01]  /*4f60*/  IMAD.U32 R65, R65, 0x10000, RZ ;  /* 0x0001000041417824 */ /* 0x000fe200078e00ff */
[----:B------:R-:W-:-:S02]  /*4f70*/  LOP3.LUT R64, R66, 0xff00, R73, 0xf8, !PT ;  /* 0x0000ff0042407812 */ /* 0x000fc400078ef849 */
[----:B------:R-:W-:Y:S02]  /*4f80*/  LOP3.LUT R71, R72, 0xff00, R71, 0xf8, !PT ;  /* 0x0000ff0048477812 */ /* 0x000fe400078ef847 */
[----:B------:R-:W-:Y:S02]  /*4f90*/  SHF.L.U32 R66, R67, 0x10, RZ ;  /* 0x0000001043427819 */ /* 0x000fe400000006ff */
[----:B------:R-:W-:Y:S02]  /*4fa0*/  LOP3.LUT R64, R64, 0xff0000, R65, 0xf8, !PT ;  /* 0x00ff000040407812 */ /* 0x000fe400078ef841 */
[----:B------:R-:W-:Y:S02]  /*4fb0*/  LOP3.LUT R65, R71, 0xff0000, R66, 0xf8, !PT ;  /* 0x00ff000047417812 */ /* 0x000fe400078ef842 */
[----:B------:R-:W-:Y:S02]  /*4fc0*/  F2FP.F16.E4M3.UNPACK_B R72, R15 ;  /* 0x0000000fff48723e */ /* 0x000fe400020006ff */
[----:B------:R-:W-:-:S02]  /*4fd0*/  F2FP.F16.E4M3.UNPACK_B R66, R65.H1 ;  /* 0x00000041ff42723e */ /* 0x000fc400030006ff */
[-C--:B------:R-:W-:Y:S01]  /*4fe0*/  F2FP.F16.E4M3.UNPACK_B R71, R64.reuse.H1 ;  /* 0x00000040ff47723e */ /* 0x080fe200030006ff */
[----:B------:R-:W-:Y:S01]  /*4ff0*/  HADD2.F32 R67, -RZ, R72.H1_H1 ;  /* 0x30000048ff437230 */ /* 0x000fe20000004100 */
[----:B------:R-:W-:Y:S01]  /*5000*/  F2FP.F16.E4M3.UNPACK_B R15, R15.H1 ;  /* 0x0000000fff0f723e */ /* 0x000fe200030006ff */
[----:B------:R-:W-:Y:S01]  /*5010*/  HADD2.F32 R104, -RZ, R66.H0_H0 ;  /* 0x20000042ff687230 */ /* 0x000fe20000004100 */
[----:B------:R-:W-:Y:S01]  /*5020*/  F2FP.F16.E4M3.UNPACK_B R65, R65 ;  /* 0x00000041ff41723e */ /* 0x000fe200020006ff */
[----:B------:R-:W-:Y:S01]  /*5030*/  HADD2.F32 R72, -RZ, R72.H0_H0 ;  /* 0x20000048ff487230 */ /* 0x000fe20000004100 */
[----:B------:R-:W-:Y:S01]  /*5040*/  F2FP.F16.E4M3.UNPACK_B R64, R64 ;  /* 0x00000040ff40723e */ /* 0x000fe200020006ff */
[--C-:B------:R-:W-:Y:S02]  /*5050*/  HADD2.F32 R73, -RZ, R71.reuse.H0_H0 ;  /* 0x20000047ff497230 */ /* 0x100fe40000004100 */
[----:B------:R-:W-:Y:S01]  /*5060*/  FMUL.FTZ R75, R67, R104 ;  /* 0x00000068434b7220 */ /* 0x000fe20000410000 */
[----:B------:R-:W-:-:S02]  /*5070*/  HADD2.F32 R71, -RZ, R71.H1_H1 ;  /* 0x30000047ff477230 */ /* 0x000fc40000004100 */
[C---:B------:R-:W-:Y:S01]  /*5080*/  FMUL.FTZ R104, R72.reuse, R104 ;  /* 0x0000006848687220 */ /* 0x040fe20000410000 */
[----:B------:R-:W-:Y:S02]  /*5090*/  HADD2.F32 R113, -RZ, R65.H1_H1 ;  /* 0x30000041ff717230 */ /* 0x000fe40000004100 */
[----:B------:R-:W-:Y:S01]  /*50a0*/  FFMA.FTZ R75, R72, R73, -R75 ;  /* 0x00000049484b7223 */ /* 0x000fe2000001084b */
[----:B------:R-:W-:Y:S01]  /*50b0*/  F2FP.SATFINITE.E4M3.F32.PACK_AB_MERGE_C R107, R112, R107, RZ ;  /* 0x0000006b706b723e */ /* 0x000fe200048070ff */
[----:B------:R-:W-:Y:S01]  /*50c0*/  FFMA.FTZ R104, R67, R73, R104 ;  /* 0x0000004943687223 */ /* 0x000fe20000010068 */
[----:B------:R-:W-:Y:S02]  /*50d0*/  HADD2.F32 R67, -RZ, R66.H1_H1 ;  /* 0x30000042ff437230 */ /* 0x000fe40000004100 */
[--C-:B------:R-:W-:Y:S01]  /*50e0*/  HADD2.F32 R66, -RZ, R15.reuse.H1_H1 ;  /* 0x3000000fff427230 */ /* 0x100fe20000004100 */
[----:B------:R-:W-:Y:S01]  /*50f0*/  F2FP.SATFINITE.E4M3.F32.PACK_AB_MERGE_C R12, R12, R13, R107 ;  /* 0x0000000d0c0c723e */ /* 0x000fe2000480706b */
[----:B------:R-:W-:-:S02]  /*5100*/  HADD2.F32 R15, -RZ, R15.H0_H0 ;  /* 0x2000000fff0f7230 */ /* 0x000fc40000004100 */
[----:B------:R-:W-:Y:S02]  /*5110*/  IMAD.MOV.U32 R13, RZ, RZ, R74 ;  /* 0x000000ffff0d7224 */ /* 0x000fe400078e004a */
[-C--:B------:R-:W-:Y:S01]  /*5120*/  FMUL.FTZ R72, R66, R67.reuse ;  /* 0x0000004342487220 */ /* 0x080fe20000410000 */
[----:B------:R-:W-:-:S03]  /*5130*/  FMUL.FTZ R67, R15, R67 ;  /* 0x000000430f437220 */ /* 0x000fc60000410000 */
        /* <DEDUP_REMOVED lines=8> */
[C---:B------:R-:W-:Y:S01]  /*51c0*/  FMUL.FTZ R73, R67.reuse, R113 ;  /* 0x0000007143497220 */ /* 0x040fe20000410000 */
[----:B------:R-:W-:Y:S01]  /*51d0*/  F2FP.SATFINITE.E4M3.F32.PACK_AB_MERGE_C R15, R104, R75, R15 ;  /* 0x0000004b680f723e */ /* 0x000fe2000480700f */
[C---:B------:R-:W-:Y:S02]  /*51e0*/  FMUL.FTZ R113, R72.reuse, R113 ;  /* 0x0000007148717220 */ /* 0x040fe40000410000 */
[-C--:B------:R-:W-:Y:S02]  /*51f0*/  FFMA.FTZ R73, R72, R71.reuse, -R73 ;  /* 0x0000004748497223 */ /* 0x080fe40000010849 */
[----:B------:R-:W-:Y:S01]  /*5200*/  FFMA.FTZ R113, R67, R71, R113 ;  /* 0x0000004743717223 */ /* 0x000fe20000010071 */
[----:B------:R-:W-:Y:S01]  /*5210*/  F2FP.F16.E4M3.UNPACK_B R71, R14 ;  /* 0x0000000eff47723e */ /* 0x000fe200020006ff */
[----:B------:R-:W-:-:S03]  /*5220*/  HADD2.F32 R67, -RZ, R65.H0_H0 ;  /* 0x20000041ff437230 */ /* 0x000fc60000004100 */
[----:B------:R-:W-:Y:S01]  /*5230*/  F2FP.SATFINITE.E4M3.F32.PACK_AB_MERGE_C R73, R113, R73, RZ ;  /* 0x000000497149723e */ /* 0x000fe200048070ff */
[--C-:B------:R-:W-:Y:S02]  /*5240*/  HADD2.F32 R14, -RZ, R71.reuse.H1_H1 ;  /* 0x30000047ff0e7230 */ /* 0x100fe40000004100 */
[----:B------:R-:W-:-:S03]  /*5250*/  HADD2.F32 R65, -RZ, R71.H0_H0 ;  /* 0x20000047ff417230 */ /* 0x000fc60000004100 */
[CC--:B------:R-:W-:Y:S02]  /*5260*/  FMUL.FTZ R71, R14.reuse, R67.reuse ;  /* 0x000000430e477220 */ /* 0x0c0fe40000410000 */
[C---:B------:R-:W-:Y:S02]  /*5270*/  FMUL.FTZ R67, R65.reuse, R67 ;  /* 0x0000004341437220 */ /* 0x040fe40000410000 */
[-C--:B------:R-:W-:Y:S02]  /*5280*/  FFMA.FTZ R71, R65, R64.reuse, -R71 ;  /* 0x0000004041477223 */ /* 0x080fe40000010847 */
[----:B------:R-:W-:-:S05]  /*5290*/  FFMA.FTZ R14, R14, R64, R67 ;  /* 0x000000400e0e7223 */ /* 0x000fca0000010043 */
[----:B------:R-:W-:-:S07]  /*52a0*/  F2FP.SATFINITE.E4M3.F32.PACK_AB_MERGE_C R14, R14, R71, R73 ;  /* 0x000000470e0e723e */ /* 0x000fce0004807049 */
.L_x_523:
[----:B------:R-:W-:Y:S05]  /*52b0*/  BSYNC B3 ;  /* 0x0000000000037941 */ /* 0x000fea0003800000 */
.L_x_522:
[----:B0-----:R0:W-:Y:S02]  /*52c0*/  ST.E.128 desc[UR36][R68.64], R12 ;  /* 0x0000000c44007985 */ /* 0x0011e4000c101d24 */
.L_x_521:
[----:B------:R-:W-:Y:S05]  /*52d0*/  BSYNC B2 ;  /* 0x0000000000027941 */ /* 0x000fea0003800000 */
.L_x_520:
[----:B------:R-:W-:-:S13]  /*52e0*/  LOP3.LUT P2, RZ, R125, 0x2, RZ, 0xc0, !PT ;  /* 0x000000027dff7812 */ /* 0x000fda000784c0ff */
[----:B------:R-:W-:Y:S05]  /*52f0*/  @P2 BRA `(.L_x_519) ;  /* 0x0000000400c82947 */ /* 0x000fea0003800000 */
[----:B0-----:R0:W0:Y:S01]  /*5300*/  LDS.128 R12, [R90+0x2d400] ;  /* 0x02d400005a0c7984 */ /* 0x0010220000000c00 */
[----:B------:R-:W-:Y:S01]  /*5310*/  IADD3 R64, P2, R18, R11, RZ ;  /* 0x0000000b12407210 */ /* 0x000fe20007f5e0ff */
[----:B------:R-:W-:Y:S04]  /*5320*/  BSSY B2, `(.L_x_524) ;  /* 0x000006e000027945 */ /* 0x000fe80003800000 */
[----:B------:R-:W-:Y:S01]  /*5330*/  IMAD.X R65, R70, 0x1, R217, P2 ;  /* 0x0000000146417824 */ /* 0x000fe200010e06d9 */
[----:B------:R-:W-:-:S13]  /*5340*/  ISETP.GE.AND P2, PT, R218, R103, PT ;  /* 0x00000067da00720c */ /* 0x000fda0003f46270 */
[----:B------:R-:W-:Y:S05]  /*5350*/  @P2 BRA `(.L_x_525) ;  /* 0x0000000400a82947 */ /* 0x000fea0003800000 */
[----:B0-----:R-:W-:Y:S01]  /*5360*/  IMAD.MOV.U32 R66, RZ, RZ, R13 ;  /* 0x000000ffff427224 */ /* 0x001fe200078e000d */
[----:B------:R-:W-:Y:S02]  /*5370*/  F2FP.F16.E4M3.UNPACK_B R62, R111.H1 ;  /* 0x0000006fff3e723e */ /* 0x000fe400030006ff */
[----:B------:R-:W-:Y:S02]  /*5380*/  F2FP.F16.E4M3.UNPACK_B R13, R110.H1 ;  /* 0x0000006eff0d723e */ /* 0x000fe400030006ff */
[----:B------:R-:W-:Y:S01]  /*5390*/  F2FP.F16.E4M3.UNPACK_B R11, R66 ;  /* 0x00000042ff0b723e */ /* 0x000fe200020006ff */
[----:B------:R-:W-:Y:S02]  /*53a0*/  HADD2.F32 R60, -RZ, R62.H0_H0 ;  /* 0x2000003eff3c7230 */ /* 0x000fe40000004100 */
[----:B------:R-:W-:Y:S02]  /*53b0*/  HADD2.F32 R68, -RZ, R13.H0_H0 ;  /* 0x2000000dff447230 */ /* 0x000fe40000004100 */
[----:B------:R-:W-:-:S02]  /*53c0*/  HADD2.F32 R67, -RZ, R11.H1_H1 ;  /* 0x3000000bff437230 */ /* 0x000fc40000004100 */
[----:B------:R-:W-:Y:S02]  /*53d0*/  HADD2.F32 R11, -RZ, R11.H0_H0 ;  /* 0x2000000bff0b7230 */ /* 0x000fe40000004100 */
[----:B------:R-:W-:Y:S02]  /*53e0*/  HADD2.F32 R13, -RZ, R13.H1_H1 ;  /* 0x3000000dff0d7230 */ /* 0x000fe40000004100 */
[-C--:B------:R-:W-:Y:S01]  /*53f0*/  FMUL.FTZ R70, R67, R60.reuse ;  /* 0x0000003c43467220 */ /* 0x080fe20000410000 */
[----:B------:R-:W-:-:S03]  /*5400*/  FMUL.FTZ R72, R11, R60 ;  /* 0x0000003c0b487220 */ /* 0x000fc60000410000 */
[-C--:B------:R-:W-:Y:S01]  /*5410*/  FFMA.FTZ R60, R11, R68.reuse, -R70 ;  /* 0x000000440b3c7223 */ /* 0x080fe20000010846 */
[----:B------:R-:W-:Y:S01]  /*5420*/  FFMA.FTZ R11, R67, R68, R72 ;  /* 0x00000044430b7223 */ /* 0x000fe20000010048 */
[----:B------:R-:W-:Y:S01]  /*5430*/  F2FP.F16.E4M3.UNPACK_B R67, R66.H1 ;  /* 0x00000042ff43723e */ /* 0x000fe200030006ff */
[----:B------:R-:W-:Y:S02]  /*5440*/  IMAD.MOV.U32 R66, RZ, RZ, R12 ;  /* 0x000000ffff427224 */ /* 0x000fe400078e000c */
[----:B------:R-:W-:Y:S02]  /*5450*/  HADD2.F32 R12, -RZ, R62.H1_H1 ;  /* 0x3000003eff0c7230 */ /* 0x000fe40000004100 */
[--C-:B------:R-:W-:Y:S02]  /*5460*/  HADD2.F32 R62, -RZ, R67.reuse.H1_H1 ;  /* 0x30000043ff3e7230 */ /* 0x100fe40000004100 */
[----:B------:R-:W-:-:S03]  /*5470*/  HADD2.F32 R67, -RZ, R67.H0_H0 ;  /* 0x20000043ff437230 */ /* 0x000fc60000004100 */
[CC--:B------:R-:W-:Y:S02]  /*5480*/  FMUL.FTZ R68, R62.reuse, R12.reuse ;  /* 0x0000000c3e447220 */ /* 0x0c0fe40000410000 */
[C---:B------:R-:W-:Y:S02]  /*5490*/  FMUL.FTZ R69, R67.reuse, R12 ;  /* 0x0000000c43457220 */ /* 0x040fe40000410000 */
[-C--:B------:R-:W-:Y:S01]  /*54a0*/  FFMA.FTZ R12, R67, R13.reuse, -R68 ;  /* 0x0000000d430c7223 */ /* 0x080fe20000010844 */
[----:B------:R-:W-:Y:S01]  /*54b0*/  F2FP.F16.E4M3.UNPACK_B R68, R110 ;  /* 0x0000006eff44723e */ /* 0x000fe200020006ff */
[----:B------:R-:W-:Y:S01]  /*54c0*/  FFMA.FTZ R13, R62, R13, R69 ;  /* 0x0000000d3e0d7223 */ /* 0x000fe20000010045 */
[-C--:B------:R-:W-:Y:S02]  /*54d0*/  F2FP.F16.E4M3.UNPACK_B R62, R66.reuse.H1 ;  /* 0x00000042ff3e723e */ /* 0x080fe400030006ff */
[----:B------:R-:W-:Y:S01]  /*54e0*/  F2FP.F16.E4M3.UNPACK_B R69, R111 ;  /* 0x0000006fff45723e */ /* 0x000fe200020006ff */
[----:B------:R-:W-:Y:S01]  /*54f0*/  HADD2.F32 R70, -RZ, R68.H1_H1 ;  /* 0x30000044ff467230 */ /* 0x000fe20000004100 */
[----:B------:R-:W-:Y:S01]  /*5500*/  F2FP.F16.E4M3.UNPACK_B R66, R66 ;  /* 0x00000042ff42723e */ /* 0x000fe200020006ff */
[----:B------:R-:W-:Y:S01]  /*5510*/  HADD2.F32 R67, -RZ, R62.H1_H1 ;  /* 0x3000003eff437230 */ /* 0x000fe20000004100 */
[----:B------:R-:W-:Y:S01]  /*5520*/  F2FP.SATFINITE.E4M3.F32.PACK_AB_MERGE_C R12, R13, R12, RZ ;  /* 0x0000000c0d0c723e */ /* 0x000fe200048070ff */
[----:B------:R-:W-:-:S02]  /*5530*/  HADD2.F32 R71, -RZ, R69.H1_H1 ;  /* 0x30000045ff477230 */ /* 0x000fc40000004100 */
[----:B------:R-:W-:Y:S01]  /*5540*/  HADD2.F32 R62, -RZ, R62.H0_H0 ;  /* 0x2000003eff3e7230 */ /* 0x000fe20000004100 */
[----:B------:R-:W-:Y:S01]  /*5550*/  F2FP.SATFINITE.E4M3.F32.PACK_AB_MERGE_C R13, R11, R60, R12 ;  /* 0x0000003c0b0d723e */ /* 0x000fe2000480700c */
[----:B------:R-:W-:Y:S02]  /*5560*/  HADD2.F32 R69, -RZ, R69.H0_H0 ;  /* 0x20000045ff457230 */ /* 0x000fe40000004100 */
[CC--:B------:R-:W-:Y:S01]  /*5570*/  FMUL.FTZ R73, R67.reuse, R71.reuse ;  /* 0x0000004743497220 */ /* 0x0c0fe20000410000 */
[C---:B------:R-:W-:Y:S01]  /*5580*/  FMUL.FTZ R72, R62.reuse, R71 ;  /* 0x000000473e487220 */ /* 0x040fe20000410000 */
[----:B------:R-:W-:Y:S02]  /*5590*/  HADD2.F32 R71, -RZ, R68.H0_H0 ;  /* 0x20000044ff477230 */ /* 0x000fe40000004100 */
[-C--:B------:R-:W-:Y:S01]  /*55a0*/  FFMA.FTZ R62, R62, R70.reuse, -R73 ;  /* 0x000000463e3e7223 */ /* 0x080fe20000010849 */
[----:B------:R-:W-:Y:S01]  /*55b0*/  SHF.R.U32.HI R68, RZ, 0x10, R63 ;  /* 0x00000010ff447819 */ /* 0x000fe2000001163f */
[----:B------:R-:W-:Y:S01]  /*55c0*/  FFMA.FTZ R67, R67, R70, R72 ;  /* 0x0000004643437223 */ /* 0x000fe20000010048 */
[--C-:B------:R-:W-:Y:S01]  /*55d0*/  HADD2.F32 R70, -RZ, R66.reuse.H1_H1 ;  /* 0x30000042ff467230 */ /* 0x100fe20000004100 */
[----:B------:R-:W-:Y:S01]  /*55e0*/  LOP3.LUT R72, R63, 0xff0000ff, RZ, 0xc0, !PT ;  /* 0xff0000ff3f487812 */ /* 0x000fe200078ec0ff */
[----:B------:R-:W-:-:S02]  /*55f0*/  HADD2.F32 R66, -RZ, R66.H0_H0 ;  /* 0x20000042ff427230 */ /* 0x000fc40000004100 */
[----:B------:R-:W-:Y:S02]  /*5600*/  IMAD.U32 R68, R68, 0x10000, RZ ;  /* 0x0001000044447824 */ /* 0x000fe400078e00ff */
[-C--:B------:R-:W-:Y:S01]  /*5610*/  FMUL.FTZ R73, R70, R69.reuse ;  /* 0x0000004546497220 */ /* 0x080fe20000410000 */
[----:B------:R-:W-:Y:S01]  /*5620*/  F2FP.SATFINITE.E4M3.F32.PACK_AB_MERGE_C R62, R67, R62, RZ ;  /* 0x0000003e433e723e */ /* 0x000fe200048070ff */
[C---:B------:R-:W-:Y:S02]  /*5630*/  FMUL.FTZ R75, R66.reuse, R69 ;  /* 0x00000045424b7220 */ /* 0x040fe40000410000 */
[-C--:B------:R-:W-:Y:S01]  /*5640*/  FFMA.FTZ R69, R66, R71.reuse, -R73 ;  /* 0x0000004742457223 */ /* 0x080fe20000010849 */
[----:B------:R-:W-:Y:S01]  /*5650*/  SHF.R.U32.HI R73, RZ, 0x8, R61 ;  /* 0x00000008ff497819 */ /* 0x000fe2000001163d */
[----:B------:R-:W-:Y:S01]  /*5660*/  FFMA.FTZ R66, R70, R71, R75 ;  /* 0x0000004746427223 */ /* 0x000fe2000001004b */
[----:B------:R-:W-:Y:S02]  /*5670*/  SHF.R.U32.HI R71, RZ, 0x8, R63 ;  /* 0x00000008ff477819 */ /* 0x000fe4000001163f */
[----:B------:R-:W-:-:S02]  /*5680*/  SHF.R.U32.HI R63, RZ, 0x10, R61 ;  /* 0x00000010ff3f7819 */ /* 0x000fc4000001163d */
[----:B------:R-:W-:Y:S01]  /*5690*/  LOP3.LUT R70, R61, 0xff0000ff, RZ, 0xc0, !PT ;  /* 0xff0000ff3d467812 */ /* 0x000fe200078ec0ff */
[----:B------:R-:W-:Y:S01]  /*56a0*/  IMAD.SHL.U32 R61, R73, 0x100, RZ ;  /* 0x00000100493d7824 */ /* 0x000fe200078e00ff */
[----:B------:R-:W-:Y:S02]  /*56b0*/  SHF.L.U32 R71, R71, 0x8, RZ ;  /* 0x0000000847477819 */ /* 0x000fe400000006ff */
[----:B------:R-:W-:Y:S02]  /*56c0*/  F2FP.SATFINITE.E4M3.F32.PACK_AB_MERGE_C R12, R66, R69, R62 ;  /* 0x00000045420c723e */ /* 0x000fe4000480703e */
[----:B------:R-:W-:Y:S02]  /*56d0*/  LOP3.LUT R71, R72, 0xff00, R71, 0xf8, !PT ;  /* 0x0000ff0048477812 */ /* 0x000fe400078ef847 */
[----:B------:R-:W-:Y:S01]  /*56e0*/  LOP3.LUT R61, R70, 0xff00, R61, 0xf8, !PT ;  /* 0x0000ff00463d7812 */ /* 0x000fe200078ef83d */
[----:B------:R-:W-:Y:S01]  /*56f0*/  IMAD.U32 R70, R63, 0x10000, RZ ;  /* 0x000100003f467824 */ /* 0x000fe200078e00ff */
[----:B------:R-:W-:Y:S01]  /*5700*/  LOP3.LUT R71, R71, 0xff0000, R68, 0xf8, !PT ;  /* 0x00ff000047477812 */ /* 0x000fe200078ef844 */
[----:B------:R-:W-:-:S03]  /*5710*/  IMAD.MOV.U32 R63, RZ, RZ, R15 ;  /* 0x000000ffff3f7224 */ /* 0x000fc600078e000f */
[----:B------:R-:W-:Y:S02]  /*5720*/  LOP3.LUT R70, R61, 0xff0000, R70, 0xf8, !PT ;  /* 0x00ff00003d467812 */ /* 0x000fe400078ef846 */
[----:B------:R-:W-:Y:S02]  /*5730*/  F2FP.F16.E4M3.UNPACK_B R15, R63 ;  /* 0x0000003fff0f723e */ /* 0x000fe400020006ff */
[----:B------:R-:W-:Y:S02]  /*5740*/  F2FP.F16.E4M3.UNPACK_B R72, R71.H1 ;  /* 0x00000047ff48723e */ /* 0x000fe400030006ff */
[-C--:B------:R-:W-:Y:S01]  /*5750*/  F2FP.F16.E4M3.UNPACK_B R61, R70.reuse.H1 ;  /* 0x00000046ff3d723e */ /* 0x080fe200030006ff */
[--C-:B------:R-:W-:Y:S01]  /*5760*/  HADD2.F32 R68, -RZ, R15.reuse.H1_H1 ;  /* 0x3000000fff447230 */ /* 0x100fe20000004100 */
[----:B------:R-:W-:Y:S01]  /*5770*/  F2FP.F16.E4M3.UNPACK_B R70, R70 ;  /* 0x00000046ff46723e */ /* 0x000fe200020006ff */
[----:B------:R-:W-:Y:S02]  /*5780*/  HADD2.F32 R74, -RZ, R72.H0_H0 ;  /* 0x20000048ff4a7230 */ /* 0x000fe40000004100 */
[----:B------:R-:W-:-:S02]  /*5790*/  HADD2.F32 R15, -RZ, R15.H0_H0 ;  /* 0x2000000fff0f7230 */ /* 0x000fc40000004100 */
[--C-:B------:R-:W-:Y:S02]  /*57a0*/  HADD2.F32 R73, -RZ, R61.reuse.H0_H0 ;  /* 0x2000003dff497230 */ /* 0x100fe40000004100 */
[-C--:B------:R-:W-:Y:S01]  /*57b0*/  FMUL.FTZ R104, R68, R74.reuse ;  /* 0x0000004a44687220 */ /* 0x080fe20000410000 */
[----:B------:R-:W-:Y:S02]  /*57c0*/  HADD2.F32 R61, -RZ, R61.H1_H1 ;  /* 0x3000003dff3d7230 */ /* 0x000fe40000004100 */
[C---:B------:R-:W-:Y:S01]  /*57d0*/  FMUL.FTZ R75, R15.reuse, R74 ;  /* 0x0000004a0f4b7220 */ /* 0x040fe20000410000 */
[----:B------:R-:W-:-:S03]  /*57e0*/  FFMA.FTZ R15, R15, R73, -R104 ;  /* 0x000000490f0f7223 */ /* 0x000fc60000010868 */
[----:B------:R-:W-:Y:S01]  /*57f0*/  FFMA.FTZ R68, R68, R73, R75 ;  /* 0x0000004944447223 */ /* 0x000fe2000001004b */
[----:B------:R-:W-:Y:S02]  /*5800*/  F2FP.F16.E4M3.UNPACK_B R73, R63.H1 ;  /* 0x0000003fff49723e */ /* 0x000fe400030006ff */
[----:B------:R-:W-:Y:S01]  /*5810*/  MOV R63, R14 ;  /* 0x0000000e003f7202 */ /* 0x000fe20000000f00 */
[----:B------:R-:W-:Y:S02]  /*5820*/  HADD2.F32 R14, -RZ, R72.H1_H1 ;  /* 0x30000048ff0e7230 */ /* 0x000fe40000004100 */
[--C-:B------:R-:W-:Y:S02]  /*5830*/  HADD2.F32 R72, -RZ, R73.reuse.H1_H1 ;  /* 0x30000049ff487230 */ /* 0x100fe40000004100 */
[----:B------:R-:W-:-:S03]  /*5840*/  HADD2.F32 R73, -RZ, R73.H0_H0 ;  /* 0x20000049ff497230 */ /* 0x000fc60000004100 */
[CC--:B------:R-:W-:Y:S02]  /*5850*/  FMUL.FTZ R74, R72.reuse, R14.reuse ;  /* 0x0000000e484a7220 */ /* 0x0c0fe40000410000 */
[C---:B------:R-:W-:Y:S02]  /*5860*/  FMUL.FTZ R75, R73.reuse, R14 ;  /* 0x0000000e494b7220 */ /* 0x040fe40000410000 */
[-C--:B------:R-:W-:Y:S01]  /*5870*/  FFMA.FTZ R14, R73, R61.reuse, -R74 ;  /* 0x0000003d490e7223 */ /* 0x080fe2000001084a */
[----:B------:R-:W-:Y:S02]  /*5880*/  HADD2.F32 R73, -RZ, R70.H1_H1 ;  /* 0x30000046ff497230 */ /* 0x000fe40000004100 */
[----:B------:R-:W-:Y:S01]  /*5890*/  FFMA.FTZ R61, R72, R61, R75 ;  /* 0x0000003d483d7223 */ /* 0x000fe2000001004b */
[----:B------:R-:W-:Y:S02]  /*58a0*/  F2FP.F16.E4M3.UNPACK_B R72, R71 ;  /* 0x00000047ff48723e */ /* 0x000fe400020006ff */
[----:B------:R-:W-:-:S02]  /*58b0*/  F2FP.F16.E4M3.UNPACK_B R71, R63.H1 ;  /* 0x0000003fff47723e */ /* 0x000fc400030006ff */
[----:B------:R-:W-:Y:S01]  /*58c0*/  F2FP.SATFINITE.E4M3.F32.PACK_AB_MERGE_C R61, R61, R14, RZ ;  /* 0x0000000e3d3d723e */ /* 0x000fe200048070ff */
[----:B------:R-:W-:Y:S02]  /*58d0*/  HADD2.F32 R75, -RZ, R72.H1_H1 ;  /* 0x30000048ff4b7230 */ /* 0x000fe40000004100 */
[--C-:B------:R-:W-:Y:S01]  /*58e0*/  HADD2.F32 R74, -RZ, R71.reuse.H1_H1 ;  /* 0x30000047ff4a7230 */ /* 0x100fe20000004100 */
[----:B------:R-:W-:Y:S01]  /*58f0*/  F2FP.SATFINITE.E4M3.F32.PACK_AB_MERGE_C R15, R68, R15, R61 ;  /* 0x0000000f440f723e */ /* 0x000fe2000480703d */
[----:B------:R-:W-:-:S03]  /*5900*/  HADD2.F32 R71, -RZ, R71.H0_H0 ;  /* 0x20000047ff477230 */ /* 0x000fc60000004100 */
[CC--:B------:R-:W-:Y:S02]  /*5910*/  FMUL.FTZ R104, R74.reuse, R75.reuse ;  /* 0x0000004b4a687220 */ /* 0x0c0fe40000410000 */
[C---:B------:R-:W-:Y:S02]  /*5920*/  FMUL.FTZ R75, R71.reuse, R75 ;  /* 0x0000004b474b7220 */ /* 0x040fe40000410000 */
[-C--:B------:R-:W-:Y:S01]  /*5930*/  FFMA.FTZ R71, R71, R73.reuse, -R104 ;  /* 0x0000004947477223 */ /* 0x080fe20000010868 */
[----:B------:R-:W-:Y:S02]  /*5940*/  HADD2.F32 R104, -RZ, R72.H0_H0 ;  /* 0x20000048ff687230 */ /* 0x000fe40000004100 */
[----:B------:R-:W-:Y:S01]  /*5950*/  FFMA.FTZ R74, R74, R73, R75 ;  /* 0x000000494a4a7223 */ /* 0x000fe2000001004b */
[----:B------:R-:W-:Y:S01]  /*5960*/  F2FP.F16.E4M3.UNPACK_B R73, R63 ;  /* 0x0000003fff49723e */ /* 0x000fe200020006ff */
[----:B------:R-:W-:-:S03]  /*5970*/  HADD2.F32 R72, -RZ, R70.H0_H0 ;  /* 0x20000046ff487230 */ /* 0x000fc60000004100 */
[----:B------:R-:W-:Y:S01]  /*5980*/  F2FP.SATFINITE.E4M3.F32.PACK_AB_MERGE_C R71, R74, R71, RZ ;  /* 0x000000474a47723e */ /* 0x000fe200048070ff */
[--C-:B------:R-:W-:Y:S02]  /*5990*/  HADD2.F32 R63, -RZ, R73.reuse.H1_H1 ;  /* 0x30000049ff3f7230 */ /* 0x100fe40000004100 */
[----:B------:R-:W-:-:S03]  /*59a0*/  HADD2.F32 R73, -RZ, R73.H0_H0 ;  /* 0x20000049ff497230 */ /* 0x000fc60000004100 */
[-C--:B------:R-:W-:Y:S02]  /*59b0*/  FMUL.FTZ R70, R63, R104.reuse ;  /* 0x000000683f467220 */ /* 0x080fe40000410000 */
[C---:B------:R-:W-:Y:S02]  /*59c0*/  FMUL.FTZ R104, R73.reuse, R104 ;  /* 0x0000006849687220 */ /* 0x040fe40000410000 */
[-C--:B------:R-:W-:Y:S02]  /*59d0*/  FFMA.FTZ R70, R73, R72.reuse, -R70 ;  /* 0x0000004849467223 */ /* 0x080fe40000010846 */
[----:B------:R-:W-:-:S05]  /*59e0*/  FFMA.FTZ R63, R63, R72, R104 ;  /* 0x000000483f3f7223 */ /* 0x000fca0000010068 */
[----:B------:R-:W-:-:S07]  /*59f0*/  F2FP.SATFINITE.E4M3.F32.PACK_AB_MERGE_C R14, R63, R70, R71 ;  /* 0x000000463f0e723e */ /* 0x000fce0004807047 */
.L_x_525:
[----:B------:R-:W-:Y:S05]  /*5a00*/  BSYNC B2 ;  /* 0x0000000000027941 */ /* 0x000fea0003800000 */
.L_x_524:
[----:B0-----:R0:W-:Y:S02]  /*5a10*/  ST.E.128 desc[UR36][R64.64], R12 ;  /* 0x0000000c40007985 */ /* 0x0011e4000c101d24 */
.L_x_519:
[----:B------:R-:W-:Y:S05]  /*5a20*/  BSYNC B1 ;  /* 0x0000000000017941 */ /* 0x000fea0003800000 */
.L_x_518:
[----:B------:R-:W-:-:S03]  /*5a30*/  UMOV UR4, 0xffffffff ;  /* 0xffffffff00047882 */ /* 0x000fc60000000000 */
[----:B------:R-:W-:Y:S05]  /*5a40*/  BRA.DIV UR4, `(.L_x_526) ;  /* 0x00000242041c7947 */ /* 0x000fea000b800000 */
[----:B------:R0:W0:Y:S04]  /*5a50*/  SHFL.IDX PT, R62, R102, 0x2, 0x181f ;  /* 0x00581f00663e7f89 */ /* 0x00002800000e0000 */
[----:B------:R0:W0:Y:S02]  /*5a60*/  SHFL.IDX PT, R63, R101, 0x2, 0x181f ;  /* 0x00581f00653f7f89 */ /* 0x00002400000e0000 */
.L_x_843:
[----:B------:R-:W-:Y:S04]  /*5a70*/  BSSY B1, `(.L_x_527) ;  /* 0x00000ea000017945 */ /* 0x000fe80003800000 */
[----:B------:R-:W-:Y:S05]  /*5a80*/  @P3 BRA `(.L_x_528) ;  /* 0x0000000c00a03947 */ /* 0x000fea0003800000 */
[----:B------:R-:W-:Y:S04]  /*5a90*/  BSSY B2, `(.L_x_529) ;  /* 0x0000075000027945 */ /* 0x000fe80003800000 */
[----:B------:R-:W-:Y:S05]  /*5aa0*/  @P1 BRA `(.L_x_530) ;  /* 0x0000000400cc1947 */ /* 0x000fea0003800000 */
[----:B0-----:R0:W0:Y:S01]  /*5ab0*/  LDS.128 R12, [R90+0x2a400] ;  /* 0x02a400005a0c7984 */ /* 0x0010220000000c00 */
[----:B------:R-:W-:Y:S01]  /*5ac0*/  IADD3 R60, P2, R16, R63, RZ ;  /* 0x0000003f103c7210 */ /* 0x000fe20007f5e0ff */
[----:B------:R-:W-:Y:S04]  /*5ad0*/  BSSY B3, `(.L_x_531) ;  /* 0x000006f000037945 */ /* 0x000fe80003800000 */
[----:B------:R-:W-:Y:S01]  /*5ae0*/  IMAD.X R61, R62, 0x1, R17, P2 ;  /* 0x000000013e3d7824 */ /* 0x000fe200010e0611 */
[----:B------:R-:W-:-:S13]  /*5af0*/  ISETP.GE.AND P2, PT, R22, R103, PT ;  /* 0x000000671600720c */ /* 0x000fda0003f46270 */
[----:B------:R-:W-:Y:S05]  /*5b00*/  @P2 BRA `(.L_x_532) ;  /* 0x0000000400ac2947 */ /* 0x000fea0003800000 */
[----:B0-----:R-:W-:Y:S02]  /*5b10*/  F2FP.F16.E4M3.UNPACK_B R11, R13 ;  /* 0x0000000dff0b723e */ /* 0x001fe400020006ff */
[-C--:B------:R-:W-:Y:S02]  /*5b20*/  F2FP.F16.E4M3.UNPACK_B R67, R109.reuse.H1 ;  /* 0x0000006dff43723e */ /* 0x080fe400030006ff */
[----:B------:R-:W-:Y:S01]  /*5b30*/  F2FP.F16.E4M3.UNPACK_B R65, R108.H1 ;  /* 0x0000006cff41723e */ /* 0x000fe200030006ff */
[--C-:B------:R-:W-:Y:S01]  /*5b40*/  HADD2.F32 R56, -RZ, R11.reuse.H0_H0 ;  /* 0x2000000bff387230 */ /* 0x100fe20000004100 */
[--C-:B------:R-:W-:Y:S01]  /*5b50*/  SHF.R.U32.HI R66, RZ, 0x8, R57.reuse ;  /* 0x00000008ff427819 */ /* 0x100fe20000011639 */
[----:B------:R-:W-:Y:S01]  /*5b60*/  HADD2.F32 R11, -RZ, R11.H1_H1 ;  /* 0x3000000bff0b7230 */ /* 0x000fe20000004100 */
[----:B------:R-:W-:Y:S01]  /*5b70*/  SHF.R.U32.HI R58, RZ, 0x10, R57 ;  /* 0x00000010ff3a7819 */ /* 0x000fe20000011639 */
[----:B------:R-:W-:Y:S01]  /*5b80*/  HADD2.F32 R68, -RZ, R67.H0_H0 ;  /* 0x20000043ff447230 */ /* 0x000fe20000004100 */
[----:B------:R-:W-:Y:S01]  /*5b90*/  LOP3.LUT R57, R57, 0xff0000ff, RZ, 0xc0, !PT ;  /* 0xff0000ff39397812 */ /* 0x000fe200078ec0ff */
[----:B------:R-:W-:Y:S01]  /*5ba0*/  HADD2.F32 R64, -RZ, R65.H0_H0 ;  /* 0x20000041ff407230 */ /* 0x000fe20000004100 */
[----:B------:R-:W-:Y:S01]  /*5bb0*/  F2FP.F16.E4M3.UNPACK_B R109, R109 ;  /* 0x0000006dff6d723e */ /* 0x000fe200020006ff */
[----:B------:R-:W-:-:S02]  /*5bc0*/  IMAD.SHL.U32 R66, R66, 0x100, RZ ;  /* 0x0000010042427824 */ /* 0x000fc400078e00ff */
[CC--:B------:R-:W-:Y:S01]  /*5bd0*/  FMUL.FTZ R69, R11.reuse, R68.reuse ;  /* 0x000000440b457220 */ /* 0x0c0fe20000410000 */
[C---:B------:R-:W-:Y:S01]  /*5be0*/  FMUL.FTZ R68, R56.reuse, R68 ;  /* 0x0000004438447220 */ /* 0x040fe20000410000 */
[----:B------:R-:W-:Y:S01]  /*5bf0*/  HADD2.F32 R71, -RZ, R67.H1_H1 ;  /* 0x30000043ff477230 */ /* 0x000fe20000004100 */
[----:B------:R-:W-:Y:S01]  /*5c00*/  F2FP.F16.E4M3.UNPACK_B R108, R108 ;  /* 0x0000006cff6c723e */ /* 0x000fe200020006ff */
[-C--:B------:R-:W-:Y:S01]  /*5c10*/  FFMA.FTZ R56, R56, R64.reuse, -R69 ;  /* 0x0000004038387223 */ /* 0x080fe20000010845 */
[----:B------:R-:W-:Y:S01]  /*5c20*/  F2FP.F16.E4M3.UNPACK_B R69, R13.H1 ;  /* 0x0000000dff45723e */ /* 0x000fe200030006ff */
[----:B------:R-:W-:Y:S01]  /*5c30*/  FFMA.FTZ R11, R11, R64, R68 ;  /* 0x000000400b0b7223 */ /* 0x000fe20000010044 */
[----:B------:R-:W-:Y:S01]  /*5c40*/  IMAD.MOV.U32 R67, RZ, RZ, R12 ;  /* 0x000000ffff437224 */ /* 0x000fe200078e000c */
[--C-:B------:R-:W-:Y:S01]  /*5c50*/  SHF.R.U32.HI R64, RZ, 0x8, R59.reuse ;  /* 0x00000008ff407819 */ /* 0x100fe2000001163b */
[----:B------:R-:W-:Y:S01]  /*5c60*/  HADD2.F32 R70, -RZ, R65.H1_H1 ;  /* 0x30000041ff467230 */ /* 0x000fe20000004100 */
[----:B------:R-:W-:Y:S01]  /*5c70*/  LOP3.LUT R65, R57, 0xff00, R66, 0xf8, !PT ;  /* 0x0000ff0039417812 */ /* 0x000fe200078ef842 */
[--C-:B------:R-:W-:Y:S01]  /*5c80*/  HADD2.F32 R68, -RZ, R69.reuse.H1_H1 ;  /* 0x30000045ff447230 */ /* 0x100fe20000004100 */
[----:B------:R-:W-:Y:S01]  /*5c90*/  F2FP.F16.E4M3.UNPACK_B R66, R67.H1 ;  /* 0x00000043ff42723e */ /* 0x000fe200030006ff */
[----:B------:R-:W-:Y:S01]  /*5ca0*/  HADD2.F32 R69, -RZ, R69.H0_H0 ;  /* 0x20000045ff457230 */ /* 0x000fe20000004100 */
[----:B------:R-:W-:-:S02]  /*5cb0*/  SHF.R.U32.HI R13, RZ, 0x10, R59 ;  /* 0x00000010ff0d7819 */ /* 0x000fc4000001163b */
[-C--:B------:R-:W-:Y:S01]  /*5cc0*/  FMUL.FTZ R12, R68, R71.reuse ;  /* 0x00000047440c7220 */ /* 0x080fe20000410000 */
[----:B------:R-:W-:Y:S01]  /*5cd0*/  LOP3.LUT R59, R59, 0xff0000ff, RZ, 0xc0, !PT ;  /* 0xff0000ff3b3b7812 */ /* 0x000fe200078ec0ff */
[C---:B------:R-:W-:Y:S01]  /*5ce0*/  FMUL.FTZ R57, R69.reuse, R71 ;  /* 0x0000004745397220 */ /* 0x040fe20000410000 */
[----:B------:R-:W-:Y:S01]  /*5cf0*/  SHF.L.U32 R58, R58, 0x10, RZ ;  /* 0x000000103a3a7819 */ /* 0x000fe200000006ff */
[-C--:B------:R-:W-:Y:S01]  /*5d00*/  FFMA.FTZ R12, R69, R70.reuse, -R12 ;  /* 0x00000046450c7223 */ /* 0x080fe2000001080c */
[----:B------:R-:W-:Y:S02]  /*5d10*/  HADD2.F32 R69, -RZ, R66.H1_H1 ;  /* 0x30000042ff457230 */ /* 0x000fe40000004100 */
[----:B------:R-:W-:Y:S01]  /*5d20*/  FFMA.FTZ R57, R68, R70, R57 ;  /* 0x0000004644397223 */ /* 0x000fe20000010039 */
[----:B------:R-:W-:Y:S01]  /*5d30*/  IMAD.SHL.U32 R70, R64, 0x100, RZ ;  /* 0x0000010040467824 */ /* 0x000fe200078e00ff */
[----:B------:R-:W-:Y:S01]  /*5d40*/  F2FP.F16.E4M3.UNPACK_B R67, R67 ;  /* 0x00000043ff43723e */ /* 0x000fe200020006ff */
[----:B------:R-:W-:-:S02]  /*5d50*/  HADD2.F32 R64, -RZ, R109.H1_H1 ;  /* 0x3000006dff407230 */ /* 0x000fc40000004100 */
[----:B------:R-:W-:Y:S01]  /*5d60*/  HADD2.F32 R68, -RZ, R66.H0_H0 ;  /* 0x20000042ff447230 */ /* 0x000fe20000004100 */
[----:B------:R-:W-:Y:S01]  /*5d70*/  LOP3.LUT R66, R59, 0xff00, R70, 0xf8, !PT ;  /* 0x0000ff003b427812 */ /* 0x000fe200078ef846 */
[----:B------:R-:W-:Y:S02]  /*5d80*/  HADD2.F32 R59, -RZ, R108.H1_H1 ;  /* 0x3000006cff3b7230 */ /* 0x000fe40000004100 */
[-C--:B------:R-:W-:Y:S01]  /*5d90*/  FMUL.FTZ R71, R69, R64.reuse ;  /* 0x0000004045477220 */ /* 0x080fe20000410000 */
[----:B------:R-:W-:Y:S02]  /*5da0*/  IMAD.U32 R13, R13, 0x10000, RZ ;  /* 0x000100000d0d7824 */ /* 0x000fe400078e00ff */
[C---:B------:R-:W-:Y:S01]  /*5db0*/  FMUL.FTZ R70, R68.reuse, R64 ;  /* 0x0000004044467220 */ /* 0x040fe20000410000 */
[----:B------:R-:W-:Y:S01]  /*5dc0*/  LOP3.LUT R64, R65, 0xff0000, R58, 0xf8, !PT ;  /* 0x00ff000041407812 */ /* 0x000fe200078ef83a */
[----:B------:R-:W-:Y:S01]  /*5dd0*/  FFMA.FTZ R58, R68, R59, -R71 ;  /* 0x0000003b443a7223 */ /* 0x000fe20000010847 */
[----:B------:R-:W-:-:S02]  /*5de0*/  HADD2.F32 R68, -RZ, R67.H0_H0 ;  /* 0x20000043ff447230 */ /* 0x000fc40000004100 */
[----:B------:R-:W-:Y:S01]  /*5df0*/  FFMA.FTZ R59, R69, R59, R70 ;  /* 0x0000003b453b7223 */ /* 0x000fe20000010046 */
[----:B------:R-:W-:Y:S01]  /*5e00*/  HADD2.F32 R69, -RZ, R67.H1_H1 ;  /* 0x30000043ff457230 */ /* 0x000fe20000004100 */
[----:B------:R-:W-:Y:S01]  /*5e10*/  LOP3.LUT R65, R66, 0xff0000, R13, 0xf8, !PT ;  /* 0x00ff000042417812 */ /* 0x000fe200078ef80d */
[----:B------:R-:W-:Y:S02]  /*5e20*/  HADD2.F32 R109, -RZ, R109.H0_H0 ;  /* 0x2000006dff6d7230 */ /* 0x000fe40000004100 */
[----:B------:R-:W-:Y:S01]  /*5e30*/  IMAD.MOV.U32 R67, RZ, RZ, R15 ;  /* 0x000000ffff437224 */ /* 0x000fe200078e000f */
[----:B------:R-:W-:Y:S01]  /*5e40*/  F2FP.F16.E4M3.UNPACK_B R70, R65.H1 ;  /* 0x00000041ff46723e */ /* 0x000fe200030006ff */
[----:B------:R-:W-:Y:S02]  /*5e50*/  HADD2.F32 R108, -RZ, R108.H0_H0 ;  /* 0x2000006cff6c7230 */ /* 0x000fe40000004100 */
[-C--:B------:R-:W-:Y:S01]  /*5e60*/  FMUL.FTZ R71, R69, R109.reuse ;  /* 0x0000006d45477220 */ /* 0x080fe20000410000 */
[----:B------:R-:W-:Y:S01]  /*5e70*/  FMUL.FTZ R66, R68, R109 ;  /* 0x0000006d44427220 */ /* 0x000fe20000410000 */
[----:B------:R-:W-:-:S02]  /*5e80*/  F2FP.F16.E4M3.UNPACK_B R15, R67 ;  /* 0x00000043ff0f723e */ /* 0x000fc400020006ff */
[-C--:B------:R-:W-:Y:S01]  /*5e90*/  FFMA.FTZ R13, R68, R108.reuse, -R71 ;  /* 0x0000006c440d7223 */ /* 0x080fe20000010847 */
[----:B------:R-:W-:Y:S01]  /*5ea0*/  FFMA.FTZ R66, R69, R108, R66 ;  /* 0x0000006c45427223 */ /* 0x000fe20000010042 */
[----:B------:R-:W-:Y:S01]  /*5eb0*/  F2FP.F16.E4M3.UNPACK_B R69, R64.H1 ;  /* 0x00000040ff45723e */ /* 0x000fe200030006ff */
[--C-:B------:R-:W-:Y:S01]  /*5ec0*/  HADD2.F32 R68, -RZ, R15.reuse.H1_H1 ;  /* 0x3000000fff447230 */ /* 0x100fe20000004100 */
[----:B------:R-:W-:Y:S01]  /*5ed0*/  F2FP.SATFINITE.E4M3.F32.PACK_AB_MERGE_C R58, R59, R58, RZ ;  /* 0x0000003a3b3a723e */ /* 0x000fe200048070ff */
[--C-:B------:R-:W-:Y:S02]  /*5ee0*/  HADD2.F32 R71, -RZ, R70.reuse.H0_H0 ;  /* 0x20000046ff477230 */ /* 0x100fe40000004100 */
[----:B------:R-:W-:Y:S01]  /*5ef0*/  HADD2.F32 R15, -RZ, R15.H0_H0 ;  /* 0x2000000fff0f7230 */ /* 0x000fe20000004100 */
[----:B------:R-:W-:Y:S01]  /*5f00*/  F2FP.SATFINITE.E4M3.F32.PACK_AB_MERGE_C R58, R66, R13, R58 ;  /* 0x0000000d423a723e */ /* 0x000fe2000480703a */
[----:B------:R-:W-:Y:S02]  /*5f10*/  HADD2.F32 R72, -RZ, R69.H0_H0 ;  /* 0x20000045ff487230 */ /* 0x000fe40000004100 */
[----:B------:R-:W-:Y:S01]  /*5f20*/  FMUL.FTZ R74, R68, R71 ;  /* 0x00000047444a7220 */ /* 0x000fe20000410000 */
[----:B------:R-:W-:-:S02]  /*5f30*/  HADD2.F32 R70, -RZ, R70.H1_H1 ;  /* 0x30000046ff467230 */ /* 0x000fc40000004100 */
[C---:B------:R-:W-:Y:S01]  /*5f40*/  FMUL.FTZ R73, R15.reuse, R71 ;  /* 0x000000470f497220 */ /* 0x040fe20000410000 */
[----:B------:R-:W-:Y:S01]  /*5f50*/  F2FP.F16.E4M3.UNPACK_B R71, R67.H1 ;  /* 0x00000043ff47723e */ /* 0x000fe200030006ff */
[-C--:B------:R-:W-:Y:S01]  /*5f60*/  FFMA.FTZ R15, R15, R72.reuse, -R74 ;  /* 0x000000480f0f7223 */ /* 0x080fe2000001084a */
[----:B------:R-:W-:Y:S02]  /*5f70*/  IMAD.MOV.U32 R67, RZ, RZ, R14 ;  /* 0x000000ffff437224 */ /* 0x000fe400078e000e */
[----:B------:R-:W-:Y:S01]  /*5f80*/  FFMA.FTZ R68, R68, R72, R73 ;  /* 0x0000004844447223 */ /* 0x000fe20000010049 */
[----:B------:R-:W-:Y:S02]  /*5f90*/  HADD2.F32 R69, -RZ, R69.H1_H1 ;  /* 0x30000045ff457230 */ /* 0x000fe40000004100 */
[--C-:B------:R-:W-:Y:S02]  /*5fa0*/  HADD2.F32 R72, -RZ, R71.reuse.H1_H1 ;  /* 0x30000047ff487230 */ /* 0x100fe40000004100 */
[----:B------:R-:W-:-:S03]  /*5fb0*/  HADD2.F32 R71, -RZ, R71.H0_H0 ;  /* 0x20000047ff477230 */ /* 0x000fc60000004100 */
[CC--:B------:R-:W-:Y:S02]  /*5fc0*/  FMUL.FTZ R14, R72.reuse, R70.reuse ;  /* 0x00000046480e7220 */ /* 0x0c0fe40000410000 */
[C---:B------:R-:W-:Y:S01]  /*5fd0*/  FMUL.FTZ R73, R71.reuse, R70 ;  /* 0x0000004647497220 */ /* 0x040fe20000410000 */
[----:B------:R-:W-:Y:S01]  /*5fe0*/  F2FP.F16.E4M3.UNPACK_B R70, R65 ;  /* 0x00000041ff46723e */ /* 0x000fe200020006ff */
[----:B------:R-:W-:Y:S01]  /*5ff0*/  FFMA.FTZ R14, R71, R69, -R14 ;  /* 0x00000045470e7223 */ /* 0x000fe2000001080e */
[----:B------:R-:W-:Y:S01]  /*6000*/  F2FP.F16.E4M3.UNPACK_B R71, R67.H1 ;  /* 0x00000043ff47723e */ /* 0x000fe200030006ff */
[----:B------:R-:W-:Y:S01]  /*6010*/  FFMA.FTZ R65, R72, R69, R73 ;  /* 0x0000004548417223 */ /* 0x000fe20000010049 */
[----:B------:R-:W-:Y:S01]  /*6020*/  F2FP.F16.E4M3.UNPACK_B R69, R64 ;  /* 0x00000040ff45723e */ /* 0x000fe200020006ff */
[----:B------:R-:W-:Y:S02]  /*6030*/  HADD2.F32 R64, -RZ, R70.H1_H1 ;  /* 0x30000046ff407230 */ /* 0x000fe40000004100 */
[--C-:B------:R-:W-:Y:S01]  /*6040*/  HADD2.F32 R72, -RZ, R71.reuse.H1_H1 ;  /* 0x30000047ff487230 */ /* 0x100fe20000004100 */
[----:B------:R-:W-:Y:S01]  /*6050*/  F2FP.SATFINITE.E4M3.F32.PACK_AB_MERGE_C R65, R65, R14, RZ ;  /* 0x0000000e4141723e */ /* 0x000fe200048070ff */
[----:B------:R-:W-:-:S02]  /*6060*/  HADD2.F32 R71, -RZ, R71.H0_H0 ;  /* 0x20000047ff477230 */ /* 0x000fc40000004100 */
[--C-:B------:R-:W-:Y:S02]  /*6070*/  HADD2.F32 R73, -RZ, R69.reuse.H1_H1 ;  /* 0x30000045ff497230 */ /* 0x100fe40000004100 */
[-C--:B------:R-:W-:Y:S01]  /*6080*/  FMUL.FTZ R74, R72, R64.reuse ;  /* 0x00000040484a7220 */ /* 0x080fe20000410000 */
[----:B------:R-:W-:Y:S02]  /*6090*/  HADD2.F32 R69, -RZ, R69.H0_H0 ;  /* 0x20000045ff457230 */ /* 0x000fe40000004100 */
[C---:B------:R-:W-:Y:S01]  /*60a0*/  FMUL.FTZ R75, R71.reuse, R64 ;  /* 0x00000040474b7220 */ /* 0x040fe20000410000 */
[----:B------:R-:W-:Y:S01]  /*60b0*/  F2FP.SATFINITE.E4M3.F32.PACK_AB_MERGE_C R15, R68, R15, R65 ;  /* 0x0000000f440f723e */ /* 0x000fe20004807041 */
[----:B------:R-:W-:Y:S01]  /*60c0*/  FFMA.FTZ R64, R71, R73, -R74 ;  /* 0x0000004947407223 */ /* 0x000fe2000001084a */
[----:B------:R-:W-:Y:S01]  /*60d0*/  F2FP.F16.E4M3.UNPACK_B R71, R67 ;  /* 0x00000043ff47723e */ /* 0x000fe200020006ff */
[----:B------:R-:W-:Y:S01]  /*60e0*/  FFMA.FTZ R67, R72, R73, R75 ;  /* 0x0000004948437223 */ /* 0x000fe2000001004b */
[----:B------:R-:W-:Y:S01]  /*60f0*/  HADD2.F32 R72, -RZ, R70.H0_H0 ;  /* 0x20000046ff487230 */ /* 0x000fe20000004100 */
[----:B------:R-:W-:-:S02]  /*6100*/  F2FP.SATFINITE.E4M3.F32.PACK_AB_MERGE_C R73, R57, R12, RZ ;  /* 0x0000000c3949723e */ /* 0x000fc400048070ff */
[--C-:B------:R-:W-:Y:S01]  /*6110*/  HADD2.F32 R70, -RZ, R71.reuse.H1_H1 ;  /* 0x30000047ff467230 */ /* 0x100fe20000004100 */
[----:B------:R-:W-:Y:S01]  /*6120*/  F2FP.SATFINITE.E4M3.F32.PACK_AB_MERGE_C R64, R67, R64, RZ ;  /* 0x000000404340723e */ /* 0x000fe200048070ff */
[----:B------:R-:W-:Y:S01]  /*6130*/  HADD2.F32 R71, -RZ, R71.H0_H0 ;  /* 0x20000047ff477230 */ /* 0x000fe20000004100 */
[----:B------:R-:W-:Y:S02]  /*6140*/  F2FP.SATFINITE.E4M3.F32.PACK_AB_MERGE_C R59, R11, R56, R73 ;  /* 0x000000380b3b723e */ /* 0x000fe40004807049 */
[CC--:B------:R-:W-:Y:S02]  /*6150*/  FMUL.FTZ R12, R70.reuse, R72.reuse ;  /* 0x00000048460c7220 */ /* 0x0c0fe40000410000 */
[C---:B------:R-:W-:Y:S01]  /*6160*/  FMUL.FTZ R57, R71.reuse, R72 ;  /* 0x0000004847397220 */ /* 0x040fe20000410000 */
[----:B------:R-:W-:Y:S01]  /*6170*/  MOV R13, R59 ;  /* 0x0000003b000d7202 */ /* 0x000fe20000000f00 */
[-C--:B------:R-:W-:Y:S02]  /*6180*/  FFMA.FTZ R12, R71, R69.reuse, -R12 ;  /* 0x00000045470c7223 */ /* 0x080fe4000001080c */
[----:B------:R-:W-:-:S05]  /*6190*/  FFMA.FTZ R57, R70, R69, R57 ;  /* 0x0000004546397223 */ /* 0x000fca0000010039 */
[----:B------:R-:W-:Y:S01]  /*61a0*/  F2FP.SATFINITE.E4M3.F32.PACK_AB_MERGE_C R14, R57, R12, R64 ;  /* 0x0000000c390e723e */ /* 0x000fe20004807040 */
[----:B------:R-:W-:-:S07]  /*61b0*/  IMAD.MOV.U32 R12, RZ, RZ, R58 ;  /* 0x000000ffff0c7224 */ /* 0x000fce00078e003a */
.L_x_532:
[----:B------:R-:W-:Y:S05]  /*61c0*/  BSYNC B3 ;  /* 0x0000000000037941 */ /* 0x000fea0003800000 */
.L_x_531:
[----:B0-----:R0:W-:Y:S02]  /*61d0*/  ST.E.128 desc[UR36][R60.64], R12 ;  /* 0x0000000c3c007985 */ /* 0x0011e4000c101d24 */
.L_x_530:
[----:B------:R-:W-:Y:S05]  /*61e0*/  BSYNC B2 ;  /* 0x0000000000027941 */ /* 0x000fea0003800000 */
.L_x_529:
        /* <DEDUP_REMOVED lines=8> */
[----:B------:R-:W-:Y:S02]  /*6270*/  SHF.R.U32.HI R11, RZ, 0x8, R53 ;  /* 0x00000008ff0b7819 */ /* 0x000fe40000011635 */
[--C-:B------:R-:W-:Y:S02]  /*6280*/  SHF.R.U32.HI R59, RZ, 0x8, R55.reuse ;  /* 0x00000008ff3b7819 */ /* 0x100fe40000011637 */
[----:B------:R-:W-:Y:S02]  /*6290*/  LOP3.LUT R54, R55, 0xff0000ff, RZ, 0xc0, !PT ;  /* 0xff0000ff37367812 */ /* 0x000fe400078ec0ff */
[----:B------:R-:W-:Y:S01]  /*62a0*/  SHF.R.U32.HI R58, RZ, 0x10, R55 ;  /* 0x00000010ff3a7819 */ /* 0x000fe20000011637 */
[----:B------:R-:W-:Y:S01]  /*62b0*/  IMAD.SHL.U32 R55, R11, 0x100, RZ ;  /* 0x000001000b377824 */ /* 0x000fe200078e00ff */
[----:B------:R-:W-:Y:S01]  /*62c0*/  LOP3.LUT R52, R53, 0xff0000ff, RZ, 0xc0, !PT ;  /* 0xff0000ff35347812 */ /* 0x000fe200078ec0ff */
[----:B------:R-:W-:Y:S01]  /*62d0*/  IMAD.SHL.U32 R59, R59, 0x100, RZ ;  /* 0x000001003b3b7824 */ /* 0x000fe200078e00ff */
[----:B------:R-:W-:Y:S01]  /*62e0*/  SHF.R.U32.HI R60, RZ, 0x10, R53 ;  /* 0x00000010ff3c7819 */ /* 0x000fe20000011635 */
[----:B0-----:R-:W-:Y:S01]  /*62f0*/  IMAD.MOV.U32 R11, RZ, RZ, R13 ;  /* 0x000000ffff0b7224 */ /* 0x001fe200078e000d */
[----:B------:R-:W-:-:S02]  /*6300*/  LOP3.LUT R13, R52, 0xff00, R55, 0xf8, !PT ;  /* 0x0000ff00340d7812 */ /* 0x000fc400078ef837 */
[----:B------:R-:W-:Y:S01]  /*6310*/  LOP3.LUT R54, R54, 0xff00, R59, 0xf8, !PT ;  /* 0x0000ff0036367812 */ /* 0x000fe200078ef83b */
[----:B------:R-:W-:Y:S01]  /*6320*/  IMAD.U32 R52, R60, 0x10000, RZ ;  /* 0x000100003c347824 */ /* 0x000fe200078e00ff */
[----:B------:R-:W-:Y:S01]  /*6330*/  MOV R53, R12 ;  /* 0x0000000c00357202 */ /* 0x000fe20000000f00 */
[----:B------:R-:W-:Y:S01]  /*6340*/  IMAD.U32 R59, R58, 0x10000, RZ ;  /* 0x000100003a3b7824 */ /* 0x000fe200078e00ff */
[----:B------:R-:W-:Y:S02]  /*6350*/  F2FP.F16.E4M3.UNPACK_B R55, R106.H1 ;  /* 0x0000006aff37723e */ /* 0x000fe400030006ff */
[----:B------:R-:W-:Y:S02]  /*6360*/  F2FP.F16.E4M3.UNPACK_B R12, R11 ;  /* 0x0000000bff0c723e */ /* 0x000fe400020006ff */
[----:B------:R-:W-:Y:S01]  /*6370*/  LOP3.LUT R13, R13, 0xff0000, R52, 0xf8, !PT ;  /* 0x00ff00000d0d7812 */ /* 0x000fe200078ef834 */
[--C-:B------:R-:W-:Y:S01]  /*6380*/  HADD2.F32 R63, -RZ, R55.reuse.H0_H0 ;  /* 0x20000037ff3f7230 */ /* 0x100fe20000004100 */
[----:B------:R-:W-:Y:S01]  /*6390*/  LOP3.LUT R52, R54, 0xff0000, R59, 0xf8, !PT ;  /* 0x00ff000036347812 */ /* 0x000fe200078ef83b */
[--C-:B------:R-:W-:Y:S01]  /*63a0*/  HADD2.F32 R54, -RZ, R12.reuse.H1_H1 ;  /* 0x3000000cff367230 */ /* 0x100fe20000004100 */
[----:B------:R-:W-:Y:S01]  /*63b0*/  F2FP.F16.E4M3.UNPACK_B R59, R105.H1 ;  /* 0x00000069ff3b723e */ /* 0x000fe200030006ff */
[----:B------:R-:W-:Y:S01]  /*63c0*/  HADD2.F32 R12, -RZ, R12.H0_H0 ;  /* 0x2000000cff0c7230 */ /* 0x000fe20000004100 */
[----:B------:R-:W-:Y:S01]  /*63d0*/  F2FP.F16.E4M3.UNPACK_B R11, R11.H1 ;  /* 0x0000000bff0b723e */ /* 0x000fe200030006ff */
[----:B------:R-:W-:-:S02]  /*63e0*/  HADD2.F32 R60, -RZ, R55.H1_H1 ;  /* 0x30000037ff3c7230 */ /* 0x000fc40000004100 */
[-C--:B------:R-:W-:Y:S01]  /*63f0*/  FMUL.FTZ R65, R54, R63.reuse ;  /* 0x0000003f36417220 */ /* 0x080fe20000410000 */
[----:B------:R-:W-:Y:S02]  /*6400*/  HADD2.F32 R61, -RZ, R59.H0_H0 ;  /* 0x2000003bff3d7230 */ /* 0x000fe40000004100 */
[C---:B------:R-:W-:Y:S01]  /*6410*/  FMUL.FTZ R63, R12.reuse, R63 ;  /* 0x0000003f0c3f7220 */ /* 0x040fe20000410000 */
[--C-:B------:R-:W-:Y:S01]  /*6420*/  HADD2.F32 R58, -RZ, R11.reuse.H1_H1 ;  /* 0x3000000bff3a7230 */ /* 0x100fe20000004100 */
[----:B------:R-:W-:Y:S01]  /*6430*/  F2FP.F16.E4M3.UNPACK_B R106, R106 ;  /* 0x0000006aff6a723e */ /* 0x000fe200020006ff */
[----:B------:R-:W-:Y:S02]  /*6440*/  HADD2.F32 R55, -RZ, R11.H0_H0 ;  /* 0x2000000bff377230 */ /* 0x000fe40000004100 */
[-C--:B------:R-:W-:Y:S01]  /*6450*/  FFMA.FTZ R11, R12, R61.reuse, -R65 ;  /* 0x0000003d0c0b7223 */ /* 0x080fe20000010841 */
[----:B------:R-:W-:Y:S02]  /*6460*/  HADD2.F32 R59, -RZ, R59.H1_H1 ;  /* 0x3000003bff3b7230 */ /* 0x000fe40000004100 */
[----:B------:R-:W-:Y:S01]  /*6470*/  FFMA.FTZ R12, R54, R61, R63 ;  /* 0x0000003d360c7223 */ /* 0x000fe2000001003f */
[CC--:B------:R-:W-:Y:S01]  /*6480*/  FMUL.FTZ R62, R58.reuse, R60.reuse ;  /* 0x0000003c3a3e7220 */ /* 0x0c0fe20000410000 */
[C---:B------:R-:W-:Y:S01]  /*6490*/  FMUL.FTZ R67, R55.reuse, R60 ;  /* 0x0000003c37437220 */ /* 0x040fe20000410000 */
[-C--:B------:R-:W-:Y:S01]  /*64a0*/  F2FP.F16.E4M3.UNPACK_B R54, R53.reuse.H1 ;  /* 0x00000035ff36723e */ /* 0x080fe200030006ff */
[--C-:B------:R-:W-:Y:S01]  /*64b0*/  HADD2.F32 R61, -RZ, R106.reuse.H0_H0 ;  /* 0x2000006aff3d7230 */ /* 0x100fe20000004100 */
[----:B------:R-:W-:Y:S01]  /*64c0*/  F2FP.F16.E4M3.UNPACK_B R53, R53 ;  /* 0x00000035ff35723e */ /* 0x000fe200020006ff */
[-C--:B------:R-:W-:Y:S01]  /*64d0*/  FFMA.FTZ R65, R55, R59.reuse, -R62 ;  /* 0x0000003b37417223 */ /* 0x080fe2000001083e */
[----:B------:R-:W-:Y:S01]  /*64e0*/  FFMA.FTZ R66, R58, R59, R67 ;  /* 0x0000003b3a427223 */ /* 0x000fe20000010043 */
[----:B------:R-:W-:Y:S01]  /*64f0*/  HADD2.F32 R62, -RZ, R106.H1_H1 ;  /* 0x3000006aff3e7230 */ /* 0x000fe20000004100 */
[----:B------:R-:W-:Y:S01]  /*6500*/  F2FP.F16.E4M3.UNPACK_B R105, R105 ;  /* 0x00000069ff69723e */ /* 0x000fe200020006ff */
[----:B------:R-:W-:-:S02]  /*6510*/  HADD2.F32 R59, -RZ, R54.H1_H1 ;  /* 0x30000036ff3b7230 */ /* 0x000fc40000004100 */
[----:B------:R-:W-:Y:S02]  /*6520*/  HADD2.F32 R55, -RZ, R54.H0_H0 ;  /* 0x20000036ff377230 */ /* 0x000fe40000004100 */
[--C-:B------:R-:W-:Y:S02]  /*6530*/  HADD2.F32 R58, -RZ, R53.reuse.H1_H1 ;  /* 0x30000035ff3a7230 */ /* 0x100fe40000004100 */
[-C--:B------:R-:W-:Y:S01]  /*6540*/  FMUL.FTZ R64, R59, R62.reuse ;  /* 0x0000003e3b407220 */ /* 0x080fe20000410000 */
[----:B------:R-:W-:Y:S02]  /*6550*/  HADD2.F32 R54, -RZ, R53.H0_H0 ;  /* 0x20000035ff367230 */ /* 0x000fe40000004100 */
[----:B------:R-:W-:Y:S01]  /*6560*/  FMUL.FTZ R62, R55, R62 ;  /* 0x0000003e373e7220 */ /* 0x000fe20000410000 */
[--C-:B------:R-:W-:Y:S02]  /*6570*/  HADD2.F32 R60, -RZ, R105.reuse.H1_H1 ;  /* 0x30000069ff3c7230 */ /* 0x100fe40000004100 */
[----:B------:R-:W-:Y:S01]  /*6580*/  FMUL.FTZ R53, R58, R61 ;  /* 0x0000003d3a357220 */ /* 0x000fe20000410000 */
[----:B------:R-:W-:-:S02]  /*6590*/  HADD2.F32 R105, -RZ, R105.H0_H0 ;  /* 0x20000069ff697230 */ /* 0x000fc40000004100 */
[----:B------:R-:W-:Y:S01]  /*65a0*/  FMUL.FTZ R61, R54, R61 ;  /* 0x0000003d363d7220 */ /* 0x000fe20000410000 */
[----:B------:R-:W-:Y:S01]  /*65b0*/  FFMA.FTZ R63, R59, R60, R62 ;  /* 0x0000003c3b3f7223 */ /* 0x000fe2000001003e */
[----:B------:R-:W-:Y:S02]  /*65c0*/  F2FP.F16.E4M3.UNPACK_B R59, R15.H1 ;  /* 0x0000000fff3b723e */ /* 0x000fe400030006ff */
[----:B------:R-:W-:Y:S01]  /*65d0*/  FFMA.FTZ R58, R58, R105, R61 ;  /* 0x000000693a3a7223 */ /* 0x000fe2000001003d */
[----:B------:R-:W-:Y:S01]  /*65e0*/  F2FP.F16.E4M3.UNPACK_B R61, R52.H1 ;  /* 0x00000034ff3d723e */ /* 0x000fe200030006ff */
[----:B------:R-:W-:Y:S01]  /*65f0*/  FFMA.FTZ R64, R55, R60, -R64 ;  /* 0x0000003c37407223 */ /* 0x000fe20000010840 */
[----:B------:R-:W-:Y:S01]  /*6600*/  F2FP.SATFINITE.E4M3.F32.PACK_AB_MERGE_C R55, R66, R65, RZ ;  /* 0x000000414237723e */ /* 0x000fe200048070ff */
[--C-:B------:R-:W-:Y:S01]  /*6610*/  HADD2.F32 R65, -RZ, R59.reuse.H0_H0 ;  /* 0x2000003bff417230 */ /* 0x100fe20000004100 */
[----:B------:R-:W-:Y:S01]  /*6620*/  F2FP.F16.E4M3.UNPACK_B R62, R14.H1 ;  /* 0x0000000eff3e723e */ /* 0x000fe200030006ff */
[----:B------:R-:W-:Y:S01]  /*6630*/  HADD2.F32 R66, -RZ, R59.H1_H1 ;  /* 0x3000003bff427230 */ /* 0x000fe20000004100 */
[----:B------:R-:W-:Y:S01]  /*6640*/  F2FP.F16.E4M3.UNPACK_B R59, R13.H1 ;  /* 0x0000000dff3b723e */ /* 0x000fe200030006ff */
[----:B------:R-:W-:Y:S01]  /*6650*/  HADD2.F32 R67, -RZ, R61.H1_H1 ;  /* 0x3000003dff437230 */ /* 0x000fe20000004100 */
[----:B------:R-:W-:Y:S01]  /*6660*/  F2FP.F16.E4M3.UNPACK_B R60, R52 ;  /* 0x00000034ff3c723e */ /* 0x000fe200020006ff */
[----:B------:R-:W-:Y:S01]  /*6670*/  FFMA.FTZ R53, R54, R105, -R53 ;  /* 0x0000006936357223 */ /* 0x000fe20000010835 */
[----:B------:R-:W-:Y:S01]  /*6680*/  F2FP.SATFINITE.E4M3.F32.PACK_AB_MERGE_C R54, R63, R64, RZ ;  /* 0x000000403f36723e */ /* 0x000fe200048070ff */
[----:B------:R-:W-:Y:S01]  /*6690*/  HADD2.F32 R68, -RZ, R59.H1_H1 ;  /* 0x3000003bff447230 */ /* 0x000fe20000004100 */
[----:B------:R-:W-:Y:S01]  /*66a0*/  F2FP.F16.E4M3.UNPACK_B R52, R13 ;  /* 0x0000000dff34723e */ /* 0x000fe200020006ff */
[----:B------:R-:W-:-:S02]  /*66b0*/  HADD2.F32 R64, -RZ, R62.H1_H1 ;  /* 0x3000003eff407230 */ /* 0x000fc40000004100 */
[-C--:B------:R-:W-:Y:S01]  /*66c0*/  FMUL.FTZ R70, R66, R67.reuse ;  /* 0x0000004342467220 */ /* 0x080fe20000410000 */
[----:B------:R-:W-:Y:S02]  /*66d0*/  HADD2.F32 R69, -RZ, R60.H1_H1 ;  /* 0x3000003cff457230 */ /* 0x000fe40000004100 */
[C---:B------:R-:W-:Y:S01]  /*66e0*/  FMUL.FTZ R71, R65.reuse, R67 ;  /* 0x0000004341477220 */ /* 0x040fe20000410000 */
[----:B------:R-:W-:Y:S02]  /*66f0*/  HADD2.F32 R63, -RZ, R62.H0_H0 ;  /* 0x2000003eff3f7230 */ /* 0x000fe40000004100 */
[----:B------:R-:W-:Y:S01]  /*6700*/  FFMA.FTZ R13, R65, R68, -R70 ;  /* 0x00000044410d7223 */ /* 0x000fe20000010846 */
[----:B------:R-:W-:Y:S02]  /*6710*/  HADD2.F32 R67, -RZ, R52.H1_H1 ;  /* 0x30000034ff437230 */ /* 0x000fe40000004100 */
[----:B------:R-:W-:Y:S01]  /*6720*/  FMUL.FTZ R70, R64, R69 ;  /* 0x0000004540467220 */ /* 0x000fe20000410000 */
[----:B------:R-:W-:Y:S01]  /*6730*/  F2FP.F16.E4M3.UNPACK_B R65, R15 ;  /* 0x0000000fff41723e */ /* 0x000fe200020006ff */
[C---:B------:R-:W-:Y:S01]  /*6740*/  FMUL.FTZ R69, R63.reuse, R69 ;  /* 0x000000453f457220 */ /* 0x040fe20000410000 */
[----:B------:R-:W-:Y:S01]  /*6750*/  F2FP.F16.E4M3.UNPACK_B R14, R14 ;  /* 0x0000000eff0e723e */ /* 0x000fe200020006ff */
[----:B------:R-:W-:Y:S01]  /*6760*/  FFMA.FTZ R62, R66, R68, R71 ;  /* 0x00000044423e7223 */ /* 0x000fe20000010047 */
[----:B------:R-:W-:Y:S01]  /*6770*/  FFMA.FTZ R15, R63, R67, -R70 ;  /* 0x000000433f0f7223 */ /* 0x000fe20000010846 */
[----:B------:R-:W-:-:S02]  /*6780*/  HADD2.F32 R63, -RZ, R65.H0_H0 ;  /* 0x20000041ff3f7230 */ /* 0x000fc40000004100 */
[----:B------:R-:W-:Y:S01]  /*6790*/  FFMA.FTZ R68, R64, R67, R69 ;  /* 0x0000004340447223 */ /* 0x000fe20000010045 */
[----:B------:R-:W-:Y:S01]  /*67a0*/  HADD2.F32 R66, -RZ, R61.H0_H0 ;  /* 0x2000003dff427230 */ /* 0x000fe20000004100 */
[----:B------:R-:W-:Y:S01]  /*67b0*/  F2FP.SATFINITE.E4M3.F32.PACK_AB_MERGE_C R62, R62, R13, RZ ;  /* 0x0000000d3e3e723e */ /* 0x000fe200048070ff */
[----:B------:R-:W-:Y:S01]  /*67c0*/  HADD2.F32 R65, -RZ, R65.H1_H1 ;  /* 0x30000041ff417230 */ /* 0x000fe20000004100 */
[----:B------:R-:W-:Y:S01]  /*67d0*/  F2FP.SATFINITE.E4M3.F32.PACK_AB_MERGE_C R13, R12, R11, R55 ;  /* 0x0000000b0c0d723e */ /* 0x000fe20004807037 */
[--C-:B------:R-:W-:Y:S02]  /*67e0*/  HADD2.F32 R61, -RZ, R14.reuse.H0_H0 ;  /* 0x2000000eff3d7230 */ /* 0x100fe40000004100 */
[-C--:B------:R-:W-:Y:S01]  /*67f0*/  FMUL.FTZ R72, R63, R66.reuse ;  /* 0x000000423f487220 */ /* 0x080fe20000410000 */
[----:B------:R-:W-:Y:S02]  /*6800*/  HADD2.F32 R14, -RZ, R14.H1_H1 ;  /* 0x3000000eff0e7230 */ /* 0x000fe40000004100 */
[----:B------:R-:W-:Y:S01]  /*6810*/  FMUL.FTZ R70, R65, R66 ;  /* 0x0000004241467220 */ /* 0x000fe20000410000 */
[----:B------:R-:W-:Y:S01]  /*6820*/  HADD2.F32 R64, -RZ, R60.H0_H0 ;  /* 0x2000003cff407230 */ /* 0x000fe20000004100 */
[----:B------:R-:W-:Y:S01]  /*6830*/  F2FP.SATFINITE.E4M3.F32.PACK_AB_MERGE_C R15, R68, R15, RZ ;  /* 0x0000000f440f723e */ /* 0x000fe200048070ff */
[----:B------:R-:W-:Y:S01]  /*6840*/  HADD2.F32 R60, -RZ, R59.H0_H0 ;  /* 0x2000003bff3c7230 */ /* 0x000fe20000004100 */
[----:B------:R-:W-:Y:S01]  /*6850*/  F2FP.SATFINITE.E4M3.F32.PACK_AB_MERGE_C R12, R58, R53, R54 ;  /* 0x000000353a0c723e */ /* 0x000fe20004807036 */
[----:B------:R-:W-:-:S02]  /*6860*/  HADD2.F32 R52, -RZ, R52.H0_H0 ;  /* 0x20000034ff347230 */ /* 0x000fc40000004100 */
[CC--:B------:R-:W-:Y:S01]  /*6870*/  FMUL.FTZ R66, R14.reuse, R64.reuse ;  /* 0x000000400e427220 */ /* 0x0c0fe20000410000 */
[----:B------:R-:W-:Y:S01]  /*6880*/  FMUL.FTZ R59, R61, R64 ;  /* 0x000000403d3b7220 */ /* 0x000fe20000410000 */
[-C--:B------:R-:W-:Y:S01]  /*6890*/  FFMA.FTZ R70, R63, R60.reuse, -R70 ;  /* 0x0000003c3f467223 */ /* 0x080fe20000010846 */
[----:B------:R-:W-:Y:S01]  /*68a0*/  FFMA.FTZ R65, R65, R60, R72 ;  /* 0x0000003c41417223 */ /* 0x000fe20000010048 */
[-C--:B------:R-:W-:Y:S01]  /*68b0*/  FFMA.FTZ R66, R61, R52.reuse, -R66 ;  /* 0x000000343d427223 */ /* 0x080fe20000010842 */
[----:B------:R-:W-:-:S05]  /*68c0*/  FFMA.FTZ R59, R14, R52, R59 ;  /* 0x000000340e3b7223 */ /* 0x000fca000001003b */
[----:B------:R-:W-:Y:S02]  /*68d0*/  F2FP.SATFINITE.E4M3.F32.PACK_AB_MERGE_C R14, R59, R66, R15 ;  /* 0x000000423b0e723e */ /* 0x000fe4000480700f */
[----:B------:R-:W-:-:S07]  /*68e0*/  F2FP.SATFINITE.E4M3.F32.PACK_AB_MERGE_C R15, R65, R70, R62 ;  /* 0x00000046410f723e */ /* 0x000fce000480703e */
.L_x_534:
[----:B------:R-:W-:Y:S05]  /*68f0*/  BSYNC B2 ;  /* 0x0000000000027941 */ /* 0x000fea0003800000 */
.L_x_533:
[----:B0-----:R0:W-:Y:S02]  /*6900*/  ST.E.128 desc[UR36][R56.64], R12 ;  /* 0x0000000c38007985 */ /* 0x0011e4000c101d24 */
.L_x_528:
[----:B------:R-:W-:Y:S05]  /*6910*/  BSYNC B1 ;  /* 0x0000000000017941 */ /* 0x000fea0003800000 */
.L_x_527:
[----:B------:R-:W-:-:S03]  /*6920*/  UMOV UR4, 0xffffffff ;  /* 0xffffffff00047882 */ /* 0x000fc60000000000 */
[----:B------:R-:W-:Y:S05]  /*6930*/  BRA.DIV UR4, `(.L_x_535) ;  /* 0x0000023204ac7947 */ /* 0x000fea000b800000 */
[----:B0-2---:R-:W0:Y:S04]  /*6940*/  SHFL.IDX PT, R102, R102, 0x3, 0x181f ;  /* 0x00781f0066667f89 */ /* 0x005e2800000e0000 */
[----:B----4-:R-:W2:Y:S02]  /*6950*/  SHFL.IDX PT, R101, R101, 0x3, 0x181f ;  /* 0x00781f0065657f89 */ /* 0x010ea400000e0000 */
.L_x_847:
[----:B------:R-:W-:Y:S05]  /*6960*/  @P4 BRA `(.L_x_536) ;  /* 0x0000005800f04947 */ /* 0x000fea0003800000 */
[----:B------:R-:W-:Y:S04]  /*6970*/  BSSY B1, `(.L_x_537) ;  /* 0x0000072000017945 */ /* 0x000fe80003800000 */
[----:B------:R-:W-:Y:S05]  /*6980*/  @P1 BRA `(.L_x_538) ;  /* 0x0000000400c01947 */ /* 0x000fea0003800000 */
[----:B------:R4:W1:Y:S01]  /*6990*/  LDS.128 R12, [R90+0x2b400] ;  /* 0x02b400005a0c7984 */ /* 0x0008620000000c00 */
[----:B--2---:R-:W-:Y:S01]  /*69a0*/  IADD3 R52, P2, R16, R101, RZ ;  /* 0x0000006510347210 */ /* 0x004fe20007f5e0ff */
[----:B------:R-:W-:Y:S04]  /*69b0*/  BSSY B2, `(.L_x_539) ;  /* 0x000006c000027945 */ /* 0x000fe80003800000 */
[----:B0-----:R-:W-:Y:S01]  /*69c0*/  IMAD.X R53, R102, 0x1, R17, P2 ;  /* 0x0000000166357824 */ /* 0x001fe200010e0611 */
[----:B------:R-:W-:-:S13]  /*69d0*/  ISETP.GE.AND P2, PT, R22, R103, PT ;  /* 0x000000671600720c */ /* 0x000fda0003f46270 */
[----:B----4-:R-:W-:Y:S05]  /*69e0*/  @P2 BRA `(.L_x_540) ;  /* 0x0000000400a02947 */ /* 0x010fea0003800000 */
[----:B------:R-:W-:Y:S02]  /*69f0*/  SHF.R.U32.HI R11, RZ, 0x8, R49 ;  /* 0x00000008ff0b7819 */ /* 0x000fe40000011631 */
[--C-:B------:R-:W-:Y:S02]  /*6a00*/  SHF.R.U32.HI R55, RZ, 0x8, R51.reuse ;  /* 0x00000008ff377819 */ /* 0x100fe40000011633 */
[----:B------:R-:W-:Y:S02]  /*6a10*/  LOP3.LUT R50, R51, 0xff0000ff, RZ, 0xc0, !PT ;  /* 0xff0000ff33327812 */ /* 0x000fe400078ec0ff */
[----:B------:R-:W-:Y:S01]  /*6a20*/  SHF.R.U32.HI R54, RZ, 0x10, R51 ;  /* 0x00000010ff367819 */ /* 0x000fe20000011633 */
[----:B------:R-:W-:Y:S01]  /*6a30*/  IMAD.SHL.U32 R51, R11, 0x100, RZ ;  /* 0x000001000b337824 */ /* 0x000fe200078e00ff */
[----:B------:R-:W-:Y:S01]  /*6a40*/  LOP3.LUT R48, R49, 0xff0000ff, RZ, 0xc0, !PT ;  /* 0xff0000ff31307812 */ /* 0x000fe200078ec0ff */
[----:B-1----:R-:W-:Y:S01]  /*6a50*/  IMAD.MOV.U32 R11, RZ, RZ, R13 ;  /* 0x000000ffff0b7224 */ /* 0x002fe200078e000d */
[----:B------:R-:W-:Y:S01]  /*6a60*/  SHF.R.U32.HI R56, RZ, 0x10, R49 ;  /* 0x00000010ff387819 */ /* 0x000fe20000011631 */
[----:B------:R-:W-:Y:S01]  /*6a70*/  IMAD.MOV.U32 R49, RZ, RZ, R12 ;  /* 0x000000ffff317224 */ /* 0x000fe200078e000c */
[----:B------:R-:W-:-:S02]  /*6a80*/  SHF.L.U32 R55, R55, 0x8, RZ ;  /* 0x0000000837377819 */ /* 0x000fc400000006ff */
[----:B------:R-:W-:Y:S01]  /*6a90*/  LOP3.LUT R13, R48, 0xff00, R51, 0xf8, !PT ;  /* 0x0000ff00300d7812 */ /* 0x000fe200078ef833 */
[----:B------:R-:W-:Y:S01]  /*6aa0*/  IMAD.U32 R48, R56, 0x10000, RZ ;  /* 0x0001000038307824 */ /* 0x000fe200078e00ff */
[----:B------:R-:W-:Y:S01]  /*6ab0*/  LOP3.LUT R50, R50, 0xff00, R55, 0xf8, !PT ;  /* 0x0000ff0032327812 */ /* 0x000fe200078ef837 */
[----:B------:R-:W-:Y:S01]  /*6ac0*/  IMAD.U32 R55, R54, 0x10000, RZ ;  /* 0x0001000036377824 */ /* 0x000fe200078e00ff */
[----:B------:R-:W-:Y:S02]  /*6ad0*/  F2FP.F16.E4M3.UNPACK_B R51, R79.H1 ;  /* 0x0000004fff33723e */ /* 0x000fe400030006ff */
[-C--:B------:R-:W-:Y:S02]  /*6ae0*/  F2FP.F16.E4M3.UNPACK_B R12, R11.reuse ;  /* 0x0000000bff0c723e */ /* 0x080fe400020006ff */
        /* <DEDUP_REMOVED lines=20> */
[----:B------:R-:W-:Y:S01]  /*6c30*/  HADD2.F32 R56, -RZ, R79.H1_H1 ;  /* 0x3000004fff387230 */ /* 0x000fe20000004100 */
[----:B------:R-:W-:Y:S01]  /*6c40*/  F2FP.F16.E4M3.UNPACK_B R49, R49 ;  /* 0x00000031ff31723e */ /* 0x000fe200020006ff */
[-C--:B------:R-:W-:Y:S01]  /*6c50*/  FFMA.FTZ R60, R51, R55.reuse, -R58 ;  /* 0x00000037333c7223 */ /* 0x080fe2000001083a */
[----:B------:R-:W-:Y:S01]  /*6c60*/  FFMA.FTZ R61, R54, R55, R61 ;  /* 0x00000037363d7223 */ /* 0x000fe2000001003d */
[----:B------:R-:W-:Y:S01]  /*6c70*/  F2FP.F16.E4M3.UNPACK_B R78, R78 ;  /* 0x0000004eff4e723e */ /* 0x000fe200020006ff */
[--C-:B------:R-:W-:Y:S01]  /*6c80*/  HADD2.F32 R54, -RZ, R50.reuse.H0_H0 ;  /* 0x20000032ff367230 */ /* 0x100fe20000004100 */
[----:B------:R-:W-:Y:S01]  /*6c90*/  F2FP.F16.E4M3.UNPACK_B R62, R48.H1 ;  /* 0x00000030ff3e723e */ /* 0x000fe200030006ff */
[----:B------:R-:W-:-:S02]  /*6ca0*/  HADD2.F32 R55, -RZ, R50.H1_H1 ;  /* 0x30000032ff377230 */ /* 0x000fc40000004100 */
[----:B------:R-:W-:Y:S02]  /*6cb0*/  HADD2.F32 R79, -RZ, R79.H0_H0 ;  /* 0x2000004fff4f7230 */ /* 0x000fe40000004100 */
[-C--:B------:R-:W-:Y:S01]  /*6cc0*/  FMUL.FTZ R58, R54, R56.reuse ;  /* 0x00000038363a7220 */ /* 0x080fe20000410000 */
[--C-:B------:R-:W-:Y:S02]  /*6cd0*/  HADD2.F32 R51, -RZ, R49.reuse.H1_H1 ;  /* 0x30000031ff337230 */ /* 0x100fe40000004100 */
[----:B------:R-:W-:Y:S01]  /*6ce0*/  FMUL.FTZ R59, R55, R56 ;  /* 0x00000038373b7220 */ /* 0x000fe20000410000 */
[----:B------:R-:W-:Y:S02]  /*6cf0*/  HADD2.F32 R50, -RZ, R49.H0_H0 ;  /* 0x20000031ff327230 */ /* 0x000fe40000004100 */
[--C-:B------:R-:W-:Y:S02]  /*6d00*/  HADD2.F32 R49, -RZ, R78.reuse.H1_H1 ;  /* 0x3000004eff317230 */ /* 0x100fe40000004100 */
[----:B------:R-:W-:Y:S01]  /*6d10*/  FMUL.FTZ R57, R51, R79 ;  /* 0x0000004f33397220 */ /* 0x000fe20000410000 */
[----:B------:R-:W-:-:S02]  /*6d20*/  HADD2.F32 R78, -RZ, R78.H0_H0 ;  /* 0x2000004eff4e7230 */ /* 0x000fc40000004100 */
[----:B------:R-:W-:Y:S01]  /*6d30*/  FMUL.FTZ R56, R50, R79 ;  /* 0x0000004f32387220 */ /* 0x000fe20000410000 */
[--C-:B------:R-:W-:Y:S02]  /*6d40*/  HADD2.F32 R64, -RZ, R62.reuse.H1_H1 ;  /* 0x3000003eff407230 */ /* 0x100fe40000004100 */
[-C--:B------:R-:W-:Y:S01]  /*6d50*/  FFMA.FTZ R54, R54, R49.reuse, -R59 ;  /* 0x0000003136367223 */ /* 0x080fe2000001083b */
[----:B------:R-:W-:Y:S01]  /*6d60*/  FFMA.FTZ R55, R55, R49, R58 ;  /* 0x0000003137377223 */ /* 0x000fe2000001003a */
[-C--:B------:R-:W-:Y:S01]  /*6d70*/  FFMA.FTZ R49, R50, R78.reuse, -R57 ;  /* 0x0000004e32317223 */ /* 0x080fe20000010839 */
[----:B------:R-:W-:Y:S01]  /*6d80*/  FFMA.FTZ R50, R51, R78, R56 ;  /* 0x0000004e33327223 */ /* 0x000fe20000010038 */
[----:B------:R-:W-:Y:S01]  /*6d90*/  F2FP.F16.E4M3.UNPACK_B R56, R15.H1 ;  /* 0x0000000fff38723e */ /* 0x000fe200030006ff */
[----:B------:R-:W-:Y:S01]  /*6da0*/  HADD2.F32 R62, -RZ, R62.H0_H0 ;  /* 0x2000003eff3e7230 */ /* 0x000fe20000004100 */
[----:B------:R-:W-:Y:S02]  /*6db0*/  F2FP.SATFINITE.E4M3.F32.PACK_AB_MERGE_C R51, R61, R60, RZ ;  /* 0x0000003c3d33723e */ /* 0x000fe400048070ff */
[----:B------:R-:W-:Y:S01]  /*6dc0*/  F2FP.SATFINITE.E4M3.F32.PACK_AB_MERGE_C R54, R55, R54, RZ ;  /* 0x000000363736723e */ /* 0x000fe200048070ff */
[--C-:B------:R-:W-:Y:S01]  /*6dd0*/  HADD2.F32 R57, -RZ, R56.reuse.H0_H0 ;  /* 0x20000038ff397230 */ /* 0x100fe20000004100 */
[----:B------:R-:W-:Y:S01]  /*6de0*/  F2FP.F16.E4M3.UNPACK_B R59, R13.H1 ;  /* 0x0000000dff3b723e */ /* 0x000fe200030006ff */
[----:B------:R-:W-:Y:S01]  /*6df0*/  HADD2.F32 R56, -RZ, R56.H1_H1 ;  /* 0x30000038ff387230 */ /* 0x000fe20000004100 */
[----:B------:R-:W-:-:S02]  /*6e00*/  F2FP.F16.E4M3.UNPACK_B R55, R14.H1 ;  /* 0x0000000eff37723e */ /* 0x000fc400030006ff */
[----:B------:R-:W-:Y:S01]  /*6e10*/  F2FP.F16.E4M3.UNPACK_B R61, R48 ;  /* 0x00000030ff3d723e */ /* 0x000fe200020006ff */
[----:B------:R-:W-:Y:S01]  /*6e20*/  HADD2.F32 R60, -RZ, R59.H1_H1 ;  /* 0x3000003bff3c7230 */ /* 0x000fe20000004100 */
[----:B------:R-:W-:Y:S01]  /*6e30*/  F2FP.F16.E4M3.UNPACK_B R58, R13 ;  /* 0x0000000dff3a723e */ /* 0x000fe200020006ff */
[----:B------:R-:W-:Y:S02]  /*6e40*/  HADD2.F32 R48, -RZ, R55.H1_H1 ;  /* 0x30000037ff307230 */ /* 0x000fe40000004100 */
[-C--:B------:R-:W-:Y:S01]  /*6e50*/  FMUL.FTZ R66, R56, R64.reuse ;  /* 0x0000004038427220 */ /* 0x080fe20000410000 */
[----:B------:R-:W-:Y:S02]  /*6e60*/  HADD2.F32 R63, -RZ, R61.H1_H1 ;  /* 0x3000003dff3f7230 */ /* 0x000fe40000004100 */
[C---:B------:R-:W-:Y:S01]  /*6e70*/  FMUL.FTZ R65, R57.reuse, R64 ;  /* 0x0000004039417220 */ /* 0x040fe20000410000 */
[----:B------:R-:W-:Y:S02]  /*6e80*/  HADD2.F32 R55, -RZ, R55.H0_H0 ;  /* 0x20000037ff377230 */ /* 0x000fe40000004100 */
[----:B------:R-:W-:Y:S01]  /*6e90*/  FFMA.FTZ R13, R57, R60, -R66 ;  /* 0x0000003c390d7223 */ /* 0x000fe20000010842 */
[----:B------:R-:W-:-:S02]  /*6ea0*/  HADD2.F32 R57, -RZ, R58.H1_H1 ;  /* 0x3000003aff397230 */ /* 0x000fc40000004100 */
[C---:B------:R-:W-:Y:S01]  /*6eb0*/  FMUL.FTZ R64, R48.reuse, R63 ;  /* 0x0000003f30407220 */ /* 0x040fe20000410000 */
[----:B------:R-:W-:Y:S01]  /*6ec0*/  F2FP.F16.E4M3.UNPACK_B R15, R15 ;  /* 0x0000000fff0f723e */ /* 0x000fe200020006ff */
[C---:B------:R-:W-:Y:S01]  /*6ed0*/  FMUL.FTZ R63, R55.reuse, R63 ;  /* 0x0000003f373f7220 */ /* 0x040fe20000410000 */
[----:B------:R-:W-:Y:S01]  /*6ee0*/  F2FP.F16.E4M3.UNPACK_B R14, R14 ;  /* 0x0000000eff0e723e */ /* 0x000fe200020006ff */
[-C--:B------:R-:W-:Y:S01]  /*6ef0*/  FFMA.FTZ R64, R55, R57.reuse, -R64 ;  /* 0x0000003937407223 */ /* 0x080fe20000010840 */
[----:B------:R-:W-:Y:S02]  /*6f00*/  HADD2.F32 R61, -RZ, R61.H0_H0 ;  /* 0x2000003dff3d7230 */ /* 0x000fe40000004100 */
[----:B------:R-:W-:Y:S01]  /*6f10*/  FFMA.FTZ R63, R48, R57, R63 ;  /* 0x00000039303f7223 */ /* 0x000fe2000001003f */
[--C-:B------:R-:W-:Y:S02]  /*6f20*/  HADD2.F32 R48, -RZ, R15.reuse.H0_H0 ;  /* 0x2000000fff307230 */ /* 0x100fe40000004100 */
[----:B------:R-:W-:Y:S01]  /*6f30*/  FFMA.FTZ R60, R56, R60, R65 ;  /* 0x0000003c383c7223 */ /* 0x000fe20000010041 */
[----:B------:R-:W-:-:S02]  /*6f40*/  HADD2.F32 R55, -RZ, R15.H1_H1 ;  /* 0x3000000fff377230 */ /* 0x000fc40000004100 */
[--C-:B------:R-:W-:Y:S01]  /*6f50*/  HADD2.F32 R15, -RZ, R14.reuse.H0_H0 ;  /* 0x2000000eff0f7230 */ /* 0x100fe20000004100 */
[----:B------:R-:W-:Y:S01]  /*6f60*/  F2FP.SATFINITE.E4M3.F32.PACK_AB_MERGE_C R63, R63, R64, RZ ;  /* 0x000000403f3f723e */ /* 0x000fe200048070ff */
[----:B------:R-:W-:Y:S02]  /*6f70*/  HADD2.F32 R14, -RZ, R14.H1_H1 ;  /* 0x3000000eff0e7230 */ /* 0x000fe40000004100 */
[-C--:B------:R-:W-:Y:S01]  /*6f80*/  FMUL.FTZ R57, R55, R62.reuse ;  /* 0x0000003e37397220 */ /* 0x080fe20000410000 */
[----:B------:R-:W-:Y:S02]  /*6f90*/  HADD2.F32 R59, -RZ, R59.H0_H0 ;  /* 0x2000003bff3b7230 */ /* 0x000fe40000004100 */
[----:B------:R-:W-:Y:S01]  /*6fa0*/  FMUL.FTZ R62, R48, R62 ;  /* 0x0000003e303e7220 */ /* 0x000fe20000410000 */
[----:B------:R-:W-:Y:S02]  /*6fb0*/  HADD2.F32 R58, -RZ, R58.H0_H0 ;  /* 0x2000003aff3a7230 */ /* 0x000fe40000004100 */
[-C--:B------:R-:W-:Y:S01]  /*6fc0*/  FMUL.FTZ R56, R14, R61.reuse ;  /* 0x0000003d0e387220 */ /* 0x080fe20000410000 */
[----:B------:R-:W-:Y:S01]  /*6fd0*/  FMUL.FTZ R61, R15, R61 ;  /* 0x0000003d0f3d7220 */ /* 0x000fe20000410000 */
[-C--:B------:R-:W-:Y:S01]  /*6fe0*/  FFMA.FTZ R57, R48, R59.reuse, -R57 ;  /* 0x0000003b30397223 */ /* 0x080fe20000010839 */
[----:B------:R-:W-:Y:S01]  /*6ff0*/  FFMA.FTZ R62, R55, R59, R62 ;  /* 0x0000003b373e7223 */ /* 0x000fe2000001003e */
[-C--:B------:R-:W-:Y:S01]  /*7000*/  FFMA.FTZ R56, R15, R58.reuse, -R56 ;  /* 0x0000003a0f387223 */ /* 0x080fe20000010838 */
[----:B------:R-:W-:Y:S01]  /*7010*/  FFMA.FTZ R61, R14, R58, R61 ;  /* 0x0000003a0e3d7223 */ /* 0x000fe2000001003d */
[----:B------:R-:W-:-:S02]  /*7020*/  F2FP.SATFINITE.E4M3.F32.PACK_AB_MERGE_C R60, R60, R13, RZ ;  /* 0x0000000d3c3c723e */ /* 0x000fc400048070ff */
[----:B------:R-:W-:Y:S02]  /*7030*/  F2FP.SATFINITE.E4M3.F32.PACK_AB_MERGE_C R13, R12, R11, R51 ;  /* 0x0000000b0c0d723e */ /* 0x000fe40004807033 */
[----:B------:R-:W-:Y:S02]  /*7040*/  F2FP.SATFINITE.E4M3.F32.PACK_AB_MERGE_C R12, R50, R49, R54 ;  /* 0x00000031320c723e */ /* 0x000fe40004807036 */
[----:B------:R-:W-:Y:S02]  /*7050*/  F2FP.SATFINITE.E4M3.F32.PACK_AB_MERGE_C R14, R61, R56, R63 ;  /* 0x000000383d0e723e */ /* 0x000fe4000480703f */
[----:B------:R-:W-:-:S07]  /*7060*/  F2FP.SATFINITE.E4M3.F32.PACK_AB_MERGE_C R15, R62, R57, R60 ;  /* 0x000000393e0f723e */ /* 0x000fce000480703c */
.L_x_540:
[----:B------:R-:W-:Y:S05]  /*7070*/  BSYNC B2 ;  /* 0x0000000000027941 */ /* 0x000fea0003800000 */
.L_x_539:
[----:B-1----:R4:W-:Y:S02]  /*7080*/  ST.E.128 desc[UR36][R52.64], R12 ;  /* 0x0000000c34007985 */ /* 0x0029e4000c101d24 */
.L_x_538:
[----:B------:R-:W-:Y:S05]  /*7090*/  BSYNC B1 ;  /* 0x0000000000017941 */ /* 0x000fea0003800000 */
.L_x_537:
[----:B------:R-:W-:-:S13]  /*70a0*/  LOP3.LUT P2, RZ, R125, 0x2, RZ, 0xc0, !PT ;  /* 0x000000027dff7812 */ /* 0x000fda000784c0ff */
[----:B------:R-:W-:Y:S05]  /*70b0*/  @P2 BRA `(.L_x_536) ;  /* 0x00000054001c2947 */ /* 0x000fea0003800000 */
[----:B----4-:R4:W1:Y:S01]  /*70c0*/  LDS.128 R12, [R90+0x2f400] ;  /* 0x02f400005a0c7984 */ /* 0x0108620000000c00 */
[----:B--2---:R-:W-:Y:S01]  /*70d0*/  IADD3 R48, P2, R18, R101, RZ ;  /* 0x0000006512307210 */ /* 0x004fe20007f5e0ff */
[----:B------:R-:W-:Y:S03]  /*70e0*/  BSSY B1, `(.L_x_541) ;  /* 0x000006c000017945 */ /* 0x000fe60003800000 */
[----:B0-----:R-:W-:Y:S02]  /*70f0*/  IADD3.X R49, R102, R217, RZ, P2, !PT ;  /* 0x000000d966317210 */ /* 0x001fe400017fe4ff */
[----:B------:R-:W-:-:S13]  /*7100*/  ISETP.GE.AND P2, PT, R218, R103, PT ;  /* 0x00000067da00720c */ /* 0x000fda0003f46270 */
[----:B----4-:R-:W-:Y:S05]  /*7110*/  @P2 BRA `(.L_x_542) ;  /* 0x0000000400a02947 */ /* 0x010fea0003800000 */
[----:B------:R-:W-:Y:S01]  /*7120*/  SHF.R.U32.HI R44, RZ, 0x8, R45 ;  /* 0x00000008ff2c7819 */ /* 0x000fe2000001162d */
[----:B-1----:R-:W-:Y:S01]  /*7130*/  IMAD.MOV.U32 R11, RZ, RZ, R13 ;  /* 0x000000ffff0b7224 */ /* 0x002fe200078e000d */
[--C-:B------:R-:W-:Y:S02]  /*7140*/  SHF.R.U32.HI R46, RZ, 0x8, R47.reuse ;  /* 0x00000008ff2e7819 */ /* 0x100fe4000001162f */
[----:B------:R-:W-:Y:S01]  /*7150*/  LOP3.LUT R51, R45, 0xff0000ff, RZ, 0xc0, !PT ;  /* 0xff0000ff2d337812 */ /* 0x000fe200078ec0ff */
[----:B------:R-:W-:Y:S01]  /*7160*/  IMAD.SHL.U32 R44, R44, 0x100, RZ ;  /* 0x000001002c2c7824 */ /* 0x000fe200078e00ff */
[----:B------:R-:W-:Y:S01]  /*7170*/  SHF.R.U32.HI R50, RZ, 0x10, R47 ;  /* 0x00000010ff327819 */ /* 0x000fe2000001162f */
[----:B------:R-:W-:Y:S01]  /*7180*/  IMAD.SHL.U32 R46, R46, 0x100, RZ ;  /* 0x000001002e2e7824 */ /* 0x000fe200078e00ff */
[----:B------:R-:W-:Y:S02]  /*7190*/  LOP3.LUT R47, R47, 0xff0000ff, RZ, 0xc0, !PT ;  /* 0xff0000ff2f2f7812 */ /* 0x000fe400078ec0ff */
[----:B------:R-:W-:Y:S01]  /*71a0*/  SHF.R.U32.HI R52, RZ, 0x10, R45 ;  /* 0x00000010ff347819 */ /* 0x000fe2000001162d */
[----:B------:R-:W-:Y:S01]  /*71b0*/  IMAD.MOV.U32 R45, RZ, RZ, R12 ;  /* 0x000000ffff2d7224 */ /* 0x000fe200078e000c */
[----:B------:R-:W-:-:S02]  /*71c0*/  LOP3.LUT R44, R51, 0xff00, R44, 0xf8, !PT ;  /* 0x0000ff00332c7812 */ /* 0x000fc400078ef82c */
[----:B------:R-:W-:Y:S01]  /*71d0*/  LOP3.LUT R51, R47, 0xff00, R46, 0xf8, !PT ;  /* 0x0000ff002f337812 */ /* 0x000fe200078ef82e */
[----:B------:R-:W-:Y:S01]  /*71e0*/  IMAD.U32 R46, R50, 0x10000, RZ ;  /* 0x00010000322e7824 */ /* 0x000fe200078e00ff */
[----:B------:R-:W-:Y:S02]  /*71f0*/  SHF.L.U32 R13, R52, 0x10, RZ ;  /* 0x00000010340d7819 */ /* 0x000fe400000006ff */
        /* <DEDUP_REMOVED lines=51> */
[----:B------:R-:W-:-:S02]  /*7530*/  F2FP.F16.E4M3.UNPACK_B R57, R44 ;  /* 0x0000002cff39723e */ /* 0x000fc400020006ff */
[-C--:B------:R-:W-:Y:S01]  /*7540*/  F2FP.F16.E4M3.UNPACK_B R54, R13.reuse ;  /* 0x0000000dff36723e */ /* 0x080fe200020006ff */
[----:B------:R-:W-:Y:S01]  /*7550*/  HADD2.F32 R44, -RZ, R51.H1_H1 ;  /* 0x30000033ff2c7230 */ /* 0x000fe20000004100 */
[----:B------:R-:W-:Y:S01]  /*7560*/  F2FP.F16.E4M3.UNPACK_B R55, R13.H1 ;  /* 0x0000000dff37723e */ /* 0x000fe200030006ff */
[----:B------:R-:W-:Y:S02]  /*7570*/  HADD2.F32 R59, -RZ, R57.H1_H1 ;  /* 0x30000039ff3b7230 */ /* 0x000fe40000004100 */
[-C--:B------:R-:W-:Y:S01]  /*7580*/  FMUL.FTZ R62, R52, R60.reuse ;  /* 0x0000003c343e7220 */ /* 0x080fe20000410000 */
[----:B------:R-:W-:Y:S02]  /*7590*/  HADD2.F32 R51, -RZ, R51.H0_H0 ;  /* 0x20000033ff337230 */ /* 0x000fe40000004100 */
[----:B------:R-:W-:Y:S01]  /*75a0*/  FMUL.FTZ R61, R53, R60 ;  /* 0x0000003c353d7220 */ /* 0x000fe20000410000 */
[----:B------:R-:W-:Y:S02]  /*75b0*/  HADD2.F32 R13, -RZ, R54.H1_H1 ;  /* 0x30000036ff0d7230 */ /* 0x000fe40000004100 */
[----:B------:R-:W-:Y:S01]  /*75c0*/  FMUL.FTZ R60, R44, R59 ;  /* 0x0000003b2c3c7220 */ /* 0x000fe20000410000 */
[----:B------:R-:W-:Y:S01]  /*75d0*/  F2FP.F16.E4M3.UNPACK_B R15, R15 ;  /* 0x0000000fff0f723e */ /* 0x000fe200020006ff */
[C---:B------:R-:W-:Y:S01]  /*75e0*/  FMUL.FTZ R59, R51.reuse, R59 ;  /* 0x0000003b333b7220 */ /* 0x040fe20000410000 */
[----:B------:R-:W-:Y:S01]  /*75f0*/  F2FP.F16.E4M3.UNPACK_B R14, R14 ;  /* 0x0000000eff0e723e */ /* 0x000fe200020006ff */
[----:B------:R-:W-:Y:S01]  /*7600*/  FFMA.FTZ R60, R51, R13, -R60 ;  /* 0x0000000d333c7223 */ /* 0x000fe2000001083c */
[----:B------:R-:W-:-:S02]  /*7610*/  HADD2.F32 R56, -RZ, R55.H1_H1 ;  /* 0x30000037ff387230 */ /* 0x000fc40000004100 */
[----:B------:R-:W-:Y:S01]  /*7620*/  FFMA.FTZ R59, R44, R13, R59 ;  /* 0x0000000d2c3b7223 */ /* 0x000fe2000001003b */
[--C-:B------:R-:W-:Y:S02]  /*7630*/  HADD2.F32 R44, -RZ, R15.reuse.H0_H0 ;  /* 0x2000000fff2c7230 */ /* 0x100fe40000004100 */
[--C-:B------:R-:W-:Y:S02]  /*7640*/  HADD2.F32 R13, -RZ, R14.reuse.H0_H0 ;  /* 0x2000000eff0d7230 */ /* 0x100fe40000004100 */
[-C--:B------:R-:W-:Y:S01]  /*7650*/  FFMA.FTZ R61, R52, R56.reuse, R61 ;  /* 0x00000038343d7223 */ /* 0x080fe2000001003d */
[----:B------:R-:W-:Y:S02]  /*7660*/  HADD2.F32 R15, -RZ, R15.H1_H1 ;  /* 0x3000000fff0f7230 */ /* 0x000fe40000004100 */
[----:B------:R-:W-:Y:S01]  /*7670*/  FFMA.FTZ R62, R53, R56, -R62 ;  /* 0x00000038353e7223 */ /* 0x000fe2000001083e */
[----:B------:R-:W-:Y:S01]  /*7680*/  HADD2.F32 R14, -RZ, R14.H1_H1 ;  /* 0x3000000eff0e7230 */ /* 0x000fe20000004100 */
[----:B------:R-:W-:Y:S01]  /*7690*/  F2FP.SATFINITE.E4M3.F32.PACK_AB_MERGE_C R59, R59, R60, RZ ;  /* 0x0000003c3b3b723e */ /* 0x000fe200048070ff */
[----:B------:R-:W-:-:S02]  /*76a0*/  HADD2.F32 R57, -RZ, R57.H0_H0 ;  /* 0x20000039ff397230 */ /* 0x000fc40000004100 */
        /* <DEDUP_REMOVED lines=15> */
.L_x_542:
[----:B------:R-:W-:Y:S05]  /*77a0*/  BSYNC B1 ;  /* 0x0000000000017941 */ /* 0x000fea0003800000 */
.L_x_541:
[----:B-1----:R0:W-:Y:S01]  /*77b0*/  ST.E.128 desc[UR36][R48.64], R12 ;  /* 0x0000000c30007985 */ /* 0x0021e2000c101d24 */
[----:B------:R-:W-:Y:S05]  /*77c0*/  BRA `(.L_x_536) ;  /* 0x0000004c00587947 */ /* 0x000fea0003800000 */
.L_x_496:
[C---:B------:R-:W-:Y:S01]  /*77d0*/  ISETP.GE.AND P5, PT, R219.reuse, R99, PT ;  /* 0x00000063db00720c */ /* 0x040fe20003fa6270 */
[C---:B------:R-:W-:Y:S01]  /*77e0*/  VIADD R44, R219.reuse, 0x60 ;  /* 0x00000060db2c7836 */ /* 0x040fe20000000000 */
[----:B------:R-:W-:Y:S01]  /*77f0*/  P2R R49, PR, RZ, 0x1 ;  /* 0x00000001ff317803 */ /* 0x000fe20000000000 */
[C---:B------:R-:W-:Y:S01]  /*7800*/  VIADD R48, R219.reuse, 0x20 ;  /* 0x00000020db307836 */ /* 0x040fe20000000000 */
[----:B------:R-:W-:Y:S01]  /*7810*/  ISETP.GE.OR P5, PT, R16, R103, P5 ;  /* 0x000000671000720c */ /* 0x000fe20002fa6670 */
[----:B------:R-:W-:-:S12]  /*7820*/  VIADD R50, R219, 0x40 ;  /* 0x00000040db327836 */ /* 0x000fd80000000000 */
[----:B------:R-:W0:Y:S08]  /*7830*/  @!P5 LDC.64 R52, c[0x0][0x3e8] ;  /* 0x0000fa00ff34db82 */ /* 0x000e300000000a00 */
[----:B------:R-:W1:Y:S01]  /*7840*/  @!P5 LDC.64 R54, c[0x0][0x400] ;  /* 0x00010000ff36db82 */ /* 0x000e620000000a00 */
[----:B0-----:R-:W-:-:S04]  /*7850*/  @!P5 IADD3 R52, P2, P3, R84, R52, R12 ;  /* 0x000000345434d210 */ /* 0x001fc80007b5e00c */
[----:B------:R-:W-:Y:S02]  /*7860*/  @!P5 IADD3.X R53, R37, R53, R81, P2, P3 ;  /* 0x000000352535d210 */ /* 0x000fe400017e6451 */
[----:B------:R-:W-:-:S04]  /*7870*/  ISETP.GE.AND P2, PT, R44, R99, PT ;  /* 0x000000632c00720c */ /* 0x000fc80003f46270 */
[----:B------:R-:W-:-:S13]  /*7880*/  ISETP.GE.OR P2, PT, R16, R103, P2 ;  /* 0x000000671000720c */ /* 0x000fda0001746670 */
[----:B------:R-:W0:Y:S01]  /*7890*/  @!P2 LDC.64 R44, c[0x0][0x3f8] ;  /* 0x0000fe00ff2cab82 */ /* 0x000e220000000a00 */
[----:B------:R-:W-:Y:S01]  /*78a0*/  @!P2 IMAD.MOV.U32 R13, RZ, RZ, R81 ;  /* 0x000000ffff0da224 */ /* 0x000fe200078e0051 */
[----:B------:R-:W-:-:S06]  /*78b0*/  @!P2 MOV R15, R11 ;  /* 0x0000000b000fa202 */ /* 0x000fcc0000000f00 */
[----:B------:R-:W2:Y:S08]  /*78c0*/  @!P2 LDC.64 R76, c[0x0][0x3e8] ;  /* 0x0000fa00ff4cab82 */ /* 0x000eb00000000a00 */
[----:B------:R-:W3:Y:S01]  /*78d0*/  @!P2 LDC.64 R78, c[0x0][0x400] ;  /* 0x00010000ff4eab82 */ /* 0x000ee20000000a00 */
[----:B0-----:R-:W-:-:S04]  /*78e0*/  @!P2 IMAD.WIDE.U32 R46, R44, 0x60, R12 ;  /* 0x000000602c2ea825 */ /* 0x001fc800078e000c */
[----:B------:R-:W-:-:S04]  /*78f0*/  @!P2 IMAD R45, R45, 0x60, RZ ;  /* 0x000000602d2da824 */ /* 0x000fc800078e02ff */
[----:B------:R-:W-:Y:S01]  /*7900*/  @!P2 IMAD.IADD R44, R47, 0x1, R45 ;  /* 0x000000012f2ca824 */ /* 0x000fe200078e022d */
[----:B--2---:R-:W-:-:S04]  /*7910*/  @!P2 IADD3 R76, P3, P4, R84, R76, R46 ;  /* 0x0000004c544ca210 */ /* 0x004fc80007c7e02e */
[----:B------:R-:W-:Y:S02]  /*7920*/  @!P2 IADD3.X R77, R37, R77, R44, P3, P4 ;  /* 0x0000004d254da210 */ /* 0x000fe40001fe842c */
[----:B------:R-:W0:Y:S02]  /*7930*/  @!P2 LDC.64 R44, c[0x0][0x408] ;  /* 0x00010200ff2cab82 */ /* 0x000e240000000a00 */
[----:B0-----:R-:W-:-:S04]  /*7940*/  @!P2 IMAD.WIDE.U32 R46, R44, 0x60, R14 ;  /* 0x000000602c2ea825 */ /* 0x001fc800078e000e */
[----:B------:R-:W-:Y:S01]  /*7950*/  @!P2 IMAD R45, R45, 0x60, RZ ;  /* 0x000000602d2da824 */ /* 0x000fe200078e02ff */
[----:B---3--:R-:W-:-:S03]  /*7960*/  @!P2 IADD3 R78, P3, P4, R88, R78, R46 ;  /* 0x0000004e584ea210 */ /* 0x008fc60007c7e02e */
[----:B------:R-:W-:-:S05]  /*7970*/  @!P2 IMAD.IADD R45, R47, 0x1, R45 ;  /* 0x000000012f2da824 */ /* 0x000fca00078e022d */
[----:B------:R-:W-:Y:S02]  /*7980*/  @!P2 IADD3.X R79, R40, R79, R45, P3, P4 ;  /* 0x0000004f284fa210 */ /* 0x000fe40001fe842d */
[----:B-1----:R-:W-:-:S04]  /*7990*/  @!P5 IADD3 R54, P3, P4, R88, R54, R14 ;  /* 0x000000365836d210 */ /* 0x002fc80007c7e00e */
[----:B------:R-:W-:Y:S02]  /*79a0*/  @!P5 IADD3.X R55, R40, R55, R11, P3, P4 ;  /* 0x000000372837d210 */ /* 0x000fe40001fe840b */
[----:B------:R-:W-:-:S04]  /*79b0*/  ISETP.GE.AND P4, PT, R48, R99, PT ;  /* 0x000000633000720c */ /* 0x000fc80003f86270 */
[----:B------:R-:W-:-:S13]  /*79c0*/  ISETP.GE.OR P4, PT, R16, R103, P4 ;  /* 0x000000671000720c */ /* 0x000fda0002786670 */
[----:B------:R-:W-:Y:S01]  /*79d0*/  @!P4 IADD3 R47, P3, P6, R84, R12, R20 ;  /* 0x0000000c542fc210 */ /* 0x000fe20007e7e014 */
[----:B------:R-:W0:Y:S03]  /*79e0*/  @!P4 LDC.64 R60, c[0x0][0x3e8] ;  /* 0x0000fa00ff3ccb82 */ /* 0x000e260000000a00 */
[----:B------:R-:W-:Y:S02]  /*79f0*/  @!P4 IADD3.X R48, R37, R81, R8, P3, P6 ;  /* 0x000000512530c210 */ /* 0x000fe40001fec408 */
[----:B------:R-:W-:Y:S02]  /*7a00*/  ISETP.GE.AND P3, PT, R50, R99, PT ;  /* 0x000000633200720c */ /* 0x000fe40003f66270 */
[----:B------:R-:W-:Y:S01]  /*7a10*/  CS2R R50, SRZ ;  /* 0x0000000000327805 */ /* 0x000fe2000001ff00 */
[----:B------:R-:W1:Y:S01]  /*7a20*/  @!P4 LDC.64 R62, c[0x0][0x400] ;  /* 0x00010000ff3ecb82 */ /* 0x000e620000000a00 */
[----:B------:R-:W-:-:S13]  /*7a30*/  ISETP.GE.OR P3, PT, R16, R103, P3 ;  /* 0x000000671000720c */ /* 0x000fda0001f66670 */
[----:B------:R-:W-:-:S04]  /*7a40*/  @!P3 IADD3 R15, P0, P6, R84, R21, R12 ;  /* 0x00000015540fb210 */ /* 0x000fc80007e1e00c */
[----:B------:R-:W-:Y:S02]  /*7a50*/  @!P3 IADD3.X R46, R37, R9, R81, P0, P6 ;  /* 0x00000009252eb210 */ /* 0x000fe400007ec451 */
[----:B------:R-:W-:-:S04]  /*7a60*/  @!P4 IADD3 R13, P0, P6, R88, R14, R31 ;  /* 0x0000000e580dc210 */ /* 0x000fc80007e1e01f */
[----:B------:R-:W-:Y:S02]  /*7a70*/  @!P4 IADD3.X R12, R40, R11, R28, P0, P6 ;  /* 0x0000000b280cc210 */ /* 0x000fe400007ec41c */
[----:B------:R-:W-:-:S04]  /*7a80*/  @!P3 IADD3 R45, P0, P6, R88, R32, R14 ;  /* 0x00000020582db210 */ /* 0x000fc80007e1e00e */
[----:B------:R-:W-:Y:S02]  /*7a90*/  @!P3 IADD3.X R44, R40, R29, R11, P0, P6 ;  /* 0x0000001d282cb210 */ /* 0x000fe400007ec40b */
[----:B0-----:R-:W-:Y:S02]  /*7aa0*/  @!P4 IADD3 R60, P6, R47, R60, RZ ;  /* 0x0000003c2f3cc210 */ /* 0x001fe40007fde0ff */
[----:B------:R-:W-:-:S03]  /*7ab0*/  ISETP.NE.AND P0, PT, R49, RZ, PT ;  /* 0x000000ff3100720c */ /* 0x000fc60003f05270 */
[----:B------:R-:W-:Y:S01]  /*7ac0*/  @!P4 IMAD.X R61, R48, 0x1, R61, P6 ;  /* 0x00000001303dc824 */ /* 0x000fe200030e063d */
[----:B-1----:R-:W-:Y:S02]  /*7ad0*/  @!P4 IADD3 R62, P6, R13, R62, RZ ;  /* 0x0000003e0d3ec210 */ /* 0x002fe40007fde0ff */
[----:B------:R-:W-:Y:S02]  /*7ae0*/  CS2R R48, SRZ ;  /* 0x0000000000307805 */ /* 0x000fe4000001ff00 */
[----:B------:R-:W-:Y:S02]  /*7af0*/  @!P4 IADD3.X R63, R12, R63, RZ, P6, !PT ;  /* 0x0000003f0c3fc210 */ /* 0x000fe400037fe4ff */
[----:B------:R-:W0:Y:S02]  /*7b00*/  @!P3 LDC.64 R12, c[0x0][0x3e8] ;  /* 0x0000fa00ff0cbb82 */ /* 0x000e240000000a00 */
[----:B------:R1:W2:Y:S01]  /*7b10*/  @!P5 LDG.E.128 R48, desc[UR36][R54.64] ;  /* 0x000000243630d981 */ /* 0x0002a2000c1e1d00 */
[----:B0-----:R-:W-:-:S05]  /*7b20*/  @!P3 IADD3 R12, P6, R15, R12, RZ ;  /* 0x0000000c0f0cb210 */ /* 0x001fca0007fde0ff */
[----:B------:R-:W0:Y:S01]  /*7b30*/  @!P3 LDC.64 R14, c[0x0][0x400] ;  /* 0x00010000ff0ebb82 */ /* 0x000e220000000a00 */
[----:B------:R-:W-:Y:S01]  /*7b40*/  @!P3 IMAD.X R13, R46, 0x1, R13, P6 ;  /* 0x000000012e0db824 */ /* 0x000fe200030e060d */
[----:B------:R-:W-:Y:S02]  /*7b50*/  CS2R R46, SRZ ;  /* 0x00000000002e7805 */ /* 0x000fe4000001ff00 */
[----:B-1----:R-:W-:Y:S02]  /*7b60*/  CS2R R54, SRZ ;  /* 0x0000000000367805 */ /* 0x002fe4000001ff00 */
[----:B------:R-:W-:Y:S02]  /*7b70*/  CS2R R56, SRZ ;  /* 0x0000000000387805 */ /* 0x000fe4000001ff00 */
[----:B------:R-:W-:Y:S02]  /*7b80*/  CS2R R58, SRZ ;  /* 0x00000000003a7805 */ /* 0x000fe4000001ff00 */
[----:B------:R-:W-:-:S02]  /*7b90*/  CS2R R64, SRZ ;  /* 0x0000000000407805 */ /* 0x000fc4000001ff00 */
[----:B------:R-:W-:Y:S02]  /*7ba0*/  CS2R R66, SRZ ;  /* 0x0000000000427805 */ /* 0x000fe4000001ff00 */
[----:B------:R-:W-:Y:S02]  /*7bb0*/  CS2R R68, SRZ ;  /* 0x0000000000447805 */ /* 0x000fe4000001ff00 */
[----:B------:R-:W-:Y:S02]  /*7bc0*/  CS2R R70, SRZ ;  /* 0x0000000000467805 */ /* 0x000fe4000001ff00 */
[----:B------:R-:W-:Y:S01]  /*7bd0*/  CS2R R72, SRZ ;  /* 0x0000000000487805 */ /* 0x000fe2000001ff00 */
[----:B------:R1:W3:Y:S01]  /*7be0*/  @!P4 LDG.E.128 R56, desc[UR36][R62.64] ;  /* 0x000000243e38c981 */ /* 0x0002e2000c1e1d00 */
[----:B------:R-:W-:-:S03]  /*7bf0*/  CS2R R74, SRZ ;  /* 0x00000000004a7805 */ /* 0x000fc6000001ff00 */
[----:B------:R-:W4:Y:S04]  /*7c00*/  @!P2 LDG.E.128 R68, desc[UR36][R76.64] ;  /* 0x000000244c44a981 */ /* 0x000f28000c1e1d00 */
[----:B------:R-:W5:Y:S01]  /*7c10*/  @!P2 LDG.E.128 R72, desc[UR36][R78.64] ;  /* 0x000000244e48a981 */ /* 0x000f62000c1e1d00 */
[----:B0-----:R-:W-:-:S05]  /*7c20*/  @!P3 IADD3 R14, P6, R45, R14, RZ ;  /* 0x0000000e2d0eb210 */ /* 0x001fca0007fde0ff */
[----:B------:R-:W-:Y:S01]  /*7c30*/  @!P3 IMAD.X R15, R44, 0x1, R15, P6 ;  /* 0x000000012c0fb824 */ /* 0x000fe200030e060f */
[----:B------:R-:W-:Y:S02]  /*7c40*/  CS2R R44, SRZ ;  /* 0x00000000002c7805 */ /* 0x000fe4000001ff00 */
[----:B-1----:R-:W-:Y:S02]  /*7c50*/  CS2R R62, SRZ ;  /* 0x00000000003e7805 */ /* 0x002fe4000001ff00 */
[----:B------:R-:W5:Y:S04]  /*7c60*/  @!P3 LDG.E.128 R64, desc[UR36][R14.64] ;  /* 0x000000240e40b981 */ /* 0x000f68000c1e1d00 */
[----:B------:R0:W5:Y:S02]  /*7c70*/  @!P5 LDG.E.128 R44, desc[UR36][R52.64] ;  /* 0x00000024342cd981 */ /* 0x000164000c1e1d00 */
[----:B0-----:R-:W-:-:S06]  /*7c80*/  CS2R R52, SRZ ;  /* 0x0000000000347805 */ /* 0x001fcc000001ff00 */
[----:B------:R0:W5:Y:S02]  /*7c90*/  @!P4 LDG.E.128 R52, desc[UR36][R60.64] ;  /* 0x000000243c34c981 */ /* 0x000164000c1e1d00 */
[----:B0-----:R-:W-:-:S06]  /*7ca0*/  CS2R R60, SRZ ;  /* 0x00000000003c7805 */ /* 0x001fcc000001ff00 */
[----:B------:R-:W5:Y:S01]  /*7cb0*/  @!P3 LDG.E.128 R60, desc[UR36][R12.64] ;  /* 0x000000240c3cb981 */ /* 0x000f62000c1e1d00 */
[----:B------:R-:W-:-:S06]  /*7cc0*/  UISETP.NE.AND UP0, UPT, UR39, 0x3, UPT ;  /* 0x000000032700788c */ /* 0x000fcc000bf05270 */
[----:B------:R-:W-:Y:S02]  /*7cd0*/  PLOP3.LUT P5, PT, PT, PT, UP0, 0x80, 0x0 ;  /* 0x000000000000781c */ /* 0x000fe40003faf008 */
[----:B------:R-:W-:Y:S02]  /*7ce0*/  ISETP.GE.AND P2, PT, R16, R103, PT ;  /* 0x000000671000720c */ /* 0x000fe40003f46270 */
[----:B--2---:R-:W-:Y:S01]  /*7cf0*/  MOV R119, R48 ;  /* 0x0000003000777202 */ /* 0x004fe20000000f00 */
[----:B------:R-:W-:Y:S02]  /*7d00*/  IMAD.MOV.U32 R120, RZ, RZ, R50 ;  /* 0x000000ffff787224 */ /* 0x000fe400078e0032 */
[----:B---3--:R-:W-:Y:S01]  /*7d10*/  IMAD.MOV.U32 R116, RZ, RZ, R56 ;  /* 0x000000ffff747224 */ /* 0x008fe200078e0038 */
[----:B------:R-:W-:Y:S02]  /*7d20*/  MOV R117, R58 ;  /* 0x0000003a00757202 */ /* 0x000fe40000000f00 */
[----:B----4-:R-:W-:Y:S01]  /*7d30*/  MOV R103, R68 ;  /* 0x0000004400677202 */ /* 0x010fe20000000f00 */
[----:B------:R-:W-:-:S02]  /*7d40*/  IMAD.MOV.U32 R104, RZ, RZ, R70 ;  /* 0x000000ffff687224 */ /* 0x000fc400078e0046 */
[----:B-----5:R-:W-:Y:S02]  /*7d50*/  IMAD.MOV.U32 R105, RZ, RZ, R72 ;  /* 0x000000ffff697224 */ /* 0x020fe400078e0048 */
[----:B------:R-:W-:Y:S02]  /*7d60*/  IMAD.MOV.U32 R106, RZ, RZ, R74 ;  /* 0x000000ffff6a7224 */ /* 0x000fe400078e004a */
[----:B------:R-:W-:Y:S02]  /*7d70*/  IMAD.MOV.U32 R111, RZ, RZ, R64 ;  /* 0x000000ffff6f7224 */ /* 0x000fe400078e0040 */
[----:B------:R-:W-:Y:S02]  /*7d80*/  IMAD.MOV.U32 R112, RZ, RZ, R66 ;  /* 0x000000ffff707224 */ /* 0x000fe400078e0042 */
[----:B------:R-:W-:Y:S02]  /*7d90*/  IMAD.MOV.U32 R118, RZ, RZ, R44 ;  /* 0x000000ffff767224 */ /* 0x000fe400078e002c */
[----:B------:R-:W-:-:S02]  /*7da0*/  IMAD.MOV.U32 R121, RZ, RZ, R46 ;  /* 0x000000ffff797224 */ /* 0x000fc400078e002e */
[----:B------:R-:W-:Y:S02]  /*7db0*/  IMAD.MOV.U32 R114, RZ, RZ, R52 ;  /* 0x000000ffff727224 */ /* 0x000fe400078e0034 */
[----:B------:R-:W-:Y:S02]  /*7dc0*/  IMAD.MOV.U32 R115, RZ, RZ, R54 ;  /* 0x000000ffff737224 */ /* 0x000fe400078e0036 */
[----:B------:R-:W-:Y:S02]  /*7dd0*/  IMAD.MOV.U32 R109, RZ, RZ, R60 ;  /* 0x000000ffff6d7224 */ /* 0x000fe400078e003c */
[----:B------:R-:W-:Y:S01]  /*7de0*/  IMAD.MOV.U32 R110, RZ, RZ, R62 ;  /* 0x000000ffff6e7224 */ /* 0x000fe200078e003e */
[----:B------:R-:W-:Y:S06]  /*7df0*/  @!P5 BRA `(.L_x_543) ;  /* 0x000000000004d947 */ /* 0x000fec0003800000 */
[----:B------:R-:W-:Y:S01]  /*7e00*/  BPT.TRAP 0x1 ;  /* 0x000000040000795c */ /* 0x000fe20000300000 */
.L_x_543:
[----:B------:R-:W-:Y:S01]  /*7e10*/  IMAD R81, R216, 0x8, R19 ;  /* 0x00000008d8517824 */ /* 0x000fe200078e0213 */
[----:B------:R-:W-:Y:S01]  /*7e20*/  SHF.L.U32 R100, R221, 0x1f, RZ ;  /* 0x0000001fdd647819 */ /* 0x000fe200000006ff */
[----:B------:R-:W0:Y:S01]  /*7e30*/  LDC R107, c[0x0][0x2f4] ;  /* 0x0000bd00ff6b7b82 */ /* 0x000e220000000800 */
[----:B------:R-:W-:Y:S02]  /*7e40*/  BSSY B1, `(.L_x_544) ;  /* 0x0000003000017945 */ /* 0x000fe40003800000 */
[----:B------:R-:W1:Y:S02]  /*7e50*/  SYNCS.PHASECHK.TRANS64.TRYWAIT P3, [R81+URZ+0x38890], R100 ;  /* 0x03889064510075a7 */ /* 0x000e64000806017f */
[----:B-1----:R-:W-:Y:S05]  /*7e60*/  @!P3 BRA `(.L_x_545) ;  /* 0x0000021c00acb947 */ /* 0x002fea0003800000 */
.L_x_848:
[----:B------:R-:W-:Y:S05]  /*7e70*/  BSYNC B1 ;  /* 0x0000000000017941 */ /* 0x000fea0003800000 */
.L_x_544:
[----:B------:R-:W-:Y:S01]  /*7e80*/  UMOV UR4, 0xffffffff ;  /* 0xffffffff00047882 */ /* 0x000fe20000000000 */
[----:B0-----:R-:W-:Y:S02]  /*7e90*/  IADD3 R108, -R34, R107, RZ ;  /* 0x0000006b226c7210 */ /* 0x001fe40007ffe1ff */
[----:B------:R-:W-:Y:S05]  /*7ea0*/  BRA.DIV UR4, `(.L_x_546) ;  /* 0x0000021e04b07947 */ /* 0x000fea000b800000 */
[----:B------:R0:W2:Y:S04]  /*7eb0*/  SHFL.IDX PT, R113, R102, RZ, 0x181f ;  /* 0x00181fff66717589 */ /* 0x0000a800000e0000 */
[----:B------:R0:W3:Y:S02]  /*7ec0*/  SHFL.IDX PT, R11, R101, RZ, 0x181f ;  /* 0x00181fff650b7589 */ /* 0x0000e400000e0000 */
.L_x_852:
[----:B------:R-:W-:Y:S01]  /*7ed0*/  ISETP.GE.OR P3, PT, R219, R99, P1 ;  /* 0x00000063db00720c */ /* 0x000fe20000f66670 */
[----:B------:R-:W-:-:S12]  /*7ee0*/  BSSY B1, `(.L_x_547) ;  /* 0x00000fb000017945 */ /* 0x000fd80003800000 */
[----:B------:R-:W-:Y:S05]  /*7ef0*/  @P3 BRA `(.L_x_548) ;  /* 0x0000000c00e43947 */ /* 0x000fea0003800000 */
[----:B------:R-:W4:Y:S01]  /*7f00*/  LDL R14, [R1+0x2c] ;  /* 0x00002c00010e7983 */ /* 0x000f220000100800 */
[----:B------:R-:W-:Y:S01]  /*7f10*/  SEL R12, R34, R108, !P0 ;  /* 0x0000006c220c7207 */ /* 0x000fe20004000000 */
[C---:B------:R-:W-:Y:S01]  /*7f20*/  IMAD.SHL.U32 R15, R219.reuse, 0x80, RZ ;  /* 0x00000080db0f7824 */ /* 0x040fe200078e00ff */
[----:B------:R-:W-:Y:S01]  /*7f30*/  BSSY B2, `(.L_x_549) ;  /* 0x00000ee000027945 */ /* 0x000fe20003800000 */
[----:B------:R-:W-:Y:S01]  /*7f40*/  IMAD.SHL.U32 R76, R219, 0x80, RZ ;  /* 0x00000080db4c7824 */ /* 0x000fe200078e00ff */
[----:B------:R-:W-:Y:S02]  /*7f50*/  SHF.R.S32.HI R13, RZ, 0x1f, R12 ;  /* 0x0000001fff0d7819 */ /* 0x000fe4000001140c */
[----:B------:R-:W-:Y:S02]  /*7f60*/  LOP3.LUT R15, R15, 0x380, RZ, 0xc0, !PT ;  /* 0x000003800f0f7812 */ /* 0x000fe400078ec0ff */
[----:B------:R-:W-:Y:S02]  /*7f70*/  LEA.HI R13, R13, R12, RZ, 0x5 ;  /* 0x0000000c0d0d7211 */ /* 0x000fe400078f28ff */
[----:B------:R-:W-:-:S02]  /*7f80*/  LOP3.LUT R76, R76, 0x380, RZ, 0xc0, !PT ;  /* 0x000003804c4c7812 */ /* 0x000fc400078ec0ff */
[----:B------:R-:W-:Y:S02]  /*7f90*/  LEA.HI.SX32 R122, R13, R42, 0x1b ;  /* 0x0000002a0d7a7211 */ /* 0x000fe400078fdaff */
[----:B------:R-:W-:Y:S02]  /*7fa0*/  SHF.R.U32.HI R15, RZ, 0x3, R15 ;  /* 0x00000003ff0f7819 */ /* 0x000fe4000001160f */
[----:B------:R-:W-:-:S04]  /*7fb0*/  SHF.R.S32.HI R12, RZ, 0x1f, R122 ;  /* 0x0000001fff0c7819 */ /* 0x000fc8000001147a */
[----:B------:R-:W-:Y:S01]  /*7fc0*/  LEA.HI R12, R12, R122, RZ, 0x3 ;  /* 0x0000007a0c0c7211 */ /* 0x000fe200078f18ff */
[----:B------:R-:W-:-:S04]  /*7fd0*/  IMAD.SHL.U32 R122, R122, 0x10, RZ ;  /* 0x000000107a7a7824 */ /* 0x000fc800078e00ff */
[----:B------:R-:W-:Y:S01]  /*7fe0*/  IMAD.SHL.U32 R12, R12, 0x800, RZ ;  /* 0x000008000c0c7824 */ /* 0x000fe200078e00ff */
[----:B------:R-:W-:-:S04]  /*7ff0*/  LOP3.LUT R13, R76, 0x70, R122, 0xf8, !PT ;  /* 0x000000704c0d7812 */ /* 0x000fc800078ef87a */
[----:B------:R-:W-:Y:S02]  /*8000*/  LOP3.LUT R13, R13, R15, RZ, 0x3c, !PT ;  /* 0x0000000f0d0d7212 */ /* 0x000fe400078e3cff */
[----:B------:R-:W-:-:S04]  /*8010*/  LOP3.LUT R12, R12, 0xffffc000, RZ, 0xc0, !PT ;  /* 0xffffc0000c0c7812 */ /* 0x000fc800078ec0ff */
[----:B----4-:R-:W-:-:S04]  /*8020*/  IADD3 R12, R13, R12, R14 ;  /* 0x0000000c0d0c7210 */ /* 0x010fc80007ffe00e */
[C---:B------:R-:W-:Y:S01]  /*8030*/  LEA R76, R216.reuse, R12, 0xf ;  /* 0x0000000cd84c7211 */ /* 0x040fe200078e78ff */
[----:B------:R-:W-:-:S04]  /*8040*/  IMAD R12, R216, 0x8000, R4 ;  /* 0x00008000d80c7824 */ /* 0x000fc800078e0204 */
[C---:B------:R-:W-:Y:S02]  /*8050*/  IMAD.IADD R12, R19.reuse, 0x1, R12 ;  /* 0x00000001130c7824 */ /* 0x040fe400078e020c */
[----:B------:R-:W-:-:S04]  /*8060*/  IMAD.IADD R76, R19, 0x1, R76 ;  /* 0x00000001134c7824 */ /* 0x000fc800078e024c */
[----:B------:R-:W4:Y:S04]  /*8070*/  LDS.128 R12, [R12+0x28400] ;  /* 0x028400000c0c7984 */ /* 0x000f280000000c00 */
[----:B------:R-:W0:Y:S01]  /*8080*/  LDS.128 R76, [R76+0x28400] ;  /* 0x028400004c4c7984 */ /* 0x000e220000000c00 */
[----:B------:R-:W-:Y:S05]  /*8090*/  @P2 BRA `(.L_x_550) ;  /* 0x0000000c005c2947 */ /* 0x000fea0003800000 */
[----:B------:R-:W-:Y:S02]  /*80a0*/  SHF.R.U32.HI R46, RZ, 0x8, R45 ;  /* 0x00000008ff2e7819 */ /* 0x000fe4000001162d */
[----:B------:R-:W-:Y:S02]  /*80b0*/  SHF.R.U32.HI R125, RZ, 0x8, R49 ;  /* 0x00000008ff7d7819 */ /* 0x000fe40000011631 */
[----:B------:R-:W-:Y:S01]  /*80c0*/  SHF.R.U32.HI R50, RZ, 0x10, R45 ;  /* 0x00000010ff327819 */ /* 0x000fe2000001162d */
[----:B------:R-:W-:Y:S01]  /*80d0*/  IMAD.SHL.U32 R127, R46, 0x100, RZ ;  /* 0x000001002e7f7824 */ /* 0x000fe200078e00ff */
[----:B------:R-:W-:Y:S01]  /*80e0*/  SHF.R.U32.HI R126, RZ, 0x10, R49 ;  /* 0x00000010ff7e7819 */ /* 0x000fe20000011631 */
[----:B------:R-:W-:Y:S01]  /*80f0*/  IMAD.SHL.U32 R125, R125, 0x100, RZ ;  /* 0x000001007d7d7824 */ /* 0x000fe200078e00ff */
[----:B------:R-:W-:Y:S01]  /*8100*/  LOP3.LUT R48, R45, 0xff0000ff, RZ, 0xc0, !PT ;  /* 0xff0000ff2d307812 */ /* 0x000fe200078ec0ff */
[----:B------:R-:W-:Y:S01]  /*8110*/  IMAD.U32 R50, R50, 0x10000, RZ ;  /* 0x0001000032327824 */ /* 0x000fe200078e00ff */
[----:B------:R-:W-:Y:S01]  /*8120*/  SHF.R.U32.HI R124, RZ, 0x8, R47 ;  /* 0x00000008ff7c7819 */ /* 0x000fe2000001162f */
[----:B------:R-:W-:Y:S01]  /*8130*/  IMAD.U32 R126, R126, 0x10000, RZ ;  /* 0x000100007e7e7824 */ /* 0x000fe200078e00ff */
[----:B------:R-:W-:-:S02]  /*8140*/  LOP3.LUT R123, R47, 0xff0000ff, RZ, 0xc0, !PT ;  /* 0xff0000ff2f7b7812 */ /* 0x000fc400078ec0ff */
[----:B------:R-:W-:Y:S02]  /*8150*/  SHF.R.U32.HI R44, RZ, 0x10, R47 ;  /* 0x00000010ff2c7819 */ /* 0x000fe4000001162f */
[----:B------:R-:W-:Y:S02]  /*8160*/  LOP3.LUT R47, R49, 0xff0000ff, RZ, 0xc0, !PT ;  /* 0xff0000ff312f7812 */ /* 0x000fe400078ec0ff */
[----:B------:R-:W-:Y:S02]  /*8170*/  LOP3.LUT R48, R48, 0xff00, R127, 0xf8, !PT ;  /* 0x0000ff0030307812 */ /* 0x000fe400078ef87f */
[----:B------:R-:W-:Y:S02]  /*8180*/  LOP3.LUT R47, R47, 0xff00, R125, 0xf8, !PT ;  /* 0x0000ff002f2f7812 */ /* 0x000fe400078ef87d */
[----:B------:R-:W-:Y:S02]  /*8190*/  SHF.R.U32.HI R45, RZ, 0x8, R51 ;  /* 0x00000008ff2d7819 */ /* 0x000fe40000011633 */
[----:B------:R-:W-:-:S02]  /*81a0*/  LOP3.LUT R46, R51, 0xff0000ff, RZ, 0xc0, !PT ;  /* 0xff0000ff332e7812 */ /* 0x000fc400078ec0ff */
[----:B------:R-:W-:Y:S01]  /*81b0*/  SHF.R.U32.HI R49, RZ, 0x10, R51 ;  /* 0x00000010ff317819 */ /* 0x000fe20000011633 */
[----:B------:R-:W-:Y:S01]  /*81c0*/  IMAD.SHL.U32 R45, R45, 0x100, RZ ;  /* 0x000001002d2d7824 */ /* 0x000fe200078e00ff */
[----:B------:R-:W-:Y:S02]  /*81d0*/  SHF.L.U32 R51, R124, 0x8, RZ ;  /* 0x000000087c337819 */ /* 0x000fe400000006ff */
[----:B------:R-:W-:Y:S01]  /*81e0*/  LOP3.LUT R125, R48, 0xff0000, R50, 0xf8, !PT ;  /* 0x00ff0000307d7812 */ /* 0x000fe200078ef832 */
[----:B------:R-:W-:Y:S01]  /*81f0*/  IMAD.U32 R49, R49, 0x10000, RZ ;  /* 0x0001000031317824 */ /* 0x000fe200078e00ff */
[----:B------:R-:W-:Y:S02]  /*8200*/  LOP3.LUT R50, R47, 0xff0000, R126, 0xf8, !PT ;  /* 0x00ff00002f327812 */ /* 0x000fe400078ef87e */
[----:B------:R-:W-:Y:S02]  /*8210*/  LOP3.LUT R51, R123, 0xff00, R51, 0xf8, !PT ;  /* 0x0000ff007b337812 */ /* 0x000fe400078ef833 */
[----:B0-----:R-:W-:-:S02]  /*8220*/  F2FP.F16.E4M3.UNPACK_B R123, R77 ;  /* 0x0000004dff7b723e */ /* 0x001fc400020006ff */
[----:B------:R-:W-:Y:S02]  /*8230*/  F2FP.F16.E4M3.UNPACK_B R126, R50 ;  /* 0x00000032ff7e723e */ /* 0x000fe400020006ff */
[----:B----4-:R-:W-:Y:S01]  /*8240*/  F2FP.F16.E4M3.UNPACK_B R47, R13 ;  /* 0x0000000dff2f723e */ /* 0x010fe200020006ff */
[----:B------:R-:W-:Y:S01]  /*8250*/  HADD2.F32 R48, -RZ, R123.H0_H0 ;  /* 0x2000007bff307230 */ /* 0x000fe20000004100 */
[----:B------:R-:W-:Y:S01]  /*8260*/  F2FP.F16.E4M3.UNPACK_B R127, R125 ;  /* 0x0000007dff7f723e */ /* 0x000fe200020006ff */
[--C-:B------:R-:W-:Y:S01]  /*8270*/  HADD2.F32 R129, -RZ, R126.reuse.H0_H0 ;  /* 0x2000007eff817230 */ /* 0x100fe20000004100 */
[----:B------:R-:W-:Y:S01]  /*8280*/  F2FP.F16.E4M3.UNPACK_B R77, R77.H1 ;  /* 0x0000004dff4d723e */ /* 0x000fe200030006ff */
[----:B------:R-:W-:Y:S01]  /*8290*/  HADD2.F32 R124, -RZ, R47.H0_H0 ;  /* 0x2000002fff7c7230 */ /* 0x000fe20000004100 */
[----:B------:R-:W-:Y:S01]  /*82a0*/  F2FP.F16.E4M3.UNPACK_B R125, R125.H1 ;  /* 0x0000007dff7d723e */ /* 0x000fe200030006ff */
[----:B------:R-:W-:Y:S02]  /*82b0*/  HADD2.F32 R128, -RZ, R127.H0_H0 ;  /* 0x2000007fff807230 */ /* 0x000fe40000004100 */
[----:B------:R-:W-:Y:S01]  /*82c0*/  FMUL.FTZ R130, R48, R129 ;  /* 0x0000008130827220 */ /* 0x000fe20000410000 */
[----:B------:R-:W-:-:S02]  /*82d0*/  HADD2.F32 R126, -RZ, R126.H1_H1 ;  /* 0x3000007eff7e7230 */ /* 0x000fc40000004100 */
[C---:B------:R-:W-:Y:S01]  /*82e0*/  FMUL.FTZ R129, R124.reuse, R129 ;  /* 0x000000817c817220 */ /* 0x040fe20000410000 */
[----:B------:R-:W-:Y:S02]  /*82f0*/  HADD2.F32 R47, -RZ, R47.H1_H1 ;  /* 0x3000002fff2f7230 */ /* 0x000fe40000004100 */
[-C--:B------:R-:W-:Y:S01]  /*8300*/  FFMA.FTZ R124, R124, R128.reuse, -R130 ;  /* 0x000000807c7c7223 */ /* 0x080fe20000010882 */
[----:B------:R-:W-:Y:S02]  /*8310*/  HADD2.F32 R127, -RZ, R127.H1_H1 ;  /* 0x3000007fff7f7230 */ /* 0x000fe40000004100 */
[----:B------:R-:W-:Y:S01]  /*8320*/  FFMA.FTZ R48, R48, R128, R129 ;  /* 0x0000008030307223 */ /* 0x000fe20000010081 */
[----:B------:R-:W-:Y:S01]  /*8330*/  HADD2.F32 R128, -RZ, R123.H1_H1 ;  /* 0x3000007bff807230 */ /* 0x000fe20000004100 */
[----:B------:R-:W-:Y:S02]  /*8340*/  SHF.L.U32 R44, R44, 0x10, RZ ;  /* 0x000000102c2c7819 */ /* 0x000fe400000006ff */
[----:B------:R-:W-:Y:S01]  /*8350*/  LOP3.LUT R46, R46, 0xff00, R45, 0xf8, !PT ;  /* 0x0000ff002e2e7812 */ /* 0x000fe200078ef82d */
[----:B------:R-:W-:-:S02]  /*8360*/  IMAD.MOV.U32 R45, RZ, RZ, R79 ;  /* 0x000000ffff2d7224 */ /* 0x000fc400078e004f */
[CC--:B------:R-:W-:Y:S01]  /*8370*/  FMUL.FTZ R123, R128.reuse, R126.reuse ;  /* 0x0000007e807b7220 */ /* 0x0c0fe20000410000 */
[----:B------:R-:W-:Y:S01]  /*8380*/  FMUL.FTZ R126, R47, R126 ;  /* 0x0000007e2f7e7220 */ /* 0x000fe20000410000 */
[----:B------:R-:W-:Y:S01]  /*8390*/  LOP3.LUT R51, R51, 0xff0000, R44, 0xf8, !PT ;  /* 0x00ff000033337812 */ /* 0x000fe200078ef82c */
[----:B------:R-:W-:Y:S02]  /*83a0*/  IMAD.MOV.U32 R79, RZ, RZ, R15 ;  /* 0x000000ffff4f7224 */ /* 0x000fe400078e000f */
[-C--:B------:R-:W-:Y:S01]  /*83b0*/  FFMA.FTZ R123, R47, R127.reuse, -R123 ;  /* 0x0000007f2f7b7223 */ /* 0x080fe2000001087b */
[----:B------:R-:W-:Y:S01]  /*83c0*/  FFMA.FTZ R47, R128, R127, R126 ;  /* 0x0000007f802f7223 */ /* 0x000fe2000001007e */
[----:B------:R-:W-:Y:S01]  /*83d0*/  F2FP.F16.E4M3.UNPACK_B R126, R50.H1 ;  /* 0x00000032ff7e723e */ /* 0x000fe200030006ff */
[----:B------:R-:W-:Y:S01]  /*83e0*/  HADD2.F32 R128, -RZ, R125.H0_H0 ;  /* 0x2000007dff807230 */ /* 0x000fe20000004100 */
[----:B------:R-:W-:Y:S01]  /*83f0*/  F2FP.F16.E4M3.UNPACK_B R127, R13.H1 ;  /* 0x0000000dff7f723e */ /* 0x000fe200030006ff */
[----:B------:R-:W-:Y:S01]  /*8400*/  HADD2.F32 R13, -RZ, R77.H0_H0 ;  /* 0x2000004dff0d7230 */ /* 0x000fe20000004100 */
[----:B------:R-:W-:Y:S01]  /*8410*/  LOP3.LUT R44, R46, 0xff0000, R49, 0xf8, !PT ;  /* 0x00ff00002e2c7812 */ /* 0x000fe200078ef831 */
[----:B------:R-:W-:Y:S01]  /*8420*/  HADD2.F32 R129, -RZ, R126.H0_H0 ;  /* 0x2000007eff817230 */ /* 0x000fe20000004100 */
[----:B------:R-:W-:Y:S01]  /*8430*/  F2FP.F16.E4M3.UNPACK_B R46, R45 ;  /* 0x0000002dff2e723e */ /* 0x000fe200020006ff */
[----:B------:R-:W-:Y:S01]  /*8440*/  HADD2.F32 R50, -RZ, R127.H0_H0 ;  /* 0x2000007fff327230 */ /* 0x000fe20000004100 */
[----:B------:R-:W-:Y:S01]  /*8450*/  F2FP.F16.E4M3.UNPACK_B R15, R79 ;  /* 0x0000004fff0f723e */ /* 0x000fe200020006ff */
[----:B------:R-:W-:-:S02]  /*8460*/  HADD2.F32 R77, -RZ, R77.H1_H1 ;  /* 0x3000004dff4d7230 */ /* 0x000fc40000004100 */
[CC--:B------:R-:W-:Y:S01]  /*8470*/  FMUL.FTZ R130, R13.reuse, R129.reuse ;  /* 0x000000810d827220 */ /* 0x0c0fe20000410000 */
[----:B------:R-:W-:Y:S02]  /*8480*/  HADD2.F32 R126, -RZ, R126.H1_H1 ;  /* 0x3000007eff7e7230 */ /* 0x000fe40000004100 */
[C---:B------:R-:W-:Y:S01]  /*8490*/  FMUL.FTZ R129, R50.reuse, R129 ;  /* 0x0000008132817220 */ /* 0x040fe20000410000 */
[----:B------:R-:W-:Y:S01]  /*84a0*/  F2FP.F16.E4M3.UNPACK_B R45, R45.H1 ;  /* 0x0000002dff2d723e */ /* 0x000fe200030006ff */
[-C--:B------:R-:W-:Y:S01]  /*84b0*/  FFMA.FTZ R50, R50, R128.reuse, -R130 ;  /* 0x0000008032327223 */ /* 0x080fe20000010882 */
[----:B------:R-:W-:Y:S02]  /*84c0*/  HADD2.F32 R130, -RZ, R15.H0_H0 ;  /* 0x2000000fff827230 */ /* 0x000fe40000004100 */
[----:B------:R-:W-:Y:S01]  /*84d0*/  FFMA.FTZ R13, R13, R128, R129 ;  /* 0x000000800d0d7223 */ /* 0x000fe20000010081 */
[----:B------:R-:W-:Y:S02]  /*84e0*/  HADD2.F32 R128, -RZ, R127.H1_H1 ;  /* 0x3000007fff807230 */ /* 0x000fe40000004100 */
[----:B------:R-:W-:-:S02]  /*84f0*/  HADD2.F32 R127, -RZ, R125.H1_H1 ;  /* 0x3000007dff7f7230 */ /* 0x000fc40000004100 */
[CC--:B------:R-:W-:Y:S01]  /*8500*/  FMUL.FTZ R125, R77.reuse, R126.reuse ;  /* 0x0000007e4d7d7220 */ /* 0x0c0fe20000410000 */
[----:B------:R-:W-:Y:S02]  /*8510*/  HADD2.F32 R15, -RZ, R15.H1_H1 ;  /* 0x3000000fff0f7230 */ /* 0x000fe40000004100 */
[C---:B------:R-:W-:Y:S01]  /*8520*/  FMUL.FTZ R126, R128.reuse, R126 ;  /* 0x0000007e807e7220 */ /* 0x040fe20000410000 */
[-C--:B------:R-:W-:Y:S01]  /*8530*/  FFMA.FTZ R125, R128, R127.reuse, -R125 ;  /* 0x0000007f807d7223 */ /* 0x080fe2000001087d */
[----:B------:R-:W-:Y:S02]  /*8540*/  HADD2.F32 R128, -RZ, R46.H0_H0 ;  /* 0x2000002eff807230 */ /* 0x000fe40000004100 */
[----:B------:R-:W-:Y:S01]  /*8550*/  FFMA.FTZ R77, R77, R127, R126 ;  /* 0x0000007f4d4d7223 */ /* 0x000fe2000001007e */
[----:B------:R-:W-:Y:S02]  /*8560*/  F2FP.F16.E4M3.UNPACK_B R126, R44 ;  /* 0x0000002cff7e723e */ /* 0x000fe400020006ff */
[----:B------:R-:W-:-:S02]  /*8570*/  F2FP.F16.E4M3.UNPACK_B R127, R51 ;  /* 0x00000033ff7f723e */ /* 0x000fc400020006ff */
[----:B------:R-:W-:Y:S01]  /*8580*/  F2FP.F16.E4M3.UNPACK_B R44, R44.H1 ;  /* 0x0000002cff2c723e */ /* 0x000fe200030006ff */
[--C-:B------:R-:W-:Y:S01]  /*8590*/  HADD2.F32 R49, -RZ, R126.reuse.H0_H0 ;  /* 0x2000007eff317230 */ /* 0x100fe20000004100 */
[----:B------:R-:W-:Y:S01]  /*85a0*/  F2FP.F16.E4M3.UNPACK_B R51, R51.H1 ;  /* 0x00000033ff33723e */ /* 0x000fe200030006ff */
[--C-:B------:R-:W-:Y:S01]  /*85b0*/  HADD2.F32 R129, -RZ, R127.reuse.H0_H0 ;  /* 0x2000007fff817230 */ /* 0x100fe20000004100 */
[----:B------:R-:W-:Y:S01]  /*85c0*/  F2FP.SATFINITE.E4M3.F32.PACK_AB_MERGE_C R50, R125, R50, RZ ;  /* 0x000000327d32723e */ /* 0x000fe200048070ff */
[----:B------:R-:W-:Y:S02]  /*85d0*/  HADD2.F32 R126, -RZ, R126.H1_H1 ;  /* 0x3000007eff7e7230 */ /* 0x000fe40000004100 */
[-C--:B------:R-:W-:Y:S01]  /*85e0*/  FMUL.FTZ R131, R128, R49.reuse ;  /* 0x0000003180837220 */ /* 0x080fe20000410000 */
[C---:B------:R-:W-:Y:S01]  /*85f0*/  FMUL.FTZ R49, R130.reuse, R49 ;  /* 0x0000003182317220 */ /* 0x040fe20000410000 */
[----:B------:R-:W-:Y:S01]  /*8600*/  HADD2.F32 R127, -RZ, R127.H1_H1 ;  /* 0x3000007fff7f7230 */ /* 0x000fe20000004100 */
[----:B------:R-:W-:Y:S01]  /*8610*/  F2FP.SATFINITE.E4M3.F32.PACK_AB_MERGE_C R123, R123, R124, R50 ;  /* 0x0000007c7b7b723e */ /* 0x000fe20004807032 */
[-C--:B------:R-:W-:Y:S01]  /*8620*/  FFMA.FTZ R131, R130, R129.reuse, -R131 ;  /* 0x0000008182837223 */ /* 0x080fe20000010883 */
[----:B------:R-:W-:Y:S01]  /*8630*/  FFMA.FTZ R128, R128, R129, R49 ;  /* 0x0000008180807223 */ /* 0x000fe20000010031 */
[----:B------:R-:W-:Y:S01]  /*8640*/  HADD2.F32 R49, -RZ, R46.H1_H1 ;  /* 0x3000002eff317230 */ /* 0x000fe20000004100 */
[----:B------:R-:W-:Y:S01]  /*8650*/  F2FP.F16.E4M3.UNPACK_B R50, R76.H1 ;  /* 0x0000004cff32723e */ /* 0x000fe200030006ff */
[--C-:B------:R-:W-:Y:S01]  /*8660*/  HADD2.F32 R129, -RZ, R44.reuse.H0_H0 ;  /* 0x2000002cff817230 */ /* 0x100fe20000004100 */
[----:B------:R-:W-:Y:S01]  /*8670*/  F2FP.SATFINITE.E4M3.F32.PACK_AB_MERGE_C R13, R77, R13, RZ ;  /* 0x0000000d4d0d723e */ /* 0x000fe200048070ff */
[----:B------:R-:W-:-:S02]  /*8680*/  HADD2.F32 R44, -RZ, R44.H1_H1 ;  /* 0x3000002cff2c7230 */ /* 0x000fc40000004100 */
[----:B------:R-:W-:Y:S01]  /*8690*/  FMUL.FTZ R46, R49, R126 ;  /* 0x0000007e312e7220 */ /* 0x000fe20000410000 */
[----:B------:R-:W-:Y:S02]  /*86a0*/  F2FP.F16.E4M3.UNPACK_B R77, R118.H1 ;  /* 0x00000076ff4d723e */ /* 0x000fe400030006ff */
[----:B------:R-:W-:Y:S01]  /*86b0*/  F2FP.F16.E4M3.UNPACK_B R76, R76 ;  /* 0x0000004cff4c723e */ /* 0x000fe200020006ff */
[CC--:B------:R-:W-:Y:S01]  /*86c0*/  FFMA.FTZ R46, R15.reuse, R127.reuse, -R46 ;  /* 0x0000007f0f2e7223 */ /* 0x0c0fe2000001082e */
[----:B------:R-:W-:Y:S01]  /*86d0*/  FMUL.FTZ R15, R15, R126 ;  /* 0x0000007e0f0f7220 */ /* 0x000fe20000410000 */
[--C-:B------:R-:W-:Y:S01]  /*86e0*/  HADD2.F32 R126, -RZ, R51.reuse.H0_H0 ;  /* 0x20000033ff7e7230 */ /* 0x100fe20000004100 */
[----:B------:R-:W-:Y:S01]  /*86f0*/  F2FP.F16.E4M3.UNPACK_B R118, R118 ;  /* 0x00000076ff76723e */ /* 0x000fe200020006ff */
[----:B------:R-:W-:Y:S02]  /*8700*/  HADD2.F32 R51, -RZ, R51.H1_H1 ;  /* 0x30000033ff337230 */ /* 0x000fe40000004100 */
[----:B------:R-:W-:Y:S01]  /*8710*/  FFMA.FTZ R15, R49, R127, R15 ;  /* 0x0000007f310f7223 */ /* 0x000fe2000001000f */
[----:B------:R-:W-:Y:S01]  /*8720*/  F2FP.F16.E4M3.UNPACK_B R49, R79.H1 ;  /* 0x0000004fff31723e */ /* 0x000fe200030006ff */
[--C-:B------:R-:W-:Y:S01]  /*8730*/  HADD2.F32 R79, -RZ, R45.reuse.H0_H0 ;  /* 0x2000002dff4f7230 */ /* 0x100fe20000004100 */
[----:B------:R-:W-:Y:S01]  /*8740*/  F2FP.SATFINITE.E4M3.F32.PACK_AB_MERGE_C R47, R47, R48, R13 ;  /* 0x000000302f2f723e */ /* 0x000fe2000480700d */
[----:B------:R-:W-:-:S02]  /*8750*/  HADD2.F32 R45, -RZ, R45.H1_H1 ;  /* 0x3000002dff2d7230 */ /* 0x000fc40000004100 */
[--C-:B------:R-:W-:Y:S02]  /*8760*/  HADD2.F32 R127, -RZ, R49.reuse.H0_H0 ;  /* 0x20000031ff7f7230 */ /* 0x100fe40000004100 */
[-C--:B------:R-:W-:Y:S01]  /*8770*/  FMUL.FTZ R130, R79, R129.reuse ;  /* 0x000000814f827220 */ /* 0x080fe20000410000 */
[----:B------:R-:W-:Y:S02]  /*8780*/  HADD2.F32 R49, -RZ, R49.H1_H1 ;  /* 0x30000031ff317230 */ /* 0x000fe40000004100 */
[--C-:B------:R-:W-:Y:S02]  /*8790*/  HADD2.F32 R125, -RZ, R77.reuse.H0_H0 ;  /* 0x2000004dff7d7230 */ /* 0x100fe40000004100 */
[C---:B------:R-:W-:Y:S01]  /*87a0*/  FFMA.FTZ R130, R127.reuse, R126, -R130 ;  /* 0x0000007e7f827223 */ /* 0x040fe20000010882 */
[----:B------:R-:W-:Y:S01]  /*87b0*/  FMUL.FTZ R127, R127, R129 ;  /* 0x000000817f7f7220 */ /* 0x000fe20000410000 */
[----:B------:R-:W-:Y:S02]  /*87c0*/  HADD2.F32 R77, -RZ, R77.H1_H1 ;  /* 0x3000004dff4d7230 */ /* 0x000fe40000004100 */
[----:B------:R-:W-:-:S02]  /*87d0*/  IMAD.MOV.U32 R13, RZ, RZ, R123 ;  /* 0x000000ffff0d7224 */ /* 0x000fc400078e007b */
[----:B------:R-:W-:Y:S01]  /*87e0*/  FFMA.FTZ R127, R79, R126, R127 ;  /* 0x0000007e4f7f7223 */ /* 0x000fe2000001007f */
[-C--:B------:R-:W-:Y:S01]  /*87f0*/  FMUL.FTZ R79, R45, R44.reuse ;  /* 0x0000002c2d4f7220 */ /* 0x080fe20000410000 */
[----:B------:R-:W-:-:S03]  /*8800*/  FMUL.FTZ R44, R49, R44 ;  /* 0x0000002c312c7220 */ /* 0x000fc60000410000 */
[-C--:B------:R-:W-:Y:S01]  /*8810*/  FFMA.FTZ R79, R49, R51.reuse, -R79 ;  /* 0x00000033314f7223 */ /* 0x080fe2000001084f */
[----:B------:R-:W-:Y:S01]  /*8820*/  FFMA.FTZ R45, R45, R51, R44 ;  /* 0x000000332d2d7223 */ /* 0x000fe2000001002c */
[-C--:B------:R-:W-:Y:S01]  /*8830*/  F2FP.F16.E4M3.UNPACK_B R44, R119.reuse.H1 ;  /* 0x00000077ff2c723e */ /* 0x080fe200030006ff */
[--C-:B------:R-:W-:Y:S01]  /*8840*/  HADD2.F32 R51, -RZ, R50.reuse.H0_H0 ;  /* 0x20000032ff337230 */ /* 0x100fe20000004100 */
[-C--:B------:R-:W-:Y:S01]  /*8850*/  F2FP.F16.E4M3.UNPACK_B R49, R12.reuse.H1 ;  /* 0x0000000cff31723e */ /* 0x080fe200030006ff */
[----:B------:R-:W-:Y:S01]  /*8860*/  HADD2.F32 R50, -RZ, R50.H1_H1 ;  /* 0x30000032ff327230 */ /* 0x000fe20000004100 */
[----:B------:R-:W-:Y:S01]  /*8870*/  F2FP.F16.E4M3.UNPACK_B R119, R119 ;  /* 0x00000077ff77723e */ /* 0x000fe200020006ff */
[--C-:B------:R-:W-:Y:S01]  /*8880*/  HADD2.F32 R129, -RZ, R44.reuse.H0_H0 ;  /* 0x2000002cff817230 */ /* 0x100fe20000004100 */
[----:B------:R-:W-:Y:S01]  /*8890*/  F2FP.F16.E4M3.UNPACK_B R12, R12 ;  /* 0x0000000cff0c723e */ /* 0x000fe200020006ff */
[----:B------:R-:W-:Y:S01]  /*88a0*/  HADD2.F32 R124, -RZ, R49.H0_H0 ;  /* 0x20000031ff7c7230 */ /* 0x000fe20000004100 */
[----:B------:R-:W-:Y:S01]  /*88b0*/  F2FP.SATFINITE.E4M3.F32.PACK_AB_MERGE_C R79, R79, R130, RZ ;  /* 0x000000824f4f723e */ /* 0x000fe200048070ff */
[----:B------:R-:W-:-:S02]  /*88c0*/  HADD2.F32 R44, -RZ, R44.H1_H1 ;  /* 0x3000002cff2c7230 */ /* 0x000fc40000004100 */
[-C--:B------:R-:W-:Y:S01]  /*88d0*/  FMUL.FTZ R126, R51, R129.reuse ;  /* 0x00000081337e7220 */ /* 0x080fe20000410000 */
[----:B------:R-:W-:Y:S02]  /*88e0*/  HADD2.F32 R49, -RZ, R49.H1_H1 ;  /* 0x30000031ff317230 */ /* 0x000fe40000004100 */
[C---:B------:R-:W-:Y:S01]  /*88f0*/  FMUL.FTZ R129, R124.reuse, R129 ;  /* 0x000000817c817220 */ /* 0x040fe20000410000 */
[----:B------:R-:W-:Y:S01]  /*8900*/  F2FP.SATFINITE.E4M3.F32.PACK_AB_MERGE_C R45, R45, R127, RZ ;  /* 0x0000007f2d2d723e */ /* 0x000fe200048070ff */
[----:B------:R-:W-:Y:S01]  /*8910*/  FFMA.FTZ R126, R124, R125, -R126 ;  /* 0x0000007d7c7e7223 */ /* 0x000fe2000001087e */
[----:B------:R-:W-:Y:S01]  /*8920*/  F2FP.SATFINITE.E4M3.F32.PACK_AB_MERGE_C R46, R46, R131, R79 ;  /* 0x000000832e2e723e */ /* 0x000fe2000480704f */
[----:B------:R-:W-:Y:S01]  /*8930*/  FFMA.FTZ R129, R51, R125, R129 ;  /* 0x0000007d33817223 */ /* 0x000fe20000010081 */
[CC--:B------:R-:W-:Y:S01]  /*8940*/  FMUL.FTZ R51, R50.reuse, R44.reuse ;  /* 0x0000002c32337220 */ /* 0x0c0fe20000410000 */
[----:B------:R-:W-:Y:S01]  /*8950*/  FMUL.FTZ R44, R49, R44 ;  /* 0x0000002c312c7220 */ /* 0x000fe20000410000 */
[----:B------:R-:W-:Y:S01]  /*8960*/  HADD2.F32 R125, -RZ, R119.H0_H0 ;  /* 0x20000077ff7d7230 */ /* 0x000fe20000004100 */
[----:B------:R-:W-:Y:S01]  /*8970*/  F2FP.SATFINITE.E4M3.F32.PACK_AB_MERGE_C R45, R15, R128, R45 ;  /* 0x000000800f2d723e */ /* 0x000fe2000480702d */
[-C--:B------:R-:W-:Y:S01]  /*8980*/  FFMA.FTZ R49, R49, R77.reuse, -R51 ;  /* 0x0000004d31317223 */ /* 0x080fe20000010833 */
[----:B------:R-:W-:Y:S01]  /*8990*/  FFMA.FTZ R44, R50, R77, R44 ;  /* 0x0000004d322c7223 */ /* 0x000fe2000001002c */
[----:B------:R-:W-:Y:S01]  /*89a0*/  HADD2.F32 R50, -RZ, R76.H0_H0 ;  /* 0x2000004cff327230 */ /* 0x000fe20000004100 */
[----:B------:R-:W-:Y:S01]  /*89b0*/  MOV R15, R46 ;  /* 0x0000002e000f7202 */ /* 0x000fe20000000f00 */
[----:B------:R-:W-:Y:S01]  /*89c0*/  HADD2.F32 R77, -RZ, R12.H0_H0 ;  /* 0x2000000cff4d7230 */ /* 0x000fe20000004100 */
[----:B------:R-:W-:Y:S01]  /*89d0*/  F2FP.SATFINITE.E4M3.F32.PACK_AB_MERGE_C R49, R49, R126, RZ ;  /* 0x0000007e3131723e */ /* 0x000fe200048070ff */
[----:B------:R-:W-:-:S02]  /*89e0*/  HADD2.F32 R51, -RZ, R118.H0_H0 ;  /* 0x20000076ff337230 */ /* 0x000fc40000004100 */
[CC--:B------:R-:W-:Y:S01]  /*89f0*/  FMUL.FTZ R124, R50.reuse, R125.reuse ;  /* 0x0000007d327c7220 */ /* 0x0c0fe20000410000 */
[----:B------:R-:W-:Y:S02]  /*8a00*/  HADD2.F32 R119, -RZ, R119.H1_H1 ;  /* 0x30000077ff777230 */ /* 0x000fe40000004100 */
[C---:B------:R-:W-:Y:S01]  /*8a10*/  FMUL.FTZ R125, R77.reuse, R125 ;  /* 0x0000007d4d7d7220 */ /* 0x040fe20000410000 */
[----:B------:R-:W-:Y:S02]  /*8a20*/  HADD2.F32 R76, -RZ, R76.H1_H1 ;  /* 0x3000004cff4c7230 */ /* 0x000fe40000004100 */
[-C--:B------:R-:W-:Y:S01]  /*8a30*/  FFMA.FTZ R124, R77, R51.reuse, -R124 ;  /* 0x000000334d7c7223 */ /* 0x080fe2000001087c */
[----:B------:R-:W-:Y:S02]  /*8a40*/  HADD2.F32 R12, -RZ, R12.H1_H1 ;  /* 0x3000000cff0c7230 */ /* 0x000fe40000004100 */
[----:B------:R-:W-:Y:S01]  /*8a50*/  FFMA.FTZ R125, R50, R51, R125 ;  /* 0x00000033327d7223 */ /* 0x000fe2000001007d */
[----:B------:R-:W-:-:S02]  /*8a60*/  HADD2.F32 R118, -RZ, R118.H1_H1 ;  /* 0x30000076ff767230 */ /* 0x000fc40000004100 */
[-C--:B------:R-:W-:Y:S01]  /*8a70*/  FMUL.FTZ R50, R76, R119.reuse ;  /* 0x000000774c327220 */ /* 0x080fe20000410000 */
[----:B------:R-:W-:Y:S01]  /*8a80*/  F2FP.F16.E4M3.UNPACK_B R51, R78.H1 ;  /* 0x0000004eff33723e */ /* 0x000fe200030006ff */
[C---:B------:R-:W-:Y:S01]  /*8a90*/  FMUL.FTZ R119, R12.reuse, R119 ;  /* 0x000000770c777220 */ /* 0x040fe20000410000 */
[-C--:B------:R-:W-:Y:S01]  /*8aa0*/  F2FP.F16.E4M3.UNPACK_B R77, R121.reuse.H1 ;  /* 0x00000079ff4d723e */ /* 0x080fe200030006ff */
[----:B------:R-:W-:Y:S01]  /*8ab0*/  FFMA.FTZ R50, R12, R118, -R50 ;  /* 0x000000760c327223 */ /* 0x000fe20000010832 */
[----:B------:R-:W-:Y:S01]  /*8ac0*/  F2FP.F16.E4M3.UNPACK_B R78, R78 ;  /* 0x0000004eff4e723e */ /* 0x000fe200020006ff */
[----:B------:R-:W-:Y:S01]  /*8ad0*/  FFMA.FTZ R12, R76, R118, R119 ;  /* 0x000000764c0c7223 */ /* 0x000fe20000010077 */
[----:B------:R-:W-:Y:S01]  /*8ae0*/  HADD2.F32 R76, -RZ, R51.H0_H0 ;  /* 0x20000033ff4c7230 */ /* 0x000fe20000004100 */
[----:B------:R-:W-:Y:S01]  /*8af0*/  F2FP.F16.E4M3.UNPACK_B R121, R121 ;  /* 0x00000079ff79723e */ /* 0x000fe200020006ff */
[----:B------:R-:W-:Y:S01]  /*8b00*/  HADD2.F32 R119, -RZ, R77.H0_H0 ;  /* 0x2000004dff777230 */ /* 0x000fe20000004100 */
[----:B------:R-:W-:Y:S01]  /*8b10*/  F2FP.SATFINITE.E4M3.F32.PACK_AB_MERGE_C R124, R50, R124, R49 ;  /* 0x0000007c327c723e */ /* 0x000fe20004807031 */
[----:B------:R-:W-:Y:S01]  /*8b20*/  IMAD.MOV.U32 R49, RZ, RZ, R14 ;  /* 0x000000ffff317224 */ /* 0x000fe200078e000e */
[-C--:B------:R-:W-:Y:S01]  /*8b30*/  F2FP.F16.E4M3.UNPACK_B R14, R120.reuse.H1 ;  /* 0x00000078ff0e723e */ /* 0x080fe200030006ff */
[----:B------:R-:W-:Y:S01]  /*8b40*/  HADD2.F32 R51, -RZ, R51.H1_H1 ;  /* 0x30000033ff337230 */ /* 0x000fe20000004100 */
[----:B------:R-:W-:Y:S01]  /*8b50*/  F2FP.F16.E4M3.UNPACK_B R120, R120 ;  /* 0x00000078ff78723e */ /* 0x000fe200020006ff */
[----:B------:R-:W-:Y:S01]  /*8b60*/  HADD2.F32 R77, -RZ, R77.H1_H1 ;  /* 0x3000004dff4d7230 */ /* 0x000fe20000004100 */
[-C--:B------:R-:W-:Y:S01]  /*8b70*/  F2FP.F16.E4M3.UNPACK_B R50, R49.reuse.H1 ;  /* 0x00000031ff32723e */ /* 0x080fe200030006ff */
[--C-:B------:R-:W-:Y:S01]  /*8b80*/  HADD2.F32 R130, -RZ, R14.reuse.H0_H0 ;  /* 0x2000000eff827230 */ /* 0x100fe20000004100 */
[----:B------:R-:W-:Y:S01]  /*8b90*/  F2FP.F16.E4M3.UNPACK_B R49, R49 ;  /* 0x00000031ff31723e */ /* 0x000fe200020006ff */
[----:B------:R-:W-:Y:S01]  /*8ba0*/  HADD2.F32 R14, -RZ, R14.H1_H1 ;  /* 0x3000000eff0e7230 */ /* 0x000fe20000004100 */
[----:B------:R-:W-:Y:S01]  /*8bb0*/  F2FP.SATFINITE.E4M3.F32.PACK_AB_MERGE_C R44, R44, R129, RZ ;  /* 0x000000812c2c723e */ /* 0x000fe200048070ff */
[----:B------:R-:W-:-:S02]  /*8bc0*/  HADD2.F32 R118, -RZ, R50.H0_H0 ;  /* 0x20000032ff767230 */ /* 0x000fc40000004100 */
[-C--:B------:R-:W-:Y:S01]  /*8bd0*/  FMUL.FTZ R126, R76, R130.reuse ;  /* 0x000000824c7e7220 */ /* 0x080fe20000410000 */
[----:B------:R-:W-:Y:S01]  /*8be0*/  HADD2.F32 R50, -RZ, R50.H1_H1 ;  /* 0x30000032ff327230 */ /* 0x000fe20000004100 */
[----:B------:R-:W-:Y:S01]  /*8bf0*/  F2FP.SATFINITE.E4M3.F32.PACK_AB_MERGE_C R44, R12, R125, R44 ;  /* 0x0000007d0c2c723e */ /* 0x000fe2000480702c */
[----:B------:R-:W-:Y:S02]  /*8c00*/  IMAD.MOV.U32 R79, RZ, RZ, R45 ;  /* 0x000000ffff4f7224 */ /* 0x000fe400078e002d */
[C---:B------:R-:W-:Y:S01]  /*8c10*/  FMUL.FTZ R130, R118.reuse, R130 ;  /* 0x0000008276827220 */ /* 0x040fe20000410000 */
[-C--:B------:R-:W-:Y:S01]  /*8c20*/  FFMA.FTZ R126, R118, R119.reuse, -R126 ;  /* 0x00000077767e7223 */ /* 0x080fe2000001087e */
[----:B------:R-:W-:Y:S02]  /*8c30*/  MOV R12, R124 ;  /* 0x0000007c000c7202 */ /* 0x000fe40000000f00 */
[----:B------:R-:W-:Y:S01]  /*8c40*/  FFMA.FTZ R130, R76, R119, R130 ;  /* 0x000000774c827223 */ /* 0x000fe20000010082 */
[-C--:B------:R-:W-:Y:S01]  /*8c50*/  FMUL.FTZ R76, R51, R14.reuse ;  /* 0x0000000e334c7220 */ /* 0x080fe20000410000 */
[----:B------:R-:W-:Y:S01]  /*8c60*/  FMUL.FTZ R14, R50, R14 ;  /* 0x0000000e320e7220 */ /* 0x000fe20000410000 */
[----:B------:R-:W-:-:S02]  /*8c70*/  HADD2.F32 R119, -RZ, R120.H0_H0 ;  /* 0x20000078ff777230 */ /* 0x000fc40000004100 */
[-C--:B------:R-:W-:Y:S01]  /*8c80*/  FFMA.FTZ R50, R50, R77.reuse, -R76 ;  /* 0x0000004d32327223 */ /* 0x080fe2000001084c */
[----:B------:R-:W-:Y:S01]  /*8c90*/  FFMA.FTZ R14, R51, R77, R14 ;  /* 0x0000004d330e7223 */ /* 0x000fe2000001000e */
[----:B------:R-:W-:Y:S02]  /*8ca0*/  HADD2.F32 R51, -RZ, R78.H0_H0 ;  /* 0x2000004eff337230 */ /* 0x000fe40000004100 */
[----:B------:R-:W-:Y:S01]  /*8cb0*/  HADD2.F32 R77, -RZ, R49.H0_H0 ;  /* 0x20000031ff4d7230 */ /* 0x000fe20000004100 */
[----:B------:R-:W-:Y:S01]  /*8cc0*/  F2FP.SATFINITE.E4M3.F32.PACK_AB_MERGE_C R50, R50, R126, RZ ;  /* 0x0000007e3232723e */ /* 0x000fe200048070ff */
[----:B------:R-:W-:Y:S02]  /*8cd0*/  HADD2.F32 R76, -RZ, R121.H0_H0 ;  /* 0x20000079ff4c7230 */ /* 0x000fe40000004100 */
[-C--:B------:R-:W-:Y:S01]  /*8ce0*/  FMUL.FTZ R118, R51, R119.reuse ;  /* 0x0000007733767220 */ /* 0x080fe20000410000 */
[----:B------:R-:W-:Y:S02]  /*8cf0*/  HADD2.F32 R120, -RZ, R120.H1_H1 ;  /* 0x30000078ff787230 */ /* 0x000fe40000004100 */
[----:B------:R-:W-:Y:S01]  /*8d00*/  FMUL.FTZ R119, R77, R119 ;  /* 0x000000774d777220 */ /* 0x000fe20000410000 */
[----:B------:R-:W-:-:S02]  /*8d10*/  HADD2.F32 R78, -RZ, R78.H1_H1 ;  /* 0x3000004eff4e7230 */ /* 0x000fc40000004100 */
[-C--:B------:R-:W-:Y:S01]  /*8d20*/  FFMA.FTZ R118, R77, R76.reuse, -R118 ;  /* 0x0000004c4d767223 */ /* 0x080fe20000010876 */
[----:B------:R-:W-:Y:S02]  /*8d30*/  HADD2.F32 R49, -RZ, R49.H1_H1 ;  /* 0x30000031ff317230 */ /* 0x000fe40000004100 */
[----:B------:R-:W-:Y:S01]  /*8d40*/  FFMA.FTZ R119, R51, R76, R119 ;  /* 0x0000004c33777223 */ /* 0x000fe20000010077 */
[----:B------:R-:W-:Y:S02]  /*8d50*/  HADD2.F32 R121, -RZ, R121.H1_H1 ;  /* 0x30000079ff797230 */ /* 0x000fe40000004100 */
[----:B------:R-:W-:Y:S01]  /*8d60*/  FMUL.FTZ R51, R78, R120 ;  /* 0x000000784e337220 */ /* 0x000fe20000410000 */
[----:B------:R-:W-:Y:S01]  /*8d70*/  F2FP.SATFINITE.E4M3.F32.PACK_AB_MERGE_C R14, R14, R130, RZ ;  /* 0x000000820e0e723e */ /* 0x000fe200048070ff */
[C---:B------:R-:W-:Y:S01]  /*8d80*/  FMUL.FTZ R120, R49.reuse, R120 ;  /* 0x0000007831787220 */ /* 0x040fe20000410000 */
[----:B------:R-:W-:Y:S02]  /*8d90*/  IMAD.MOV.U32 R76, RZ, RZ, R44 ;  /* 0x000000ffff4c7224 */ /* 0x000fe400078e002c */
[----:B------:R-:W-:Y:S01]  /*8da0*/  FFMA.FTZ R51, R49, R121, -R51 ;  /* 0x0000007931337223 */ /* 0x000fe20000010833 */
[----:B------:R-:W-:-:S02]  /*8db0*/  IMAD.MOV.U32 R77, RZ, RZ, R47 ;  /* 0x000000ffff4d7224 */ /* 0x000fc400078e002f */
[----:B------:R-:W-:Y:S02]  /*8dc0*/  FFMA.FTZ R120, R78, R121, R120 ;  /* 0x000000794e787223 */ /* 0x000fe40000010078 */
[----:B------:R-:W-:-:S03]  /*8dd0*/  F2FP.SATFINITE.E4M3.F32.PACK_AB_MERGE_C R50, R51, R118, R50 ;  /* 0x000000763332723e */ /* 0x000fc60004807032 */
[----:B------:R-:W-:Y:S02]  /*8de0*/  F2FP.SATFINITE.E4M3.F32.PACK_AB_MERGE_C R119, R120, R119, R14 ;  /* 0x000000777877723e */ /* 0x000fe4000480700e */
[----:B------:R-:W-:-:S03]  /*8df0*/  IMAD.MOV.U32 R14, RZ, RZ, R50 ;  /* 0x000000ffff0e7224 */ /* 0x000fc600078e0032 */
[----:B------:R-:W-:-:S07]  /*8e00*/  IMAD.MOV.U32 R78, RZ, RZ, R119 ;  /* 0x000000ffff4e7224 */ /* 0x000fce00078e0077 */
.L_x_550:
[----:B------:R-:W-:Y:S05]  /*8e10*/  BSYNC B2 ;  /* 0x0000000000027941 */ /* 0x000fea0003800000 */
.L_x_549:
[----:B------:R-:W-:-:S13]  /*8e20*/  ISETP.GE.AND P3, PT, R122, R107, PT ;  /* 0x0000006b7a00720c */ /* 0x000fda0003f66270 */
[----:B---3--:R-:W-:-:S04]  /*8e30*/  @!P3 IADD3 R44, P4, R11, R122, RZ ;  /* 0x0000007a0b2cb210 */ /* 0x008fc80007f9e0ff */
[----:B--2---:R-:W-:Y:S02]  /*8e40*/  @!P3 LEA.HI.X.SX32 R45, R122, R113, 0x1, P4 ;  /* 0x000000717a2db211 */ /* 0x004fe400020f0eff */
[----:B------:R-:W-:-:S05]  /*8e50*/  IADD3 R46, P4, R39, R11, RZ ;  /* 0x0000000b272e7210 */ /* 0x000fca0007f9e0ff */
[----:B------:R-:W-:-:S05]  /*8e60*/  IMAD.X R47, R113, 0x1, R80, P4 ;  /* 0x00000001712f7824 */ /* 0x000fca00020e0650 */
[----:B----4-:R4:W-:Y:S04]  /*8e70*/  ST.E.128 desc[UR36][R46.64], R12 ;  /* 0x0000000c2e007985 */ /* 0x0109e8000c101d24 */
[----:B0-----:R4:W-:Y:S02]  /*8e80*/  @!P3 ST.E.128 desc[UR36][R44.64], R76 ;  /* 0x0000004c2c00b985 */ /* 0x0019e4000c101d24 */
.L_x_548:
[----:B------:R-:W-:Y:S05]  /*8e90*/  BSYNC B1 ;  /* 0x0000000000017941 */ /* 0x000fea0003800000 */
.L_x_547:
[----:B------:R-:W-:-:S03]  /*8ea0*/  UMOV UR4, 0xffffffff ;  /* 0xffffffff00047882 */ /* 0x000fc60000000000 */
[----:B------:R-:W-:Y:S05]  /*8eb0*/  BRA.DIV UR4, `(.L_x_551) ;  /* 0x0000020e04f87947 */ /* 0x000fea000b800000 */
[----:B------:R0:W0:Y:S04]  /*8ec0*/  SHFL.IDX PT, R51, R102, 0x1, 0x181f ;  /* 0x00381f0066337f89 */ /* 0x00002800000e0000 */
[----:B------:R0:W0:Y:S02]  /*8ed0*/  SHFL.IDX PT, R50, R101, 0x1, 0x181f ;  /* 0x00381f0065327f89 */ /* 0x00002400000e0000 */
.L_x_856:
[----:B---3--:R-:W-:Y:S01]  /*8ee0*/  VIADD R11, R219, 0x20 ;  /* 0x00000020db0b7836 */ /* 0x008fe20000000000 */
[----:B------:R-:W-:Y:S04]  /*8ef0*/  BSSY B1, `(.L_x_552) ;  /* 0x00000fc000017945 */ /* 0x000fe80003800000 */
[----:B------:R-:W-:-:S13]  /*8f00*/  ISETP.GE.OR P3, PT, R11, R99, P1 ;  /* 0x000000630b00720c */ /* 0x000fda0000f66670 */
[----:B------:R-:W-:Y:S05]  /*8f10*/  @P3 BRA `(.L_x_553) ;  /* 0x0000000c00e43947 */ /* 0x000fea0003800000 */
[----:B----4-:R-:W3:Y:S01]  /*8f20*/  LDL R14, [R1+0x28] ;  /* 0x00002800010e7983 */ /* 0x010ee20000100800 */
[----:B------:R-:W-:Y:S01]  /*8f30*/  SEL R11, R34, R108, !P0 ;  /* 0x0000006c220b7207 */ /* 0x000fe20004000000 */
[C---:B------:R-:W-:Y:S01]  /*8f40*/  VIADD R44, R219.reuse, 0x20 ;  /* 0x00000020db2c7836 */ /* 0x040fe20000000000 */
[----:B------:R-:W-:Y:S01]  /*8f50*/  IADD3 R15, R219, 0x20, RZ ;  /* 0x00000020db0f7810 */ /* 0x000fe20007ffe0ff */
[----:B------:R-:W-:Y:S01]  /*8f60*/  BSSY B2, `(.L_x_554) ;  /* 0x00000ed000027945 */ /* 0x000fe20003800000 */
[----:B------:R-:W-:Y:S01]  /*8f70*/  SHF.R.S32.HI R12, RZ, 0x1f, R11 ;  /* 0x0000001fff0c7819 */ /* 0x000fe2000001140b */
[----:B------:R-:W-:Y:S02]  /*8f80*/  IMAD.SHL.U32 R44, R44, 0x80, RZ ;  /* 0x000000802c2c7824 */ /* 0x000fe400078e00ff */
[----:B------:R-:W-:Y:S01]  /*8f90*/  IMAD.SHL.U32 R15, R15, 0x80, RZ ;  /* 0x000000800f0f7824 */ /* 0x000fe200078e00ff */
[----:B------:R-:W-:Y:S02]  /*8fa0*/  LEA.HI R11, R12, R11, RZ, 0x5 ;  /* 0x0000000b0c0b7211 */ /* 0x000fe400078f28ff */
[----:B------:R-:W-:-:S02]  /*8fb0*/  LOP3.LUT R44, R44, 0x380, RZ, 0xc0, !PT ;  /* 0x000003802c2c7812 */ /* 0x000fc400078ec0ff */
[----:B------:R-:W-:Y:S02]  /*8fc0*/  LEA.HI.SX32 R11, R11, R42, 0x1b ;  /* 0x0000002a0b0b7211 */ /* 0x000fe400078fdaff */
[----:B------:R-:W-:Y:S02]  /*8fd0*/  LOP3.LUT R15, R15, 0x380, RZ, 0xc0, !PT ;  /* 0x000003800f0f7812 */ /* 0x000fe400078ec0ff */
[----:B------:R-:W-:Y:S02]  /*8fe0*/  SHF.R.S32.HI R12, RZ, 0x1f, R11 ;  /* 0x0000001fff0c7819 */ /* 0x000fe4000001140b */
[----:B------:R-:W-:Y:S02]  /*8ff0*/  SHF.R.U32.HI R15, RZ, 0x3, R15 ;  /* 0x00000003ff0f7819 */ /* 0x000fe4000001160f */
[----:B------:R-:W-:Y:S01]  /*9000*/  LEA.HI R12, R12, R11, RZ, 0x3 ;  /* 0x0000000b0c0c7211 */ /* 0x000fe200078f18ff */
[----:B------:R-:W-:-:S03]  /*9010*/  IMAD.SHL.U32 R11, R11, 0x10, RZ ;  /* 0x000000100b0b7824 */ /* 0x000fc600078e00ff */
[----:B------:R-:W-:Y:S02]  /*9020*/  SHF.L.U32 R13, R12, 0xb, RZ ;  /* 0x0000000b0c0d7819 */ /* 0x000fe400000006ff */
[----:B------:R-:W-:Y:S02]  /*9030*/  LOP3.LUT R12, R44, 0x70, R11, 0xf8, !PT ;  /* 0x000000702c0c7812 */ /* 0x000fe400078ef80b */
[----:B------:R-:W-:Y:S02]  /*9040*/  LOP3.LUT R13, R13, 0xffffc000, RZ, 0xc0, !PT ;  /* 0xffffc0000d0d7812 */ /* 0x000fe400078ec0ff */
[----:B------:R-:W-:-:S04]  /*9050*/  LOP3.LUT R12, R12, R15, RZ, 0x3c, !PT ;  /* 0x0000000f0c0c7212 */ /* 0x000fc800078e3cff */
[----:B---3--:R-:W-:Y:S01]  /*9060*/  IADD3 R13, R12, R13, R14 ;  /* 0x0000000d0c0d7210 */ /* 0x008fe20007ffe00e */
[----:B------:R-:W-:-:S04]  /*9070*/  IMAD R12, R216, 0x8000, R5 ;  /* 0x00008000d80c7824 */ /* 0x000fc800078e0205 */
[----:B------:R-:W-:Y:S02]  /*9080*/  IMAD R14, R216, 0x8000, R13 ;  /* 0x00008000d80e7824 */ /* 0x000fe400078e020d */
[C---:B------:R-:W-:Y:S02]  /*9090*/  IMAD.IADD R12, R19.reuse, 0x1, R12 ;  /* 0x00000001130c7824 */ /* 0x040fe400078e020c */
[----:B------:R-:W-:-:S04]  /*90a0*/  IMAD.IADD R44, R19, 0x1, R14 ;  /* 0x00000001132c7824 */ /* 0x000fc800078e020e */
[----:B------:R-:W3:Y:S04]  /*90b0*/  LDS.128 R12, [R12+0x28400] ;  /* 0x028400000c0c7984 */ /* 0x000ee80000000c00 */
[----:B------:R-:W4:Y:S01]  /*90c0*/  LDS.128 R44, [R44+0x28400] ;  /* 0x028400002c2c7984 */ /* 0x000f220000000c00 */
[----:B------:R-:W-:Y:S05]  /*90d0*/  @P2 BRA `(.L_x_555) ;  /* 0x0000000c00542947 */ /* 0x000fea0003800000 */
[----:B------:R-:W-:Y:S02]  /*90e0*/  SHF.R.U32.HI R54, RZ, 0x8, R55 ;  /* 0x00000008ff367819 */ /* 0x000fe40000011637 */
[--C-:B------:R-:W-:Y:S02]  /*90f0*/  SHF.R.U32.HI R76, RZ, 0x8, R57.reuse ;  /* 0x00000008ff4c7819 */ /* 0x100fe40000011639 */
[----:B------:R-:W-:Y:S01]  /*9100*/  SHF.R.U32.HI R58, RZ, 0x10, R57 ;  /* 0x00000010ff3a7819 */ /* 0x000fe20000011639 */
[----:B------:R-:W-:Y:S01]  /*9110*/  IMAD.SHL.U32 R54, R54, 0x100, RZ ;  /* 0x0000010036367824 */ /* 0x000fe200078e00ff */
[----:B------:R-:W-:Y:S01]  /*9120*/  LOP3.LUT R77, R55, 0xff0000ff, RZ, 0xc0, !PT ;  /* 0xff0000ff374d7812 */ /* 0x000fe200078ec0ff */
[----:B------:R-:W-:Y:S01]  /*9130*/  IMAD.SHL.U32 R76, R76, 0x100, RZ ;  /* 0x000001004c4c7824 */ /* 0x000fe200078e00ff */
[----:B------:R-:W-:Y:S01]  /*9140*/  SHF.R.U32.HI R56, RZ, 0x8, R53 ;  /* 0x00000008ff387819 */ /* 0x000fe20000011635 */
[----:B------:R-:W-:Y:S01]  /*9150*/  IMAD.U32 R58, R58, 0x10000, RZ ;  /* 0x000100003a3a7824 */ /* 0x000fe200078e00ff */
[----:B------:R-:W-:-:S02]  /*9160*/  LOP3.LUT R78, R57, 0xff0000ff, RZ, 0xc0, !PT ;  /* 0xff0000ff394e7812 */ /* 0x000fc400078ec0ff */
[----:B------:R-:W-:Y:S02]  /*9170*/  SHF.R.U32.HI R49, RZ, 0x10, R53 ;  /* 0x00000010ff317819 */ /* 0x000fe40000011635 */
[----:B------:R-:W-:Y:S02]  /*9180*/  LOP3.LUT R77, R77, 0xff00, R54, 0xf8, !PT ;  /* 0x0000ff004d4d7812 */ /* 0x000fe400078ef836 */
[----:B------:R-:W-:Y:S01]  /*9190*/  LOP3.LUT R52, R53, 0xff0000ff, RZ, 0xc0, !PT ;  /* 0xff0000ff35347812 */ /* 0x000fe200078ec0ff */
[----:B------:R-:W-:Y:S01]  /*91a0*/  IMAD.U32 R49, R49, 0x10000, RZ ;  /* 0x0001000031317824 */ /* 0x000fe200078e00ff */
[----:B------:R-:W-:Y:S02]  /*91b0*/  SHF.L.U32 R56, R56, 0x8, RZ ;  /* 0x0000000838387819 */ /* 0x000fe400000006ff */
[----:B------:R-:W-:Y:S02]  /*91c0*/  LOP3.LUT R54, R78, 0xff00, R76, 0xf8, !PT ;  /* 0x0000ff004e367812 */ /* 0x000fe400078ef84c */
[----:B------:R-:W-:-:S02]  /*91d0*/  LOP3.LUT R56, R52, 0xff00, R56, 0xf8, !PT ;  /* 0x0000ff0034387812 */ /* 0x000fc400078ef838 */
[----:B------:R-:W-:Y:S02]  /*91e0*/  LOP3.LUT R54, R54, 0xff0000, R58, 0xf8, !PT ;  /* 0x00ff000036367812 */ /* 0x000fe400078ef83a */
[----:B------:R-:W-:Y:S02]  /*91f0*/  LOP3.LUT R56, R56, 0xff0000, R49, 0xf8, !PT ;  /* 0x00ff000038387812 */ /* 0x000fe400078ef831 */
[----:B----4-:R-:W-:Y:S02]  /*9200*/  F2FP.F16.E4M3.UNPACK_B R58, R45 ;  /* 0x0000002dff3a723e */ /* 0x010fe400020006ff */
[----:B------:R-:W-:Y:S02]  /*9210*/  F2FP.F16.E4M3.UNPACK_B R76, R54 ;  /* 0x00000036ff4c723e */ /* 0x000fe400020006ff */
[----:B---3--:R-:W-:Y:S01]  /*9220*/  F2FP.F16.E4M3.UNPACK_B R49, R13 ;  /* 0x0000000dff31723e */ /* 0x008fe200020006ff */
[----:B------:R-:W-:Y:S01]  /*9230*/  HADD2.F32 R52, -RZ, R58.H0_H0 ;  /* 0x2000003aff347230 */ /* 0x000fe20000004100 */
[----:B------:R-:W-:Y:S01]  /*9240*/  SHF.R.U32.HI R48, RZ, 0x10, R55 ;  /* 0x00000010ff307819 */ /* 0x000fe20000011637 */
[--C-:B--2---:R-:W-:Y:S01]  /*9250*/  HADD2.F32 R113, -RZ, R76.reuse.H0_H0 ;  /* 0x2000004cff717230 */ /* 0x104fe20000004100 */
[--C-:B------:R-:W-:Y:S01]  /*9260*/  SHF.R.U32.HI R53, RZ, 0x10, R59.reuse ;  /* 0x00000010ff357819 */ /* 0x100fe2000001163b */
[----:B------:R-:W-:Y:S01]  /*9270*/  HADD2.F32 R76, -RZ, R76.H1_H1 ;  /* 0x3000004cff4c7230 */ /* 0x000fe20000004100 */
[----:B------:R-:W-:Y:S01]  /*9280*/  SHF.R.U32.HI R55, RZ, 0x8, R59 ;  /* 0x00000008ff377819 */ /* 0x000fe2000001163b */
[----:B------:R-:W-:Y:S01]  /*9290*/  IMAD.U32 R48, R48, 0x10000, RZ ;  /* 0x0001000030307824 */ /* 0x000fe200078e00ff */
[----:B------:R-:W-:Y:S01]  /*92a0*/  LOP3.LUT R57, R59, 0xff0000ff, RZ, 0xc0, !PT ;  /* 0xff0000ff3b397812 */ /* 0x000fe200078ec0ff */
[--C-:B------:R-:W-:Y:S01]  /*92b0*/  HADD2.F32 R59, -RZ, R49.reuse.H0_H0 ;  /* 0x20000031ff3b7230 */ /* 0x100fe20000004100 */
[-C--:B------:R-:W-:Y:S01]  /*92c0*/  F2FP.F16.E4M3.UNPACK_B R78, R56.reuse ;  /* 0x00000038ff4e723e */ /* 0x080fe200020006ff */
[----:B------:R-:W-:Y:S01]  /*92d0*/  FMUL.FTZ R118, R52, R113 ;  /* 0x0000007134767220 */ /* 0x000fe20000410000 */
[----:B------:R-:W-:Y:S01]  /*92e0*/  HADD2.F32 R49, -RZ, R49.H1_H1 ;  /* 0x30000031ff317230 */ /* 0x000fe20000004100 */
[----:B------:R-:W-:Y:S01]  /*92f0*/  F2FP.F16.E4M3.UNPACK_B R45, R45.H1 ;  /* 0x0000002dff2d723e */ /* 0x000fe200030006ff */
[----:B------:R-:W-:Y:S01]  /*9300*/  FMUL.FTZ R113, R59, R113 ;  /* 0x000000713b717220 */ /* 0x000fe20000410000 */
[--C-:B------:R-:W-:Y:S01]  /*9310*/  HADD2.F32 R79, -RZ, R78.reuse.H0_H0 ;  /* 0x2000004eff4f7230 */ /* 0x100fe20000004100 */
[----:B------:R-:W-:Y:S01]  /*9320*/  F2FP.F16.E4M3.UNPACK_B R56, R56.H1 ;  /* 0x00000038ff38723e */ /* 0x000fe200030006ff */
[----:B------:R-:W-:-:S02]  /*9330*/  HADD2.F32 R78, -RZ, R78.H1_H1 ;  /* 0x3000004eff4e7230 */ /* 0x000fc40000004100 */
[----:B------:R-:W-:Y:S02]  /*9340*/  IMAD.U32 R53, R53, 0x10000, RZ ;  /* 0x0001000035357824 */ /* 0x000fe400078e00ff */
[-C--:B------:R-:W-:Y:S01]  /*9350*/  FFMA.FTZ R59, R59, R79.reuse, -R118 ;  /* 0x0000004f3b3b7223 */ /* 0x080fe20000010876 */
[----:B------:R-:W-:Y:S01]  /*9360*/  FFMA.FTZ R52, R52, R79, R113 ;  /* 0x0000004f34347223 */ /* 0x000fe20000010071 */
[----:B------:R-:W-:-:S05]  /*9370*/  HADD2.F32 R79, -RZ, R58.H1_H1 ;  /* 0x3000003aff4f7230 */ /* 0x000fca0000004100 */
[-C--:B------:R-:W-:Y:S01]  /*9380*/  FMUL.FTZ R58, R79, R76.reuse ;  /* 0x0000004c4f3a7220 */ /* 0x080fe20000410000 */
[----:B------:R-:W-:-:S03]  /*9390*/  FMUL.FTZ R76, R49, R76 ;  /* 0x0000004c314c7220 */ /* 0x000fc60000410000 */
[-C--:B------:R-:W-:Y:S01]  /*93a0*/  FFMA.FTZ R58, R49, R78.reuse, -R58 ;  /* 0x0000004e313a7223 */ /* 0x080fe2000001083a */
[----:B------:R-:W-:Y:S01]  /*93b0*/  FFMA.FTZ R49, R79, R78, R76 ;  /* 0x0000004e4f317223 */ /* 0x000fe2000001004c */
[----:B------:R-:W-:Y:S01]  /*93c0*/  F2FP.F16.E4M3.UNPACK_B R76, R54.H1 ;  /* 0x00000036ff4c723e */ /* 0x000fe200030006ff */
[----:B------:R-:W-:Y:S01]  /*93d0*/  HADD2.F32 R79, -RZ, R56.H0_H0 ;  /* 0x20000038ff4f7230 */ /* 0x000fe20000004100 */
[----:B------:R-:W-:Y:S01]  /*93e0*/  F2FP.F16.E4M3.UNPACK_B R78, R13.H1 ;  /* 0x0000000dff4e723e */ /* 0x000fe200030006ff */
[--C-:B------:R-:W-:Y:S02]  /*93f0*/  HADD2.F32 R13, -RZ, R45.reuse.H0_H0 ;  /* 0x2000002dff0d7230 */ /* 0x100fe40000004100 */
[----:B------:R-:W-:Y:S02]  /*9400*/  HADD2.F32 R113, -RZ, R76.H0_H0 ;  /* 0x2000004cff717230 */ /* 0x000fe40000004100 */
[----:B------:R-:W-:Y:S02]  /*9410*/  HADD2.F32 R54, -RZ, R78.H0_H0 ;  /* 0x2000004eff367230 */ /* 0x000fe40000004100 */
[----:B------:R-:W-:-:S02]  /*9420*/  HADD2.F32 R45, -RZ, R45.H1_H1 ;  /* 0x3000002dff2d7230 */ /* 0x000fc40000004100 */
[CC--:B------:R-:W-:Y:S01]  /*9430*/  FMUL.FTZ R118, R13.reuse, R113.reuse ;  /* 0x000000710d767220 */ /* 0x0c0fe20000410000 */
[----:B------:R-:W-:Y:S02]  /*9440*/  HADD2.F32 R76, -RZ, R76.H1_H1 ;  /* 0x3000004cff4c7230 */ /* 0x000fe40000004100 */
[C---:B------:R-:W-:Y:S01]  /*9450*/  FMUL.FTZ R113, R54.reuse, R113 ;  /* 0x0000007136717220 */ /* 0x040fe20000410000 */
[----:B------:R-:W-:Y:S02]  /*9460*/  HADD2.F32 R78, -RZ, R78.H1_H1 ;  /* 0x3000004eff4e7230 */ /* 0x000fe40000004100 */
[-C--:B------:R-:W-:Y:S01]  /*9470*/  FFMA.FTZ R54, R54, R79.reuse, -R118 ;  /* 0x0000004f36367223 */ /* 0x080fe20000010876 */
[----:B------:R-:W-:Y:S02]  /*9480*/  HADD2.F32 R56, -RZ, R56.H1_H1 ;  /* 0x30000038ff387230 */ /* 0x000fe40000004100 */
[----:B------:R-:W-:Y:S01]  /*9490*/  FFMA.FTZ R13, R13, R79, R113 ;  /* 0x0000004f0d0d7223 */ /* 0x000fe20000010071 */
[-C--:B------:R-:W-:Y:S01]  /*94a0*/  FMUL.FTZ R79, R45, R76.reuse ;  /* 0x0000004c2d4f7220 */ /* 0x080fe20000410000 */
[----:B------:R-:W-:-:S03]  /*94b0*/  FMUL.FTZ R113, R78, R76 ;  /* 0x0000004c4e717220 */ /* 0x000fc60000410000 */
[-C--:B------:R-:W-:Y:S01]  /*94c0*/  FFMA.FTZ R76, R78, R56.reuse, -R79 ;  /* 0x000000384e4c7223 */ /* 0x080fe2000001084f */
[----:B------:R-:W-:Y:S01]  /*94d0*/  FFMA.FTZ R56, R45, R56, R113 ;  /* 0x000000382d387223 */ /* 0x000fe20000010071 */
[----:B------:R-:W-:Y:S02]  /*94e0*/  SHF.L.U32 R45, R55, 0x8, RZ ;  /* 0x00000008372d7819 */ /* 0x000fe400000006ff */
[----:B------:R-:W-:Y:S02]  /*94f0*/  LOP3.LUT R55, R77, 0xff0000, R48, 0xf8, !PT ;  /* 0x00ff00004d377812 */ /* 0x000fe400078ef830 */
[----:B------:R-:W-:Y:S01]  /*9500*/  LOP3.LUT R45, R57, 0xff00, R45, 0xf8, !PT ;  /* 0x0000ff00392d7812 */ /* 0x000fe200078ef82d */
[----:B------:R-:W-:Y:S01]  /*9510*/  IMAD.MOV.U32 R57, RZ, RZ, R15 ;  /* 0x000000ffff397224 */ /* 0x000fe200078e000f */
[----:B------:R-:W-:Y:S02]  /*9520*/  F2FP.F16.E4M3.UNPACK_B R48, R47 ;  /* 0x0000002fff30723e */ /* 0x000fe400020006ff */
[----:B------:R-:W-:-:S02]  /*9530*/  LOP3.LUT R45, R45, 0xff0000, R53, 0xf8, !PT ;  /* 0x00ff00002d2d7812 */ /* 0x000fc400078ef835 */
[----:B------:R-:W-:Y:S01]  /*9540*/  F2FP.F16.E4M3.UNPACK_B R15, R57 ;  /* 0x00000039ff0f723e */ /* 0x000fe200020006ff */
[----:B------:R-:W-:Y:S01]  /*9550*/  HADD2.F32 R79, -RZ, R48.H0_H0 ;  /* 0x20000030ff4f7230 */ /* 0x000fe20000004100 */
[----:B------:R-:W-:Y:S02]  /*9560*/  F2FP.F16.E4M3.UNPACK_B R77, R45 ;  /* 0x0000002dff4d723e */ /* 0x000fe400020006ff */
[----:B------:R-:W-:Y:S01]  /*9570*/  F2FP.F16.E4M3.UNPACK_B R78, R55 ;  /* 0x00000037ff4e723e */ /* 0x000fe200020006ff */
[----:B------:R-:W-:Y:S01]  /*9580*/  HADD2.F32 R118, -RZ, R15.H0_H0 ;  /* 0x2000000fff767230 */ /* 0x000fe20000004100 */
[----:B------:R-:W-:Y:S01]  /*9590*/  F2FP.F16.E4M3.UNPACK_B R47, R47.H1 ;  /* 0x0000002fff2f723e */ /* 0x000fe200030006ff */
[--C-:B------:R-:W-:Y:S01]  /*95a0*/  HADD2.F32 R53, -RZ, R77.reuse.H0_H0 ;  /* 0x2000004dff357230 */ /* 0x100fe20000004100 */
[----:B------:R-:W-:Y:S01]  /*95b0*/  F2FP.F16.E4M3.UNPACK_B R45, R45.H1 ;  /* 0x0000002dff2d723e */ /* 0x000fe200030006ff */
[----:B------:R-:W-:Y:S01]  /*95c0*/  HADD2.F32 R113, -RZ, R78.H0_H0 ;  /* 0x2000004eff717230 */ /* 0x000fe20000004100 */
[----:B------:R-:W-:Y:S01]  /*95d0*/  F2FP.F16.E4M3.UNPACK_B R55, R55.H1 ;  /* 0x00000037ff37723e */ /* 0x000fe200030006ff */
[----:B------:R-:W-:-:S02]  /*95e0*/  HADD2.F32 R77, -RZ, R77.H1_H1 ;  /* 0x3000004dff4d7230 */ /* 0x000fc40000004100 */
[CC--:B------:R-:W-:Y:S01]  /*95f0*/  FMUL.FTZ R119, R79.reuse, R53.reuse ;  /* 0x000000354f777220 */ /* 0x0c0fe20000410000 */
[----:B------:R-:W-:Y:S01]  /*9600*/  FMUL.FTZ R53, R118, R53 ;  /* 0x0000003576357220 */ /* 0x000fe20000410000 */
[----:B------:R-:W-:Y:S01]  /*9610*/  HADD2.F32 R15, -RZ, R15.H1_H1 ;  /* 0x3000000fff0f7230 */ /* 0x000fe20000004100 */
[----:B------:R-:W-:Y:S01]  /*9620*/  F2FP.SATFINITE.E4M3.F32.PACK_AB_MERGE_C R54, R76, R54, RZ ;  /* 0x000000364c36723e */ /* 0x000fe200048070ff */
[----:B------:R-:W-:Y:S02]  /*9630*/  HADD2.F32 R78, -RZ, R78.H1_H1 ;  /* 0x3000004eff4e7230 */ /* 0x000fe40000004100 */
[-C--:B------:R-:W-:Y:S01]  /*9640*/  FFMA.FTZ R79, R79, R113.reuse, R53 ;  /* 0x000000714f4f7223 */ /* 0x080fe20000010035 */
[----:B------:R-:W-:Y:S02]  /*9650*/  HADD2.F32 R53, -RZ, R48.H1_H1 ;  /* 0x30000030ff357230 */ /* 0x000fe40000004100 */
[----:B------:R-:W-:Y:S01]  /*9660*/  FFMA.FTZ R119, R118, R113, -R119 ;  /* 0x0000007176777223 */ /* 0x000fe20000010877 */
[--C-:B------:R-:W-:Y:S01]  /*9670*/  HADD2.F32 R113, -RZ, R45.reuse.H0_H0 ;  /* 0x2000002dff717230 */ /* 0x100fe20000004100 */
[----:B------:R-:W-:Y:S01]  /*9680*/  F2FP.SATFINITE.E4M3.F32.PACK_AB_MERGE_C R58, R58, R59, R54 ;  /* 0x0000003b3a3a723e */ /* 0x000fe20004807036 */
[----:B------:R-:W-:-:S02]  /*9690*/  HADD2.F32 R45, -RZ, R45.H1_H1 ;  /* 0x3000002dff2d7230 */ /* 0x000fc40000004100 */
[----:B------:R-:W-:Y:S01]  /*96a0*/  FMUL.FTZ R48, R53, R77 ;  /* 0x0000004d35307220 */ /* 0x000fe20000410000 */
[----:B------:R-:W-:Y:S02]  /*96b0*/  F2FP.F16.E4M3.UNPACK_B R54, R44.H1 ;  /* 0x0000002cff36723e */ /* 0x000fe400030006ff */
[----:B------:R-:W-:Y:S01]  /*96c0*/  F2FP.SATFINITE.E4M3.F32.PACK_AB_MERGE_C R13, R56, R13, RZ ;  /* 0x0000000d380d723e */ /* 0x000fe200048070ff */
[C---:B------:R-:W-:Y:S01]  /*96d0*/  FFMA.FTZ R48, R15.reuse, R78, -R48 ;  /* 0x0000004e0f307223 */ /* 0x040fe20000010830 */
[----:B------:R-:W-:Y:S01]  /*96e0*/  FMUL.FTZ R15, R15, R77 ;  /* 0x0000004d0f0f7220 */ /* 0x000fe20000410000 */
[--C-:B------:R-:W-:Y:S01]  /*96f0*/  HADD2.F32 R77, -RZ, R55.reuse.H0_H0 ;  /* 0x20000037ff4d7230 */ /* 0x100fe20000004100 */
[----:B------:R-:W-:Y:S01]  /*9700*/  F2FP.F16.E4M3.UNPACK_B R56, R114.H1 ;  /* 0x00000072ff38723e */ /* 0x000fe200030006ff */
[----:B------:R-:W-:Y:S02]  /*9710*/  HADD2.F32 R55, -RZ, R55.H1_H1 ;  /* 0x30000037ff377230 */ /* 0x000fe40000004100 */
[----:B------:R-:W-:Y:S01]  /*9720*/  FFMA.FTZ R15, R53, R78, R15 ;  /* 0x0000004e350f7223 */ /* 0x000fe2000001000f */
[----:B------:R-:W-:Y:S01]  /*9730*/  F2FP.F16.E4M3.UNPACK_B R53, R57.H1 ;  /* 0x00000039ff35723e */ /* 0x000fe200030006ff */
[--C-:B------:R-:W-:Y:S01]  /*9740*/  HADD2.F32 R57, -RZ, R47.reuse.H0_H0 ;  /* 0x2000002fff397230 */ /* 0x100fe20000004100 */
[----:B------:R-:W-:Y:S01]  /*9750*/  F2FP.F16.E4M3.UNPACK_B R44, R44 ;  /* 0x0000002cff2c723e */ /* 0x000fe200020006ff */
[----:B------:R-:W-:Y:S01]  /*9760*/  HADD2.F32 R47, -RZ, R47.H1_H1 ;  /* 0x3000002fff2f7230 */ /* 0x000fe20000004100 */
[----:B------:R-:W-:Y:S01]  /*9770*/  F2FP.F16.E4M3.UNPACK_B R114, R114 ;  /* 0x00000072ff72723e */ /* 0x000fe200020006ff */
[----:B------:R-:W-:-:S02]  /*9780*/  HADD2.F32 R78, -RZ, R53.H0_H0 ;  /* 0x20000035ff4e7230 */ /* 0x000fc40000004100 */
[----:B------:R-:W-:Y:S01]  /*9790*/  FMUL.FTZ R118, R57, R113 ;  /* 0x0000007139767220 */ /* 0x000fe20000410000 */
[----:B------:R-:W-:Y:S01]  /*97a0*/  HADD2.F32 R53, -RZ, R53.H1_H1 ;  /* 0x30000035ff357230 */ /* 0x000fe20000004100 */
[----:B------:R-:W-:Y:S01]  /*97b0*/  F2FP.SATFINITE.E4M3.F32.PACK_AB_MERGE_C R52, R49, R52, R13 ;  /* 0x000000343134723e */ /* 0x000fe2000480700d */
[--C-:B------:R-:W-:Y:S02]  /*97c0*/  HADD2.F32 R76, -RZ, R56.reuse.H0_H0 ;  /* 0x20000038ff4c7230 */ /* 0x100fe40000004100 */
[C---:B------:R-:W-:Y:S01]  /*97d0*/  FFMA.FTZ R118, R78.reuse, R77, -R118 ;  /* 0x0000004d4e767223 */ /* 0x040fe20000010876 */
[----:B------:R-:W-:Y:S01]  /*97e0*/  FMUL.FTZ R78, R78, R113 ;  /* 0x000000714e4e7220 */ /* 0x000fe20000410000 */
[----:B------:R-:W-:Y:S02]  /*97f0*/  HADD2.F32 R56, -RZ, R56.H1_H1 ;  /* 0x30000038ff387230 */ /* 0x000fe40000004100 */
[----:B------:R-:W-:Y:S02]  /*9800*/  IMAD.MOV.U32 R13, RZ, RZ, R58 ;  /* 0x000000ffff0d7224 */ /* 0x000fe400078e003a */
[----:B------:R-:W-:Y:S01]  /*9810*/  FFMA.FTZ R78, R57, R77, R78 ;  /* 0x0000004d394e7223 */ /* 0x000fe2000001004e */
[-C--:B------:R-:W-:Y:S01]  /*9820*/  FMUL.FTZ R57, R47, R45.reuse ;  /* 0x0000002d2f397220 */ /* 0x080fe20000410000 */
[----:B------:R-:W-:-:S03]  /*9830*/  FMUL.FTZ R45, R53, R45 ;  /* 0x0000002d352d7220 */ /* 0x000fc60000410000 */
[-C--:B------:R-:W-:Y:S01]  /*9840*/  FFMA.FTZ R57, R53, R55.reuse, -R57 ;  /* 0x0000003735397223 */ /* 0x080fe20000010839 */
[----:B------:R-:W-:Y:S01]  /*9850*/  FFMA.FTZ R47, R47, R55, R45 ;  /* 0x000000372f2f7223 */ /* 0x000fe2000001002d */
[----:B------:R-:W-:Y:S01]  /*9860*/  F2FP.F16.E4M3.UNPACK_B R45, R116.H1 ;  /* 0x00000074ff2d723e */ /* 0x000fe200030006ff */
[--C-:B------:R-:W-:Y:S01]  /*9870*/  HADD2.F32 R55, -RZ, R54.reuse.H0_H0 ;  /* 0x20000036ff377230 */ /* 0x100fe20000004100 */
[----:B------:R-:W-:Y:S01]  /*9880*/  F2FP.F16.E4M3.UNPACK_B R53, R12.H1 ;  /* 0x0000000cff35723e */ /* 0x000fe200030006ff */
[----:B------:R-:W-:Y:S01]  /*9890*/  HADD2.F32 R54, -RZ, R54.H1_H1 ;  /* 0x30000036ff367230 */ /* 0x000fe20000004100 */
[----:B------:R-:W-:Y:S01]  /*98a0*/  F2FP.F16.E4M3.UNPACK_B R116, R116 ;  /* 0x00000074ff74723e */ /* 0x000fe200020006ff */
[----:B------:R-:W-:Y:S01]  /*98b0*/  HADD2.F32 R113, -RZ, R45.H0_H0 ;  /* 0x2000002dff717230 */ /* 0x000fe20000004100 */
[----:B------:R-:W-:Y:S01]  /*98c0*/  F2FP.F16.E4M3.UNPACK_B R12, R12 ;  /* 0x0000000cff0c723e */ /* 0x000fe200020006ff */
[----:B------:R-:W-:Y:S01]  /*98d0*/  HADD2.F32 R59, -RZ, R53.H0_H0 ;  /* 0x20000035ff3b7230 */ /* 0x000fe20000004100 */
[----:B------:R-:W-:Y:S01]  /*98e0*/  F2FP.SATFINITE.E4M3.F32.PACK_AB_MERGE_C R57, R57, R118, RZ ;  /* 0x000000763939723e */ /* 0x000fe200048070ff */
[----:B------:R-:W-:-:S02]  /*98f0*/  HADD2.F32 R45, -RZ, R45.H1_H1 ;  /* 0x3000002dff2d7230 */ /* 0x000fc40000004100 */
[-C--:B------:R-:W-:Y:S01]  /*9900*/  FMUL.FTZ R77, R55, R113.reuse ;  /* 0x00000071374d7220 */ /* 0x080fe20000410000 */
[----:B------:R-:W-:Y:S02]  /*9910*/  HADD2.F32 R53, -RZ, R53.H1_H1 ;  /* 0x30000035ff357230 */ /* 0x000fe40000004100 */
[----:B------:R-:W-:Y:S01]  /*9920*/  FMUL.FTZ R113, R59, R113 ;  /* 0x000000713b717220 */ /* 0x000fe20000410000 */
[----:B------:R-:W-:Y:S01]  /*9930*/  F2FP.SATFINITE.E4M3.F32.PACK_AB_MERGE_C R78, R47, R78, RZ ;  /* 0x0000004e2f4e723e */ /* 0x000fe200048070ff */
[-C--:B------:R-:W-:Y:S01]  /*9940*/  FFMA.FTZ R77, R59, R76.reuse, -R77 ;  /* 0x0000004c3b4d7223 */ /* 0x080fe2000001084d */
        /* <DEDUP_REMOVED lines=13> */
[-C--:B------:R-:W-:Y:S01]  /*9a20*/  FMUL.FTZ R59, R54, R76.reuse ;  /* 0x0000004c363b7220 */ /* 0x080fe20000410000 */
        /* <DEDUP_REMOVED lines=8> */
[-C--:B------:R-:W-:Y:S01]  /*9ab0*/  F2FP.F16.E4M3.UNPACK_B R56, R115.reuse.H1 ;  /* 0x00000073ff38723e */ /* 0x080fe200030006ff */
[C---:B------:R-:W-:Y:S01]  /*9ac0*/  FMUL.FTZ R116, R12.reuse, R116 ;  /* 0x000000740c747220 */ /* 0x040fe20000410000 */
[----:B------:R-:W-:Y:S01]  /*9ad0*/  F2FP.F16.E4M3.UNPACK_B R115, R115 ;  /* 0x00000073ff73723e */ /* 0x000fe200020006ff */
[-C--:B------:R-:W-:Y:S01]  /*9ae0*/  FFMA.FTZ R54, R12, R114.reuse, -R54 ;  /* 0x000000720c367223 */ /* 0x080fe20000010836 */
[----:B------:R-:W-:Y:S01]  /*9af0*/  F2FP.SATFINITE.E4M3.F32.PACK_AB_MERGE_C R45, R45, R113, RZ ;  /* 0x000000712d2d723e */ /* 0x000fe200048070ff */
[----:B------:R-:W-:Y:S01]  /*9b00*/  FFMA.FTZ R12, R44, R114, R116 ;  /* 0x000000722c0c7223 */ /* 0x000fe20000010074 */
[----:B------:R-:W-:Y:S01]  /*9b10*/  IMAD.MOV.U32 R44, RZ, RZ, R14 ;  /* 0x000000ffff2c7224 */ /* 0x000fe200078e000e */
[----:B------:R-:W-:Y:S01]  /*9b20*/  F2FP.F16.E4M3.UNPACK_B R14, R117.H1 ;  /* 0x00000075ff0e723e */ /* 0x000fe200030006ff */
[--C-:B------:R-:W-:Y:S01]  /*9b30*/  HADD2.F32 R114, -RZ, R56.reuse.H0_H0 ;  /* 0x20000038ff727230 */ /* 0x100fe20000004100 */
[----:B------:R-:W-:Y:S01]  /*9b40*/  F2FP.SATFINITE.E4M3.F32.PACK_AB_MERGE_C R59, R54, R59, R53 ;  /* 0x0000003b363b723e */ /* 0x000fe20004807035 */
[----:B------:R-:W-:Y:S01]  /*9b50*/  HADD2.F32 R56, -RZ, R56.H1_H1 ;  /* 0x30000038ff387230 */ /* 0x000fe20000004100 */
[----:B------:R-:W-:Y:S01]  /*9b60*/  F2FP.F16.E4M3.UNPACK_B R54, R46.H1 ;  /* 0x0000002eff36723e */ /* 0x000fe200030006ff */
[--C-:B------:R-:W-:Y:S01]  /*9b70*/  HADD2.F32 R118, -RZ, R14.reuse.H0_H0 ;  /* 0x2000000eff767230 */ /* 0x100fe20000004100 */
[----:B------:R-:W-:Y:S01]  /*9b80*/  F2FP.F16.E4M3.UNPACK_B R53, R44.H1 ;  /* 0x0000002cff35723e */ /* 0x000fe200030006ff */
[----:B------:R-:W-:Y:S01]  /*9b90*/  HADD2.F32 R14, -RZ, R14.H1_H1 ;  /* 0x3000000eff0e7230 */ /* 0x000fe20000004100 */
[----:B------:R-:W-:Y:S01]  /*9ba0*/  F2FP.F16.E4M3.UNPACK_B R117, R117 ;  /* 0x00000075ff75723e */ /* 0x000fe200020006ff */
[--C-:B------:R-:W-:Y:S01]  /*9bb0*/  HADD2.F32 R55, -RZ, R54.reuse.H0_H0 ;  /* 0x20000036ff377230 */ /* 0x100fe20000004100 */
[----:B------:R-:W-:Y:S01]  /*9bc0*/  F2FP.F16.E4M3.UNPACK_B R46, R46 ;  /* 0x0000002eff2e723e */ /* 0x000fe200020006ff */
[----:B------:R-:W-:Y:S01]  /*9bd0*/  HADD2.F32 R77, -RZ, R53.H0_H0 ;  /* 0x20000035ff4d7230 */ /* 0x000fe20000004100 */
[----:B------:R-:W-:Y:S01]  /*9be0*/  F2FP.F16.E4M3.UNPACK_B R44, R44 ;  /* 0x0000002cff2c723e */ /* 0x000fe200020006ff */
[----:B------:R-:W-:-:S02]  /*9bf0*/  HADD2.F32 R54, -RZ, R54.H1_H1 ;  /* 0x30000036ff367230 */ /* 0x000fc40000004100 */
[-C--:B------:R-:W-:Y:S01]  /*9c00*/  FMUL.FTZ R116, R55, R118.reuse ;  /* 0x0000007637747220 */ /* 0x080fe20000410000 */
[----:B------:R-:W-:Y:S02]  /*9c10*/  HADD2.F32 R53, -RZ, R53.H1_H1 ;  /* 0x30000035ff357230 */ /* 0x000fe40000004100 */
[C---:B------:R-:W-:Y:S01]  /*9c20*/  FMUL.FTZ R118, R77.reuse, R118 ;  /* 0x000000764d767220 */ /* 0x040fe20000410000 */
[----:B------:R-:W-:Y:S01]  /*9c30*/  F2FP.SATFINITE.E4M3.F32.PACK_AB_MERGE_C R45, R12, R76, R45 ;  /* 0x0000004c0c2d723e */ /* 0x000fe2000480702d */
[-C--:B------:R-:W-:Y:S01]  /*9c40*/  FFMA.FTZ R116, R77, R114.reuse, -R116 ;  /* 0x000000724d747223 */ /* 0x080fe20000010874 */
[----:B------:R-:W-:Y:S01]  /*9c50*/  MOV R12, R59 ;  /* 0x0000003b000c7202 */ /* 0x000fe20000000f00 */
        /* <DEDUP_REMOVED lines=18> */
[-C--:B------:R-:W-:Y:S01]  /*9d80*/  FMUL.FTZ R54, R46, R117.reuse ;  /* 0x000000752e367220 */ /* 0x080fe20000410000 */
[----:B------:R-:W-:Y:S01]  /*9d90*/  F2FP.SATFINITE.E4M3.F32.PACK_AB_MERGE_C R14, R14, R118, RZ ;  /* 0x000000760e0e723e */ /* 0x000fe200048070ff */
[C---:B------:R-:W-:Y:S02]  /*9da0*/  FMUL.FTZ R117, R44.reuse, R117 ;  /* 0x000000752c757220 */ /* 0x040fe40000410000 */
[----:B------:R-:W-:Y:S01]  /*9db0*/  FFMA.FTZ R54, R44, R115, -R54 ;  /* 0x000000732c367223 */ /* 0x000fe20000010836 */
[----:B------:R-:W-:-:S02]  /*9dc0*/  IMAD.MOV.U32 R44, RZ, RZ, R45 ;  /* 0x000000ffff2c7224 */ /* 0x000fc400078e002d */
[----:B------:R-:W-:Y:S01]  /*9dd0*/  FFMA.FTZ R117, R46, R115, R117 ;  /* 0x000000732e757223 */ /* 0x000fe20000010075 */
[----:B------:R-:W-:Y:S01]  /*9de0*/  IMAD.MOV.U32 R45, RZ, RZ, R52 ;  /* 0x000000ffff2d7224 */ /* 0x000fe200078e0034 */
[----:B------:R-:W-:-:S03]  /*9df0*/  F2FP.SATFINITE.E4M3.F32.PACK_AB_MERGE_C R53, R54, R77, R53 ;  /* 0x0000004d3635723e */ /* 0x000fc60004807035 */
[----:B------:R-:W-:Y:S02]  /*9e00*/  F2FP.SATFINITE.E4M3.F32.PACK_AB_MERGE_C R114, R117, R114, R14 ;  /* 0x000000727572723e */ /* 0x000fe4000480700e */
[----:B------:R-:W-:-:S03]  /*9e10*/  IMAD.MOV.U32 R14, RZ, RZ, R53 ;  /* 0x000000ffff0e7224 */ /* 0x000fc600078e0035 */
[----:B------:R-:W-:-:S07]  /*9e20*/  IMAD.MOV.U32 R46, RZ, RZ, R114 ;  /* 0x000000ffff2e7224 */ /* 0x000fce00078e0072 */
.L_x_555:
[----:B------:R-:W-:Y:S05]  /*9e30*/  BSYNC B2 ;  /* 0x0000000000027941 */ /* 0x000fea0003800000 */
.L_x_554:
[----:B0-----:R-:W-:-:S05]  /*9e40*/  IADD3 R48, P3, R39, R50, RZ ;  /* 0x0000003227307210 */ /* 0x001fca0007f7e0ff */
[----:B------:R-:W-:Y:S01]  /*9e50*/  IMAD.X R49, R51, 0x1, R80, P3 ;  /* 0x0000000133317824 */ /* 0x000fe200018e0650 */
[----:B------:R-:W-:-:S04]  /*9e60*/  ISETP.GE.AND P3, PT, R11, R107, PT ;  /* 0x0000006b0b00720c */ /* 0x000fc80003f66270 */
[----:B---3--:R3:W-:Y:S09]  /*9e70*/  ST.E.128 desc[UR36][R48.64], R12 ;  /* 0x0000000c30007985 */ /* 0x0087f2000c101d24 */
[----:B------:R-:W-:-:S04]  /*9e80*/  @!P3 IADD3 R50, P4, R11, R50, RZ ;  /* 0x000000320b32b210 */ /* 0x000fc80007f9e0ff */
[----:B------:R-:W-:-:S05]  /*9e90*/  @!P3 LEA.HI.X.SX32 R51, R11, R51, 0x1, P4 ;  /* 0x000000330b33b211 */ /* 0x000fca00020f0eff */
[----:B----4-:R3:W-:Y:S04]  /*9ea0*/  @!P3 ST.E.128 desc[UR36][R50.64], R44 ;  /* 0x0000002c3200b985 */ /* 0x0107e8000c101d24 */
.L_x_553:
[----:B------:R-:W-:Y:S05]  /*9eb0*/  BSYNC B1 ;  /* 0x0000000000017941 */ /* 0x000fea0003800000 */
.L_x_552:
[----:B------:R-:W-:-:S03]  /*9ec0*/  UMOV UR4, 0xffffffff ;  /* 0xffffffff00047882 */ /* 0x000fc60000000000 */
[----:B------:R-:W-:Y:S05]  /*9ed0*/  BRA.DIV UR4, `(.L_x_556) ;  /* 0x00000202043c7947 */ /* 0x000fea000b800000 */
[----:B0--3--:R0:W3:Y:S04]  /*9ee0*/  SHFL.IDX PT, R51, R102, 0x2, 0x181f ;  /* 0x00581f0066337f89 */ /* 0x0090e800000e0000 */
[----:B------:R0:W0:Y:S02]  /*9ef0*/  SHFL.IDX PT, R50, R101, 0x2, 0x181f ;  /* 0x00581f0065327f89 */ /* 0x00002400000e0000 */
.L_x_860:
[----:B------:R-:W-:Y:S01]  /*9f00*/  VIADD R11, R219, 0x40 ;  /* 0x00000040db0b7836 */ /* 0x000fe20000000000 */
[----:B------:R-:W-:Y:S04]  /*9f10*/  BSSY B1, `(.L_x_557) ;  /* 0x00000f9000017945 */ /* 0x000fe80003800000 */
[----:B------:R-:W-:-:S13]  /*9f20*/  ISETP.GE.OR P3, PT, R11, R99, P1 ;  /* 0x000000630b00720c */ /* 0x000fda0000f66670 */
[----:B------:R-:W-:Y:S05]  /*9f30*/  @P3 BRA `(.L_x_558) ;  /* 0x0000000c00d83947 */ /* 0x000fea0003800000 */
[----:B----4-:R-:W4:Y:S01]  /*9f40*/  LDL R14, [R1+0x24] ;  /* 0x00002400010e7983 */ /* 0x010f220000100800 */
[----:B------:R-:W-:Y:S01]  /*9f50*/  SEL R11, R34, R108, !P0 ;  /* 0x0000006c220b7207 */ /* 0x000fe20004000000 */
[----:B------:R-:W-:Y:S01]  /*9f60*/  VIADD R15, R219, 0x40 ;  /* 0x00000040db0f7836 */ /* 0x000fe20000000000 */
[----:B0-----:R-:W-:Y:S01]  /*9f70*/  IADD3 R48, P3, R39, R50, RZ ;  /* 0x0000003227307210 */ /* 0x001fe20007f7e0ff */
[----:B------:R-:W-:Y:S01]  /*9f80*/  VIADD R44, R219, 0x40 ;  /* 0x00000040db2c7836 */ /* 0x000fe20000000000 */
[----:B------:R-:W-:Y:S01]  /*9f90*/  SHF.R.S32.HI R12, RZ, 0x1f, R11 ;  /* 0x0000001fff0c7819 */ /* 0x000fe2000001140b */
[----:B------:R-:W-:Y:S01]  /*9fa0*/  IMAD.SHL.U32 R15, R15, 0x80, RZ ;  /* 0x000000800f0f7824 */ /* 0x000fe200078e00ff */
[----:B------:R-:W-:Y:S01]  /*9fb0*/  BSSY B2, `(.L_x_559) ;  /* 0x00000e9000027945 */ /* 0x000fe20003800000 */
[----:B------:R-:W-:Y:S01]  /*9fc0*/  IMAD.SHL.U32 R44, R44, 0x80, RZ ;  /* 0x000000802c2c7824 */ /* 0x000fe200078e00ff */
[----:B------:R-:W-:Y:S01]  /*9fd0*/  LEA.HI R11, R12, R11, RZ, 0x5 ;  /* 0x0000000b0c0b7211 */ /* 0x000fe200078f28ff */
[----:B---3--:R-:W-:Y:S01]  /*9fe0*/  IMAD.X R49, R51, 0x1, R80, P3 ;  /* 0x0000000133317824 */ /* 0x008fe200018e0650 */
[----:B------:R-:W-:-:S02]  /*9ff0*/  LOP3.LUT R15, R15, 0x380, RZ, 0xc0, !PT ;  /* 0x000003800f0f7812 */ /* 0x000fc400078ec0ff */
[----:B------:R-:W-:Y:S02]  /*a000*/  LEA.HI.SX32 R12, R11, R42, 0x1b ;  /* 0x0000002a0b0c7211 */ /* 0x000fe400078fdaff */
[----:B------:R-:W-:Y:S02]  /*a010*/  LOP3.LUT R44, R44, 0x380, RZ, 0xc0, !PT ;  /* 0x000003802c2c7812 */ /* 0x000fe400078ec0ff */
[----:B------:R-:W-:Y:S02]  /*a020*/  SHF.R.S32.HI R13, RZ, 0x1f, R12 ;  /* 0x0000001fff0d7819 */ /* 0x000fe4000001140c */
[----:B------:R-:W-:Y:S02]  /*a030*/  SHF.L.U32 R11, R12, 0x4, RZ ;  /* 0x000000040c0b7819 */ /* 0x000fe400000006ff */
[----:B------:R-:W-:Y:S02]  /*a040*/  LEA.HI R13, R13, R12, RZ, 0x3 ;  /* 0x0000000c0d0d7211 */ /* 0x000fe400078f18ff */
[----:B------:R-:W-:-:S02]  /*a050*/  SHF.R.U32.HI R15, RZ, 0x3, R15 ;  /* 0x00000003ff0f7819 */ /* 0x000fc4000001160f */
[----:B------:R-:W-:Y:S02]  /*a060*/  LOP3.LUT R12, R44, 0x70, R11, 0xf8, !PT ;  /* 0x000000702c0c7812 */ /* 0x000fe400078ef80b */
[----:B------:R-:W-:Y:S02]  /*a070*/  SHF.L.U32 R13, R13, 0xb, RZ ;  /* 0x0000000b0d0d7819 */ /* 0x000fe400000006ff */
[----:B------:R-:W-:Y:S02]  /*a080*/  LOP3.LUT R12, R12, R15, RZ, 0x3c, !PT ;  /* 0x0000000f0c0c7212 */ /* 0x000fe400078e3cff */
[----:B------:R-:W-:-:S04]  /*a090*/  LOP3.LUT R13, R13, 0xffffc000, RZ, 0xc0, !PT ;  /* 0xffffc0000d0d7812 */ /* 0x000fc800078ec0ff */
[----:B----4-:R-:W-:Y:S01]  /*a0a0*/  IADD3 R13, R12, R13, R14 ;  /* 0x0000000d0c0d7210 */ /* 0x010fe20007ffe00e */
[----:B------:R-:W-:-:S04]  /*a0b0*/  IMAD R12, R216, 0x8000, R6 ;  /* 0x00008000d80c7824 */ /* 0x000fc800078e0206 */
[----:B------:R-:W-:Y:S02]  /*a0c0*/  IMAD R14, R216, 0x8000, R13 ;  /* 0x00008000d80e7824 */ /* 0x000fe400078e020d */
[C---:B------:R-:W-:Y:S02]  /*a0d0*/  IMAD.IADD R12, R19.reuse, 0x1, R12 ;  /* 0x00000001130c7824 */ /* 0x040fe400078e020c */
[----:B------:R-:W-:-:S04]  /*a0e0*/  IMAD.IADD R44, R19, 0x1, R14 ;  /* 0x00000001132c7824 */ /* 0x000fc800078e020e */
[----:B------:R-:W0:Y:S04]  /*a0f0*/  LDS.128 R12, [R12+0x28400] ;  /* 0x028400000c0c7984 */ /* 0x000e280000000c00 */
[----:B------:R-:W3:Y:S01]  /*a100*/  LDS.128 R44, [R44+0x28400] ;  /* 0x028400002c2c7984 */ /* 0x000ee20000000c00 */
[----:B------:R-:W-:Y:S05]  /*a110*/  @P2 BRA `(.L_x_560) ;  /* 0x0000000c00482947 */ /* 0x000fea0003800000 */
[----:B---3--:R-:W-:Y:S01]  /*a120*/  MOV R55, R44 ;  /* 0x0000002c00377202 */ /* 0x008fe20000000f00 */
[----:B0-----:R-:W-:Y:S01]  /*a130*/  IMAD.MOV.U32 R54, RZ, RZ, R12 ;  /* 0x000000ffff367224 */ /* 0x001fe200078e000c */
[----:B------:R-:W-:Y:S01]  /*a140*/  F2FP.F16.E4M3.UNPACK_B R52, R111.H1 ;  /* 0x0000006fff34723e */ /* 0x000fe200030006ff */
[----:B------:R-:W-:Y:S01]  /*a150*/  IMAD.MOV.U32 R78, RZ, RZ, R46 ;  /* 0x000000ffff4e7224 */ /* 0x000fe200078e002e */
[----:B------:R-:W-:Y:S02]  /*a160*/  F2FP.F16.E4M3.UNPACK_B R53, R55.H1 ;  /* 0x00000037ff35723e */ /* 0x000fe400030006ff */
[-C--:B------:R-:W-:Y:S01]  /*a170*/  F2FP.F16.E4M3.UNPACK_B R56, R54.reuse.H1 ;  /* 0x00000036ff38723e */ /* 0x080fe200030006ff */
[----:B------:R-:W-:Y:S01]  /*a180*/  HADD2.F32 R59, -RZ, R52.H0_H0 ;  /* 0x20000034ff3b7230 */ /* 0x000fe20000004100 */
[----:B------:R-:W-:Y:S01]  /*a190*/  F2FP.F16.E4M3.UNPACK_B R57, R109.H1 ;  /* 0x0000006dff39723e */ /* 0x000fe200030006ff */
[----:B------:R-:W-:Y:S01]  /*a1a0*/  HADD2.F32 R12, -RZ, R53.H0_H0 ;  /* 0x20000035ff0c7230 */ /* 0x000fe20000004100 */
[----:B------:R-:W-:Y:S01]  /*a1b0*/  F2FP.F16.E4M3.UNPACK_B R54, R54 ;  /* 0x00000036ff36723e */ /* 0x000fe200020006ff */
[----:B------:R-:W-:Y:S01]  /*a1c0*/  HADD2.F32 R44, -RZ, R56.H0_H0 ;  /* 0x20000038ff2c7230 */ /* 0x000fe20000004100 */
[----:B------:R-:W-:Y:S01]  /*a1d0*/  LOP3.LUT R66, R65, 0xff0000ff, RZ, 0xc0, !PT ;  /* 0xff0000ff41427812 */ /* 0x000fe200078ec0ff */
[----:B------:R-:W-:-:S02]  /*a1e0*/  HADD2.F32 R58, -RZ, R57.H0_H0 ;  /* 0x20000039ff3a7230 */ /* 0x000fc40000004100 */
[-C--:B------:R-:W-:Y:S01]  /*a1f0*/  FMUL.FTZ R60, R12, R59.reuse ;  /* 0x0000003b0c3c7220 */ /* 0x080fe20000410000 */
[----:B------:R-:W-:Y:S02]  /*a200*/  HADD2.F32 R52, -RZ, R52.H1_H1 ;  /* 0x30000034ff347230 */ /* 0x000fe40000004100 */
[C---:B------:R-:W-:Y:S01]  /*a210*/  FMUL.FTZ R59, R44.reuse, R59 ;  /* 0x0000003b2c3b7220 */ /* 0x040fe20000410000 */
[----:B------:R-:W-:Y:S01]  /*a220*/  F2FP.F16.E4M3.UNPACK_B R46, R112.H1 ;  /* 0x00000070ff2e723e */ /* 0x000fe200030006ff */
[----:B------:R-:W-:Y:S01]  /*a230*/  FFMA.FTZ R44, R44, R58, -R60 ;  /* 0x0000003a2c2c7223 */ /* 0x000fe2000001083c */
[----:B------:R-:W-:Y:S01]  /*a240*/  F2FP.F16.E4M3.UNPACK_B R79, R14.H1 ;  /* 0x0000000eff4f723e */ /* 0x000fe200030006ff */
[----:B------:R-:W-:Y:S01]  /*a250*/  FFMA.FTZ R12, R12, R58, R59 ;  /* 0x0000003a0c0c7223 */ /* 0x000fe2000001003b */
[----:B------:R-:W-:Y:S01]  /*a260*/  HADD2.F32 R59, -RZ, R53.H1_H1 ;  /* 0x30000035ff3b7230 */ /* 0x000fe20000004100 */
[----:B--2---:R-:W-:Y:S01]  /*a270*/  F2FP.F16.E4M3.UNPACK_B R113, R110.H1 ;  /* 0x0000006eff71723e */ /* 0x004fe200030006ff */
[----:B------:R-:W-:Y:S01]  /*a280*/  HADD2.F32 R53, -RZ, R56.H1_H1 ;  /* 0x30000038ff357230 */ /* 0x000fe20000004100 */
[----:B------:R-:W-:Y:S01]  /*a290*/  F2FP.F16.E4M3.UNPACK_B R112, R112 ;  /* 0x00000070ff70723e */ /* 0x000fe200020006ff */
[----:B------:R-:W-:-:S02]  /*a2a0*/  HADD2.F32 R56, -RZ, R57.H1_H1 ;  /* 0x30000039ff387230 */ /* 0x000fc40000004100 */
[-C--:B------:R-:W-:Y:S01]  /*a2b0*/  FMUL.FTZ R58, R59, R52.reuse ;  /* 0x000000343b3a7220 */ /* 0x080fe20000410000 */
[----:B------:R-:W-:Y:S01]  /*a2c0*/  F2FP.F16.E4M3.UNPACK_B R57, R55 ;  /* 0x00000037ff39723e */ /* 0x000fe200020006ff */
[C---:B------:R-:W-:Y:S01]  /*a2d0*/  FMUL.FTZ R52, R53.reuse, R52 ;  /* 0x0000003435347220 */ /* 0x040fe20000410000 */
[----:B------:R-:W-:Y:S02]  /*a2e0*/  HADD2.F32 R117, -RZ, R46.H0_H0 ;  /* 0x2000002eff757230 */ /* 0x000fe40000004100 */
[-C--:B------:R-:W-:Y:S01]  /*a2f0*/  FFMA.FTZ R53, R53, R56.reuse, -R58 ;  /* 0x0000003835357223 */ /* 0x080fe2000001083a */
[----:B------:R-:W-:Y:S02]  /*a300*/  HADD2.F32 R58, -RZ, R54.H0_H0 ;  /* 0x20000036ff3a7230 */ /* 0x000fe40000004100 */
[----:B------:R-:W-:Y:S01]  /*a310*/  FFMA.FTZ R52, R59, R56, R52 ;  /* 0x000000383b347223 */ /* 0x000fe20000010034 */
[----:B------:R-:W-:Y:S01]  /*a320*/  F2FP.F16.E4M3.UNPACK_B R56, R111 ;  /* 0x0000006fff38723e */ /* 0x000fe200020006ff */
[--C-:B------:R-:W-:Y:S01]  /*a330*/  HADD2.F32 R55, -RZ, R57.reuse.H0_H0 ;  /* 0x20000039ff377230 */ /* 0x100fe20000004100 */
[----:B------:R-:W-:Y:S01]  /*a340*/  F2FP.F16.E4M3.UNPACK_B R59, R109 ;  /* 0x0000006dff3b723e */ /* 0x000fe200020006ff */
[----:B------:R-:W-:Y:S01]  /*a350*/  HADD2.F32 R77, -RZ, R57.H1_H1 ;  /* 0x30000039ff4d7230 */ /* 0x000fe20000004100 */
[----:B------:R-:W-:Y:S01]  /*a360*/  F2FP.F16.E4M3.UNPACK_B R109, R78.H1 ;  /* 0x0000004eff6d723e */ /* 0x000fe200030006ff */
[--C-:B------:R-:W-:Y:S01]  /*a370*/  HADD2.F32 R62, -RZ, R56.reuse.H0_H0 ;  /* 0x20000038ff3e7230 */ /* 0x100fe20000004100 */
[----:B------:R-:W-:Y:S01]  /*a380*/  F2FP.SATFINITE.E4M3.F32.PACK_AB_MERGE_C R44, R53, R44, RZ ;  /* 0x0000002c352c723e */ /* 0x000fe200048070ff */
[----:B------:R-:W-:Y:S01]  /*a390*/  HADD2.F32 R60, -RZ, R59.H0_H0 ;  /* 0x2000003bff3c7230 */ /* 0x000fe20000004100 */
[----:B------:R-:W-:Y:S01]  /*a3a0*/  F2FP.SATFINITE.E4M3.F32.PACK_AB_MERGE_C R52, R52, R12, RZ ;  /* 0x0000000c3434723e */ /* 0x000fe200048070ff */
[----:B------:R-:W-:-:S02]  /*a3b0*/  HADD2.F32 R56, -RZ, R56.H1_H1 ;  /* 0x30000038ff387230 */ /* 0x000fc40000004100 */
[CC--:B------:R-:W-:Y:S01]  /*a3c0*/  FMUL.FTZ R64, R55.reuse, R62.reuse ;  /* 0x0000003e37407220 */ /* 0x0c0fe20000410000 */
[C---:B------:R-:W-:Y:S01]  /*a3d0*/  FMUL.FTZ R62, R58.reuse, R62 ;  /* 0x0000003e3a3e7220 */ /* 0x040fe20000410000 */
[----:B------:R-:W-:Y:S01]  /*a3e0*/  HADD2.F32 R57, -RZ, R54.H1_H1 ;  /* 0x30000036ff397230 */ /* 0x000fe20000004100 */
[----:B------:R-:W-:Y:S01]  /*a3f0*/  F2FP.F16.E4M3.UNPACK_B R78, R78 ;  /* 0x0000004eff4e723e */ /* 0x000fe200020006ff */
[-C--:B------:R-:W-:Y:S01]  /*a400*/  FFMA.FTZ R58, R58, R60.reuse, -R64 ;  /* 0x0000003c3a3a7223 */ /* 0x080fe20000010840 */
[----:B------:R-:W-:Y:S01]  /*a410*/  FFMA.FTZ R55, R55, R60, R62 ;  /* 0x0000003c37377223 */ /* 0x000fe2000001003e */
[----:B------:R-:W-:Y:S02]  /*a420*/  HADD2.F32 R54, -RZ, R59.H1_H1 ;  /* 0x3000003bff367230 */ /* 0x000fe40000004100 */
[-C--:B------:R-:W-:Y:S01]  /*a430*/  FMUL.FTZ R60, R77, R56.reuse ;  /* 0x000000384d3c7220 */ /* 0x080fe20000410000 */
[----:B------:R-:W-:Y:S01]  /*a440*/  FMUL.FTZ R56, R57, R56 ;  /* 0x0000003839387220 */ /* 0x000fe20000410000 */
[----:B------:R-:W-:Y:S01]  /*a450*/  SHF.R.U32.HI R64, RZ, 0x8, R65 ;  /* 0x00000008ff407819 */ /* 0x000fe20000011641 */
[----:B------:R-:W-:-:S02]  /*a460*/  HADD2.F32 R111, -RZ, R109.H0_H0 ;  /* 0x2000006dff6f7230 */ /* 0x000fc40000004100 */
[-C--:B------:R-:W-:Y:S01]  /*a470*/  FFMA.FTZ R57, R57, R54.reuse, -R60 ;  /* 0x0000003639397223 */ /* 0x080fe2000001083c */
[----:B------:R-:W-:Y:S01]  /*a480*/  FFMA.FTZ R54, R77, R54, R56 ;  /* 0x000000364d367223 */ /* 0x000fe20000010038 */
[----:B------:R-:W-:Y:S01]  /*a490*/  SHF.R.U32.HI R56, RZ, 0x8, R61 ;  /* 0x00000008ff387819 */ /* 0x000fe2000001163d */
[----:B------:R-:W-:Y:S01]  /*a4a0*/  HADD2.F32 R114, -RZ, R79.H0_H0 ;  /* 0x2000004fff727230 */ /* 0x000fe20000004100 */
[----:B------:R-:W-:Y:S01]  /*a4b0*/  SHF.R.U32.HI R65, RZ, 0x10, R65 ;  /* 0x00000010ff417819 */ /* 0x000fe20000011641 */
[----:B------:R-:W-:Y:S01]  /*a4c0*/  HADD2.F32 R115, -RZ, R113.H0_H0 ;  /* 0x20000071ff737230 */ /* 0x000fe20000004100 */
[----:B------:R-:W-:Y:S01]  /*a4d0*/  SHF.L.U32 R64, R64, 0x8, RZ ;  /* 0x0000000840407819 */ /* 0x000fe200000006ff */
[----:B------:R-:W-:Y:S01]  /*a4e0*/  IMAD.SHL.U32 R56, R56, 0x100, RZ ;  /* 0x0000010038387824 */ /* 0x000fe200078e00ff */
[----:B------:R-:W-:Y:S01]  /*a4f0*/  LOP3.LUT R59, R61, 0xff0000ff, RZ, 0xc0, !PT ;  /* 0xff0000ff3d3b7812 */ /* 0x000fe200078ec0ff */
[----:B------:R-:W-:Y:S01]  /*a500*/  IMAD.U32 R65, R65, 0x10000, RZ ;  /* 0x0001000041417824 */ /* 0x000fe200078e00ff */
[----:B------:R-:W-:Y:S01]  /*a510*/  SHF.R.U32.HI R62, RZ, 0x10, R61 ;  /* 0x00000010ff3e7819 */ /* 0x000fe2000001163d */
[-C--:B------:R-:W-:Y:S01]  /*a520*/  FMUL.FTZ R116, R111, R117.reuse ;  /* 0x000000756f747220 */ /* 0x080fe20000410000 */
[----:B------:R-:W-:Y:S01]  /*a530*/  LOP3.LUT R64, R66, 0xff00, R64, 0xf8, !PT ;  /* 0x0000ff0042407812 */ /* 0x000fe200078ef840 */
[----:B------:R-:W-:Y:S01]  /*a540*/  FMUL.FTZ R117, R114, R117 ;  /* 0x0000007572757220 */ /* 0x000fe20000410000 */
[----:B------:R-:W-:Y:S01]  /*a550*/  SHF.R.U32.HI R61, RZ, 0x8, R63 ;  /* 0x00000008ff3d7819 */ /* 0x000fe2000001163f */
[----:B------:R-:W-:Y:S01]  /*a560*/  HADD2.F32 R46, -RZ, R46.H1_H1 ;  /* 0x3000002eff2e7230 */ /* 0x000fe20000004100 */
[----:B------:R-:W-:Y:S01]  /*a570*/  LOP3.LUT R56, R59, 0xff00, R56, 0xf8, !PT ;  /* 0x0000ff003b387812 */ /* 0x000fe200078ef838 */
[----:B------:R-:W-:Y:S01]  /*a580*/  IMAD.U32 R59, R62, 0x10000, RZ ;  /* 0x000100003e3b7824 */ /* 0x000fe200078e00ff */
[----:B------:R-:W-:Y:S01]  /*a590*/  LOP3.LUT R64, R64, 0xff0000, R65, 0xf8, !PT ;  /* 0x00ff000040407812 */ /* 0x000fe200078ef841 */
[----:B------:R-:W-:Y:S01]  /*a5a0*/  HADD2.F32 R109, -RZ, R109.H1_H1 ;  /* 0x3000006dff6d7230 */ /* 0x000fe20000004100 */
[----:B------:R-:W-:Y:S01]  /*a5b0*/  F2FP.SATFINITE.E4M3.F32.PACK_AB_MERGE_C R12, R57, R58, R44 ;  /* 0x0000003a390c723e */ /* 0x000fe2000480702c */
[----:B------:R-:W-:Y:S01]  /*a5c0*/  IMAD.SHL.U32 R61, R61, 0x100, RZ ;  /* 0x000001003d3d7824 */ /* 0x000fe200078e00ff */
[----:B------:R-:W-:Y:S01]  /*a5d0*/  F2FP.SATFINITE.E4M3.F32.PACK_AB_MERGE_C R44, R54, R55, R52 ;  /* 0x00000037362c723e */ /* 0x000fe20004807034 */
[----:B------:R-:W-:Y:S01]  /*a5e0*/  HADD2.F32 R79, -RZ, R79.H1_H1 ;  /* 0x3000004fff4f7230 */ /* 0x000fe20000004100 */
[----:B------:R-:W-:Y:S01]  /*a5f0*/  LOP3.LUT R60, R63, 0xff0000ff, RZ, 0xc0, !PT ;  /* 0xff0000ff3f3c7812 */ /* 0x000fe200078ec0ff */
[----:B------:R-:W-:Y:S01]  /*a600*/  FFMA.FTZ R117, R111, R115, R117 ;  /* 0x000000736f757223 */ /* 0x000fe20000010075 */
[----:B------:R-:W-:Y:S01]  /*a610*/  F2FP.F16.E4M3.UNPACK_B R57, R45 ;  /* 0x0000002dff39723e */ /* 0x000fe200020006ff */
[----:B------:R-:W-:Y:S01]  /*a620*/  HADD2.F32 R113, -RZ, R113.H1_H1 ;  /* 0x30000071ff717230 */ /* 0x000fe20000004100 */
[----:B------:R-:W-:Y:S01]  /*a630*/  F2FP.F16.E4M3.UNPACK_B R54, R64 ;  /* 0x00000040ff36723e */ /* 0x000fe200020006ff */
[-C--:B------:R-:W-:Y:S01]  /*a640*/  FMUL.FTZ R111, R109, R46.reuse ;  /* 0x0000002e6d6f7220 */ /* 0x080fe20000410000 */
[----:B------:R-:W-:Y:S01]  /*a650*/  LOP3.LUT R56, R56, 0xff0000, R59, 0xf8, !PT ;  /* 0x00ff000038387812 */ /* 0x000fe200078ef83b */
[----:B------:R-:W-:Y:S01]  /*a660*/  FMUL.FTZ R46, R79, R46 ;  /* 0x0000002e4f2e7220 */ /* 0x000fe20000410000 */
[----:B------:R-:W-:Y:S01]  /*a670*/  F2FP.F16.E4M3.UNPACK_B R58, R13 ;  /* 0x0000000dff3a723e */ /* 0x000fe200020006ff */
[----:B------:R-:W-:Y:S01]  /*a680*/  HADD2.F32 R52, -RZ, R57.H0_H0 ;  /* 0x20000039ff347230 */ /* 0x000fe20000004100 */
[----:B------:R-:W-:Y:S01]  /*a690*/  LOP3.LUT R60, R60, 0xff00, R61, 0xf8, !PT ;  /* 0x0000ff003c3c7812 */ /* 0x000fe200078ef83d */
[----:B------:R-:W-:Y:S01]  /*a6a0*/  HADD2.F32 R61, -RZ, R54.H0_H0 ;  /* 0x20000036ff3d7230 */ /* 0x000fe20000004100 */
[----:B------:R-:W-:Y:S01]  /*a6b0*/  F2FP.F16.E4M3.UNPACK_B R55, R56 ;  /* 0x00000038ff37723e */ /* 0x000fe200020006ff */
[----:B------:R-:W-:Y:S01]  /*a6c0*/  HADD2.F32 R53, -RZ, R58.H0_H0 ;  /* 0x2000003aff357230 */ /* 0x000fe20000004100 */
[----:B------:R-:W-:Y:S01]  /*a6d0*/  F2FP.F16.E4M3.UNPACK_B R14, R14 ;  /* 0x0000000eff0e723e */ /* 0x000fe200020006ff */
[----:B------:R-:W-:Y:S01]  /*a6e0*/  FFMA.FTZ R116, R114, R115, -R116 ;  /* 0x0000007372747223 */ /* 0x000fe20000010874 */
[-C--:B------:R-:W-:Y:S01]  /*a6f0*/  FFMA.FTZ R46, R109, R113.reuse, R46 ;  /* 0x000000716d2e7223 */ /* 0x080fe2000001002e */
[----:B------:R-:W-:Y:S01]  /*a700*/  FFMA.FTZ R79, R79, R113, -R111 ;  /* 0x000000714f4f7223 */ /* 0x000fe2000001086f */
[----:B------:R-:W-:Y:S01]  /*a710*/  F2FP.F16.E4M3.UNPACK_B R110, R110 ;  /* 0x0000006eff6e723e */ /* 0x000fe200020006ff */
[----:B------:R-:W-:-:S02]  /*a720*/  HADD2.F32 R115, -RZ, R112.H0_H0 ;  /* 0x20000070ff737230 */ /* 0x000fc40000004100 */
[CC--:B------:R-:W-:Y:S01]  /*a730*/  FMUL.FTZ R62, R52.reuse, R61.reuse ;  /* 0x0000003d343e7220 */ /* 0x0c0fe20000410000 */
[----:B------:R-:W-:Y:S02]  /*a740*/  HADD2.F32 R109, -RZ, R78.H0_H0 ;  /* 0x2000004eff6d7230 */ /* 0x000fe40000004100 */
[----:B------:R-:W-:Y:S01]  /*a750*/  FMUL.FTZ R61, R53, R61 ;  /* 0x0000003d353d7220 */ /* 0x000fe20000410000 */
[----:B------:R-:W-:Y:S01]  /*a760*/  HADD2.F32 R59, -RZ, R55.H0_H0 ;  /* 0x20000037ff3b7230 */ /* 0x000fe20000004100 */
[----:B------:R-:W-:Y:S01]  /*a770*/  SHF.R.U32.HI R63, RZ, 0x10, R63 ;  /* 0x00000010ff3f7819 */ /* 0x000fe2000001163f */
[----:B------:R-:W-:Y:S02]  /*a780*/  HADD2.F32 R113, -RZ, R14.H0_H0 ;  /* 0x2000000eff717230 */ /* 0x000fe40000004100 */
[----:B------:R-:W-:Y:S01]  /*a790*/  FMUL.FTZ R114, R109, R115 ;  /* 0x000000736d727220 */ /* 0x000fe20000410000 */
[----:B------:R-:W-:Y:S02]  /*a7a0*/  HADD2.F32 R111, -RZ, R110.H0_H0 ;  /* 0x2000006eff6f7230 */ /* 0x000fe40000004100 */
[-C--:B------:R-:W-:Y:S01]  /*a7b0*/  FFMA.FTZ R53, R53, R59.reuse, -R62 ;  /* 0x0000003b35357223 */ /* 0x080fe2000001083e */
[----:B------:R-:W-:Y:S01]  /*a7c0*/  FFMA.FTZ R52, R52, R59, R61 ;  /* 0x0000003b34347223 */ /* 0x000fe2000001003d */
[----:B------:R-:W-:Y:S01]  /*a7d0*/  FMUL.FTZ R115, R113, R115 ;  /* 0x0000007371737220 */ /* 0x000fe20000410000 */
[----:B------:R-:W-:Y:S01]  /*a7e0*/  HADD2.F32 R112, -RZ, R112.H1_H1 ;  /* 0x30000070ff707230 */ /* 0x000fe20000004100 */
[----:B------:R-:W-:Y:S01]  /*a7f0*/  F2FP.F16.E4M3.UNPACK_B R45, R45.H1 ;  /* 0x0000002dff2d723e */ /* 0x000fe200030006ff */
[----:B------:R-:W-:Y:S01]  /*a800*/  HADD2.F32 R78, -RZ, R78.H1_H1 ;  /* 0x3000004eff4e7230 */ /* 0x000fe20000004100 */
[----:B------:R-:W-:Y:S01]  /*a810*/  F2FP.F16.E4M3.UNPACK_B R64, R64.H1 ;  /* 0x00000040ff40723e */ /* 0x000fe200030006ff */
[----:B------:R-:W-:-:S02]  /*a820*/  HADD2.F32 R59, -RZ, R57.H1_H1 ;  /* 0x30000039ff3b7230 */ /* 0x000fc40000004100 */
[----:B------:R-:W-:Y:S01]  /*a830*/  FFMA.FTZ R115, R109, R111, R115 ;  /* 0x0000006f6d737223 */ /* 0x000fe20000010073 */
[----:B------:R-:W-:Y:S01]  /*a840*/  HADD2.F32 R54, -RZ, R54.H1_H1 ;  /* 0x30000036ff367230 */ /* 0x000fe20000004100 */
[----:B------:R-:W-:Y:S01]  /*a850*/  F2FP.F16.E4M3.UNPACK_B R57, R13.H1 ;  /* 0x0000000dff39723e */ /* 0x000fe200030006ff */
[----:B------:R-:W-:Y:S01]  /*a860*/  IMAD.U32 R63, R63, 0x10000, RZ ;  /* 0x000100003f3f7824 */ /* 0x000fe200078e00ff */
[----:B------:R-:W-:Y:S01]  /*a870*/  SHF.R.U32.HI R76, RZ, 0x8, R67 ;  /* 0x00000008ff4c7819 */ /* 0x000fe20000011643 */
[----:B------:R-:W-:Y:S02]  /*a880*/  HADD2.F32 R58, -RZ, R58.H1_H1 ;  /* 0x3000003aff3a7230 */ /* 0x000fe40000004100 */
[----:B------:R-:W-:Y:S01]  /*a890*/  FMUL.FTZ R109, R78, R112 ;  /* 0x000000704e6d7220 */ /* 0x000fe20000410000 */
[----:B------:R-:W-:Y:S02]  /*a8a0*/  HADD2.F32 R14, -RZ, R14.H1_H1 ;  /* 0x3000000eff0e7230 */ /* 0x000fe40000004100 */
[----:B------:R-:W-:Y:S01]  /*a8b0*/  FMUL.FTZ R13, R59, R54 ;  /* 0x000000363b0d7220 */ /* 0x000fe20000410000 */
[----:B------:R-:W-:Y:S01]  /*a8c0*/  HADD2.F32 R110, -RZ, R110.H1_H1 ;  /* 0x3000006eff6e7230 */ /* 0x000fe20000004100 */
[----:B------:R-:W-:Y:S01]  /*a8d0*/  LOP3.LUT R60, R60, 0xff0000, R63, 0xf8, !PT ;  /* 0x00ff00003c3c7812 */ /* 0x000fe200078ef83f */
[----:B------:R-:W-:-:S02]  /*a8e0*/  HADD2.F32 R61, -RZ, R55.H1_H1 ;  /* 0x30000037ff3d7230 */ /* 0x000fc40000004100 */
[----:B------:R-:W-:Y:S01]  /*a8f0*/  FMUL.FTZ R62, R58, R54 ;  /* 0x000000363a3e7220 */ /* 0x000fe20000410000 */
[----:B------:R-:W-:Y:S01]  /*a900*/  F2FP.F16.E4M3.UNPACK_B R56, R56.H1 ;  /* 0x00000038ff38723e */ /* 0x000fe200030006ff */
[----:B------:R-:W-:Y:S02]  /*a910*/  HADD2.F32 R55, -RZ, R45.H0_H0 ;  /* 0x2000002dff377230 */ /* 0x000fe40000004100 */
[C---:B------:R-:W-:Y:S01]  /*a920*/  FMUL.FTZ R112, R14.reuse, R112 ;  /* 0x000000700e707220 */ /* 0x040fe20000410000 */
[----:B------:R-:W-:Y:S02]  /*a930*/  HADD2.F32 R63, -RZ, R64.H0_H0 ;  /* 0x20000040ff3f7230 */ /* 0x000fe40000004100 */
[----:B------:R-:W-:Y:S01]  /*a940*/  FFMA.FTZ R109, R14, R110, -R109 ;  /* 0x0000006e0e6d7223 */ /* 0x000fe2000001086d */
[----:B------:R-:W-:Y:S01]  /*a950*/  FFMA.FTZ R54, R58, R61, -R13 ;  /* 0x0000003d3a367223 */ /* 0x000fe2000001080d */
[----:B------:R-:W-:Y:S01]  /*a960*/  LOP3.LUT R77, R67, 0xff0000ff, RZ, 0xc0, !PT ;  /* 0xff0000ff434d7812 */ /* 0x000fe200078ec0ff */
[----:B------:R-:W-:-:S02]  /*a970*/  IMAD.SHL.U32 R14, R76, 0x100, RZ ;  /* 0x000001004c0e7824 */ /* 0x000fc400078e00ff */
[----:B------:R-:W-:Y:S01]  /*a980*/  FFMA.FTZ R13, R59, R61, R62 ;  /* 0x0000003d3b0d7223 */ /* 0x000fe2000001003e */
[----:B------:R-:W-:Y:S01]  /*a990*/  SHF.R.U32.HI R67, RZ, 0x10, R67 ;  /* 0x00000010ff437819 */ /* 0x000fe20000011643 */
[----:B------:R-:W-:Y:S02]  /*a9a0*/  HADD2.F32 R58, -RZ, R57.H0_H0 ;  /* 0x20000039ff3a7230 */ /* 0x000fe40000004100 */
[----:B------:R-:W-:Y:S01]  /*a9b0*/  FMUL.FTZ R61, R55, R63 ;  /* 0x0000003f373d7220 */ /* 0x000fe20000410000 */
[----:B------:R-:W-:Y:S01]  /*a9c0*/  HADD2.F32 R59, -RZ, R56.H0_H0 ;  /* 0x20000038ff3b7230 */ /* 0x000fe20000004100 */
[----:B------:R-:W-:Y:S01]  /*a9d0*/  LOP3.LUT R14, R77, 0xff00, R14, 0xf8, !PT ;  /* 0x0000ff004d0e7812 */ /* 0x000fe200078ef80e */
[----:B------:R-:W-:Y:S01]  /*a9e0*/  HADD2.F32 R62, -RZ, R45.H1_H1 ;  /* 0x3000002dff3e7230 */ /* 0x000fe20000004100 */
[----:B------:R-:W-:Y:S01]  /*a9f0*/  SHF.L.U32 R67, R67, 0x10, RZ ;  /* 0x0000001043437819 */ /* 0x000fe200000006ff */
[----:B------:R-:W-:Y:S02]  /*aa00*/  HADD2.F32 R64, -RZ, R64.H1_H1 ;  /* 0x30000040ff407230 */ /* 0x000fe40000004100 */
[C---:B------:R-:W-:Y:S01]  /*aa10*/  FFMA.FTZ R45, R58.reuse, R59, -R61 ;  /* 0x0000003b3a2d7223 */ /* 0x040fe2000001083d */
[----:B------:R-:W-:Y:S01]  /*aa20*/  FMUL.FTZ R66, R58, R63 ;  /* 0x0000003f3a427220 */ /* 0x000fe20000410000 */
[----:B------:R-:W-:Y:S01]  /*aa30*/  HADD2.F32 R57, -RZ, R57.H1_H1 ;  /* 0x30000039ff397230 */ /* 0x000fe20000004100 */
[----:B------:R-:W-:Y:S01]  /*aa40*/  LOP3.LUT R14, R14, 0xff0000, R67, 0xf8, !PT ;  /* 0x00ff00000e0e7812 */ /* 0x000fe200078ef843 */
[----:B------:R-:W-:-:S02]  /*aa50*/  HADD2.F32 R61, -RZ, R56.H1_H1 ;  /* 0x30000038ff3d7230 */ /* 0x000fc40000004100 */
[CC--:B------:R-:W-:Y:S01]  /*aa60*/  FMUL.FTZ R58, R62.reuse, R64.reuse ;  /* 0x000000403e3a7220 */ /* 0x0c0fe20000410000 */
[----:B------:R-:W-:Y:S01]  /*aa70*/  FFMA.FTZ R55, R55, R59, R66 ;  /* 0x0000003b37377223 */ /* 0x000fe20000010042 */
[C---:B------:R-:W-:Y:S01]  /*aa80*/  FMUL.FTZ R63, R57.reuse, R64 ;  /* 0x00000040393f7220 */ /* 0x040fe20000410000 */
[----:B------:R-:W-:Y:S01]  /*aa90*/  F2FP.F16.E4M3.UNPACK_B R59, R47 ;  /* 0x0000002fff3b723e */ /* 0x000fe200020006ff */
[-C--:B------:R-:W-:Y:S01]  /*aaa0*/  FFMA.FTZ R58, R57, R61.reuse, -R58 ;  /* 0x0000003d393a7223 */ /* 0x080fe2000001083a */
[----:B------:R-:W-:Y:S01]  /*aab0*/  F2FP.F16.E4M3.UNPACK_B R57, R14 ;  /* 0x0000000eff39723e */ /* 0x000fe200020006ff */
[----:B------:R-:W-:Y:S01]  /*aac0*/  FFMA.FTZ R62, R62, R61, R63 ;  /* 0x0000003d3e3e7223 */ /* 0x000fe2000001003f */
[----:B------:R-:W-:Y:S01]  /*aad0*/  F2FP.F16.E4M3.UNPACK_B R56, R15 ;  /* 0x0000000fff38723e */ /* 0x000fe200020006ff */
[----:B------:R-:W-:Y:S01]  /*aae0*/  HADD2.F32 R63, -RZ, R59.H0_H0 ;  /* 0x2000003bff3f7230 */ /* 0x000fe20000004100 */
[-C--:B------:R-:W-:Y:S01]  /*aaf0*/  F2FP.F16.E4M3.UNPACK_B R61, R60.reuse ;  /* 0x0000003cff3d723e */ /* 0x080fe200020006ff */
[----:B------:R-:W-:Y:S01]  /*ab00*/  HADD2.F32 R66, -RZ, R57.H0_H0 ;  /* 0x20000039ff427230 */ /* 0x000fe20000004100 */
[----:B------:R-:W-:Y:S01]  /*ab10*/  F2FP.F16.E4M3.UNPACK_B R47, R47.H1 ;  /* 0x0000002fff2f723e */ /* 0x000fe200030006ff */
[----:B------:R-:W-:Y:S01]  /*ab20*/  HADD2.F32 R64, -RZ, R56.H0_H0 ;  /* 0x20000038ff407230 */ /* 0x000fe20000004100 */
[----:B------:R-:W-:Y:S01]  /*ab30*/  F2FP.F16.E4M3.UNPACK_B R60, R60.H1 ;  /* 0x0000003cff3c723e */ /* 0x000fe200030006ff */
[----:B------:R-:W-:-:S02]  /*ab40*/  HADD2.F32 R65, -RZ, R61.H0_H0 ;  /* 0x2000003dff417230 */ /* 0x000fc40000004100 */
[CC--:B------:R-:W-:Y:S01]  /*ab50*/  FMUL.FTZ R67, R63.reuse, R66.reuse ;  /* 0x000000423f437220 */ /* 0x0c0fe20000410000 */
[----:B------:R-:W-:Y:S02]  /*ab60*/  HADD2.F32 R59, -RZ, R59.H1_H1 ;  /* 0x3000003bff3b7230 */ /* 0x000fe40000004100 */
[C---:B------:R-:W-:Y:S01]  /*ab70*/  FMUL.FTZ R66, R64.reuse, R66 ;  /* 0x0000004240427220 */ /* 0x040fe20000410000 */
[----:B------:R-:W-:Y:S02]  /*ab80*/  HADD2.F32 R57, -RZ, R57.H1_H1 ;  /* 0x30000039ff397230 */ /* 0x000fe40000004100 */
[-C--:B------:R-:W-:Y:S01]  /*ab90*/  FFMA.FTZ R64, R64, R65.reuse, -R67 ;  /* 0x0000004140407223 */ /* 0x080fe20000010843 */
[--C-:B------:R-:W-:Y:S02]  /*aba0*/  HADD2.F32 R67, -RZ, R60.reuse.H0_H0 ;  /* 0x2000003cff437230 */ /* 0x100fe40000004100 */
[----:B------:R-:W-:Y:S01]  /*abb0*/  FFMA.FTZ R63, R63, R65, R66 ;  /* 0x000000413f3f7223 */ /* 0x000fe20000010042 */
[----:B------:R-:W-:Y:S01]  /*abc0*/  F2FP.F16.E4M3.UNPACK_B R65, R14.H1 ;  /* 0x0000000eff41723e */ /* 0x000fe200030006ff */
[----:B------:R-:W-:Y:S01]  /*abd0*/  HADD2.F32 R60, -RZ, R60.H1_H1 ;  /* 0x3000003cff3c7230 */ /* 0x000fe20000004100 */
[----:B------:R-:W-:Y:S01]  /*abe0*/  F2FP.F16.E4M3.UNPACK_B R66, R15.H1 ;  /* 0x0000000fff42723e */ /* 0x000fe200030006ff */
[----:B------:R-:W-:-:S02]  /*abf0*/  HADD2.F32 R15, -RZ, R47.H0_H0 ;  /* 0x2000002fff0f7230 */ /* 0x000fc40000004100 */
[----:B------:R-:W-:Y:S01]  /*ac00*/  FFMA.FTZ R114, R113, R111, -R114 ;  /* 0x0000006f71727223 */ /* 0x000fe20000010872 */
[--C-:B------:R-:W-:Y:S01]  /*ac10*/  HADD2.F32 R76, -RZ, R65.reuse.H0_H0 ;  /* 0x20000041ff4c7230 */ /* 0x100fe20000004100 */
[----:B------:R-:W-:Y:S01]  /*ac20*/  F2FP.SATFINITE.E4M3.F32.PACK_AB_MERGE_C R45, R58, R45, RZ ;  /* 0x0000002d3a2d723e */ /* 0x000fe200048070ff */
[--C-:B------:R-:W-:Y:S01]  /*ac30*/  HADD2.F32 R14, -RZ, R66.reuse.H0_H0 ;  /* 0x20000042ff0e7230 */ /* 0x100fe20000004100 */
[----:B------:R-:W-:Y:S01]  /*ac40*/  F2FP.SATFINITE.E4M3.F32.PACK_AB_MERGE_C R79, R79, R116, RZ ;  /* 0x000000744f4f723e */ /* 0x000fe200048070ff */
[----:B------:R-:W-:Y:S02]  /*ac50*/  HADD2.F32 R65, -RZ, R65.H1_H1 ;  /* 0x30000041ff417230 */ /* 0x000fe40000004100 */
        /* <DEDUP_REMOVED lines=10> */
[----:B------:R-:W-:Y:S01]  /*ad00*/  FFMA.FTZ R112, R78, R110, R112 ;  /* 0x0000006e4e707223 */ /* 0x000fe20000010070 */
[----:B------:R-:W-:Y:S01]  /*ad10*/  F2FP.SATFINITE.E4M3.F32.PACK_AB_MERGE_C R45, R54, R53, R45 ;  /* 0x00000035362d723e */ /* 0x000fe2000480702d */
[----:B------:R-:W-:Y:S01]  /*ad20*/  FMUL.FTZ R47, R67, R65 ;  /* 0x00000041432f7220 */ /* 0x000fe20000410000 */
[----:B------:R-:W-:Y:S01]  /*ad30*/  FMUL.FTZ R65, R59, R57 ;  /* 0x000000393b417220 */ /* 0x000fe20000410000 */
[----:B------:R-:W-:-:S02]  /*ad40*/  F2FP.SATFINITE.E4M3.F32.PACK_AB_MERGE_C R109, R109, R114, R79 ;  /* 0x000000726d6d723e */ /* 0x000fc4000480704f */
[-C--:B------:R-:W-:Y:S01]  /*ad50*/  FFMA.FTZ R47, R66, R60.reuse, -R47 ;  /* 0x0000003c422f7223 */ /* 0x080fe2000001082f */
[----:B------:R-:W-:Y:S01]  /*ad60*/  FFMA.FTZ R60, R67, R60, R76 ;  /* 0x0000003c433c7223 */ /* 0x000fe2000001004c */
[C---:B------:R-:W-:Y:S01]  /*ad70*/  FMUL.FTZ R66, R56.reuse, R57 ;  /* 0x0000003938427220 */ /* 0x040fe20000410000 */
[-C--:B------:R-:W-:Y:S01]  /*ad80*/  FFMA.FTZ R65, R56, R61.reuse, -R65 ;  /* 0x0000003d38417223 */ /* 0x080fe20000010841 */
[----:B------:R-:W-:Y:S01]  /*ad90*/  F2FP.SATFINITE.E4M3.F32.PACK_AB_MERGE_C R55, R13, R52, R55 ;  /* 0x000000340d37723e */ /* 0x000fe20004807037 */
[----:B------:R-:W-:Y:S02]  /*ada0*/  IMAD.MOV.U32 R13, RZ, RZ, R45 ;  /* 0x000000ffff0d7224 */ /* 0x000fe400078e002d */
[----:B------:R-:W-:Y:S01]  /*adb0*/  FFMA.FTZ R66, R59, R61, R66 ;  /* 0x0000003d3b427223 */ /* 0x000fe20000010042 */
[----:B------:R-:W-:Y:S02]  /*adc0*/  F2FP.SATFINITE.E4M3.F32.PACK_AB_MERGE_C R14, R47, R14, RZ ;  /* 0x0000000e2f0e723e */ /* 0x000fe400048070ff */
[----:B------:R-:W-:Y:S01]  /*add0*/  F2FP.SATFINITE.E4M3.F32.PACK_AB_MERGE_C R46, R46, R117, RZ ;  /* 0x000000752e2e723e */ /* 0x000fe200048070ff */
[----:B------:R-:W-:Y:S01]  /*ade0*/  IMAD.MOV.U32 R45, RZ, RZ, R55 ;  /* 0x000000ffff2d7224 */ /* 0x000fe200078e0037 */
[----:B------:R-:W-:-:S02]  /*adf0*/  F2FP.SATFINITE.E4M3.F32.PACK_AB_MERGE_C R60, R60, R15, RZ ;  /* 0x0000000f3c3c723e */ /* 0x000fc400048070ff */
[----:B------:R-:W-:Y:S01]  /*ae00*/  F2FP.SATFINITE.E4M3.F32.PACK_AB_MERGE_C R15, R65, R64, R14 ;  /* 0x00000040410f723e */ /* 0x000fe2000480700e */
[----:B------:R-:W-:Y:S01]  /*ae10*/  IMAD.MOV.U32 R14, RZ, RZ, R109 ;  /* 0x000000ffff0e7224 */ /* 0x000fe200078e006d */
[----:B------:R-:W-:Y:S02]  /*ae20*/  F2FP.SATFINITE.E4M3.F32.PACK_AB_MERGE_C R46, R112, R115, R46 ;  /* 0x00000073702e723e */ /* 0x000fe4000480702e */
[----:B------:R-:W-:-:S07]  /*ae30*/  F2FP.SATFINITE.E4M3.F32.PACK_AB_MERGE_C R47, R66, R63, R60 ;  /* 0x0000003f422f723e */ /* 0x000fce000480703c */
.L_x_560:
[----:B------:R-:W-:Y:S05]  /*ae40*/  BSYNC B2 ;  /* 0x0000000000027941 */ /* 0x000fea0003800000 */
.L_x_559:
[----:B------:R-:W-:Y:S01]  /*ae50*/  ISETP.GE.AND P3, PT, R11, R107, PT ;  /* 0x0000006b0b00720c */ /* 0x000fe20003f66270 */
[----:B0-----:R0:W-:-:S12]  /*ae60*/  ST.E.128 desc[UR36][R48.64], R12 ;  /* 0x0000000c30007985 */ /* 0x0011d8000c101d24 */
[----:B------:R-:W-:-:S04]  /*ae70*/  @!P3 IADD3 R50, P4, R11, R50, RZ ;  /* 0x000000320b32b210 */ /* 0x000fc80007f9e0ff */
[----:B------:R-:W-:-:S05]  /*ae80*/  @!P3 LEA.HI.X.SX32 R51, R11, R51, 0x1, P4 ;  /* 0x000000330b33b211 */ /* 0x000fca00020f0eff */
[----:B---3--:R0:W-:Y:S04]  /*ae90*/  @!P3 ST.E.128 desc[UR36][R50.64], R44 ;  /* 0x0000002c3200b985 */ /* 0x0081e8000c101d24 */
.L_x_558:
[----:B------:R-:W-:Y:S05]  /*aea0*/  BSYNC B1 ;  /* 0x0000000000017941 */ /* 0x000fea0003800000 */
.L_x_557:
[----:B------:R-:W-:-:S03]  /*aeb0*/  UMOV UR4, 0xffffffff ;  /* 0xffffffff00047882 */ /* 0x000fc60000000000 */
[----:B------:R-:W-:Y:S05]  /*aec0*/  BRA.DIV UR4, `(.L_x_561) ;  /* 0x000001f2048c7947 */ /* 0x000fea000b800000 */
[----:B0--3--:R0:W3:Y:S04]  /*aed0*/  SHFL.IDX PT, R51, R102, 0x3, 0x181f ;  /* 0x00781f0066337f89 */ /* 0x0090e800000e0000 */
[----:B------:R0:W0:Y:S02]  /*aee0*/  SHFL.IDX PT, R50, R101, 0x3, 0x181f ;  /* 0x00781f0065327f89 */ /* 0x00002400000e0000 */
.L_x_864:
[----:B------:R-:W-:-:S05]  /*aef0*/  VIADD R11, R219, 0x60 ;  /* 0x00000060db0b7836 */ /* 0x000fca0000000000 */
        /* <DEDUP_REMOVED lines=10> */
[----:B---3--:R-:W-:Y:S02]  /*afa0*/  IADD3.X R49, R51, R80, RZ, P3, !PT ;  /* 0x0000005033317210 */ /* 0x008fe40001ffe4ff */
[----:B------:R-:W-:-:S02]  /*afb0*/  LEA.HI R11, R11, R108, RZ, 0x5 ;  /* 0x0000006c0b0b7211 */ /* 0x000fc400078f28ff */
[----:B------:R-:W-:Y:S02]  /*afc0*/  SHF.L.U32 R15, R15, 0x7, RZ ;  /* 0x000000070f0f7819 */ /* 0x000fe400000006ff */
[----:B------:R-:W-:Y:S02]  /*afd0*/  LEA.HI.SX32 R11, R11, R42, 0x1b ;  /* 0x0000002a0b0b7211 */ /* 0x000fe400078fdaff */
[----:B------:R-:W-:Y:S02]  /*afe0*/  LOP3.LUT R15, R15, 0x380, RZ, 0xc0, !PT ;  /* 0x000003800f0f7812 */ /* 0x000fe400078ec0ff */
[----:B------:R-:W-:Y:S01]  /*aff0*/  SHF.R.S32.HI R12, RZ, 0x1f, R11 ;  /* 0x0000001fff0c7819 */ /* 0x000fe2000001140b */
[----:B------:R-:W-:Y:S01]  /*b000*/  IMAD.SHL.U32 R52, R11, 0x10, RZ ;  /* 0x000000100b347824 */ /* 0x000fe200078e00ff */
[----:B------:R-:W-:Y:S02]  /*b010*/  LOP3.LUT R14, R14, 0x380, RZ, 0xc0, !PT ;  /* 0x000003800e0e7812 */ /* 0x000fe400078ec0ff */
[----:B------:R-:W-:-:S02]  /*b020*/  LEA.HI R12, R12, R11, RZ, 0x3 ;  /* 0x0000000b0c0c7211 */ /* 0x000fc400078f18ff */
[----:B------:R-:W-:Y:S02]  /*b030*/  SHF.R.U32.HI R14, RZ, 0x3, R14 ;  /* 0x00000003ff0e7819 */ /* 0x000fe4000001160e */
[----:B------:R-:W-:Y:S01]  /*b040*/  LOP3.LUT R11, R15, 0x70, R52, 0xf8, !PT ;  /* 0x000000700f0b7812 */ /* 0x000fe200078ef834 */
[----:B------:R-:W-:-:S03]  /*b050*/  IMAD.SHL.U32 R12, R12, 0x800, RZ ;  /* 0x000008000c0c7824 */ /* 0x000fc600078e00ff */
[----:B------:R-:W-:Y:S02]  /*b060*/  LOP3.LUT R11, R11, R14, RZ, 0x3c, !PT ;  /* 0x0000000e0b0b7212 */ /* 0x000fe400078e3cff */
[----:B------:R-:W-:-:S04]  /*b070*/  LOP3.LUT R12, R12, 0xffffc000, RZ, 0xc0, !PT ;  /* 0xffffc0000c0c7812 */ /* 0x000fc800078ec0ff */
[----:B----4-:R-:W-:Y:S01]  /*b080*/  IADD3 R11, R11, R12, R13 ;  /* 0x0000000c0b0b7210 */ /* 0x010fe20007ffe00d */
[----:B------:R-:W-:-:S04]  /*b090*/  IMAD R12, R216, 0x8000, R7 ;  /* 0x00008000d80c7824 */ /* 0x000fc800078e0207 */
[----:B------:R-:W-:Y:S02]  /*b0a0*/  IMAD R14, R216, 0x8000, R11 ;  /* 0x00008000d80e7824 */ /* 0x000fe400078e020b */
[----:B------:R-:W-:-:S03]  /*b0b0*/  IMAD.IADD R12, R19, 0x1, R12 ;  /* 0x00000001130c7824 */ /* 0x000fc600078e020c */
[----:B------:R-:W-:-:S03]  /*b0c0*/  IADD3 R44, R19, R14, RZ ;  /* 0x0000000e132c7210 */ /* 0x000fc60007ffe0ff */
[----:B------:R-:W0:Y:S04]  /*b0d0*/  LDS.128 R12, [R12+0x28400] ;  /* 0x028400000c0c7984 */ /* 0x000e280000000c00 */
[----:B------:R-:W3:Y:S01]  /*b0e0*/  LDS.128 R44, [R44+0x28400] ;  /* 0x028400002c2c7984 */ /* 0x000ee20000000c00 */
[----:B------:R-:W-:Y:S05]  /*b0f0*/  @P2 BRA `(.L_x_563) ;  /* 0x0000000c00482947 */ /* 0x000fea0003800000 */
[----:B------:R-:W-:Y:S01]  /*b100*/  SHF.R.U32.HI R53, RZ, 0x8, R69 ;  /* 0x00000008ff357819 */ /* 0x000fe20000011645 */
[----:B0-----:R-:W-:Y:S01]  /*b110*/  IMAD.MOV.U32 R56, RZ, RZ, R12 ;  /* 0x000000ffff387224 */ /* 0x001fe200078e000c */
[----:B------:R-:W-:Y:S01]  /*b120*/  SHF.R.U32.HI R60, RZ, 0x8, R73 ;  /* 0x00000008ff3c7819 */ /* 0x000fe20000011649 */
[----:B---3--:R-:W-:Y:S01]  /*b130*/  IMAD.MOV.U32 R57, RZ, RZ, R44 ;  /* 0x000000ffff397224 */ /* 0x008fe200078e002c */
[----:B------:R-:W-:Y:S01]  /*b140*/  SHF.R.U32.HI R58, RZ, 0x8, R75 ;  /* 0x00000008ff3a7819 */ /* 0x000fe2000001164b */
[----:B------:R-:W-:Y:S01]  /*b150*/  IMAD.SHL.U32 R12, R53, 0x100, RZ ;  /* 0x00000100350c7824 */ /* 0x000fe200078e00ff */
[----:B------:R-:W-:Y:S01]  /*b160*/  LOP3.LUT R59, R69, 0xff0000ff, RZ, 0xc0, !PT ;  /* 0xff0000ff453b7812 */ /* 0x000fe200078ec0ff */
[----:B------:R-:W-:Y:S01]  /*b170*/  IMAD.SHL.U32 R44, R60, 0x100, RZ ;  /* 0x000001003c2c7824 */ /* 0x000fe200078e00ff */
[----:B------:R-:W-:Y:S01]  /*b180*/  SHF.R.U32.HI R62, RZ, 0x8, R71 ;  /* 0x00000008ff3e7819 */ /* 0x000fe20000011647 */
[----:B------:R-:W-:Y:S01]  /*b190*/  IMAD.SHL.U32 R58, R58, 0x100, RZ ;  /* 0x000001003a3a7824 */ /* 0x000fe200078e00ff */
[----:B------:R-:W-:Y:S01]  /*b1a0*/  SHF.R.U32.HI R64, RZ, 0x10, R69 ;  /* 0x00000010ff407819 */ /* 0x000fe20000011645 */
[----:B------:R-:W-:Y:S01]  /*b1b0*/  IMAD.MOV.U32 R53, RZ, RZ, R14 ;  /* 0x000000ffff357224 */ /* 0x000fe200078e000e */
[----:B------:R-:W-:-:S02]  /*b1c0*/  SHF.R.U32.HI R11, RZ, 0x10, R71 ;  /* 0x00000010ff0b7819 */ /* 0x000fc40000011647 */
[----:B------:R-:W-:Y:S01]  /*b1d0*/  LOP3.LUT R63, R73, 0xff0000ff, RZ, 0xc0, !PT ;  /* 0xff0000ff493f7812 */ /* 0x000fe200078ec0ff */
[----:B------:R-:W-:Y:S01]  /*b1e0*/  IMAD.U32 R14, R64, 0x10000, RZ ;  /* 0x00010000400e7824 */ /* 0x000fe200078e00ff */
[----:B------:R-:W-:Y:S01]  /*b1f0*/  LOP3.LUT R67, R75, 0xff0000ff, RZ, 0xc0, !PT ;  /* 0xff0000ff4b437812 */ /* 0x000fe200078ec0ff */
[----:B------:R-:W-:Y:S01]  /*b200*/  IMAD.U32 R11, R11, 0x10000, RZ ;  /* 0x000100000b0b7824 */ /* 0x000fe200078e00ff */
[----:B------:R-:W-:Y:S02]  /*b210*/  LOP3.LUT R59, R59, 0xff00, R12, 0xf8, !PT ;  /* 0x0000ff003b3b7812 */ /* 0x000fe400078ef80c */
[----:B------:R-:W-:Y:S02]  /*b220*/  LOP3.LUT R61, R71, 0xff0000ff, RZ, 0xc0, !PT ;  /* 0xff0000ff473d7812 */ /* 0x000fe400078ec0ff */
[----:B------:R-:W-:Y:S02]  /*b230*/  SHF.L.U32 R12, R62, 0x8, RZ ;  /* 0x000000083e0c7819 */ /* 0x000fe400000006ff */
[----:B------:R-:W-:-:S02]  /*b240*/  LOP3.LUT R65, R63, 0xff00, R44, 0xf8, !PT ;  /* 0x0000ff003f417812 */ /* 0x000fc400078ef82c */
[----:B------:R-:W-:Y:S02]  /*b250*/  LOP3.LUT R66, R67, 0xff00, R58, 0xf8, !PT ;  /* 0x0000ff0043427812 */ /* 0x000fe400078ef83a */
[----:B------:R-:W-:Y:S02]  /*b260*/  LOP3.LUT R12, R61, 0xff00, R12, 0xf8, !PT ;  /* 0x0000ff003d0c7812 */ /* 0x000fe400078ef80c */
[----:B------:R-:W-:Y:S02]  /*b270*/  F2FP.F16.E4M3.UNPACK_B R63, R105.H1 ;  /* 0x00000069ff3f723e */ /* 0x000fe400030006ff */
[----:B------:R-:W-:Y:S02]  /*b280*/  F2FP.F16.E4M3.UNPACK_B R60, R57.H1 ;  /* 0x00000039ff3c723e */ /* 0x000fe400030006ff */
[----:B------:R-:W-:Y:S02]  /*b290*/  F2FP.F16.E4M3.UNPACK_B R58, R56.H1 ;  /* 0x00000038ff3a723e */ /* 0x000fe400030006ff */
[----:B------:R-:W-:Y:S01]  /*b2a0*/  SHF.R.U32.HI R55, RZ, 0x10, R75 ;  /* 0x00000010ff377819 */ /* 0x000fe2000001164b */
[----:B------:R-:W-:Y:S01]  /*b2b0*/  HADD2.F32 R61, -RZ, R60.H0_H0 ;  /* 0x2000003cff3d7230 */ /* 0x000fe20000004100 */
[----:B------:R-:W-:Y:S01]  /*b2c0*/  LOP3.LUT R14, R59, 0xff0000, R14, 0xf8, !PT ;  /* 0x00ff00003b0e7812 */ /* 0x000fe200078ef80e */
[----:B------:R-:W-:Y:S01]  /*b2d0*/  HADD2.F32 R59, -RZ, R58.H0_H0 ;  /* 0x2000003aff3b7230 */ /* 0x000fe20000004100 */
[----:B------:R-:W-:Y:S01]  /*b2e0*/  LOP3.LUT R11, R12, 0xff0000, R11, 0xf8, !PT ;  /* 0x00ff00000c0b7812 */ /* 0x000fe200078ef80b */
[----:B------:R-:W-:Y:S01]  /*b2f0*/  HADD2.F32 R12, -RZ, R63.H0_H0 ;  /* 0x2000003fff0c7230 */ /* 0x000fe20000004100 */
[----:B------:R-:W-:Y:S01]  /*b300*/  F2FP.F16.E4M3.UNPACK_B R62, R103.H1 ;  /* 0x00000067ff3e723e */ /* 0x000fe200030006ff */
[----:B------:R-:W-:Y:S01]  /*b310*/  IMAD.U32 R55, R55, 0x10000, RZ ;  /* 0x0001000037377824 */ /* 0x000fe200078e00ff */
[----:B------:R-:W-:-:S02]  /*b320*/  SHF.R.U32.HI R54, RZ, 0x10, R73 ;  /* 0x00000010ff367819 */ /* 0x000fc40000011649 */
[-C--:B------:R-:W-:Y:S01]  /*b330*/  FMUL.FTZ R68, R59, R12.reuse ;  /* 0x0000000c3b447220 */ /* 0x080fe20000410000 */
[--C-:B------:R-:W-:Y:S01]  /*b340*/  HADD2.F32 R64, -RZ, R62.reuse.H0_H0 ;  /* 0x2000003eff407230 */ /* 0x100fe20000004100 */
[----:B------:R-:W-:Y:S01]  /*b350*/  SHF.L.U32 R44, R54, 0x10, RZ ;  /* 0x00000010362c7819 */ /* 0x000fe200000006ff */
[C---:B------:R-:W-:Y:S01]  /*b360*/  FMUL.FTZ R54, R61.reuse, R12 ;  /* 0x0000000c3d367220 */ /* 0x040fe20000410000 */
[----:B------:R-:W-:Y:S02]  /*b370*/  LOP3.LUT R12, R66, 0xff0000, R55, 0xf8, !PT ;  /* 0x00ff0000420c7812 */ /* 0x000fe400078ef837 */
[-C--:B------:R-:W-:Y:S01]  /*b380*/  FFMA.FTZ R55, R61, R64.reuse, R68 ;  /* 0x000000403d377223 */ /* 0x080fe20000010044 */
[----:B------:R-:W-:Y:S01]  /*b390*/  FFMA.FTZ R54, R59, R64, -R54 ;  /* 0x000000403b367223 */ /* 0x000fe20000010836 */
[----:B------:R-:W-:Y:S01]  /*b3a0*/  HADD2.F32 R64, -RZ, R62.H1_H1 ;  /* 0x3000003eff407230 */ /* 0x000fe20000004100 */
[----:B------:R-:W-:Y:S01]  /*b3b0*/  F2FP.F16.E4M3.UNPACK_B R105, R105 ;  /* 0x00000069ff69723e */ /* 0x000fe200020006ff */
[----:B------:R-:W-:Y:S01]  /*b3c0*/  HADD2.F32 R62, -RZ, R63.H1_H1 ;  /* 0x3000003fff3e7230 */ /* 0x000fe20000004100 */
[----:B------:R-:W-:Y:S01]  /*b3d0*/  F2FP.F16.E4M3.UNPACK_B R61, R57 ;  /* 0x00000039ff3d723e */ /* 0x000fe200020006ff */
[----:B------:R-:W-:Y:S01]  /*b3e0*/  HADD2.F32 R59, -RZ, R58.H1_H1 ;  /* 0x3000003aff3b7230 */ /* 0x000fe20000004100 */
[----:B------:R-:W-:Y:S01]  /*b3f0*/  LOP3.LUT R44, R65, 0xff0000, R44, 0xf8, !PT ;  /* 0x00ff0000412c7812 */ /* 0x000fe200078ef82c */
[----:B------:R-:W-:Y:S01]  /*b400*/  HADD2.F32 R63, -RZ, R60.H1_H1 ;  /* 0x3000003cff3f7230 */ /* 0x000fe20000004100 */
[----:B------:R-:W-:Y:S01]  /*b410*/  F2FP.F16.E4M3.UNPACK_B R60, R56 ;  /* 0x00000038ff3c723e */ /* 0x000fe200020006ff */
[----:B------:R-:W-:Y:S01]  /*b420*/  HADD2.F32 R65, -RZ, R105.H0_H0 ;  /* 0x20000069ff417230 */ /* 0x000fe20000004100 */
[----:B------:R-:W-:Y:S01]  /*b430*/  F2FP.F16.E4M3.UNPACK_B R103, R103 ;  /* 0x00000067ff67723e */ /* 0x000fe200020006ff */
[-C--:B------:R-:W-:Y:S01]  /*b440*/  FMUL.FTZ R66, R59, R62.reuse ;  /* 0x0000003e3b427220 */ /* 0x080fe20000410000 */
[----:B------:R-:W-:Y:S01]  /*b450*/  FMUL.FTZ R56, R63, R62 ;  /* 0x0000003e3f387220 */ /* 0x000fe20000410000 */
[----:B------:R-:W-:-:S02]  /*b460*/  HADD2.F32 R62, -RZ, R61.H0_H0 ;  /* 0x2000003dff3e7230 */ /* 0x000fc40000004100 */
[----:B------:R-:W-:Y:S02]  /*b470*/  HADD2.F32 R58, -RZ, R60.H0_H0 ;  /* 0x2000003cff3a7230 */ /* 0x000fe40000004100 */
[-C--:B------:R-:W-:Y:S01]  /*b480*/  FFMA.FTZ R57, R59, R64.reuse, -R56 ;  /* 0x000000403b397223 */ /* 0x080fe20000010838 */
[----:B------:R-:W-:Y:S02]  /*b490*/  HADD2.F32 R59, -RZ, R103.H0_H0 ;  /* 0x20000067ff3b7230 */ /* 0x000fe40000004100 */
[----:B------:R-:W-:Y:S01]  /*b4a0*/  FFMA.FTZ R56, R63, R64, R66 ;  /* 0x000000403f387223 */ /* 0x000fe20000010042 */
[-C--:B------:R-:W-:Y:S01]  /*b4b0*/  FMUL.FTZ R67, R62, R65.reuse ;  /* 0x000000413e437220 */ /* 0x080fe20000410000 */
[----:B------:R-:W-:Y:S01]  /*b4c0*/  FMUL.FTZ R65, R58, R65 ;  /* 0x000000413a417220 */ /* 0x000fe20000410000 */
[----:B------:R-:W-:Y:S01]  /*b4d0*/  HADD2.F32 R105, -RZ, R105.H1_H1 ;  /* 0x30000069ff697230 */ /* 0x000fe20000004100 */
[----:B------:R-:W-:Y:S01]  /*b4e0*/  F2FP.F16.E4M3.UNPACK_B R64, R46.H1 ;  /* 0x0000002eff40723e */ /* 0x000fe200030006ff */
[----:B------:R-:W-:-:S02]  /*b4f0*/  HADD2.F32 R63, -RZ, R61.H1_H1 ;  /* 0x3000003dff3f7230 */ /* 0x000fc40000004100 */
[-C--:B------:R-:W-:Y:S01]  /*b500*/  FFMA.FTZ R58, R58, R59.reuse, -R67 ;  /* 0x0000003b3a3a7223 */ /* 0x080fe20000010843 */
[----:B------:R-:W-:Y:S02]  /*b510*/  HADD2.F32 R60, -RZ, R60.H1_H1 ;  /* 0x3000003cff3c7230 */ /* 0x000fe40000004100 */
[----:B------:R-:W-:Y:S01]  /*b520*/  FFMA.FTZ R59, R62, R59, R65 ;  /* 0x0000003b3e3b7223 */ /* 0x000fe20000010041 */
[----:B------:R-:W-:Y:S02]  /*b530*/  HADD2.F32 R103, -RZ, R103.H1_H1 ;  /* 0x30000067ff677230 */ /* 0x000fe40000004100 */
[-C--:B------:R-:W-:Y:S01]  /*b540*/  FMUL.FTZ R61, R63, R105.reuse ;  /* 0x000000693f3d7220 */ /* 0x080fe20000410000 */
[----:B------:R-:W-:Y:S01]  /*b550*/  F2FP.F16.E4M3.UNPACK_B R65, R106.H1 ;  /* 0x0000006aff41723e */ /* 0x000fe200030006ff */
[C---:B------:R-:W-:Y:S01]  /*b560*/  FMUL.FTZ R68, R60.reuse, R105 ;  /* 0x000000693c447220 */ /* 0x040fe20000410000 */
[----:B------:R-:W-:Y:S01]  /*b570*/  F2FP.F16.E4M3.UNPACK_B R62, R53.H1 ;  /* 0x00000035ff3e723e */ /* 0x000fe200030006ff */
[----:B------:R-:W-:Y:S01]  /*b580*/  FFMA.FTZ R61, R60, R103, -R61 ;  /* 0x000000673c3d7223 */ /* 0x000fe2000001083d */
[----:B------:R-:W-:Y:S01]  /*b590*/  F2FP.F16.E4M3.UNPACK_B R67, R104.H1 ;  /* 0x00000068ff43723e */ /* 0x000fe200030006ff */
[----:B------:R-:W-:-:S02]  /*b5a0*/  HADD2.F32 R69, -RZ, R65.H0_H0 ;  /* 0x20000041ff457230 */ /* 0x000fc40000004100 */
[----:B------:R-:W-:Y:S01]  /*b5b0*/  FFMA.FTZ R60, R63, R103, R68 ;  /* 0x000000673f3c7223 */ /* 0x000fe20000010044 */
[----:B------:R-:W-:Y:S01]  /*b5c0*/  HADD2.F32 R66, -RZ, R64.H0_H0 ;  /* 0x20000040ff427230 */ /* 0x000fe20000004100 */
[----:B------:R-:W-:Y:S01]  /*b5d0*/  F2FP.F16.E4M3.UNPACK_B R106, R106 ;  /* 0x0000006aff6a723e */ /* 0x000fe200020006ff */
[----:B------:R-:W-:Y:S01]  /*b5e0*/  HADD2.F32 R63, -RZ, R62.H0_H0 ;  /* 0x2000003eff3f7230 */ /* 0x000fe20000004100 */
[----:B------:R-:W-:Y:S01]  /*b5f0*/  F2FP.F16.E4M3.UNPACK_B R53, R53 ;  /* 0x00000035ff35723e */ /* 0x000fe200020006ff */
[----:B------:R-:W-:Y:S02]  /*b600*/  HADD2.F32 R68, -RZ, R67.H0_H0 ;  /* 0x20000043ff447230 */ /* 0x000fe40000004100 */
[-C--:B------:R-:W-:Y:S01]  /*b610*/  FMUL.FTZ R72, R66, R69.reuse ;  /* 0x0000004542487220 */ /* 0x080fe20000410000 */
[----:B------:R-:W-:Y:S02]  /*b620*/  HADD2.F32 R70, -RZ, R65.H1_H1 ;  /* 0x30000041ff467230 */ /* 0x000fe40000004100 */
[----:B------:R-:W-:Y:S01]  /*b630*/  FMUL.FTZ R69, R63, R69 ;  /* 0x000000453f457220 */ /* 0x000fe20000410000 */
[----:B------:R-:W-:Y:S01]  /*b640*/  HADD2.F32 R64, -RZ, R64.H1_H1 ;  /* 0x30000040ff407230 */ /* 0x000fe20000004100 */
[----:B------:R-:W-:Y:S01]  /*b650*/  F2FP.F16.E4M3.UNPACK_B R104, R104 ;  /* 0x00000068ff68723e */ /* 0x000fe200020006ff */
[----:B------:R-:W-:-:S02]  /*b660*/  HADD2.F32 R65, -RZ, R62.H1_H1 ;  /* 0x3000003eff417230 */ /* 0x000fc40000004100 */
[-C--:B------:R-:W-:Y:S01]  /*b670*/  FFMA.FTZ R62, R63, R68.reuse, -R72 ;  /* 0x000000443f3e7223 */ /* 0x080fe20000010848 */
[----:B------:R-:W-:Y:S02]  /*b680*/  HADD2.F32 R67, -RZ, R67.H1_H1 ;  /* 0x30000043ff437230 */ /* 0x000fe40000004100 */
[----:B------:R-:W-:Y:S01]  /*b690*/  FFMA.FTZ R63, R66, R68, R69 ;  /* 0x00000044423f7223 */ /* 0x000fe20000010045 */
[CC--:B------:R-:W-:Y:S01]  /*b6a0*/  FMUL.FTZ R72, R64.reuse, R70.reuse ;  /* 0x0000004640487220 */ /* 0x0c0fe20000410000 */
[C---:B------:R-:W-:Y:S01]  /*b6b0*/  FMUL.FTZ R71, R65.reuse, R70 ;  /* 0x0000004641477220 */ /* 0x040fe20000410000 */
[----:B------:R-:W-:Y:S01]  /*b6c0*/  F2FP.F16.E4M3.UNPACK_B R66, R46 ;  /* 0x0000002eff42723e */ /* 0x000fe200020006ff */
[--C-:B------:R-:W-:Y:S02]  /*b6d0*/  HADD2.F32 R69, -RZ, R106.reuse.H0_H0 ;  /* 0x2000006aff457230 */ /* 0x100fe40000004100 */
[-C--:B------:R-:W-:Y:S01]  /*b6e0*/  FFMA.FTZ R65, R65, R67.reuse, -R72 ;  /* 0x0000004341417223 */ /* 0x080fe20000010848 */
[----:B------:R-:W-:Y:S01]  /*b6f0*/  FFMA.FTZ R64, R64, R67, R71 ;  /* 0x0000004340407223 */ /* 0x000fe20000010047 */
[----:B------:R-:W-:Y:S01]  /*b700*/  HADD2.F32 R106, -RZ, R106.H1_H1 ;  /* 0x3000006aff6a7230 */ /* 0x000fe20000004100 */
[----:B------:R-:W-:Y:S01]  /*b710*/  F2FP.SATFINITE.E4M3.F32.PACK_AB_MERGE_C R54, R57, R54, RZ ;  /* 0x000000363936723e */ /* 0x000fe200048070ff */
[--C-:B------:R-:W-:Y:S01]  /*b720*/  HADD2.F32 R67, -RZ, R66.reuse.H0_H0 ;  /* 0x20000042ff437230 */ /* 0x100fe20000004100 */
[----:B------:R-:W-:Y:S01]  /*b730*/  F2FP.SATFINITE.E4M3.F32.PACK_AB_MERGE_C R56, R56, R55, RZ ;  /* 0x000000373838723e */ /* 0x000fe200048070ff */
[----:B------:R-:W-:Y:S01]  /*b740*/  HADD2.F32 R66, -RZ, R66.H1_H1 ;  /* 0x30000042ff427230 */ /* 0x000fe20000004100 */
[----:B------:R-:W-:Y:S01]  /*b750*/  F2FP.SATFINITE.E4M3.F32.PACK_AB_MERGE_C R64, R64, R63, RZ ;  /* 0x0000003f4040723e */ /* 0x000fe200048070ff */
[----:B------:R-:W-:-:S02]  /*b760*/  HADD2.F32 R46, -RZ, R53.H0_H0 ;  /* 0x20000035ff2e7230 */ /* 0x000fc40000004100 */
[-C--:B------:R-:W-:Y:S01]  /*b770*/  FMUL.FTZ R71, R67, R69.reuse ;  /* 0x0000004543477220 */ /* 0x080fe20000410000 */
[--C-:B------:R-:W-:Y:S02]  /*b780*/  HADD2.F32 R68, -RZ, R104.reuse.H0_H0 ;  /* 0x20000068ff447230 */ /* 0x100fe40000004100 */
[----:B------:R-:W-:Y:S01]  /*b790*/  FMUL.FTZ R72, R66, R106 ;  /* 0x0000006a42487220 */ /* 0x000fe20000410000 */
[----:B------:R-:W-:Y:S02]  /*b7a0*/  HADD2.F32 R53, -RZ, R53.H1_H1 ;  /* 0x30000035ff357230 */ /* 0x000fe40000004100 */
[C---:B------:R-:W-:Y:S01]  /*b7b0*/  FMUL.FTZ R70, R46.reuse, R69 ;  /* 0x000000452e467220 */ /* 0x040fe20000410000 */
[----:B------:R-:W-:Y:S01]  /*b7c0*/  HADD2.F32 R104, -RZ, R104.H1_H1 ;  /* 0x30000068ff687230 */ /* 0x000fe20000004100 */
[----:B------:R-:W-:Y:S01]  /*b7d0*/  F2FP.F16.E4M3.UNPACK_B R63, R44 ;  /* 0x0000002cff3f723e */ /* 0x000fe200020006ff */
[----:B------:R-:W-:Y:S01]  /*b7e0*/  FFMA.FTZ R71, R46, R68, -R71 ;  /* 0x000000442e477223 */ /* 0x000fe20000010847 */
[C---:B------:R-:W-:Y:S01]  /*b7f0*/  FMUL.FTZ R69, R53.reuse, R106 ;  /* 0x0000006a35457220 */ /* 0x040fe20000410000 */
[----:B------:R-:W-:Y:S01]  /*b800*/  F2FP.F16.E4M3.UNPACK_B R57, R13 ;  /* 0x0000000dff39723e */ /* 0x000fe200020006ff */
[----:B------:R-:W-:Y:S01]  /*b810*/  FFMA.FTZ R72, R53, R104, -R72 ;  /* 0x0000006835487223 */ /* 0x000fe20000010848 */
[----:B------:R-:W-:Y:S01]  /*b820*/  F2FP.SATFINITE.E4M3.F32.PACK_AB_MERGE_C R53, R65, R62, RZ ;  /* 0x0000003e4135723e */ /* 0x000fe200048070ff */
[----:B------:R-:W-:Y:S01]  /*b830*/  FFMA.FTZ R46, R67, R68, R70 ;  /* 0x00000044432e7223 */ /* 0x000fe20000010046 */
[----:B------:R-:W-:Y:S01]  /*b840*/  F2FP.F16.E4M3.UNPACK_B R62, R45 ;  /* 0x0000002dff3e723e */ /* 0x000fe200020006ff */
[----:B------:R-:W-:Y:S01]  /*b850*/  FFMA.FTZ R69, R66, R104, R69 ;  /* 0x0000006842457223 */ /* 0x000fe20000010045 */
[----:B------:R-:W-:-:S02]  /*b860*/  F2FP.SATFINITE.E4M3.F32.PACK_AB_MERGE_C R55, R61, R58, R54 ;  /* 0x0000003a3d37723e */ /* 0x000fc40004807036 */
[----:B------:R-:W-:Y:S01]  /*b870*/  F2FP.SATFINITE.E4M3.F32.PACK_AB_MERGE_C R54, R60, R59, R56 ;  /* 0x0000003b3c36723e */ /* 0x000fe20004807038 */
[----:B------:R-:W-:Y:S01]  /*b880*/  HADD2.F32 R58, -RZ, R62.H0_H0 ;  /* 0x2000003eff3a7230 */ /* 0x000fe20000004100 */
[----:B------:R-:W-:Y:S01]  /*b890*/  F2FP.F16.E4M3.UNPACK_B R60, R14 ;  /* 0x0000000eff3c723e */ /* 0x000fe200020006ff */
[----:B------:R-:W-:Y:S01]  /*b8a0*/  HADD2.F32 R59, -RZ, R63.H0_H0 ;  /* 0x2000003fff3b7230 */ /* 0x000fe20000004100 */
[----:B------:R-:W-:Y:S01]  /*b8b0*/  F2FP.SATFINITE.E4M3.F32.PACK_AB_MERGE_C R46, R69, R46, R64 ;  /* 0x0000002e452e723e */ /* 0x000fe20004807040 */
        /* <DEDUP_REMOVED lines=10> */
[----:B------:R-:W-:Y:S02]  /*b960*/  HADD2.F32 R61, -RZ, R60.H1_H1 ;  /* 0x3000003cff3d7230 */ /* 0x000fe40000004100 */
[----:B------:R-:W-:Y:S01]  /*b970*/  FMUL.FTZ R64, R62, R63 ;  /* 0x0000003f3e407220 */ /* 0x000fe20000410000 */
[----:B------:R-:W-:Y:S01]  /*b980*/  F2FP.F16.E4M3.UNPACK_B R60, R45.H1 ;  /* 0x0000002dff3c723e */ /* 0x000fe200030006ff */
[----:B------:R-:W-:Y:S01]  /*b990*/  FMUL.FTZ R65, R59, R63 ;  /* 0x0000003f3b417220 */ /* 0x000fe20000410000 */
[----:B------:R-:W-:-:S02]  /*b9a0*/  F2FP.F16.E4M3.UNPACK_B R63, R44.H1 ;  /* 0x0000002cff3f723e */ /* 0x000fc400030006ff */
[----:B------:R-:W-:Y:S01]  /*b9b0*/  F2FP.F16.E4M3.UNPACK_B R58, R13.H1 ;  /* 0x0000000dff3a723e */ /* 0x000fe200030006ff */
[-C--:B------:R-:W-:Y:S01]  /*b9c0*/  FFMA.FTZ R13, R59, R61.reuse, -R64 ;  /* 0x0000003d3b0d7223 */ /* 0x080fe20000010840 */
[----:B------:R-:W-:Y:S01]  /*b9d0*/  FFMA.FTZ R44, R62, R61, R65 ;  /* 0x0000003d3e2c7223 */ /* 0x000fe20000010041 */
[----:B------:R-:W-:Y:S01]  /*b9e0*/  HADD2.F32 R59, -RZ, R60.H0_H0 ;  /* 0x2000003cff3b7230 */ /* 0x000fe20000004100 */
[-C--:B------:R-:W-:Y:S01]  /*b9f0*/  F2FP.F16.E4M3.UNPACK_B R69, R12.reuse ;  /* 0x0000000cff45723e */ /* 0x080fe200020006ff */
[----:B------:R-:W-:Y:S01]  /*ba00*/  HADD2.F32 R62, -RZ, R63.H0_H0 ;  /* 0x2000003fff3e7230 */ /* 0x000fe20000004100 */
[----:B------:R-:W-:Y:S01]  /*ba10*/  F2FP.F16.E4M3.UNPACK_B R67, R11.H1 ;  /* 0x0000000bff43723e */ /* 0x000fe200030006ff */
[----:B------:R-:W-:Y:S01]  /*ba20*/  HADD2.F32 R45, -RZ, R58.H0_H0 ;  /* 0x2000003aff2d7230 */ /* 0x000fe20000004100 */
[----:B------:R-:W-:Y:S01]  /*ba30*/  F2FP.F16.E4M3.UNPACK_B R70, R12.H1 ;  /* 0x0000000cff46723e */ /* 0x000fe200030006ff */
[----:B------:R-:W-:Y:S02]  /*ba40*/  HADD2.F32 R61, -RZ, R60.H1_H1 ;  /* 0x3000003cff3d7230 */ /* 0x000fe40000004100 */
[----:B------:R-:W-:Y:S01]  /*ba50*/  FMUL.FTZ R66, R59, R62 ;  /* 0x0000003e3b427220 */ /* 0x000fe20000410000 */
[----:B------:R-:W-:-:S02]  /*ba60*/  HADD2.F32 R60, -RZ, R14.H0_H0 ;  /* 0x2000000eff3c7230 */ /* 0x000fc40000004100 */
[C---:B------:R-:W-:Y:S01]  /*ba70*/  FMUL.FTZ R62, R45.reuse, R62 ;  /* 0x0000003e2d3e7220 */ /* 0x040fe20000410000 */
[----:B------:R-:W-:Y:S01]  /*ba80*/  HADD2.F32 R64, -RZ, R63.H1_H1 ;  /* 0x3000003fff407230 */ /* 0x000fe20000004100 */
[----:B------:R-:W-:Y:S01]  /*ba90*/  F2FP.SATFINITE.E4M3.F32.PACK_AB_MERGE_C R53, R72, R71, R53 ;  /* 0x000000474835723e */ /* 0x000fe20004807035 */
[----:B------:R-:W-:Y:S02]  /*baa0*/  HADD2.F32 R58, -RZ, R58.H1_H1 ;  /* 0x3000003aff3a7230 */ /* 0x000fe40000004100 */
[----:B------:R-:W-:Y:S02]  /*bab0*/  HADD2.F32 R63, -RZ, R14.H1_H1 ;  /* 0x3000000eff3f7230 */ /* 0x000fe40000004100 */
[----:B------:R-:W-:Y:S01]  /*bac0*/  FFMA.FTZ R14, R45, R60, -R66 ;  /* 0x0000003c2d0e7223 */ /* 0x000fe20000010842 */
[----:B------:R-:W-:Y:S01]  /*bad0*/  FMUL.FTZ R65, R61, R64 ;  /* 0x000000403d417220 */ /* 0x000fe20000410000 */
[----:B------:R-:W-:Y:S01]  /*bae0*/  FFMA.FTZ R45, R59, R60, R62 ;  /* 0x0000003c3b2d7223 */ /* 0x000fe2000001003e */
[C---:B------:R-:W-:Y:S01]  /*baf0*/  FMUL.FTZ R64, R58.reuse, R64 ;  /* 0x000000403a407220 */ /* 0x040fe20000410000 */
[----:B------:R-:W-:Y:S01]  /*bb00*/  F2FP.F16.E4M3.UNPACK_B R62, R47 ;  /* 0x0000002fff3e723e */ /* 0x000fe200020006ff */
[----:B------:R-:W-:Y:S01]  /*bb10*/  FFMA.FTZ R59, R58, R63, -R65 ;  /* 0x0000003f3a3b7223 */ /* 0x000fe20000010841 */
[----:B------:R-:W-:Y:S01]  /*bb20*/  F2FP.F16.E4M3.UNPACK_B R60, R15 ;  /* 0x0000000fff3c723e */ /* 0x000fe200020006ff */
[----:B------:R-:W-:Y:S01]  /*bb30*/  FFMA.FTZ R58, R61, R63, R64 ;  /* 0x0000003f3d3a7223 */ /* 0x000fe20000010040 */
[----:B------:R-:W-:Y:S01]  /*bb40*/  F2FP.F16.E4M3.UNPACK_B R66, R11 ;  /* 0x0000000bff42723e */ /* 0x000fe200020006ff */
[----:B------:R-:W-:Y:S01]  /*bb50*/  HADD2.F32 R64, -RZ, R62.H0_H0 ;  /* 0x2000003eff407230 */ /* 0x000fe20000004100 */
[----:B------:R-:W-:Y:S01]  /*bb60*/  F2FP.F16.E4M3.UNPACK_B R63, R47.H1 ;  /* 0x0000002fff3f723e */ /* 0x000fe200030006ff */
[----:B------:R-:W-:Y:S01]  /*bb70*/  HADD2.F32 R11, -RZ, R69.H0_H0 ;  /* 0x20000045ff0b7230 */ /* 0x000fe20000004100 */
[----:B------:R-:W-:Y:S01]  /*bb80*/  F2FP.F16.E4M3.UNPACK_B R15, R15.H1 ;  /* 0x0000000fff0f723e */ /* 0x000fe200030006ff */
[----:B------:R-:W-:Y:S01]  /*bb90*/  HADD2.F32 R47, -RZ, R60.H0_H0 ;  /* 0x2000003cff2f7230 */ /* 0x000fe20000004100 */
[----:B------:R-:W-:Y:S01]  /*bba0*/  F2FP.SATFINITE.E4M3.F32.PACK_AB_MERGE_C R14, R59, R14, RZ ;  /* 0x0000000e3b0e723e */ /* 0x000fe200048070ff */
[----:B------:R-:W-:-:S02]  /*bbb0*/  HADD2.F32 R12, -RZ, R66.H0_H0 ;  /* 0x20000042ff0c7230 */ /* 0x000fc40000004100 */
[CC--:B------:R-:W-:Y:S01]  /*bbc0*/  FMUL.FTZ R74, R64.reuse, R11.reuse ;  /* 0x0000000b404a7220 */ /* 0x0c0fe20000410000 */
[----:B------:R-:W-:Y:S02]  /*bbd0*/  HADD2.F32 R65, -RZ, R63.H0_H0 ;  /* 0x2000003fff417230 */ /* 0x000fe40000004100 */
[C---:B------:R-:W-:Y:S01]  /*bbe0*/  FMUL.FTZ R71, R47.reuse, R11 ;  /* 0x0000000b2f477220 */ /* 0x040fe20000410000 */
[----:B------:R-:W-:Y:S02]  /*bbf0*/  HADD2.F32 R72, -RZ, R70.H0_H0 ;  /* 0x20000046ff487230 */ /* 0x000fe40000004100 */
[-C--:B------:R-:W-:Y:S01]  /*bc00*/  FFMA.FTZ R11, R47, R12.reuse, -R74 ;  /* 0x0000000c2f0b7223 */ /* 0x080fe2000001084a */
[----:B------:R-:W-:Y:S02]  /*bc10*/  HADD2.F32 R61, -RZ, R15.H0_H0 ;  /* 0x2000000fff3d7230 */ /* 0x000fe40000004100 */
[----:B------:R-:W-:Y:S01]  /*bc20*/  FFMA.FTZ R12, R64, R12, R71 ;  /* 0x0000000c400c7223 */ /* 0x000fe20000010047 */
[----:B------:R-:W-:-:S02]  /*bc30*/  HADD2.F32 R63, -RZ, R63.H1_H1 ;  /* 0x3000003fff3f7230 */ /* 0x000fc40000004100 */
[-C--:B------:R-:W-:Y:S01]  /*bc40*/  FMUL.FTZ R76, R65, R72.reuse ;  /* 0x00000048414c7220 */ /* 0x080fe20000410000 */
[----:B------:R-:W-:Y:S02]  /*bc50*/  HADD2.F32 R70, -RZ, R70.H1_H1 ;  /* 0x30000046ff467230 */ /* 0x000fe40000004100 */
[----:B------:R-:W-:Y:S01]  /*bc60*/  FMUL.FTZ R72, R61, R72 ;  /* 0x000000483d487220 */ /* 0x000fe20000410000 */
[----:B------:R-:W-:Y:S01]  /*bc70*/  HADD2.F32 R15, -RZ, R15.H1_H1 ;  /* 0x3000000fff0f7230 */ /* 0x000fe20000004100 */
[----:B------:R-:W-:Y:S01]  /*bc80*/  F2FP.SATFINITE.E4M3.F32.PACK_AB_MERGE_C R45, R58, R45, RZ ;  /* 0x0000002d3a2d723e */ /* 0x000fe200048070ff */
[----:B------:R-:W-:Y:S01]  /*bc90*/  HADD2.F32 R68, -RZ, R67.H0_H0 ;  /* 0x20000043ff447230 */ /* 0x000fe20000004100 */
[----:B------:R-:W-:Y:S01]  /*bca0*/  F2FP.SATFINITE.E4M3.F32.PACK_AB_MERGE_C R13, R13, R56, R14 ;  /* 0x000000380d0d723e */ /* 0x000fe2000480700e */
[----:B------:R-:W-:Y:S01]  /*bcb0*/  HADD2.F32 R62, -RZ, R62.H1_H1 ;  /* 0x3000003eff3e7230 */ /* 0x000fe20000004100 */
[----:B------:R-:W-:Y:S01]  /*bcc0*/  F2FP.SATFINITE.E4M3.F32.PACK_AB_MERGE_C R45, R44, R57, R45 ;  /* 0x000000392c2d723e */ /* 0x000fe2000480702d */
[----:B------:R-:W-:-:S02]  /*bcd0*/  HADD2.F32 R69, -RZ, R69.H1_H1 ;  /* 0x30000045ff457230 */ /* 0x000fc40000004100 */
[----:B------:R-:W-:Y:S01]  /*bce0*/  FFMA.FTZ R76, R61, R68, -R76 ;  /* 0x000000443d4c7223 */ /* 0x000fe2000001084c */
[----:B------:R-:W-:Y:S02]  /*bcf0*/  HADD2.F32 R47, -RZ, R66.H1_H1 ;  /* 0x30000042ff2f7230 */ /* 0x000fe40000004100 */
[-C--:B------:R-:W-:Y:S01]  /*bd00*/  FMUL.FTZ R66, R63, R70.reuse ;  /* 0x000000463f427220 */ /* 0x080fe20000410000 */
[----:B------:R-:W-:Y:S02]  /*bd10*/  HADD2.F32 R60, -RZ, R60.H1_H1 ;  /* 0x3000003cff3c7230 */ /* 0x000fe40000004100 */
[----:B------:R-:W-:Y:S01]  /*bd20*/  FMUL.FTZ R70, R15, R70 ;  /* 0x000000460f467220 */ /* 0x000fe20000410000 */
[----:B------:R-:W-:Y:S02]  /*bd30*/  HADD2.F32 R64, -RZ, R67.H1_H1 ;  /* 0x30000043ff407230 */ /* 0x000fe40000004100 */
[-C--:B------:R-:W-:Y:S01]  /*bd40*/  FMUL.FTZ R61, R62, R69.reuse ;  /* 0x000000453e3d7220 */ /* 0x080fe20000410000 */
[----:B------:R-:W-:Y:S01]  /*bd50*/  FFMA.FTZ R72, R65, R68, R72 ;  /* 0x0000004441487223 */ /* 0x000fe20000010048 */
[----:B------:R-:W-:Y:S01]  /*bd60*/  FMUL.FTZ R69, R60, R69 ;  /* 0x000000453c457220 */ /* 0x000fe20000410000 */
[----:B------:R-:W-:-:S02]  /*bd70*/  IMAD.MOV.U32 R44, RZ, RZ, R54 ;  /* 0x000000ffff2c7224 */ /* 0x000fc400078e0036 */
[-C--:B------:R-:W-:Y:S01]  /*bd80*/  FFMA.FTZ R63, R63, R64.reuse, R70 ;  /* 0x000000403f3f7223 */ /* 0x080fe20000010046 */
[----:B------:R-:W-:Y:S01]  /*bd90*/  FFMA.FTZ R15, R15, R64, -R66 ;  /* 0x000000400f0f7223 */ /* 0x000fe20000010842 */
[-C--:B------:R-:W-:Y:S01]  /*bda0*/  FFMA.FTZ R69, R62, R47.reuse, R69 ;  /* 0x0000002f3e457223 */ /* 0x080fe20000010045 */
[----:B------:R-:W-:Y:S01]  /*bdb0*/  FFMA.FTZ R60, R60, R47, -R61 ;  /* 0x0000002f3c3c7223 */ /* 0x000fe2000001083d */
[----:B------:R-:W-:Y:S01]  /*bdc0*/  IMAD.MOV.U32 R14, RZ, RZ, R53 ;  /* 0x000000ffff0e7224 */ /* 0x000fe200078e0035 */
[----:B------:R-:W-:Y:S02]  /*bdd0*/  F2FP.SATFINITE.E4M3.F32.PACK_AB_MERGE_C R63, R63, R72, RZ ;  /* 0x000000483f3f723e */ /* 0x000fe400048070ff */
[----:B------:R-:W-:Y:S02]  /*bde0*/  F2FP.SATFINITE.E4M3.F32.PACK_AB_MERGE_C R15, R15, R76, RZ ;  /* 0x0000004c0f0f723e */ /* 0x000fe400048070ff */
[----:B------:R-:W-:Y:S01]  /*bdf0*/  F2FP.SATFINITE.E4M3.F32.PACK_AB_MERGE_C R47, R69, R12, R63 ;  /* 0x0000000c452f723e */ /* 0x000fe2000480703f */
[----:B------:R-:W-:Y:S01]  /*be00*/  IMAD.MOV.U32 R12, RZ, RZ, R55 ;  /* 0x000000ffff0c7224 */ /* 0x000fe200078e0037 */
[----:B------:R-:W-:-:S07]  /*be10*/  F2FP.SATFINITE.E4M3.F32.PACK_AB_MERGE_C R15, R60, R11, R15 ;  /* 0x0000000b3c0f723e */ /* 0x000fce000480700f */
.L_x_563:
[----:B------:R-:W-:Y:S05]  /*be20*/  BSYNC B1 ;  /* 0x0000000000017941 */ /* 0x000fea0003800000 */
.L_x_562:
[----:B0-----:R0:W-:Y:S01]  /*be30*/  ST.E.128 desc[UR36][R48.64], R12 ;  /* 0x0000000c30007985 */ /* 0x0011e2000c101d24 */
[----:B------:R-:W-:-:S13]  /*be40*/  ISETP.GE.AND P2, PT, R52, R107, PT ;  /* 0x0000006b3400720c */ /* 0x000fda0003f46270 */
[----:B------:R-:W-:Y:S05]  /*be50*/  @P2 BRA `(.L_x_536) ;  /* 0x0000000400b42947 */ /* 0x000fea0003800000 */
[----:B0-----:R-:W-:-:S04]  /*be60*/  IADD3 R12, P2, R52, R50, RZ ;  /* 0x00000032340c7210 */ /* 0x001fc80007f5e0ff */
[----:B------:R-:W-:-:S05]  /*be70*/  LEA.HI.X.SX32 R13, R52, R51, 0x1, P2 ;  /* 0x00000033340d7211 */ /* 0x000fca00010f0eff */
[----:B---3--:R0:W-:Y:S01]  /*be80*/  ST.E.128 desc[UR36][R12.64], R44 ;  /* 0x0000002c0c007985 */ /* 0x0081e2000c101d24 */
[----:B------:R-:W-:Y:S05]  /*be90*/  BRA `(.L_x_536) ;  /* 0x0000000400a47947 */ /* 0x000fea0003800000 */
.L_x_495:
[----:B------:R-:W-:-:S06]  /*bea0*/  UISETP.NE.AND UP0, UPT, UR39, 0x3, UPT ;  /* 0x000000032700788c */ /* 0x000fcc000bf05270 */
[----:B------:R-:W-:-:S13]  /*beb0*/  PLOP3.LUT P5, PT, PT, PT, UP0, 0x80, 0x0 ;  /* 0x000000000000781c */ /* 0x000fda0003faf008 */
[----:B------:R-:W-:Y:S05]  /*bec0*/  @!P5 BRA `(.L_x_564) ;  /* 0x000000000004d947 */ /* 0x000fea0003800000 */
[----:B------:R-:W-:Y:S01]  /*bed0*/  BPT.TRAP 0x1 ;  /* 0x000000040000795c */ /* 0x000fe20000300000 */
.L_x_564:
[----:B------:R-:W-:Y:S01]  /*bee0*/  LEA R81, R216, R19, 0x3 ;  /* 0x00000013d8517211 */ /* 0x000fe200078e18ff */
[----:B------:R-:W-:Y:S01]  /*bef0*/  BSSY B1, `(.L_x_565) ;  /* 0x0000005000017945 */ /* 0x000fe20003800000 */
[----:B------:R-:W-:Y:S02]  /*bf00*/  SHF.L.U32 R100, R221, 0x1f, RZ ;  /* 0x0000001fdd647819 */ /* 0x000fe400000006ff */
[----:B------:R-:W-:Y:S02]  /*bf10*/  SHF.R.S32.HI R97, RZ, 0x1f, R96 ;  /* 0x0000001fff617819 */ /* 0x000fe40000011460 */
[----:B------:R-:W1:Y:S02]  /*bf20*/  SYNCS.PHASECHK.TRANS64.TRYWAIT P2, [R81+URZ+0x38890], R100 ;  /* 0x03889064510075a7 */ /* 0x000e64000804017f */
[----:B-1----:R-:W-:Y:S05]  /*bf30*/  @!P2 BRA `(.L_x_566) ;  /* 0x000001e000bca947 */ /* 0x002fea0003800000 */
.L_x_865:
[----:B------:R-:W-:Y:S05]  /*bf40*/  BSYNC B1 ;  /* 0x0000000000017941 */ /* 0x000fea0003800000 */
.L_x_565:
[----:B------:R-:W-:Y:S01]  /*bf50*/  ULDC.64 UR4, c[0x0][0x300] ;  /* 0x0000c00000047ab9 */ /* 0x000fe20000000a00 */
[----:B-----5:R-:W-:Y:S01]  /*bf60*/  SHF.R.S32.HI R98, RZ, 0x1f, R95 ;  /* 0x0000001fff627819 */ /* 0x020fe2000001145f */
[----:B------:R-:W-:Y:S01]  /*bf70*/  IMAD R11, R97, UR4, RZ ;  /* 0x00000004610b7c24 */ /* 0x000fe2000f8e02ff */
[----:B------:R-:W-:Y:S01]  /*bf80*/  ULDC.64 UR6, c[0x0][0x2e8] ;  /* 0x0000ba0000067ab9 */ /* 0x000fe20000000a00 */
[----:B0-----:R-:W-:-:S04]  /*bf90*/  IMAD.WIDE.U32 R12, R96, UR4, RZ ;  /* 0x00000004600c7c25 */ /* 0x001fc8000f8e00ff */
[----:B------:R-:W-:Y:S01]  /*bfa0*/  IMAD R11, R96, UR5, R11 ;  /* 0x00000005600b7c24 */ /* 0x000fe2000f8e020b */
[----:B------:R-:W-:Y:S01]  /*bfb0*/  ULDC.64 UR4, c[0x0][0x310] ;  /* 0x0000c40000047ab9 */ /* 0x000fe20000000a00 */
[----:B------:R-:W-:Y:S02]  /*bfc0*/  IMAD R99, R26, -0x80, R2 ;  /* 0xffffff801a637824 */ /* 0x000fe400078e0202 */
[----:B------:R-:W-:Y:S02]  /*bfd0*/  IMAD R14, R98, UR4, RZ ;  /* 0x00000004620e7c24 */ /* 0x000fe4000f8e02ff */
[----:B------:R-:W-:Y:S01]  /*bfe0*/  IMAD.IADD R13, R13, 0x1, R11 ;  /* 0x000000010d0d7824 */ /* 0x000fe200078e020b */
[----:B------:R-:W-:Y:S01]  /*bff0*/  VIMNMX R99, R99, 0x80, PT ;  /* 0x0000008063637848 */ /* 0x000fe20003fe0100 */
[C---:B------:R-:W-:Y:S02]  /*c000*/  IMAD R11, R95.reuse, UR5, R14 ;  /* 0x000000055f0b7c24 */ /* 0x040fe4000f8e020e */
[----:B------:R-:W-:Y:S01]  /*c010*/  IMAD.WIDE.U32 R12, R95, UR4, R12 ;  /* 0x000000045f0c7c25 */ /* 0x000fe2000f8e000c */
[----:B------:R-:W-:-:S03]  /*c020*/  ULDC.64 UR4, c[0x0][0x308] ;  /* 0x0000c20000047ab9 */ /* 0x000fc60000000a00 */
[----:B------:R-:W-:Y:S02]  /*c030*/  IMAD.IADD R13, R13, 0x1, R11 ;  /* 0x000000010d0d7824 */ /* 0x000fe400078e020b */
[----:B------:R-:W-:Y:S02]  /*c040*/  IMAD.IADD R50, R99, 0x1, -R219 ;  /* 0x0000000163327824 */ /* 0x000fe400078e0adb */
[----:B------:R-:W-:Y:S01]  /*c050*/  IMAD.WIDE.U32 R12, R220, UR4, R12 ;  /* 0x00000004dc0c7c25 */ /* 0x000fe2000f8e000c */
[----:B------:R-:W-:-:S03]  /*c060*/  UMOV UR4, 0xffffffff ;  /* 0xffffffff00047882 */ /* 0x000fc60000000000 */
[----:B------:R-:W-:Y:S01]  /*c070*/  IMAD R49, R220, UR5, R13 ;  /* 0x00000005dc317c24 */ /* 0x000fe2000f8e020d */
[----:B------:R-:W-:-:S04]  /*c080*/  IADD3 R48, P2, R12, UR6, RZ ;  /* 0x000000060c307c10 */ /* 0x000fc8000ff5e0ff */
[----:B------:R-:W-:Y:S02]  /*c090*/  IADD3.X R49, R49, UR7, RZ, P2, !PT ;  /* 0x0000000731317c10 */ /* 0x000fe400097fe4ff */
[----:B------:R-:W-:Y:S01]  /*c0a0*/  ISETP.GE.AND P2, PT, R50, 0x1, PT ;  /* 0x000000013200780c */ /* 0x000fe20003f46270 */
[----:B------:R-:W-:-:S12]  /*c0b0*/  BRA.DIV UR4, `(.L_x_567) ;  /* 0x000001e204707947 */ /* 0x000fd8000b800000 */
[----:B------:R0:W2:Y:S04]  /*c0c0*/  SHFL.IDX PT, R45, R49, RZ, 0x181f ;  /* 0x00181fff312d7589 */ /* 0x0000a800000e0000 */
[----:B------:R0:W3:Y:S02]  /*c0d0*/  SHFL.IDX PT, R14, R48, RZ, 0x181f ;  /* 0x00181fff300e7589 */ /* 0x0000e400000e0000 */
.L_x_869:
[----:B------:R-:W-:Y:S04]  /*c0e0*/  BSSY B1, `(.L_x_568) ;  /* 0x000000d000017945 */ /* 0x000fe80003800000 */
[----:B------:R-:W-:Y:S05]  /*c0f0*/  @!P2 BRA `(.L_x_569) ;  /* 0x00000000002ca947 */ /* 0x000fea0003800000 */
[----:B------:R-:W-:Y:S02]  /*c100*/  ULDC UR4, c[0x0][0x2f4] ;  /* 0x0000bd0000047ab9 */ /* 0x000fe40000000800 */
[----:B------:R-:W-:-:S13]  /*c110*/  ISETP.GE.AND P2, PT, R16, UR4, PT ;  /* 0x0000000410007c0c */ /* 0x000fda000bf46270 */
[----:B---3--:R-:W-:-:S05]  /*c120*/  @!P2 IADD3 R46, P3, R16, R14, RZ ;  /* 0x0000000e102ea210 */ /* 0x008fca0007f7e0ff */
[----:B--2---:R-:W-:Y:S01]  /*c130*/  @!P2 IMAD.X R47, R45, 0x1, R17, P3 ;  /* 0x000000012d2fa824 */ /* 0x004fe200018e0611 */
[----:B------:R-:W-:-:S13]  /*c140*/  ISETP.GE.AND P3, PT, R18, UR4, PT ;  /* 0x0000000412007c0c */ /* 0x000fda000bf66270 */
[----:B------:R-:W-:Y:S02]  /*c150*/  @!P3 IADD3 R44, P4, R18, R14, RZ ;  /* 0x0000000e122cb210 */ /* 0x000fe40007f9e0ff */
[----:B------:R-:W2:Y:S02]  /*c160*/  @!P2 LDS.128 R12, [R90+0x28400] ;  /* 0x028400005a0ca984 */ /* 0x000ea40000000c00 */
[----:B------:R-:W-:Y:S02]  /*c170*/  @!P3 IADD3.X R45, R45, R217, RZ, P4, !PT ;  /* 0x000000d92d2db210 */ /* 0x000fe400027fe4ff */
[----:B--2---:R-:W-:Y:S04]  /*c180*/  @!P2 ST.E.128 desc[UR36][R46.64], R12 ;  /* 0x0000000c2e00a985 */ /* 0x004fe8000c101d24 */
[----:B------:R-:W2:Y:S04]  /*c190*/  @!P3 LDS.128 R12, [R90+0x2c400] ;  /* 0x02c400005a0cb984 */ /* 0x000ea80000000c00 */
[----:B--2---:R4:W-:Y:S02]  /*c1a0*/  @!P3 ST.E.128 desc[UR36][R44.64], R12 ;  /* 0x0000000c2c00b985 */ /* 0x0049e4000c101d24 */
.L_x_569:
[----:B------:R-:W-:Y:S05]  /*c1b0*/  BSYNC B1 ;  /* 0x0000000000017941 */ /* 0x000fea0003800000 */
.L_x_568:
[----:B------:R-:W-:-:S03]  /*c1c0*/  UMOV UR4, 0xffffffff ;  /* 0xffffffff00047882 */ /* 0x000fc60000000000 */
[----:B------:R-:W-:Y:S05]  /*c1d0*/  BRA.DIV UR4, `(.L_x_570) ;  /* 0x000001e204707947 */ /* 0x000fea000b800000 */
[----:B--2-4-:R2:W4:Y:S04]  /*c1e0*/  SHFL.IDX PT, R45, R49, 0x1, 0x181f ;  /* 0x00381f00312d7f89 */ /* 0x01452800000e0000 */
[----:B---3--:R2:W3:Y:S02]  /*c1f0*/  SHFL.IDX PT, R14, R48, 0x1, 0x181f ;  /* 0x00381f00300e7f89 */ /* 0x0084e400000e0000 */
.L_x_873:
[----:B------:R-:W-:Y:S01]  /*c200*/  ISETP.GE.AND P2, PT, R50, 0x21, PT ;  /* 0x000000213200780c */ /* 0x000fe20003f46270 */
[----:B------:R-:W-:-:S12]  /*c210*/  BSSY B1, `(.L_x_571) ;  /* 0x000000d000017945 */ /* 0x000fd80003800000 */
[----:B------:R-:W-:Y:S05]  /*c220*/  @!P2 BRA `(.L_x_572) ;  /* 0x00000000002ca947 */ /* 0x000fea0003800000 */
[----:B------:R-:W-:Y:S02]  /*c230*/  ULDC UR4, c[0x0][0x2f4] ;  /* 0x0000bd0000047ab9 */ /* 0x000fe40000000800 */
[----:B------:R-:W-:-:S13]  /*c240*/  ISETP.GE.AND P2, PT, R16, UR4, PT ;  /* 0x0000000410007c0c */ /* 0x000fda000bf46270 */
[----:B---3--:R-:W-:-:S05]  /*c250*/  @!P2 IADD3 R46, P3, R16, R14, RZ ;  /* 0x0000000e102ea210 */ /* 0x008fca0007f7e0ff */
[----:B----4-:R-:W-:Y:S01]  /*c260*/  @!P2 IMAD.X R47, R45, 0x1, R17, P3 ;  /* 0x000000012d2fa824 */ /* 0x010fe200018e0611 */
[----:B------:R-:W-:-:S13]  /*c270*/  ISETP.GE.AND P3, PT, R18, UR4, PT ;  /* 0x0000000412007c0c */ /* 0x000fda000bf66270 */
[----:B------:R-:W-:Y:S02]  /*c280*/  @!P3 IADD3 R44, P4, R18, R14, RZ ;  /* 0x0000000e122cb210 */ /* 0x000fe40007f9e0ff */
[----:B------:R-:W3:Y:S03]  /*c290*/  @!P2 LDS.128 R12, [R90+0x29400] ;  /* 0x029400005a0ca984 */ /* 0x000ee60000000c00 */
[----:B------:R-:W-:Y:S01]  /*c2a0*/  @!P3 IMAD.X R45, R45, 0x1, R217, P4 ;  /* 0x000000012d2db824 */ /* 0x000fe200020e06d9 */
[----:B---3--:R-:W-:Y:S04]  /*c2b0*/  @!P2 ST.E.128 desc[UR36][R46.64], R12 ;  /* 0x0000000c2e00a985 */ /* 0x008fe8000c101d24 */
[----:B------:R-:W3:Y:S04]  /*c2c0*/  @!P3 LDS.128 R12, [R90+0x2d400] ;  /* 0x02d400005a0cb984 */ /* 0x000ee80000000c00 */
[----:B---3--:R3:W-:Y:S02]  /*c2d0*/  @!P3 ST.E.128 desc[UR36][R44.64], R12 ;  /* 0x0000000c2c00b985 */ /* 0x0087e4000c101d24 */
.L_x_572:
[----:B------:R-:W-:Y:S05]  /*c2e0*/  BSYNC B1 ;  /* 0x0000000000017941 */ /* 0x000fea0003800000 */
.L_x_571:
[----:B------:R-:W-:-:S03]  /*c2f0*/  UMOV UR4, 0xffffffff ;  /* 0xffffffff00047882 */ /* 0x000fc60000000000 */
[----:B------:R-:W-:Y:S05]  /*c300*/  BRA.DIV UR4, `(.L_x_573) ;  /* 0x000001e2046c7947 */ /* 0x000fea000b800000 */
[----:B---34-:R3:W4:Y:S04]  /*c310*/  SHFL.IDX PT, R45, R49, 0x2, 0x181f ;  /* 0x00581f00312d7f89 */ /* 0x01872800000e0000 */
[----:B------:R3:W0:Y:S02]  /*c320*/  SHFL.IDX PT, R14, R48, 0x2, 0x181f ;  /* 0x00581f00300e7f89 */ /* 0x00062400000e0000 */
.L_x_877:
[----:B------:R-:W-:Y:S01]  /*c330*/  ISETP.GE.AND P2, PT, R50, 0x41, PT ;  /* 0x000000413200780c */ /* 0x000fe20003f46270 */
[----:B------:R-:W-:-:S12]  /*c340*/  BSSY B1, `(.L_x_574) ;  /* 0x000000d000017945 */ /* 0x000fd80003800000 */
[----:B------:R-:W-:Y:S05]  /*c350*/  @!P2 BRA `(.L_x_575) ;  /* 0x00000000002ca947 */ /* 0x000fea0003800000 */
[----:B------:R-:W-:Y:S02]  /*c360*/  ULDC UR4, c[0x0][0x2f4] ;  /* 0x0000bd0000047ab9 */ /* 0x000fe40000000800 */
[----:B------:R-:W-:-:S13]  /*c370*/  ISETP.GE.AND P2, PT, R16, UR4, PT ;  /* 0x0000000410007c0c */ /* 0x000fda000bf46270 */
[----:B0-----:R-:W-:-:S05]  /*c380*/  @!P2 IADD3 R46, P3, R16, R14, RZ ;  /* 0x0000000e102ea210 */ /* 0x001fca0007f7e0ff */
[----:B----4-:R-:W-:Y:S01]  /*c390*/  @!P2 IMAD.X R47, R45, 0x1, R17, P3 ;  /* 0x000000012d2fa824 */ /* 0x010fe200018e0611 */
[----:B------:R-:W-:-:S13]  /*c3a0*/  ISETP.GE.AND P3, PT, R18, UR4, PT ;  /* 0x0000000412007c0c */ /* 0x000fda000bf66270 */
[----:B------:R-:W-:Y:S02]  /*c3b0*/  @!P3 IADD3 R44, P4, R18, R14, RZ ;  /* 0x0000000e122cb210 */ /* 0x000fe40007f9e0ff */
[----:B------:R-:W0:Y:S03]  /*c3c0*/  @!P2 LDS.128 R12, [R90+0x2a400] ;  /* 0x02a400005a0ca984 */ /* 0x000e260000000c00 */
[----:B------:R-:W-:Y:S01]  /*c3d0*/  @!P3 IMAD.X R45, R45, 0x1, R217, P4 ;  /* 0x000000012d2db824 */ /* 0x000fe200020e06d9 */
[----:B0-----:R-:W-:Y:S04]  /*c3e0*/  @!P2 ST.E.128 desc[UR36][R46.64], R12 ;  /* 0x0000000c2e00a985 */ /* 0x001fe8000c101d24 */
[----:B------:R-:W0:Y:S04]  /*c3f0*/  @!P3 LDS.128 R12, [R90+0x2e400] ;  /* 0x02e400005a0cb984 */ /* 0x000e280000000c00 */
[----:B0-----:R0:W-:Y:S02]  /*c400*/  @!P3 ST.E.128 desc[UR36][R44.64], R12 ;  /* 0x0000000c2c00b985 */ /* 0x0011e4000c101d24 */
.L_x_575:
[----:B------:R-:W-:Y:S05]  /*c410*/  BSYNC B1 ;  /* 0x0000000000017941 */ /* 0x000fea0003800000 */
.L_x_574:
[----:B------:R-:W-:-:S03]  /*c420*/  UMOV UR4, 0xffffffff ;  /* 0xffffffff00047882 */ /* 0x000fc60000000000 */
[----:B------:R-:W-:Y:S05]  /*c430*/  BRA.DIV UR4, `(.L_x_576) ;  /* 0x000001e204687947 */ /* 0x000fea000b800000 */
[----:B0-23--:R-:W0:Y:S04]  /*c440*/  SHFL.IDX PT, R49, R49, 0x3, 0x181f ;  /* 0x00781f0031317f89 */ /* 0x00de2800000e0000 */
[----:B------:R2:W3:Y:S02]  /*c450*/  SHFL.IDX PT, R14, R48, 0x3, 0x181f ;  /* 0x00781f00300e7f89 */ /* 0x0004e400000e0000 */
.L_x_881:
[----:B------:R-:W-:-:S13]  /*c460*/  ISETP.GE.AND P2, PT, R50, 0x61, PT ;  /* 0x000000613200780c */ /* 0x000fda0003f46270 */
[----:B------:R-:W-:Y:S05]  /*c470*/  @!P2 BRA `(.L_x_536) ;  /* 0x00000000002ca947 */ /* 0x000fea0003800000 */
[----:B------:R-:W-:Y:S02]  /*c480*/  ULDC UR4, c[0x0][0x2f4] ;  /* 0x0000bd0000047ab9 */ /* 0x000fe40000000800 */
[----:B------:R-:W-:-:S13]  /*c490*/  ISETP.GE.AND P2, PT, R16, UR4, PT ;  /* 0x0000000410007c0c */ /* 0x000fda000bf46270 */
[----:B---3--:R-:W-:-:S04]  /*c4a0*/  @!P2 IADD3 R46, P3, R16, R14, RZ ;  /* 0x0000000e102ea210 */ /* 0x008fc80007f7e0ff */
[----:B0-----:R-:W-:Y:S02]  /*c4b0*/  @!P2 IADD3.X R47, R49, R17, RZ, P3, !PT ;  /* 0x00000011312fa210 */ /* 0x001fe40001ffe4ff */
[----:B------:R-:W-:-:S13]  /*c4c0*/  ISETP.GE.AND P3, PT, R18, UR4, PT ;  /* 0x0000000412007c0c */ /* 0x000fda000bf66270 */
[----:B------:R-:W-:Y:S02]  /*c4d0*/  @!P3 IADD3 R44, P4, R18, R14, RZ ;  /* 0x0000000e122cb210 */ /* 0x000fe40007f9e0ff */
[----:B------:R-:W0:Y:S03]  /*c4e0*/  @!P2 LDS.128 R12, [R90+0x2b400] ;  /* 0x02b400005a0ca984 */ /* 0x000e260000000c00 */
[----:B----4-:R-:W-:Y:S01]  /*c4f0*/  @!P3 IMAD.X R45, R49, 0x1, R217, P4 ;  /* 0x00000001312db824 */ /* 0x010fe200020e06d9 */
[----:B0-----:R-:W-:Y:S04]  /*c500*/  @!P2 ST.E.128 desc[UR36][R46.64], R12 ;  /* 0x0000000c2e00a985 */ /* 0x001fe8000c101d24 */
[----:B------:R-:W0:Y:S04]  /*c510*/  @!P3 LDS.128 R12, [R90+0x2f400] ;  /* 0x02f400005a0cb984 */ /* 0x000e280000000c00 */
[----:B0-----:R0:W-:Y:S02]  /*c520*/  @!P3 ST.E.128 desc[UR36][R44.64], R12 ;  /* 0x0000000c2c00b985 */ /* 0x0011e4000c101d24 */
.L_x_536:
[----:B------:R-:W-:Y:S05]  /*c530*/  BSYNC B0 ;  /* 0x0000000000007941 */ /* 0x000fea0003800000 */
.L_x_494:
[----:B------:R-:W5:Y:S01]  /*c540*/  S2R R11, SR_TID.X ;  /* 0x00000000000b7919 */ /* 0x000f620000002100 */
[----:B------:R-:W-:Y:S01]  /*c550*/  @!PT LDS RZ, [RZ] ;  /* 0x00000000fffff984 */ /* 0x000fe20000000800 */
[----:B------:R-:W-:Y:S01]  /*c560*/  @!PT LDS RZ, [RZ] ;  /* 0x00000000fffff984 */ /* 0x000fe20000000800 */
[----:B------:R-:W-:Y:S01]  /*c570*/  @!PT LDS RZ, [RZ] ;  /* 0x00000000fffff984 */ /* 0x000fe20000000800 */
[----:B------:R-:W-:Y:S01]  /*c580*/  @!PT LDS RZ, [RZ] ;  /* 0x00000000fffff984 */ /* 0x000fe20000000800 */
[----:B------:R1:W-:Y:S06]  /*c590*/  MEMBAR.ALL.CTA ;  /* 0x0000000000007992 */ /* 0x0003ec0000008000 */
[----:B-1----:R-:W1:Y:S01]  /*c5a0*/  FENCE.VIEW.ASYNC.S ;  /* 0x00000000000073c6 */ /* 0x002e620000000000 */
[----:B------:R-:W-:Y:S05]  /*c5b0*/  WARPSYNC.ALL ;  /* 0x0000000000007948 */ /* 0x000fea0003800000 */
[----:B------:R-:W-:Y:S01]  /*c5c0*/  BSSY B0, `(.L_x_577) ;  /* 0x0000008000007945 */ /* 0x000fe20003800000 */
[----:B-1----:R1:W-:Y:S01]  /*c5d0*/  BAR.SYNC.DEFER_BLOCKING R93, 0x80 ;  /* 0x0002005d0000751d */ /* 0x0023e20000010000 */
[----:B-----5:R-:W-:-:S13]  /*c5e0*/  LOP3.LUT P2, RZ, R11, 0x7f, RZ, 0xc0, !PT ;  /* 0x0000007f0bff7812 */ /* 0x020fda000784c0ff */
[----:B------:R-:W-:-:S05]  /*c5f0*/  @!P2 VIADD R11, R81, 0x388a0 ;  /* 0x000388a0510ba836 */ /* 0x000fca0000000000 */
[----:B------:R-:W-:-:S04]  /*c600*/  @!P2 PRMT R11, RZ, 0x654, R11 ;  /* 0x00000654ff0ba816 */ /* 0x000fc8000000000b */
[----:B------:R1:W-:Y:S01]  /*c610*/  @!P2 SYNCS.ARRIVE.TRANS64.RED.A1T0 RZ, [R11+URZ], RZ ;  /* 0x000000ff0bffa9a7 */ /* 0x0003e2000810043f */
[----:B------:R-:W-:Y:S05]  /*c620*/  @!P5 BRA `(.L_x_578) ;  /* 0x000000000004d947 */ /* 0x000fea0003800000 */
[----:B------:R-:W-:Y:S01]  /*c630*/  BPT.TRAP 0x1 ;  /* 0x000000040000795c */ /* 0x000fe20000300000 */
.L_x_578:
[----:B------:R-:W-:Y:S05]  /*c640*/  BSYNC B0 ;  /* 0x0000000000007941 */ /* 0x000fea0003800000 */
.L_x_577:
[----:B------:R-:W5:Y:S01]  /*c650*/  SYNCS.PHASECHK.TRANS64.TRYWAIT P3, [R81+URZ+0x388b0], R100 ;  /* 0x0388b064510075a7 */ /* 0x000f62000806017f */
[----:B------:R-:W-:Y:S01]  /*c660*/  ULDC UR38, c[0x0][0x2f4] ;  /* 0x0000bd0000267ab9 */ /* 0x000fe20000000800 */
[----:B------:R-:W-:Y:S04]  /*c670*/  BSSY B0, `(.L_x_579) ;  /* 0x0000002000007945 */ /* 0x000fe80003800000 */
[----:B-----5:R-:W-:Y:S05]  /*c680*/  @!P3 BRA `(.L_x_580) ;  /* 0x000001e0001cb947 */ /* 0x020fea0003800000 */
.L_x_882:
[----:B------:R-:W-:Y:S05]  /*c690*/  BSYNC B0 ;  /* 0x0000000000007941 */ /* 0x000fea0003800000 */
.L_x_579:
[----:B------:R-:W-:Y:S01]  /*c6a0*/  ULDC.64 UR4, c[0x0][0x328] ;  /* 0x0000ca0000047ab9 */ /* 0x000fe20000000a00 */
[----:B------:R-:W-:Y:S01]  /*c6b0*/  ULDC.64 UR6, c[0x0][0x318] ;  /* 0x0000c60000067ab9 */ /* 0x000fe20000000a00 */
[----:B------:R-:W-:Y:S01]  /*c6c0*/  IMAD R97, R97, UR4, RZ ;  /* 0x0000000461617c24 */ /* 0x000fe2000f8e02ff */
[----:B------:R-:W-:Y:S01]  /*c6d0*/  IADD3 R99, -R219, R99, RZ ;  /* 0x00000063db637210 */ /* 0x000fe20007ffe1ff */
[C---:B0---4-:R-:W-:Y:S01]  /*c6e0*/  IMAD.WIDE.U32 R12, R96.reuse, UR4, RZ ;  /* 0x00000004600c7c25 */ /* 0x051fe2000f8e00ff */
[----:B------:R-:W-:Y:S03]  /*c6f0*/  BSSY B0, `(.L_x_581) ;  /* 0x000001b000007945 */ /* 0x000fe60003800000 */
[----:B------:R-:W-:Y:S01]  /*c700*/  IMAD R97, R96, UR5, R97 ;  /* 0x0000000560617c24 */ /* 0x000fe2000f8e0261 */
[----:B------:R-:W-:Y:S02]  /*c710*/  ULDC.64 UR4, c[0x0][0x338] ;  /* 0x0000ce0000047ab9 */ /* 0x000fe40000000a00 */
[----:B------:R-:W-:-:S02]  /*c720*/  IMAD R98, R98, UR4, RZ ;  /* 0x0000000462627c24 */ /* 0x000fc4000f8e02ff */
[----:B------:R-:W-:Y:S02]  /*c730*/  IMAD.IADD R13, R13, 0x1, R97 ;  /* 0x000000010d0d7824 */ /* 0x000fe400078e0261 */
[C---:B-1----:R-:W-:Y:S02]  /*c740*/  IMAD R11, R95.reuse, UR5, R98 ;  /* 0x000000055f0b7c24 */ /* 0x042fe4000f8e0262 */
[----:B------:R-:W-:Y:S01]  /*c750*/  IMAD.WIDE.U32 R12, R95, UR4, R12 ;  /* 0x000000045f0c7c25 */ /* 0x000fe2000f8e000c */
[----:B------:R-:W-:-:S03]  /*c760*/  ULDC.64 UR4, c[0x0][0x330] ;  /* 0x0000cc0000047ab9 */ /* 0x000fc60000000a00 */
[----:B------:R-:W-:Y:S02]  /*c770*/  IMAD.IADD R13, R13, 0x1, R11 ;  /* 0x000000010d0d7824 */ /* 0x000fe400078e020b */
[----:B------:R-:W-:-:S04]  /*c780*/  IMAD.WIDE.U32 R12, R220, UR4, R12 ;  /* 0x00000004dc0c7c25 */ /* 0x000fc8000f8e000c */
[----:B------:R-:W-:Y:S01]  /*c790*/  IMAD R11, R220, UR5, R13 ;  /* 0x00000005dc0b7c24 */ /* 0x000fe2000f8e020d */
[----:B--2---:R-:W-:-:S04]  /*c7a0*/  IADD3 R48, P3, R12, UR6, RZ ;  /* 0x000000060c307c10 */ /* 0x004fc8000ff7e0ff */
[----:B------:R-:W-:Y:S01]  /*c7b0*/  IADD3.X R11, R11, UR7, RZ, P3, !PT ;  /* 0x000000070b0b7c10 */ /* 0x000fe20009ffe4ff */
[----:B---3--:R0:W1:Y:S01]  /*c7c0*/  SHFL.IDX PT, R45, R48, RZ, 0x181f ;  /* 0x00181fff302d7589 */ /* 0x00806200000e0000 */
[----:B------:R-:W-:-:S03]  /*c7d0*/  ISETP.GE.AND P3, PT, R99, 0x1, PT ;  /* 0x000000016300780c */ /* 0x000fc60003f66270 */
[----:B------:R0:W2:Y:S10]  /*c7e0*/  SHFL.IDX PT, R12, R11, RZ, 0x181f ;  /* 0x00181fff0b0c7589 */ /* 0x0000b400000e0000 */
[----:B0-----:R-:W-:Y:S05]  /*c7f0*/  @!P3 BRA `(.L_x_582) ;  /* 0x000000000028b947 */ /* 0x001fea0003800000 */
[----:B------:R-:W-:-:S13]  /*c800*/  ISETP.GE.AND P3, PT, R16, UR38, PT ;  /* 0x0000002610007c0c */ /* 0x000fda000bf66270 */
[----:B-1----:R-:W-:-:S05]  /*c810*/  @!P3 IADD3 R46, P4, R16, R45, RZ ;  /* 0x0000002d102eb210 */ /* 0x002fca0007f9e0ff */
[----:B--2---:R-:W-:Y:S01]  /*c820*/  @!P3 IMAD.X R47, R12, 0x1, R17, P4 ;  /* 0x000000010c2fb824 */ /* 0x004fe200020e0611 */
[----:B------:R-:W-:-:S13]  /*c830*/  ISETP.GE.AND P4, PT, R18, UR38, PT ;  /* 0x0000002612007c0c */ /* 0x000fda000bf86270 */
[----:B------:R-:W-:-:S05]  /*c840*/  @!P4 IADD3 R44, P5, R18, R45, RZ ;  /* 0x0000002d122cc210 */ /* 0x000fca0007fbe0ff */
[----:B------:R-:W-:Y:S02]  /*c850*/  @!P4 IMAD.X R45, R12, 0x1, R217, P5 ;  /* 0x000000010c2dc824 */ /* 0x000fe400028e06d9 */
[----:B------:R-:W0:Y:S04]  /*c860*/  @!P3 LDS.128 R12, [R90+0x10400] ;  /* 0x010400005a0cb984 */ /* 0x000e280000000c00 */
[----:B0-----:R-:W-:Y:S04]  /*c870*/  @!P3 ST.E.128 desc[UR36][R46.64], R12 ;  /* 0x0000000c2e00b985 */ /* 0x001fe8000c101d24 */
[----:B------:R-:W0:Y:S04]  /*c880*/  @!P4 LDS.128 R12, [R90+0x14400] ;  /* 0x014400005a0cc984 */ /* 0x000e280000000c00 */
[----:B0-----:R0:W-:Y:S02]  /*c890*/  @!P4 ST.E.128 desc[UR36][R44.64], R12 ;  /* 0x0000000c2c00c985 */ /* 0x0011e4000c101d24 */
.L_x_582:
[----:B------:R-:W-:Y:S05]  /*c8a0*/  BSYNC B0 ;  /* 0x0000000000007941 */ /* 0x000fea0003800000 */
.L_x_581:
[----:B------:R-:W-:Y:S01]  /*c8b0*/  ISETP.GE.AND P3, PT, R99, 0x21, PT ;  /* 0x000000216300780c */ /* 0x000fe20003f66270 */
[----:B0-2---:R0:W2:Y:S01]  /*c8c0*/  SHFL.IDX PT, R12, R11, 0x1, 0x181f ;  /* 0x00381f000b0c7f89 */ /* 0x0050a200000e0000 */
[----:B------:R-:W-:Y:S03]  /*c8d0*/  BSSY B0, `(.L_x_583) ;  /* 0x000000d000007945 */ /* 0x000fe60003800000 */
[----:B-1----:R0:W1:Y:S08]  /*c8e0*/  SHFL.IDX PT, R45, R48, 0x1, 0x181f ;  /* 0x00381f00302d7f89 */ /* 0x00207000000e0000 */
        /* <DEDUP_REMOVED lines=11> */
.L_x_584:
[----:B------:R-:W-:Y:S05]  /*c9a0*/  BSYNC B0 ;  /* 0x0000000000007941 */ /* 0x000fea0003800000 */
.L_x_583:
[----:B------:R-:W-:Y:S01]  /*c9b0*/  ISETP.GE.AND P3, PT, R99, 0x41, PT ;  /* 0x000000416300780c */ /* 0x000fe20003f66270 */
[----:B0-2---:R0:W2:Y:S01]  /*c9c0*/  SHFL.IDX PT, R12, R11, 0x2, 0x181f ;  /* 0x00581f000b0c7f89 */ /* 0x0050a200000e0000 */
[----:B------:R-:W-:Y:S03]  /*c9d0*/  BSSY B0, `(.L_x_585) ;  /* 0x000000d000007945 */ /* 0x000fe60003800000 */
[----:B-1----:R0:W1:Y:S08]  /*c9e0*/  SHFL.IDX PT, R45, R48, 0x2, 0x181f ;  /* 0x00581f00302d7f89 */ /* 0x00207000000e0000 */
[----:B0-----:R-:W-:Y:S05]  /*c9f0*/  @!P3 BRA `(.L_x_586) ;  /* 0x000000000028b947 */ /* 0x001fea0003800000 */
[----:B------:R-:W-:-:S13]  /*ca00*/  ISETP.GE.AND P3, PT, R16, UR38, PT ;  /* 0x0000002610007c0c */ /* 0x000fda000bf66270 */
[----:B-1----:R-:W-:-:S04]  /*ca10*/  @!P3 IADD3 R46, P4, R16, R45, RZ ;  /* 0x0000002d102eb210 */ /* 0x002fc80007f9e0ff */
[----:B--2---:R-:W-:Y:S02]  /*ca20*/  @!P3 IADD3.X R47, R12, R17, RZ, P4, !PT ;  /* 0x000000110c2fb210 */ /* 0x004fe400027fe4ff */
[----:B------:R-:W-:-:S13]  /*ca30*/  ISETP.GE.AND P4, PT, R18, UR38, PT ;  /* 0x0000002612007c0c */ /* 0x000fda000bf86270 */
[----:B------:R-:W-:-:S05]  /*ca40*/  @!P4 IADD3 R44, P5, R18, R45, RZ ;  /* 0x0000002d122cc210 */ /* 0x000fca0007fbe0ff */
[----:B------:R-:W-:Y:S02]  /*ca50*/  @!P4 IMAD.X R45, R12, 0x1, R217, P5 ;  /* 0x000000010c2dc824 */ /* 0x000fe400028e06d9 */
[----:B------:R-:W0:Y:S04]  /*ca60*/  @!P3 LDS.128 R12, [R90+0x12400] ;  /* 0x012400005a0cb984 */ /* 0x000e280000000c00 */
[----:B0-----:R-:W-:Y:S04]  /*ca70*/  @!P3 ST.E.128 desc[UR36][R46.64], R12 ;  /* 0x0000000c2e00b985 */ /* 0x001fe8000c101d24 */
[----:B------:R-:W0:Y:S04]  /*ca80*/  @!P4 LDS.128 R12, [R90+0x16400] ;  /* 0x016400005a0cc984 */ /* 0x000e280000000c00 */
[----:B0-----:R0:W-:Y:S02]  /*ca90*/  @!P4 ST.E.128 desc[UR36][R44.64], R12 ;  /* 0x0000000c2c00c985 */ /* 0x0011e4000c101d24 */
.L_x_586:
[----:B------:R-:W-:Y:S05]  /*caa0*/  BSYNC B0 ;  /* 0x0000000000007941 */ /* 0x000fea0003800000 */
.L_x_585:
[----:B------:R-:W-:Y:S01]  /*cab0*/  ISETP.GE.AND P3, PT, R99, 0x61, PT ;  /* 0x000000616300780c */ /* 0x000fe20003f66270 */
[----:B------:R-:W3:Y:S01]  /*cac0*/  SHFL.IDX PT, R11, R11, 0x3, 0x181f ;  /* 0x00781f000b0b7f89 */ /* 0x000ee200000e0000 */
[----:B------:R-:W-:Y:S03]  /*cad0*/  BSSY B0, `(.L_x_587) ;  /* 0x000000d000007945 */ /* 0x000fe60003800000 */
[----:B01----:R0:W1:Y:S08]  /*cae0*/  SHFL.IDX PT, R45, R48, 0x3, 0x181f ;  /* 0x00781f00302d7f89 */ /* 0x00307000000e0000 */
[----:B0-----:R-:W-:Y:S05]  /*caf0*/  @!P3 BRA `(.L_x_588) ;  /* 0x000000000028b947 */ /* 0x001fea0003800000 */
[----:B------:R-:W-:-:S13]  /*cb00*/  ISETP.GE.AND P3, PT, R16, UR38, PT ;  /* 0x0000002610007c0c */ /* 0x000fda000bf66270 */
[----:B--2---:R-:W0:Y:S01]  /*cb10*/  @!P3 LDS.128 R12, [R90+0x13400] ;  /* 0x013400005a0cb984 */ /* 0x004e220000000c00 */
[----:B-1----:R-:W-:-:S05]  /*cb20*/  @!P3 IADD3 R46, P4, R16, R45, RZ ;  /* 0x0000002d102eb210 */ /* 0x002fca0007f9e0ff */
[----:B---3--:R-:W-:Y:S01]  /*cb30*/  @!P3 IMAD.X R47, R11, 0x1, R17, P4 ;  /* 0x000000010b2fb824 */ /* 0x008fe200020e0611 */
[----:B------:R-:W-:-:S13]  /*cb40*/  ISETP.GE.AND P4, PT, R18, UR38, PT ;  /* 0x0000002612007c0c */ /* 0x000fda000bf86270 */
[----:B------:R-:W-:-:S05]  /*cb50*/  @!P4 IADD3 R44, P5, R18, R45, RZ ;  /* 0x0000002d122cc210 */ /* 0x000fca0007fbe0ff */
[----:B------:R-:W-:Y:S01]  /*cb60*/  @!P4 IMAD.X R45, R11, 0x1, R217, P5 ;  /* 0x000000010b2dc824 */ /* 0x000fe200028e06d9 */
[----:B0-----:R-:W-:Y:S04]  /*cb70*/  @!P3 ST.E.128 desc[UR36][R46.64], R12 ;  /* 0x0000000c2e00b985 */ /* 0x001fe8000c101d24 */
[----:B------:R-:W0:Y:S04]  /*cb80*/  @!P4 LDS.128 R12, [R90+0x17400] ;  /* 0x017400005a0cc984 */ /* 0x000e280000000c00 */
[----:B0-----:R0:W-:Y:S02]  /*cb90*/  @!P4 ST.E.128 desc[UR36][R44.64], R12 ;  /* 0x0000000c2c00c985 */ /* 0x0011e4000c101d24 */
.L_x_588:
[----:B------:R-:W-:Y:S05]  /*cba0*/  BSYNC B0 ;  /* 0x0000000000007941 */ /* 0x000fea0003800000 */
.L_x_587:
[----:B---3--:R-:W3:Y:S01]  /*cbb0*/  LDL R11, [R1] ;  /* 0x00000000010b7983 */ /* 0x008ee20000100800 */
[----:B------:R-:W-:Y:S01]  /*cbc0*/  @!P2 VIADD R81, R81, 0x388c0 ;  /* 0x000388c05151a836 */ /* 0x000fe20000000000 */
[----:B------:R-:W-:Y:S01]  /*cbd0*/  IADD3 R216, R216, 0x1, RZ ;  /* 0x00000001d8d87810 */ /* 0x000fe20007ffe0ff */
[----:B------:R-:W-:Y:S01]  /*cbe0*/  @!PT LDS RZ, [RZ] ;  /* 0x00000000fffff984 */ /* 0x000fe20000000800 */
[----:B------:R-:W-:Y:S01]  /*cbf0*/  @!PT LDS RZ, [RZ] ;  /* 0x00000000fffff984 */ /* 0x000fe20000000800 */
[----:B------:R-:W-:Y:S01]  /*cc00*/  @!PT LDS RZ, [RZ] ;  /* 0x00000000fffff984 */ /* 0x000fe20000000800 */
[----:B------:R-:W-:Y:S01]  /*cc10*/  @!PT LDS RZ, [RZ] ;  /* 0x00000000fffff984 */ /* 0x000fe20000000800 */
[----:B------:R4:W-:Y:S06]  /*cc20*/  MEMBAR.ALL.CTA ;  /* 0x0000000000007992 */ /* 0x0009ec0000008000 */
[----:B----4-:R-:W4:Y:S01]  /*cc30*/  FENCE.VIEW.ASYNC.S ;  /* 0x00000000000073c6 */ /* 0x010f220000000000 */
[----:B------:R-:W-:Y:S01]  /*cc40*/  @!P2 PRMT R81, RZ, 0x654, R81 ;  /* 0x00000654ff51a816 */ /* 0x000fe20000000051 */
[----:B----4-:R4:W-:Y:S06]  /*cc50*/  BAR.SYNC.DEFER_BLOCKING R93, 0x80 ;  /* 0x0002005d0000751d */ /* 0x0109ec0000010000 */
[----:B------:R4:W-:Y:S01]  /*cc60*/  @!P2 SYNCS.ARRIVE.TRANS64.RED.A1T0 RZ, [R81+URZ], RZ ;  /* 0x000000ff51ffa9a7 */ /* 0x0009e2000810043f */
[----:B------:R-:W-:-:S04]  /*cc70*/  ISETP.NE.AND P2, PT, R216, 0x2, PT ;  /* 0x00000002d800780c */ /* 0x000fc80003f45270 */
[----:B0-2---:R-:W-:Y:S02]  /*cc80*/  SEL R12, RZ, 0x1, P2 ;  /* 0x00000001ff0c7807 */ /* 0x005fe40001000000 */
[----:B------:R-:W-:Y:S02]  /*cc90*/  SEL R216, R216, RZ, P2 ;  /* 0x000000ffd8d87207 */ /* 0x000fe40001000000 */
[----:B------:R-:W-:Y:S02]  /*cca0*/  LOP3.LUT R221, R221, R12, RZ, 0x3c, !PT ;  /* 0x0000000cdddd7212 */ /* 0x000fe400078e3cff */
[----:B---3--:R-:W-:-:S13]  /*ccb0*/  LOP3.LUT P3, RZ, R11, 0x4, RZ, 0xc0, !PT ;  /* 0x000000040bff7812 */ /* 0x008fda000786c0ff */
[----:B----4-:R-:W-:Y:S05]  /*ccc0*/  @P3 BRA `(.L_x_589) ;  /* 0xffffff60007c3947 */ /* 0x010fea000383ffff */
[----:B------:R-:W0:Y:S01]  /*ccd0*/  S2R R11, SR_TID.X ;  /* 0x00000000000b7919 */ /* 0x000e220000002100 */
[----:B------:R-:W-:Y:S02]  /*cce0*/  PLOP3.LUT P0, PT, PT, PT, PT, 0x8, 0x0 ;  /* 0x000000000000781c */ /* 0x000fe40003f0e170 */
[----:B0-----:R-:W-:-:S04]  /*ccf0*/  SHF.R.U32.HI R11, RZ, 0x7, R11 ;  /* 0x00000007ff0b7819 */ /* 0x001fc8000001160b */
[----:B------:R-:W-:-:S13]  /*cd00*/  ISETP.NE.AND P3, PT, R11, 0x1, PT ;  /* 0x000000010b00780c */ /* 0x000fda0003f65270 */
[----:B------:R-:W-:Y:S06]  /*cd10*/  @!P3 BAR.ARV 0x9, 0x100 ;  /* 0x024400000000bb1d */ /* 0x000fec0000002000 */
.L_x_489:
[----:B------:R-:W-:Y:S05]  /*cd20*/  @P0 BRA `(.L_x_590) ;  /* 0x00000000000c0947 */ /* 0x000fea0003800000 */
[----:B------:R-:W0:Y:S01]  /*cd30*/  FENCE.VIEW.ASYNC.G ;  /* 0x00000000000073c6 */ /* 0x000e220000000100 */
[----:B------:R-:W-:Y:S05]  /*cd40*/  WARPSYNC.ALL ;  /* 0x0000000000007948 */ /* 0x000fea0003800000 */
[----:B0-----:R-:W-:Y:S06]  /*cd50*/  BAR.ARV 0xc, 0x180 ;  /* 0x0306000000007b1d */ /* 0x001fec0000002000 */
.L_x_590:
[----:B------:R-:W2:Y:S01]  /*cd60*/  LDL R0, [R1] ;  /* 0x0000000001007983 */ /* 0x000ea20000100800 */
[----:B------:R-:W-:Y:S01]  /*cd70*/  ULDC.64 UR4, c[0x0][0x990] ;  /* 0x0002640000047ab9 */ /* 0x000fe20000000a00 */
[----:B------:R-:W-:Y:S02]  /*cd80*/  ULDC.64 UR6, c[0x0][0x998] ;  /* 0x0002660000067ab9 */ /* 0x000fe40000000a00 */
[----:B------:R-:W3:Y:S04]  /*cd90*/  LDL R10, [R1+0x4c] ;  /* 0x00004c00010a7983 */ /* 0x000ee80000100800 */
[----:B------:R-:W4:Y:S01]  /*cda0*/  LDL R12, [R1+0x38] ;  /* 0x00003800010c7983 */ /* 0x000f220000100800 */
[----:B------:R-:W-:Y:S02]  /*cdb0*/  ISETP.NE.U32.AND P0, PT, RZ, UR4, PT ;  /* 0x00000004ff007c0c */ /* 0x000fe4000bf05070 */
[----:B------:R-:W-:-:S02]  /*cdc0*/  ISETP.NE.U32.AND P1, PT, RZ, UR6, PT ;  /* 0x00000006ff007c0c */ /* 0x000fc4000bf25070 */
[----:B------:R-:W-:Y:S02]  /*cdd0*/  ISETP.NE.AND.EX P0, PT, RZ, UR5, PT, P0 ;  /* 0x00000005ff007c0c */ /* 0x000fe4000bf05300 */
[----:B------:R-:W-:-:S11]  /*cde0*/  ISETP.NE.AND.EX P1, PT, RZ, UR7, PT, P1 ;  /* 0x00000007ff007c0c */ /* 0x000fd6000bf25310 */
[----:B------:R-:W3:Y:S08]  /*cdf0*/  @P0 LDC.64 R6, c[0x0][0x9a8] ;  /* 0x00026a00ff060b82 */ /* 0x000ef00000000a00 */
[----:B------:R-:W0:Y:S08]  /*ce00*/  @P1 LDC.64 R8, c[0x0][0x9b8] ;  /* 0x00026e00ff081b82 */ /* 0x000e300000000a00 */
[----:B------:R-:W1:Y:S08]  /*ce10*/  @P0 LDC.64 R4, c[0x0][0x9b0] ;  /* 0x00026c00ff040b82 */ /* 0x000e700000000a00 */
[----:B------:R-:W1:Y:S01]  /*ce20*/  @P1 LDC.64 R2, c[0x0][0x9c0] ;  /* 0x00027000ff021b82 */ /* 0x000e620000000a00 */
[----:B--2---:R-:W-:Y:S01]  /*ce30*/  LOP3.LUT P4, RZ, R0, 0x8, RZ, 0xc0, !PT ;  /* 0x0000000800ff7812 */ /* 0x004fe2000788c0ff */
[----:B---3--:R-:W-:-:S02]  /*ce40*/  @P0 IMAD R0, R10, R6, RZ ;  /* 0x000000060a000224 */ /* 0x008fc400078e02ff */
[----:B0-----:R-:W-:Y:S02]  /*ce50*/  @P1 IMAD R10, R10, R8, RZ ;  /* 0x000000080a0a1224 */ /* 0x001fe400078e02ff */
[C---:B----4-:R-:W-:Y:S02]  /*ce60*/  @P0 IMAD R11, R12.reuse, R7, R0 ;  /* 0x000000070c0b0224 */ /* 0x050fe400078e0200 */
[----:B------:R-:W-:-:S04]  /*ce70*/  @P0 IMAD.WIDE.U32 R6, R12, R6, RZ ;  /* 0x000000060c060225 */ /* 0x000fc800078e00ff */
[C---:B------:R-:W-:Y:S02]  /*ce80*/  @P1 IMAD R13, R12.reuse, R9, R10 ;  /* 0x000000090c0d1224 */ /* 0x040fe400078e020a */
[----:B------:R-:W-:-:S04]  /*ce90*/  @P1 IMAD.WIDE.U32 R8, R12, R8, RZ ;  /* 0x000000080c081225 */ /* 0x000fc800078e00ff */
[----:B------:R-:W-:Y:S02]  /*cea0*/  @P0 IMAD.IADD R7, R7, 0x1, R11 ;  /* 0x0000000107070824 */ /* 0x000fe400078e020b */
[----:B------:R-:W-:Y:S02]  /*ceb0*/  @P1 IMAD.IADD R9, R9, 0x1, R13 ;  /* 0x0000000109091824 */ /* 0x000fe400078e020d */
[----:B-1----:R-:W-:-:S04]  /*cec0*/  @P0 IMAD.WIDE.U32 R6, R220, R4, R6 ;  /* 0x00000004dc060225 */ /* 0x002fc800078e0006 */
[----:B------:R-:W-:Y:S01]  /*ced0*/  @P1 IMAD.WIDE.U32 R8, R220, R2, R8 ;  /* 0x00000002dc081225 */ /* 0x000fe200078e0008 */
[----:B------:R-:W-:Y:S01]  /*cee0*/  @P0 LEA R2, P2, R6, UR4, 0x2 ;  /* 0x0000000406020c11 */ /* 0x000fe2000f8410ff */
[----:B------:R-:W-:Y:S02]  /*cef0*/  ULDC UR4, c[0x0][0x988] ;  /* 0x0002620000047ab9 */ /* 0x000fe40000000800 */
[----:B------:R-:W-:Y:S01]  /*cf00*/  @P0 IMAD R7, R220, R5, R7 ;  /* 0x00000005dc070224 */ /* 0x000fe200078e0207 */
[----:B------:R-:W-:Y:S01]  /*cf10*/  @P1 LEA R4, P3, R8, UR6, 0x2 ;  /* 0x0000000608041c11 */ /* 0x000fe2000f8610ff */
[----:B------:R-:W-:Y:S02]  /*cf20*/  @P1 IMAD R5, R220, R3, R9 ;  /* 0x00000003dc051224 */ /* 0x000fe400078e0209 */
[----:B------:R-:W-:Y:S01]  /*cf30*/  IMAD.MOV.U32 R0, RZ, RZ, 0x3f800000 ;  /* 0x3f800000ff007424 */ /* 0x000fe200078e00ff */
[----:B------:R-:W-:Y:S01]  /*cf40*/  @P0 LEA.HI.X R3, R6, UR5, R7, 0x2, P2 ;  /* 0x0000000506030c11 */ /* 0x000fe200090f1407 */
[----:B------:R-:W-:Y:S01]  /*cf50*/  IMAD.MOV.U32 R7, RZ, RZ, 0x3f800000 ;  /* 0x3f800000ff077424 */ /* 0x000fe200078e00ff */
[----:B------:R-:W-:-:S05]  /*cf60*/  @P1 LEA.HI.X R5, R8, UR7, R5, 0x2, P3 ;  /* 0x0000000708051c11 */ /* 0x000fca00098f1405 */
[----:B------:R-:W2:Y:S04]  /*cf70*/  @P0 LDG.E R7, desc[UR36][R2.64] ;  /* 0x0000002402070981 */ /* 0x000ea8000c1e1900 */
[----:B------:R-:W2:Y:S01]  /*cf80*/  @P1 LDG.E R0, desc[UR36][R4.64] ;  /* 0x0000002404001981 */ /* 0x000ea2000c1e1900 */
[----:B------:R-:W-:Y:S01]  /*cf90*/  BSSY B0, `(.L_x_591) ;  /* 0x0000023000007945 */ /* 0x000fe20003800000 */
[----:B------:R-:W-:Y:S01]  /*cfa0*/  MOV R168, RZ ;  /* 0x000000ff00a87202 */ /* 0x000fe20000000f00 */
[----:B--2---:R-:W-:-:S04]  /*cfb0*/  FMUL.FTZ R0, R7, R0 ;  /* 0x0000000007007220 */ /* 0x004fc80000410000 */
[----:B------:R-:W-:Y:S01]  /*cfc0*/  FMUL.FTZ R2, R0, UR4 ;  /* 0x0000000400027c20 */ /* 0x000fe20008410000 */
[----:B------:R-:W-:Y:S06]  /*cfd0*/  @!P4 BRA `(.L_x_592) ;  /* 0x000000000078c947 */ /* 0x000fec0003800000 */
[----:B------:R-:W2:Y:S01]  /*cfe0*/  LDL R12, [R1+0x3c] ;  /* 0x00003c00010c7983 */ /* 0x000ea20000100800 */
[----:B------:R-:W-:Y:S01]  /*cff0*/  ULDC UR4, c[0x0][0x9f0] ;  /* 0x00027c0000047ab9 */ /* 0x000fe20000000800 */
[----:B--2---:R-:W-:-:S04]  /*d000*/  ISETP.NE.AND P0, PT, R12, RZ, PT ;  /* 0x000000ff0c00720c */ /* 0x004fc80003f05270 */
[----:B------:R-:W-:-:S04]  /*d010*/  SEL R9, R12, UR4, P0 ;  /* 0x000000040c097c07 */ /* 0x000fc80008000000 */
[-C--:B------:R-:W-:Y:S02]  /*d020*/  IABS R6, R9.reuse ;  /* 0x0000000900067213 */ /* 0x080fe40000000000 */
[----:B------:R-:W-:Y:S02]  /*d030*/  IADD3 R0, R91, -0x1, R9 ;  /* 0xffffffff5b007810 */ /* 0x000fe40007ffe009 */
[----:B------:R-:W0:Y:S01]  /*d040*/  I2F.RP R3, R6 ;  /* 0x0000000600037306 */ /* 0x000e220000209400 */
[-C--:B------:R-:W-:Y:S02]  /*d050*/  IABS R10, R9.reuse ;  /* 0x00000009000a7213 */ /* 0x080fe40000000000 */
[----:B------:R-:W-:Y:S02]  /*d060*/  IABS R8, R0 ;  /* 0x0000000000087213 */ /* 0x000fe40000000000 */
[----:B------:R-:W-:-:S04]  /*d070*/  LOP3.LUT R0, R0, R9, RZ, 0x3c, !PT ;  /* 0x0000000900007212 */ /* 0x000fc800078e3cff */
[----:B------:R-:W-:Y:S01]  /*d080*/  ISETP.GE.AND P2, PT, R0, RZ, PT ;  /* 0x000000ff0000720c */ /* 0x000fe20003f46270 */
[----:B0-----:R-:W0:Y:S02]  /*d090*/  MUFU.RCP R3, R3 ;  /* 0x0000000300037308 */ /* 0x001e240000001000 */
[----:B0-----:R-:W-:Y:S02]  /*d0a0*/  VIADD R4, R3, 0xffffffe ;  /* 0x0ffffffe03047836 */ /* 0x001fe40000000000 */
[----:B------:R-:W-:-:S04]  /*d0b0*/  IMAD.MOV R3, RZ, RZ, -R10 ;  /* 0x000000ffff037224 */ /* 0x000fc800078e0a0a */
        /* <DEDUP_REMOVED lines=8> */
[-C--:B------:R-:W-:Y:S01]  /*d140*/  @!P1 IADD3 R3, R3, -R6.reuse, RZ ;  /* 0x8000000603039210 */ /* 0x080fe20007ffe0ff */
[----:B------:R-:W-:Y:S01]  /*d150*/  @!P1 VIADD R5, R5, 0x1 ;  /* 0x0000000105059836 */ /* 0x000fe20000000000 */
[----:B------:R-:W-:Y:S02]  /*d160*/  ISETP.NE.AND P1, PT, R9, RZ, PT ;  /* 0x000000ff0900720c */ /* 0x000fe40003f25270 */
[----:B------:R-:W-:-:S13]  /*d170*/  ISETP.GE.U32.AND P0, PT, R3, R6, PT ;  /* 0x000000060300720c */ /* 0x000fda0003f06070 */
[----:B------:R-:W-:-:S04]  /*d180*/  @P0 VIADD R5, R5, 0x1 ;  /* 0x0000000105050836 */ /* 0x000fc80000000000 */
[----:B------:R-:W-:Y:S01]  /*d190*/  @!P2 IMAD.MOV R5, RZ, RZ, -R5 ;  /* 0x000000ffff05a224 */ /* 0x000fe200078e0a05 */
[----:B------:R-:W-:-:S05]  /*d1a0*/  @!P1 LOP3.LUT R5, RZ, R9, RZ, 0x33, !PT ;  /* 0x00000009ff059212 */ /* 0x000fca00078e33ff */
[----:B------:R-:W-:-:S07]  /*d1b0*/  IMAD.MOV.U32 R168, RZ, RZ, R5 ;  /* 0x000000ffffa87224 */ /* 0x000fce00078e0005 */
.L_x_592:
[----:B------:R-:W-:Y:S05]  /*d1c0*/  BSYNC B0 ;  /* 0x0000000000007941 */ /* 0x000fea0003800000 */
.L_x_591:
[----:B------:R-:W2:Y:S01]  /*d1d0*/  LDL R0, [R1+0x60] ;  /* 0x0000600001007983 */ /* 0x000ea20000100800 */
[----:B------:R-:W-:Y:S02]  /*d1e0*/  PLOP3.LUT P0, PT, PT, PT, PT, 0x80, 0x0 ;  /* 0x000000000000781c */ /* 0x000fe40003f0f070 */
[----:B------:R-:W-:Y:S02]  /*d1f0*/  CS2R R28, SRZ ;  /* 0x00000000001c7805 */ /* 0x000fe4000001ff00 */
[----:B------:R-:W-:Y:S01]  /*d200*/  MOV R169, RZ ;  /* 0x000000ff00a97202 */ /* 0x000fe20000000f00 */
[----:B------:R-:W-:Y:S01]  /*d210*/  IMAD.MOV.U32 R170, RZ, RZ, RZ ;  /* 0x000000ffffaa7224 */ /* 0x000fe200078e00ff */
[----:B------:R-:W-:Y:S01]  /*d220*/  CS2R R146, SRZ ;  /* 0x0000000000927805 */ /* 0x000fe2000001ff00 */
[----:B------:R-:W-:Y:S01]  /*d230*/  IMAD.MOV.U32 R5, RZ, RZ, RZ ;  /* 0x000000ffff057224 */ /* 0x000fe200078e00ff */
[----:B------:R-:W-:Y:S01]  /*d240*/  CS2R R152, SRZ ;  /* 0x0000000000987805 */ /* 0x000fe2000001ff00 */
[----:B------:R-:W-:Y:S01]  /*d250*/  IMAD.MOV.U32 R25, RZ, RZ, RZ ;  /* 0x000000ffff197224 */ /* 0x000fe200078e00ff */
        /* <DEDUP_REMOVED lines=30> */
[----:B------:R-:W-:Y:S01]  /*d440*/  CS2R R88, SRZ ;  /* 0x0000000000587805 */ /* 0x000fe2000001ff00 */
[----:B------:R-:W-:Y:S01]  /*d450*/  IMAD.MOV.U32 R93, RZ, RZ, RZ ;  /* 0x000000ffff5d7224 */ /* 0x000fe200078e00ff */
[----:B------:R-:W-:-:S02]  /*d460*/  MOV R95, RZ ;  /* 0x000000ff005f7202 */ /* 0x000fc40000000f00 */
        /* <DEDUP_REMOVED lines=26> */
[----:B------:R-:W-:Y:S01]  /*d610*/  CS2R R150, SRZ ;  /* 0x0000000000967805 */ /* 0x000fe2000001ff00 */
[----:B--2---:R-:W-:-:S05]  /*d620*/  IMAD R0, R0, R168, RZ ;  /* 0x000000a800007224 */ /* 0x004fca00078e02ff */
[----:B------:R0:W-:Y:S01]  /*d630*/  STL [R1+0x8], R0 ;  /* 0x0000080001007387 */ /* 0x0001e20000100800 */
[----:B------:R-:W-:Y:S02]  /*d640*/  VIADDMNMX R168, R0, R168, R91, PT ;  /* 0x000000a800a87246 */ /* 0x000fe4000380015b */
[----:B------:R-:W-:Y:S02]  /*d650*/  CS2R R90, SRZ ;  /* 0x00000000005a7805 */ /* 0x000fe4000001ff00 */
[----:B------:R-:W-:-:S13]  /*d660*/  ISETP.GT.AND P1, PT, R168, R0, PT ;  /* 0x00000000a800720c */ /* 0x000fda0003f24270 */
[----:B0-----:R-:W-:Y:S05]  /*d670*/  @!P1 BRA `(.L_x_593) ;  /* 0x000000c800b89947 */ /* 0x001fea0003800000 */
[----:B------:R-:W0:Y:S01]  /*d680*/  S2R R0, SR_TID.X ;  /* 0x0000000000007919 */ /* 0x000e220000002100 */
[----:B------:R-:W-:Y:S01]  /*d690*/  UMOV UR4, 0xffffffff ;  /* 0xffffffff00047882 */ /* 0x000fe20000000000 */
[----:B0-----:R-:W-:-:S05]  /*d6a0*/  VIADD R31, R0, 0xffffff80 ;  /* 0xffffff80001f7836 */ /* 0x001fca0000000000 */
[----:B------:R-:W-:-:S04]  /*d6b0*/  SHF.R.S32.HI R30, RZ, 0x1f, R31 ;  /* 0x0000001fff1e7819 */ /* 0x000fc8000001141f */
[----:B------:R-:W-:-:S04]  /*d6c0*/  LEA.HI R13, R30, R31, RZ, 0x7 ;  /* 0x0000001f1e0d7211 */ /* 0x000fc800078f38ff */
[----:B------:R-:W-:Y:S01]  /*d6d0*/  SHF.R.S32.HI R13, RZ, 0x7, R13 ;  /* 0x00000007ff0d7819 */ /* 0x000fe2000001140d */
[----:B------:R-:W-:Y:S06]  /*d6e0*/  BRA.DIV UR4, `(.L_x_594) ;  /* 0x000001d204187947 */ /* 0x000fec000b800000 */
[----:B------:R0:W1:Y:S02]  /*d6f0*/  SHFL.IDX PT, R14, R13, RZ, 0x1f ;  /* 0x00001fff0d0e7589 */ /* 0x00006400000e0000 */
.L_x_885:
[----:B------:R-:W2:Y:S02]  /*d700*/  LDL R0, [R1+0x198] ;  /* 0x0001980001007983 */ /* 0x000ea40000100800 */
[----:B--2---:R-:W-:Y:S02]  /*d710*/  R2UR UR4, R0 ;  /* 0x00000000000472ca */ /* 0x004fe400000e0000 */
[----:B-1----:R-:W-:-:S04]  /*d720*/  LEA.HI R0, R14, R14, RZ, 0x1 ;  /* 0x0000000e0e007211 */ /* 0x002fc800078f08ff */
[----:B------:R-:W-:-:S05]  /*d730*/  LOP3.LUT R3, R0, 0x1e, RZ, 0xc0, !PT ;  /* 0x0000001e00037812 */ /* 0x000fca00078ec0ff */
[----:B------:R-:W-:Y:S02]  /*d740*/  IMAD.IADD R3, R14, 0x1, -R3 ;  /* 0x000000010e037824 */ /* 0x000fe400078e0a03 */
[----:B------:R-:W-:-:S03]  /*d750*/  IMAD.U32 R0, RZ, RZ, UR4 ;  /* 0x00000004ff007e24 */ /* 0x000fc6000f8e00ff */
[----:B------:R-:W-:Y:S02]  /*d760*/  LEA R3, R3, UR4, 0xd ;  /* 0x0000000403037c11 */ /* 0x000fe4000f8e68ff */
[----:B------:R-:W-:Y:S02]  /*d770*/  LOP3.LUT P0, RZ, R0, 0x3ff, RZ, 0xc0, !PT ;  /* 0x000003ff00ff7812 */ /* 0x000fe4000780c0ff */
[----:B------:R-:W-:Y:S02]  /*d780*/  SHF.R.U32.HI R3, RZ, 0x4, R3 ;  /* 0x00000004ff037819 */ /* 0x000fe40000011603 */
[----:B------:R-:W-:Y:S02]  /*d790*/  P2R R26, PR, RZ, 0x1 ;  /* 0x00000001ff1a7803 */ /* 0x000fe40000000000 */
[----:B------:R-:W-:-:S07]  /*d7a0*/  LOP3.LUT R25, R3, 0x3fff, RZ, 0xc0, !PT ;  /* 0x00003fff03197812 */ /* 0x000fce00078ec0ff */
[----:B------:R-:W-:Y:S05]  /*d7b0*/  @!P0 BRA `(.L_x_595) ;  /* 0x0000000000408947 */ /* 0x000fea0003800000 */
[----:B------:R-:W-:Y:S01]  /*d7c0*/  MOV R14, 0x0 ;  /* 0x00000000000e7802 */ /* 0x000fe20000000f00 */
[----:B------:R-:W-:Y:S01]  /*d7d0*/  ULDC.64 UR4, c[0x4][0xc0] ;  /* 0x0100300000047ab9 */ /* 0x000fe20000000a00 */
[----:B------:R-:W-:Y:S01]  /*d7e0*/  ULDC.64 UR6, c[0x4][0xc8] ;  /* 0x0100320000067ab9 */ /* 0x000fe20000000a00 */
[----:B------:R-:W-:Y:S01]  /*d7f0*/  IMAD.U32 R4, RZ, RZ, UR4 ;  /* 0x00000004ff047e24 */ /* 0x000fe2000f8e00ff */
[----:B------:R-:W-:Y:S01]  /*d800*/  MOV R5, UR5 ;  /* 0x0000000500057c02 */ /* 0x000fe20008000f00 */
[----:B------:R-:W-:Y:S01]  /*d810*/  ULDC.64 UR4, c[0x4][0x30] ;  /* 0x01000c0000047ab9 */ /* 0x000fe20000000a00 */
[----:B------:R-:W1:Y:S01]  /*d820*/  LDC.64 R14, c[0x4][R14] ;  /* 0x010000000e0e7b82 */ /* 0x000e620000000a00 */
[----:B------:R-:W-:Y:S01]  /*d830*/  IMAD.U32 R6, RZ, RZ, UR6 ;  /* 0x00000006ff067e24 */ /* 0x000fe2000f8e00ff */
[----:B------:R-:W-:Y:S01]  /*d840*/  MOV R8, 0x70 ;  /* 0x0000007000087802 */ /* 0x000fe20000000f00 */
[----:B------:R-:W-:Y:S02]  /*d850*/  IMAD.U32 R7, RZ, RZ, UR7 ;  /* 0x00000007ff077e24 */ /* 0x000fe4000f8e00ff */
[----:B------:R-:W-:-:S02]  /*d860*/  IMAD.U32 R10, RZ, RZ, UR4 ;  /* 0x00000004ff0a7e24 */ /* 0x000fc4000f8e00ff */
[----:B------:R-:W-:Y:S02]  /*d870*/  IMAD.U32 R11, RZ, RZ, UR5 ;  /* 0x00000005ff0b7e24 */ /* 0x000fe4000f8e00ff */
[----:B------:R-:W-:Y:S02]  /*d880*/  IMAD.MOV.U32 R12, RZ, RZ, 0x1 ;  /* 0x00000001ff0c7424 */ /* 0x000fe400078e00ff */
[----:B0-----:R-:W-:-:S07]  /*d890*/  IMAD.MOV.U32 R13, RZ, RZ, RZ ;  /* 0x000000ffff0d7224 */ /* 0x001fce00078e00ff */
[----:B------:R-:W-:-:S07]  /*d8a0*/  LEPC R20, `(.L_x_595) ;  /* 0x000000001014794e */ /* 0x000fce0000000000 */
[----:B-1---5:R-:W-:Y:S05]  /*d8b0*/  CALL.ABS.NOINC R14 ;  /* 0x000000000e007343 */ /* 0x022fea0003c00000 */
.L_x_595:
[----:B------:R-:W-:Y:S02]  /*d8c0*/  ULDC UR4, c[0x0][0x3f4] ;  /* 0x0000fd0000047ab9 */ /* 0x000fe40000000800 */
[----:B------:R-:W-:-:S13]  /*d8d0*/  ISETP.LT.AND P0, PT, RZ, UR4, PT ;  /* 0x00000004ff007c0c */ /* 0x000fda000bf01270 */
[----:B------:R-:W-:Y:S05]  /*d8e0*/  @P0 BRA `(.L_x_596) ;  /* 0x0000000000400947 */ /* 0x000fea0003800000 */
[----:B------:R-:W2:Y:S02]  /*d8f0*/  LDL R20, [R1+0x54] ;  /* 0x0000540001147983 */ /* 0x000ea40000100800 */
[----:B--2---:R-:W-:-:S04]  /*d900*/  LEA.HI R0, R20, R20, RZ, 0x1 ;  /* 0x0000001414007211 */ /* 0x004fc800078f08ff */
[----:B------:R-:W-:-:S05]  /*d910*/  LOP3.LUT R0, R0, 0xfffffffe, RZ, 0xc0, !PT ;  /* 0xfffffffe00007812 */ /* 0x000fca00078ec0ff */
[----:B------:R-:W-:-:S05]  /*d920*/  IMAD.IADD R0, R20, 0x1, -R0 ;  /* 0x0000000114007824 */ /* 0x000fca00078e0a00 */
[----:B------:R-:W-:-:S04]  /*d930*/  SHF.L.U32 R0, R0, 0x1f, RZ ;  /* 0x0000001f00007819 */ /* 0x000fc800000006ff */
[----:B------:R1:W2:Y:S03]  /*d940*/  SYNCS.PHASECHK.TRANS64.TRYWAIT P0, [R19+URZ+0x38800], R0 ;  /* 0x03880000130075a7 */ /* 0x0002a6000800017f */
[----:B--2---:R-:W-:Y:S05]  /*d950*/  @!P0 NANOSLEEP.SYNCS 0x989680 ;  /* 0x009896800000895d */ /* 0x004fea0003900000 */
[----:B------:R-:W2:Y:S01]  /*d960*/  @!P0 SYNCS.PHASECHK.TRANS64 P0, [R19+URZ+0x38800], R0 ;  /* 0x03880000130085a7 */ /* 0x000ea2000800007f */
[----:B------:R-:W-:Y:S04]  /*d970*/  BSSY B0, `(.L_x_597) ;  /* 0x0000006000007945 */ /* 0x000fe80003800000 */
[----:B--2---:R-:W-:Y:S05]  /*d980*/  @P0 BRA `(.L_x_598) ;  /* 0x0000000000100947 */ /* 0x004fea0003800000 */
.L_x_599:
[----:B--2---:R2:W3:Y:S02]  /*d990*/  SYNCS.PHASECHK.TRANS64.TRYWAIT P0, [R19+URZ+0x38800], R0 ;  /* 0x03880000130075a7 */ /* 0x0044e4000800017f */
[----:B---3--:R-:W-:Y:S05]  /*d9a0*/  @!P0 NANOSLEEP.SYNCS 0x989680 ;  /* 0x009896800000895d */ /* 0x008fea0003900000 */
[----:B------:R-:W3:Y:S02]  /*d9b0*/  @!P0 SYNCS.PHASECHK.TRANS64 P0, [R19+URZ+0x38800], R0 ;  /* 0x03880000130085a7 */ /* 0x000ee4000800007f */
[----:B---3--:R-:W-:Y:S05]  /*d9c0*/  @!P0 BRA `(.L_x_599) ;  /* 0xfffffffc00f08947 */ /* 0x008fea000383ffff */
.L_x_598:
[----:B------:R-:W-:Y:S05]  /*d9d0*/  BSYNC B0 ;  /* 0x0000000000007941 */ /* 0x000fea0003800000 */
.L_x_597:
[----:B------:R-:W-:Y:S05]  /*d9e0*/  BRA `(.L_x_600) ;  /* 0x0000007000a87947 */ /* 0x000fea0003800000 */
.L_x_596:
[----:B------:R-:W-:Y:S01]  /*d9f0*/  ISETP.NE.AND P0, PT, R26, RZ, PT ;  /* 0x000000ff1a00720c */ /* 0x000fe20003f05270 */
[----:B------:R-:W1:Y:S01]  /*da00*/  LDC.64 R28, c[0x0][0x400] ;  /* 0x00010000ff1c7b82 */ /* 0x000e620000000a00 */
[----:B-----5:R-:W-:Y:S01]  /*da10*/  SHF.R.S32.HI R0, RZ, 0x1f, R24 ;  /* 0x0000001fff007819 */ /* 0x020fe20000011418 */
[----:B------:R-:W-:Y:S01]  /*da20*/  ULDC.64 UR6, c[0x0][0x408] ;  /* 0x0001020000067ab9 */ /* 0x000fe20000000a00 */
[----:B------:R-:W-:-:S03]  /*da30*/  ULDC.64 UR4, c[0x0][0x3f8] ;  /* 0x0000fe0000047ab9 */ /* 0x000fc60000000a00 */
[C---:B------:R-:W-:Y:S02]  /*da40*/  IMAD R5, R0.reuse, UR6, RZ ;  /* 0x0000000600057c24 */ /* 0x040fe4000f8e02ff */
[----:B------:R-:W2:Y:S01]  /*da50*/  LDC.64 R26, c[0x0][0x3e8] ;  /* 0x0000fa00ff1a7b82 */ /* 0x000ea20000000a00 */
[----:B------:R-:W-:Y:S02]  /*da60*/  IMAD R3, R0, UR4, RZ ;  /* 0x0000000400037c24 */ /* 0x000fe4000f8e02ff */
[C---:B------:R-:W-:Y:S02]  /*da70*/  IMAD R5, R24.reuse, UR7, R5 ;  /* 0x0000000718057c24 */ /* 0x040fe4000f8e0205 */
[C---:B------:R-:W-:Y:S02]  /*da80*/  IMAD R3, R24.reuse, UR5, R3 ;  /* 0x0000000518037c24 */ /* 0x040fe4000f8e0203 */
[----:B-1----:R-:W-:-:S05]  /*da90*/  IMAD.WIDE.U32 R28, R24, UR6, R28 ;  /* 0x00000006181c7c25 */ /* 0x002fca000f8e001c */
[----:B------:R-:W-:Y:S01]  /*daa0*/  IADD3 R32, R5, R29, RZ ;  /* 0x0000001d05207210 */ /* 0x000fe20007ffe0ff */
[----:B--2---:R-:W-:-:S04]  /*dab0*/  IMAD.WIDE.U32 R26, R24, UR4, R26 ;  /* 0x00000004181a7c25 */ /* 0x004fc8000f8e001a */
[----:B------:R-:W-:Y:S01]  /*dac0*/  IMAD.IADD R24, R3, 0x1, R27 ;  /* 0x0000000103187824 */ /* 0x000fe200078e021b */
[----:B------:R-:W-:Y:S06]  /*dad0*/  @!P0 BRA `(.L_x_601) ;  /* 0x0000000000408947 */ /* 0x000fec0003800000 */
[----:B------:R-:W-:Y:S01]  /*dae0*/  MOV R14, 0x0 ;  /* 0x00000000000e7802 */ /* 0x000fe20000000f00 */
[----:B------:R-:W-:Y:S01]  /*daf0*/  ULDC.64 UR4, c[0x4][0xc0] ;  /* 0x0100300000047ab9 */ /* 0x000fe20000000a00 */
[----:B------:R-:W-:Y:S01]  /*db00*/  ULDC.64 UR6, c[0x4][0xc8] ;  /* 0x0100320000067ab9 */ /* 0x000fe20000000a00 */
[----:B------:R-:W-:Y:S02]  /*db10*/  IMAD.U32 R4, RZ, RZ, UR4 ;  /* 0x00000004ff047e24 */ /* 0x000fe4000f8e00ff */
[----:B------:R-:W-:Y:S01]  /*db20*/  IMAD.U32 R5, RZ, RZ, UR5 ;  /* 0x00000005ff057e24 */ /* 0x000fe2000f8e00ff */
[----:B------:R-:W1:Y:S01]  /*db30*/  LDC.64 R14, c[0x4][R14] ;  /* 0x010000000e0e7b82 */ /* 0x000e620000000a00 */
[----:B------:R-:W-:Y:S01]  /*db40*/  ULDC.64 UR4, c[0x4][0x28] ;  /* 0x01000a0000047ab9 */ /* 0x000fe20000000a00 */
[----:B------:R-:W-:Y:S01]  /*db50*/  IMAD.U32 R6, RZ, RZ, UR6 ;  /* 0x00000006ff067e24 */ /* 0x000fe2000f8e00ff */
[----:B------:R-:W-:Y:S01]  /*db60*/  MOV R10, UR4 ;  /* 0x00000004000a7c02 */ /* 0x000fe20008000f00 */
[----:B------:R-:W-:-:S02]  /*db70*/  IMAD.U32 R7, RZ, RZ, UR7 ;  /* 0x00000007ff077e24 */ /* 0x000fc4000f8e00ff */
[----:B------:R-:W-:Y:S02]  /*db80*/  IMAD.U32 R11, RZ, RZ, UR5 ;  /* 0x00000005ff0b7e24 */ /* 0x000fe4000f8e00ff */
[----:B------:R-:W-:Y:S02]  /*db90*/  IMAD.MOV.U32 R8, RZ, RZ, 0x70 ;  /* 0x00000070ff087424 */ /* 0x000fe400078e00ff */
[----:B------:R-:W-:Y:S02]  /*dba0*/  IMAD.MOV.U32 R12, RZ, RZ, 0x1 ;  /* 0x00000001ff0c7424 */ /* 0x000fe400078e00ff */
[----:B0-----:R-:W-:-:S07]  /*dbb0*/  IMAD.MOV.U32 R13, RZ, RZ, RZ ;  /* 0x000000ffff0d7224 */ /* 0x001fce00078e00ff */
[----:B------:R-:W-:-:S07]  /*dbc0*/  LEPC R20, `(.L_x_601) ;  /* 0x000000001014794e */ /* 0x000fce0000000000 */
[----:B-1----:R-:W-:Y:S05]  /*dbd0*/  CALL.ABS.NOINC R14 ;  /* 0x000000000e007343 */ /* 0x002fea0003c00000 */
.L_x_601:
[----:B------:R-:W-:Y:S01]  /*dbe0*/  ULDC.U8 UR4, c[0x0][0x410] ;  /* 0x0001040000047ab9 */ /* 0x000fe20000000000 */
[----:B------:R-:W-:Y:S01]  /*dbf0*/  BSSY B0, `(.L_x_602) ;  /* 0x0000701000007945 */ /* 0x000fe20003800000 */
[----:B------:R-:W-:Y:S02]  /*dc00*/  ISETP.NE.AND P0, PT, RZ, UR4, PT ;  /* 0x00000004ff007c0c */ /* 0x000fe4000bf05270 */
[----:B------:R-:W-:-:S11]  /*dc10*/  LEA R0, R41, R219, 0x7 ;  /* 0x000000db29007211 */ /* 0x000fd600078e38ff */
[----:B------:R-:W-:Y:S05]  /*dc20*/  @!P0 BRA `(.L_x_603) ;  /* 0x00000034009c8947 */ /* 0x000fea0003800000 */
[----:B------:R-:W-:-:S03]  /*dc30*/  UMOV UR4, 0xffffffff ;  /* 0xffffffff00047882 */ /* 0x000fc60000000000 */
[----:B------:R-:W-:Y:S05]  /*dc40*/  BRA.DIV UR4, `(.L_x_604) ;  /* 0x000001ca04e47947 */ /* 0x000fea000b800000 */
[----:B------:R1:W2:Y:S04]  /*dc50*/  SHFL.IDX PT, R27, R26, RZ, 0x181f ;  /* 0x00181fff1a1b7589 */ /* 0x0002a800000e0000 */
[----:B------:R1:W3:Y:S04]  /*dc60*/  SHFL.IDX PT, R29, R28, RZ, 0x181f ;  /* 0x00181fff1c1d7589 */ /* 0x0002e800000e0000 */
[----:B------:R1:W4:Y:S04]  /*dc70*/  SHFL.IDX PT, R3, R24, RZ, 0x181f ;  /* 0x00181fff18037589 */ /* 0x00032800000e0000 */
[----:B------:R1:W0:Y:S02]  /*dc80*/  SHFL.IDX PT, R21, R32, RZ, 0x181f ;  /* 0x00181fff20157589 */ /* 0x00022400000e0000 */
.L_x_891:
[----:B------:R-:W5:Y:S01]  /*dc90*/  LDL R5, [R1+0x54] ;  /* 0x0000540001057983 */ /* 0x000f620000100800 */
[----:B------:R-:W-:Y:S01]  /*dca0*/  ULDC UR4, c[0x0][0x448] ;  /* 0x0001120000047ab9 */ /* 0x000fe20000000800 */
[----:B------:R-:W-:Y:S01]  /*dcb0*/  BSSY B1, `(.L_x_605) ;  /* 0x000001f000017945 */ /* 0x000fe20003800000 */
[----:B------:R-:W-:Y:S01]  /*dcc0*/  IMAD R30, R92, UR4, RZ ;  /* 0x000000045c1e7c24 */ /* 0x000fe2000f8e02ff */
[----:B------:R-:W-:Y:S02]  /*dcd0*/  CS2R R6, SRZ ;  /* 0x0000000000067805 */ /* 0x000fe4000001ff00 */
[----:B------:R-:W-:Y:S02]  /*dce0*/  CS2R R8, SRZ ;  /* 0x0000000000087805 */ /* 0x000fe4000001ff00 */
[----:B------:R-:W-:Y:S02]  /*dcf0*/  CS2R R10, SRZ ;  /* 0x00000000000a7805 */ /* 0x000fe4000001ff00 */
[----:B------:R-:W-:Y:S01]  /*dd00*/  ISETP.GE.AND P0, PT, R0, R30, PT ;  /* 0x0000001e0000720c */ /* 0x000fe20003f06270 */
[----:B------:R-:W-:Y:S01]  /*dd10*/  IMAD R30, R41, -0x80, R30 ;  /* 0xffffff80291e7824 */ /* 0x000fe200078e021e */
[----:B-----5:R-:W-:-:S04]  /*dd20*/  LEA.HI R4, R5, R5, RZ, 0x1 ;  /* 0x0000000505047211 */ /* 0x020fc800078f08ff */
[----:B------:R-:W-:-:S05]  /*dd30*/  LOP3.LUT R4, R4, 0xfffffffe, RZ, 0xc0, !PT ;  /* 0xfffffffe04047812 */ /* 0x000fca00078ec0ff */
[----:B-1----:R-:W-:Y:S01]  /*dd40*/  IMAD.IADD R32, R5, 0x1, -R4 ;  /* 0x0000000105207824 */ /* 0x002fe200078e0a04 */
[----:B------:R-:W-:-:S04]  /*dd50*/  CS2R R4, SRZ ;  /* 0x0000000000047805 */ /* 0x000fc8000001ff00 */
[----:B------:R-:W-:Y:S01]  /*dd60*/  SHF.L.U32 R32, R32, 0x1f, RZ ;  /* 0x0000001f20207819 */ /* 0x000fe200000006ff */
[----:B------:R-:W-:Y:S06]  /*dd70*/  @P0 BRA `(.L_x_606) ;  /* 0x0000000000480947 */ /* 0x000fec0003800000 */
[----:B------:R-:W3:Y:S01]  /*dd80*/  LDL R24, [R1+0x40] ;  /* 0x0000400001187983 */ /* 0x000ee20000100800 */
[----:B------:R-:W-:Y:S02]  /*dd90*/  ULDC UR4, c[0x0][0x3f4] ;  /* 0x0000fd0000047ab9 */ /* 0x000fe40000000800 */
[----:B------:R-:W-:Y:S02]  /*dda0*/  ISETP.GE.AND P3, PT, R22, UR4, PT ;  /* 0x0000000416007c0c */ /* 0x000fe4000bf66270 */
[----:B------:R-:W-:-:S11]  /*ddb0*/  ISETP.GE.AND P4, PT, R218, UR4, PT ;  /* 0x00000004da007c0c */ /* 0x000fd6000bf86270 */
[-C--:B--2---:R-:W-:Y:S02]  /*ddc0*/  @!P3 IADD3 R4, P0, R22, R27.reuse, RZ ;  /* 0x0000001b1604b210 */ /* 0x084fe40007f1e0ff */
[----:B------:R-:W-:-:S03]  /*ddd0*/  @!P4 IADD3 R12, P1, R218, R27, RZ ;  /* 0x0000001bda0cc210 */ /* 0x000fc60007f3e0ff */
[--C-:B----4-:R-:W-:Y:S01]  /*dde0*/  @!P3 IMAD.X R5, R3, 0x1, R23.reuse, P0 ;  /* 0x000000010305b824 */ /* 0x110fe200000e0617 */
[-C--:B---3--:R-:W-:Y:S02]  /*ddf0*/  @!P3 IADD3 R14, P0, R22, R29.reuse, RZ ;  /* 0x0000001d160eb210 */ /* 0x088fe40007f1e0ff */
[----:B------:R-:W-:Y:S02]  /*de00*/  @!P4 IADD3 R20, P2, R218, R29, RZ ;  /* 0x0000001dda14c210 */ /* 0x000fe40007f5e0ff */
[----:B------:R-:W-:Y:S01]  /*de10*/  CS2R R8, SRZ ;  /* 0x0000000000087805 */ /* 0x000fe2000001ff00 */
[----:B------:R1:W5:Y:S01]  /*de20*/  @!P3 LD.E.64 R6, desc[UR36][R4.64] ;  /* 0x000000240406b980 */ /* 0x000362000c101b00 */
[----:B0-----:R-:W-:-:S05]  /*de30*/  @!P3 IMAD.X R15, R21, 0x1, R23, P0 ;  /* 0x00000001150fb824 */ /* 0x001fca00000e0617 */
[----:B------:R0:W5:Y:S01]  /*de40*/  @!P3 LD.E.64 R10, desc[UR36][R14.64] ;  /* 0x000000240e0ab980 */ /* 0x000162000c101b00 */
[----:B-1----:R-:W-:Y:S01]  /*de50*/  CS2R R4, SRZ ;  /* 0x0000000000047805 */ /* 0x002fe2000001ff00 */
[----:B------:R-:W-:Y:S01]  /*de60*/  @!P4 IMAD.X R13, R3, 0x1, R24, P1 ;  /* 0x00000001030dc824 */ /* 0x000fe200008e0618 */
[----:B------:R-:W-:-:S04]  /*de70*/  @!P4 IADD3.X R21, R21, R24, RZ, P2, !PT ;  /* 0x000000181515c210 */ /* 0x000fc800017fe4ff */
[----:B------:R0:W5:Y:S04]  /*de80*/  @!P4 LD.E.64 R4, desc[UR36][R12.64] ;  /* 0x000000240c04c980 */ /* 0x000168000c101b00 */
[----:B------:R0:W5:Y:S02]  /*de90*/  @!P4 LD.E.64 R8, desc[UR36][R20.64] ;  /* 0x000000241408c980 */ /* 0x000164000c101b00 */
.L_x_606:
[----:B------:R-:W-:Y:S05]  /*dea0*/  BSYNC B1 ;  /* 0x0000000000017941 */ /* 0x000fea0003800000 */
.L_x_605:
[----:B------:R-:W1:Y:S01]  /*deb0*/  SYNCS.PHASECHK.TRANS64.TRYWAIT P0, [R19+URZ+0x38800], R32 ;  /* 0x03880020130075a7 */ /* 0x000e62000800017f */
[----:B----45:R-:W-:Y:S01]  /*dec0*/  SHF.R.U32.HI R3, RZ, 0x8, R4 ;  /* 0x00000008ff037819 */ /* 0x030fe20000011604 */
[----:B------:R-:W-:Y:S01]  /*ded0*/  BSSY B1, `(.L_x_607) ;  /* 0x000002e000017945 */ /* 0x000fe20003800000 */
[----:B--2---:R-:W-:Y:S02]  /*dee0*/  SHF.R.U32.HI R27, RZ, 0x8, R5 ;  /* 0x00000008ff1b7819 */ /* 0x004fe40000011605 */
[----:B0-----:R-:W-:Y:S02]  /*def0*/  LOP3.LUT R20, R4, 0xff, RZ, 0xc0, !PT ;  /* 0x000000ff04147812 */ /* 0x001fe400078ec0ff */
[----:B------:R-:W-:Y:S02]  /*df00*/  LOP3.LUT R3, R3, 0xff, RZ, 0xc0, !PT ;  /* 0x000000ff03037812 */ /* 0x000fe400078ec0ff */
[----:B------:R-:W-:Y:S02]  /*df10*/  LOP3.LUT R24, R5, 0xff, RZ, 0xc0, !PT ;  /* 0x000000ff05187812 */ /* 0x000fe400078ec0ff */
[----:B------:R-:W-:-:S02]  /*df20*/  LOP3.LUT R27, R27, 0xff, RZ, 0xc0, !PT ;  /* 0x000000ff1b1b7812 */ /* 0x000fc400078ec0ff */
[----:B------:R-:W-:Y:S02]  /*df30*/  PRMT R21, R3, 0x7604, R20 ;  /* 0x0000760403157816 */ /* 0x000fe40000000014 */
[----:B------:R-:W-:Y:S02]  /*df40*/  PRMT R24, R27, 0x7604, R24 ;  /* 0x000076041b187816 */ /* 0x000fe40000000018 */
[----:B------:R-:W-:Y:S02]  /*df50*/  SHF.R.U32.HI R3, RZ, 0x8, R8 ;  /* 0x00000008ff037819 */ /* 0x000fe40000011608 */
[----:B------:R-:W-:Y:S02]  /*df60*/  SHF.R.U32.HI R27, RZ, 0x8, R11 ;  /* 0x00000008ff1b7819 */ /* 0x000fe4000001160b */
[----:B------:R-:W-:Y:S02]  /*df70*/  SHF.R.U32.HI R31, RZ, 0x8, R9 ;  /* 0x00000008ff1f7819 */ /* 0x000fe40000011609 */
[----:B------:R-:W-:-:S02]  /*df80*/  LOP3.LUT R26, R8, 0xff, RZ, 0xc0, !PT ;  /* 0x000000ff081a7812 */ /* 0x000fc400078ec0ff */
[----:B------:R-:W-:Y:S02]  /*df90*/  LOP3.LUT R3, R3, 0xff, RZ, 0xc0, !PT ;  /* 0x000000ff03037812 */ /* 0x000fe400078ec0ff */
[----:B------:R-:W-:Y:S02]  /*dfa0*/  SHF.R.U32.HI R0, RZ, 0x8, R6 ;  /* 0x00000008ff007819 */ /* 0x000fe40000011606 */
[----:B------:R-:W-:Y:S02]  /*dfb0*/  SHF.R.U32.HI R15, RZ, 0x8, R7 ;  /* 0x00000008ff0f7819 */ /* 0x000fe40000011607 */
[----:B------:R-:W-:Y:S02]  /*dfc0*/  LOP3.LUT R20, R11, 0xff, RZ, 0xc0, !PT ;  /* 0x000000ff0b147812 */ /* 0x000fe400078ec0ff */
[----:B------:R-:W-:Y:S02]  /*dfd0*/  LOP3.LUT R28, R9, 0xff, RZ, 0xc0, !PT ;  /* 0x000000ff091c7812 */ /* 0x000fe400078ec0ff */
[----:B------:R-:W-:-:S02]  /*dfe0*/  LOP3.LUT R27, R27, 0xff, RZ, 0xc0, !PT ;  /* 0x000000ff1b1b7812 */ /* 0x000fc400078ec0ff */
[----:B------:R-:W-:Y:S02]  /*dff0*/  LOP3.LUT R31, R31, 0xff, RZ, 0xc0, !PT ;  /* 0x000000ff1f1f7812 */ /* 0x000fe400078ec0ff */
[----:B------:R-:W-:Y:S02]  /*e000*/  PRMT R33, R3, 0x7604, R26 ;  /* 0x0000760403217816 */ /* 0x000fe4000000001a */
[----:B------:R-:W-:Y:S02]  /*e010*/  LOP3.LUT R12, R6, 0xff, RZ, 0xc0, !PT ;  /* 0x000000ff060c7812 */ /* 0x000fe400078ec0ff */
[----:B------:R-:W-:Y:S02]  /*e020*/  LOP3.LUT R14, R7, 0xff, RZ, 0xc0, !PT ;  /* 0x000000ff070e7812 */ /* 0x000fe400078ec0ff */
[----:B------:R-:W-:Y:S02]  /*e030*/  LOP3.LUT R13, R0, 0xff, RZ, 0xc0, !PT ;  /* 0x000000ff000d7812 */ /* 0x000fe400078ec0ff */
[----:B------:R-:W-:-:S02]  /*e040*/  LOP3.LUT R15, R15, 0xff, RZ, 0xc0, !PT ;  /* 0x000000ff0f0f7812 */ /* 0x000fc400078ec0ff */
[----:B------:R-:W-:Y:S02]  /*e050*/  PRMT R20, R27, 0x7604, R20 ;  /* 0x000076041b147816 */ /* 0x000fe40000000014 */
[----:B------:R-:W-:Y:S02]  /*e060*/  PRMT R28, R31, 0x7604, R28 ;  /* 0x000076041f1c7816 */ /* 0x000fe4000000001c */
[----:B------:R-:W-:Y:S02]  /*e070*/  SHF.R.U32.HI R3, RZ, 0x10, R7 ;  /* 0x00000010ff037819 */ /* 0x000fe40000011607 */
[----:B------:R-:W-:Y:S02]  /*e080*/  SHF.R.U32.HI R0, RZ, 0x8, R10 ;  /* 0x00000008ff007819 */ /* 0x000fe4000001160a */
[----:B------:R-:W-:Y:S01]  /*e090*/  SHF.R.U32.HI R27, RZ, 0x10, R5 ;  /* 0x00000010ff1b7819 */ /* 0x000fe20000011605 */
[----:B------:R-:W-:Y:S01]  /*e0a0*/  IMAD.U32 R3, R3, 0x10000, RZ ;  /* 0x0001000003037824 */ /* 0x000fe200078e00ff */
[----:B------:R-:W-:-:S02]  /*e0b0*/  SHF.R.U32.HI R31, RZ, 0x10, R11 ;  /* 0x00000010ff1f7819 */ /* 0x000fc4000001160b */
[----:B------:R-:W-:Y:S01]  /*e0c0*/  SHF.R.U32.HI R35, RZ, 0x10, R9 ;  /* 0x00000010ff237819 */ /* 0x000fe20000011609 */
[----:B------:R-:W-:Y:S01]  /*e0d0*/  IMAD.U32 R27, R27, 0x10000, RZ ;  /* 0x000100001b1b7824 */ /* 0x000fe200078e00ff */
[----:B------:R-:W-:Y:S01]  /*e0e0*/  PRMT R13, R13, 0x7604, R12 ;  /* 0x000076040d0d7816 */ /* 0x000fe2000000000c */
[----:B------:R-:W-:Y:S01]  /*e0f0*/  IMAD.U32 R31, R31, 0x10000, RZ ;  /* 0x000100001f1f7824 */ /* 0x000fe200078e00ff */
[----:B------:R-:W-:Y:S01]  /*e100*/  PRMT R14, R15, 0x7604, R14 ;  /* 0x000076040f0e7816 */ /* 0x000fe2000000000e */
[----:B------:R-:W-:Y:S01]  /*e110*/  IMAD.U32 R35, R35, 0x10000, RZ ;  /* 0x0001000023237824 */ /* 0x000fe200078e00ff */
[----:B------:R-:W-:Y:S02]  /*e120*/  LOP3.LUT R12, R10, 0xff, RZ, 0xc0, !PT ;  /* 0x000000ff0a0c7812 */ /* 0x000fe400078ec0ff */
[----:B------:R-:W-:Y:S02]  /*e130*/  LOP3.LUT R15, R0, 0xff, RZ, 0xc0, !PT ;  /* 0x000000ff000f7812 */ /* 0x000fe400078ec0ff */
[----:B------:R-:W-:-:S02]  /*e140*/  LOP3.LUT R27, R24, 0xff0000, R27, 0xf8, !PT ;  /* 0x00ff0000181b7812 */ /* 0x000fc400078ef81b */
[----:B---3--:R-:W-:Y:S02]  /*e150*/  PRMT R29, R15, 0x7604, R12 ;  /* 0x000076040f1d7816 */ /* 0x008fe4000000000c */
[----:B------:R-:W-:Y:S02]  /*e160*/  LOP3.LUT R15, R14, 0xff0000, R3, 0xf8, !PT ;  /* 0x00ff00000e0f7812 */ /* 0x000fe400078ef803 */
[----:B------:R-:W-:Y:S02]  /*e170*/  LOP3.LUT R31, R20, 0xff0000, R31, 0xf8, !PT ;  /* 0x00ff0000141f7812 */ /* 0x000fe400078ef81f */
[----:B------:R-:W-:Y:S02]  /*e180*/  LOP3.LUT R35, R28, 0xff0000, R35, 0xf8, !PT ;  /* 0x00ff00001c237812 */ /* 0x000fe400078ef823 */
[----:B------:R-:W-:Y:S01]  /*e190*/  LOP3.LUT R3, R13, 0xff0000, R6, 0xf8, !PT ;  /* 0x00ff00000d037812 */ /* 0x000fe200078ef806 */
[----:B-1----:R-:W-:Y:S06]  /*e1a0*/  @!P0 BRA `(.L_x_608) ;  /* 0x000001c800008947 */ /* 0x002fec0003800000 */
.L_x_892:
[----:B------:R-:W-:Y:S05]  /*e1b0*/  BSYNC B1 ;  /* 0x0000000000017941 */ /* 0x000fea0003800000 */
.L_x_607:
[----:B------:R-:W-:Y:S01]  /*e1c0*/  VIMNMX R14, R30, 0x80, PT ;  /* 0x000000801e0e7848 */ /* 0x000fe20003fe0100 */
[----:B------:R-:W-:Y:S01]  /*e1d0*/  BSSY B1, `(.L_x_609) ;  /* 0x00000ca000017945 */ /* 0x000fe20003800000 */
[----:B------:R-:W-:Y:S02]  /*e1e0*/  LOP3.LUT R21, R21, 0xff0000, R4, 0xf8, !PT ;  /* 0x00ff000015157812 */ /* 0x000fe400078ef804 */
[----:B------:R-:W-:Y:S02]  /*e1f0*/  ISETP.GE.AND P0, PT, R219, R14, PT ;  /* 0x0000000edb00720c */ /* 0x000fe40003f06270 */
[----:B------:R-:W-:Y:S02]  /*e200*/  LOP3.LUT R29, R29, 0xff0000, R10, 0xf8, !PT ;  /* 0x00ff00001d1d7812 */ /* 0x000fe400078ef80a */
[----:B------:R-:W-:Y:S02]  /*e210*/  LOP3.LUT R33, R33, 0xff0000, R8, 0xf8, !PT ;  /* 0x00ff000021217812 */ /* 0x000fe400078ef808 */
[----:B------:R-:W-:-:S02]  /*e220*/  LOP3.LUT R3, R3, 0xff000000, R6, 0xf8, !PT ;  /* 0xff00000003037812 */ /* 0x000fc400078ef806 */
[----:B------:R-:W-:Y:S02]  /*e230*/  LOP3.LUT R13, R15, 0xff000000, R7, 0xf8, !PT ;  /* 0xff0000000f0d7812 */ /* 0x000fe400078ef807 */
[----:B------:R-:W-:Y:S02]  /*e240*/  LOP3.LUT R0, R21, 0xff000000, R4, 0xf8, !PT ;  /* 0xff00000015007812 */ /* 0x000fe400078ef804 */
[----:B------:R-:W-:Y:S02]  /*e250*/  LOP3.LUT R12, R27, 0xff000000, R5, 0xf8, !PT ;  /* 0xff0000001b0c7812 */ /* 0x000fe400078ef805 */
[----:B------:R-:W-:Y:S02]  /*e260*/  LOP3.LUT R10, R29, 0xff000000, R10, 0xf8, !PT ;  /* 0xff0000001d0a7812 */ /* 0x000fe400078ef80a */
[----:B------:R-:W-:Y:S02]  /*e270*/  LOP3.LUT R11, R31, 0xff000000, R11, 0xf8, !PT ;  /* 0xff0000001f0b7812 */ /* 0x000fe400078ef80b */
[----:B------:R-:W-:-:S02]  /*e280*/  LOP3.LUT R8, R33, 0xff000000, R8, 0xf8, !PT ;  /* 0xff00000021087812 */ /* 0x000fc400078ef808 */
[----:B------:R-:W-:Y:S01]  /*e290*/  LOP3.LUT R9, R35, 0xff000000, R9, 0xf8, !PT ;  /* 0xff00000023097812 */ /* 0x000fe200078ef809 */
[----:B------:R-:W-:Y:S06]  /*e2a0*/  @P0 BRA `(.L_x_610) ;  /* 0x0000000800f00947 */ /* 0x000fec0003800000 */
[----:B------:R1:W5:Y:S01]  /*e2b0*/  LDL R42, [R1+0x30] ;  /* 0x00003000012a7983 */ /* 0x0003620000100800 */
[----:B------:R-:W2:Y:S01]  /*e2c0*/  LDC R5, c[0x0][0x3f4] ;  /* 0x0000fd00ff057b82 */ /* 0x000ea20000000800 */
[----:B------:R-:W-:Y:S01]  /*e2d0*/  BSSY B2, `(.L_x_611) ;  /* 0x000005e000027945 */ /* 0x000fe20003800000 */
[-C--:B--2---:R-:W-:Y:S02]  /*e2e0*/  ISETP.GE.AND P0, PT, R22, R5.reuse, PT ;  /* 0x000000051600720c */ /* 0x084fe40003f06270 */
[----:B------:R-:W-:-:S11]  /*e2f0*/  ISETP.GE.AND P1, PT, R218, R5, PT ;  /* 0x00000005da00720c */ /* 0x000fd60003f26270 */
[----:B-1----:R-:W-:Y:S05]  /*e300*/  @P0 BRA `(.L_x_612) ;  /* 0x0000000400680947 */ /* 0x002fea0003800000 */
[----:B-----5:R-:W1:Y:S01]  /*e310*/  LDS.128 R4, [R42+0x20400] ;  /* 0x020400002a047984 */ /* 0x020e620000000c00 */
[----:B------:R-:W-:Y:S02]  /*e320*/  F2FP.F16.E4M3.UNPACK_B R29, R10 ;  /* 0x0000000aff1d723e */ /* 0x000fe400020006ff */
[----:B------:R-:W-:-:S03]  /*e330*/  F2FP.F16.E4M3.UNPACK_B R27, R3 ;  /* 0x00000003ff1b723e */ /* 0x000fc600020006ff */
[----:B------:R-:W-:Y:S02]  /*e340*/  HADD2.F32 R30, -RZ, R29.H1_H1 ;  /* 0x3000001dff1e7230 */ /* 0x000fe40000004100 */
[----:B------:R-:W-:Y:S02]  /*e350*/  HADD2.F32 R28, -RZ, R27.H1_H1 ;  /* 0x3000001bff1c7230 */ /* 0x000fe40000004100 */
[----:B------:R-:W-:Y:S02]  /*e360*/  HADD2.F32 R29, -RZ, R29.H0_H0 ;  /* 0x2000001dff1d7230 */ /* 0x000fe40000004100 */
[----:B------:R-:W-:Y:S01]  /*e370*/  HADD2.F32 R27, -RZ, R27.H0_H0 ;  /* 0x2000001bff1b7230 */ /* 0x000fe20000004100 */
[-C--:B-1----:R-:W-:Y:S02]  /*e380*/  F2FP.F16.E4M3.UNPACK_B R15, R4.reuse.H1 ;  /* 0x00000004ff0f723e */ /* 0x082fe400030006ff */
[-C--:B------:R-:W-:Y:S02]  /*e390*/  F2FP.F16.E4M3.UNPACK_B R21, R5.reuse ;  /* 0x00000005ff15723e */ /* 0x080fe400020006ff */
[----:B------:R-:W-:Y:S01]  /*e3a0*/  F2FP.F16.E4M3.UNPACK_B R24, R5.H1 ;  /* 0x00000005ff18723e */ /* 0x000fe200030006ff */
[--C-:B------:R-:W-:Y:S01]  /*e3b0*/  HADD2.F32 R20, -RZ, R15.reuse.H0_H0 ;  /* 0x2000000fff147230 */ /* 0x100fe20000004100 */
[----:B------:R-:W-:Y:S01]  /*e3c0*/  F2FP.F16.E4M3.UNPACK_B R4, R4 ;  /* 0x00000004ff04723e */ /* 0x000fe200020006ff */
[----:B------:R-:W-:Y:S01]  /*e3d0*/  HADD2.F32 R15, -RZ, R15.H1_H1 ;  /* 0x3000000fff0f7230 */ /* 0x000fe20000004100 */
[----:B------:R-:W-:-:S02]  /*e3e0*/  F2FP.F16.E4M3.UNPACK_B R26, R6 ;  /* 0x00000006ff1a723e */ /* 0x000fc400020006ff */
[----:B------:R-:W-:Y:S02]  /*e3f0*/  F2FP.F16.E4M3.UNPACK_B R6, R6.H1 ;  /* 0x00000006ff06723e */ /* 0x000fe400030006ff */
[C---:B------:R-:W-:Y:S01]  /*e400*/  FMUL.FTZ R5, R15.reuse, R30 ;  /* 0x0000001e0f057220 */ /* 0x040fe20000410000 */
[-C--:B------:R-:W-:Y:S01]  /*e410*/  FMUL.FTZ R31, R15, R28.reuse ;  /* 0x0000001c0f1f7220 */ /* 0x080fe20000410000 */
[----:B------:R-:W-:Y:S02]  /*e420*/  F2FP.F16.E4M3.UNPACK_B R15, R7 ;  /* 0x00000007ff0f723e */ /* 0x000fe400020006ff */
[C---:B------:R-:W-:Y:S01]  /*e430*/  FFMA.FTZ R33, R20.reuse, R28, -R5 ;  /* 0x0000001c14217223 */ /* 0x040fe20000010805 */
[--C-:B------:R-:W-:Y:S01]  /*e440*/  HADD2.F32 R5, -RZ, R4.reuse.H1_H1 ;  /* 0x30000004ff057230 */ /* 0x100fe20000004100 */
[----:B------:R-:W-:Y:S01]  /*e450*/  F2FP.F16.E4M3.UNPACK_B R28, R10.H1 ;  /* 0x0000000aff1c723e */ /* 0x000fe200030006ff */
[----:B------:R-:W-:Y:S01]  /*e460*/  FFMA.FTZ R34, R20, R30, R31 ;  /* 0x0000001e14227223 */ /* 0x000fe2000001001f */
[----:B------:R-:W-:Y:S01]  /*e470*/  HADD2.F32 R4, -RZ, R4.H0_H0 ;  /* 0x20000004ff047230 */ /* 0x000fe20000004100 */
[----:B------:R-:W-:Y:S01]  /*e480*/  F2FP.F16.E4M3.UNPACK_B R20, R3.H1 ;  /* 0x00000003ff14723e */ /* 0x000fe200030006ff */
[C---:B------:R-:W-:Y:S01]  /*e490*/  FMUL.FTZ R31, R5.reuse, R29 ;  /* 0x0000001d051f7220 */ /* 0x040fe20000410000 */
[----:B0-----:R-:W-:Y:S01]  /*e4a0*/  FMUL.FTZ R32, R5, R27 ;  /* 0x0000001b05207220 */ /* 0x001fe20000410000 */
[----:B------:R-:W-:Y:S01]  /*e4b0*/  HADD2.F32 R30, -RZ, R28.H1_H1 ;  /* 0x3000001cff1e7230 */ /* 0x000fe20000004100 */
[----:B------:R-:W-:Y:S01]  /*e4c0*/  F2FP.F16.E4M3.UNPACK_B R7, R7.H1 ;  /* 0x00000007ff07723e */ /* 0x000fe200030006ff */
[----:B------:R-:W-:-:S02]  /*e4d0*/  HADD2.F32 R5, -RZ, R24.H1_H1 ;  /* 0x30000018ff057230 */ /* 0x000fc40000004100 */
[C---:B------:R-:W-:Y:S01]  /*e4e0*/  FFMA.FTZ R31, R4.reuse, R27, -R31 ;  /* 0x0000001b041f7223 */ /* 0x040fe2000001081f */
[----:B------:R-:W-:Y:S01]  /*e4f0*/  FFMA.FTZ R32, R4, R29, R32 ;  /* 0x0000001d04207223 */ /* 0x000fe20000010020 */
[----:B------:R-:W-:Y:S02]  /*e500*/  HADD2.F32 R27, -RZ, R20.H1_H1 ;  /* 0x30000014ff1b7230 */ /* 0x000fe40000004100 */
[----:B------:R-:W-:Y:S02]  /*e510*/  HADD2.F32 R24, -RZ, R24.H0_H0 ;  /* 0x20000018ff187230 */ /* 0x000fe40000004100 */
[C---:B------:R-:W-:Y:S01]  /*e520*/  FMUL.FTZ R29, R5.reuse, R30 ;  /* 0x0000001e051d7220 */ /* 0x040fe20000410000 */
[----:B------:R-:W-:Y:S02]  /*e530*/  HADD2.F32 R28, -RZ, R28.H0_H0 ;  /* 0x2000001cff1c7230 */ /* 0x000fe40000004100 */
[----:B------:R-:W-:Y:S01]  /*e540*/  FMUL.FTZ R5, R5, R27 ;  /* 0x0000001b05057220 */ /* 0x000fe20000410000 */
[----:B------:R-:W-:-:S02]  /*e550*/  HADD2.F32 R4, -RZ, R21.H1_H1 ;  /* 0x30000015ff047230 */ /* 0x000fc40000004100 */
[C---:B------:R-:W-:Y:S01]  /*e560*/  FFMA.FTZ R37, R24.reuse, R27, -R29 ;  /* 0x0000001b18257223 */ /* 0x040fe2000001081d */
[----:B------:R-:W-:Y:S01]  /*e570*/  F2FP.F16.E4M3.UNPACK_B R27, R11 ;  /* 0x0000000bff1b723e */ /* 0x000fe200020006ff */
[----:B------:R-:W-:Y:S02]  /*e580*/  HADD2.F32 R20, -RZ, R20.H0_H0 ;  /* 0x20000014ff147230 */ /* 0x000fe40000004100 */
[----:B------:R-:W-:Y:S01]  /*e590*/  FFMA.FTZ R30, R24, R30, R5 ;  /* 0x0000001e181e7223 */ /* 0x000fe20000010005 */
[----:B------:R-:W-:Y:S02]  /*e5a0*/  HADD2.F32 R21, -RZ, R21.H0_H0 ;  /* 0x20000015ff157230 */ /* 0x000fe40000004100 */
[C---:B------:R-:W-:Y:S01]  /*e5b0*/  FMUL.FTZ R36, R4.reuse, R28 ;  /* 0x0000001c04247220 */ /* 0x040fe20000410000 */
[----:B------:R-:W-:Y:S01]  /*e5c0*/  F2FP.F16.E4M3.UNPACK_B R24, R13 ;  /* 0x0000000dff18723e */ /* 0x000fe200020006ff */
[----:B------:R-:W-:Y:S02]  /*e5d0*/  HADD2.F32 R29, -RZ, R27.H1_H1 ;  /* 0x3000001bff1d7230 */ /* 0x000fe40000004100 */
[----:B------:R-:W-:Y:S01]  /*e5e0*/  FMUL.FTZ R35, R4, R20 ;  /* 0x0000001404237220 */ /* 0x000fe20000410000 */
[----:B------:R-:W-:-:S02]  /*e5f0*/  HADD2.F32 R5, -RZ, R6.H1_H1 ;  /* 0x30000006ff057230 */ /* 0x000fc40000004100 */
[C---:B------:R-:W-:Y:S01]  /*e600*/  FFMA.FTZ R36, R21.reuse, R20, -R36 ;  /* 0x0000001415247223 */ /* 0x040fe20000010824 */
[----:B------:R-:W-:Y:S02]  /*e610*/  HADD2.F32 R20, -RZ, R24.H1_H1 ;  /* 0x30000018ff147230 */ /* 0x000fe40000004100 */
[----:B------:R-:W-:Y:S01]  /*e620*/  FFMA.FTZ R35, R21, R28, R35 ;  /* 0x0000001c15237223 */ /* 0x000fe20000010023 */
[----:B------:R-:W-:Y:S02]  /*e630*/  HADD2.F32 R6, -RZ, R6.H0_H0 ;  /* 0x20000006ff067230 */ /* 0x000fe40000004100 */
[C---:B------:R-:W-:Y:S01]  /*e640*/  FMUL.FTZ R39, R5.reuse, R29 ;  /* 0x0000001d05277220 */ /* 0x040fe20000410000 */
[----:B------:R-:W-:Y:S02]  /*e650*/  HADD2.F32 R27, -RZ, R27.H0_H0 ;  /* 0x2000001bff1b7230 */ /* 0x000fe40000004100 */
[----:B------:R-:W-:Y:S01]  /*e660*/  FMUL.FTZ R41, R5, R20 ;  /* 0x0000001405297220 */ /* 0x000fe20000410000 */
[----:B------:R-:W-:-:S02]  /*e670*/  HADD2.F32 R4, -RZ, R26.H1_H1 ;  /* 0x3000001aff047230 */ /* 0x000fc40000004100 */
[----:B------:R-:W-:Y:S01]  /*e680*/  FFMA.FTZ R28, R6, R20, -R39 ;  /* 0x00000014061c7223 */ /* 0x000fe20000010827 */
[----:B------:R-:W-:Y:S01]  /*e690*/  HADD2.F32 R21, -RZ, R24.H0_H0 ;  /* 0x20000018ff157230 */ /* 0x000fe20000004100 */
[----:B------:R-:W-:Y:S01]  /*e6a0*/  F2FP.F16.E4M3.UNPACK_B R5, R13.H1 ;  /* 0x0000000dff05723e */ /* 0x000fe200030006ff */
[----:B------:R-:W-:Y:S02]  /*e6b0*/  HADD2.F32 R26, -RZ, R26.H0_H0 ;  /* 0x2000001aff1a7230 */ /* 0x000fe40000004100 */
[----:B------:R-:W-:Y:S01]  /*e6c0*/  FMUL.FTZ R39, R4, R27 ;  /* 0x0000001b04277220 */ /* 0x000fe20000410000 */
[----:B------:R-:W-:Y:S01]  /*e6d0*/  FFMA.FTZ R41, R6, R29, R41 ;  /* 0x0000001d06297223 */ /* 0x000fe20000010029 */
[----:B------:R-:W-:Y:S01]  /*e6e0*/  FMUL.FTZ R20, R4, R21 ;  /* 0x0000001504147220 */ /* 0x000fe20000410000 */
[----:B------:R-:W-:Y:S01]  /*e6f0*/  F2FP.F16.E4M3.UNPACK_B R4, R11.H1 ;  /* 0x0000000bff04723e */ /* 0x000fe200030006ff */
[----:B------:R-:W-:Y:S01]  /*e700*/  FFMA.FTZ R39, R26, R21, -R39 ;  /* 0x000000151a277223 */ /* 0x000fe20000010827 */
[----:B------:R-:W-:-:S02]  /*e710*/  HADD2.F32 R6, -RZ, R5.H0_H0 ;  /* 0x20000005ff067230 */ /* 0x000fc40000004100 */
[----:B------:R-:W-:Y:S01]  /*e720*/  FFMA.FTZ R26, R26, R27, R20 ;  /* 0x0000001b1a1a7223 */ /* 0x000fe20000010014 */
[----:B------:R-:W-:Y:S01]  /*e730*/  HADD2.F32 R20, -RZ, R5.H1_H1 ;  /* 0x30000005ff147230 */ /* 0x000fe20000004100 */
[----:B------:R-:W-:Y:S01]  /*e740*/  F2FP.SATFINITE.E4M3.F32.PACK_AB_MERGE_C R30, R30, R37, RZ ;  /* 0x000000251e1e723e */ /* 0x000fe200048070ff */
[--C-:B------:R-:W-:Y:S02]  /*e750*/  HADD2.F32 R24, -RZ, R4.reuse.H1_H1 ;  /* 0x30000004ff187230 */ /* 0x100fe40000004100 */
[----:B------:R-:W-:Y:S02]  /*e760*/  HADD2.F32 R5, -RZ, R7.H1_H1 ;  /* 0x30000007ff057230 */ /* 0x000fe40000004100 */
[----:B------:R-:W-:Y:S02]  /*e770*/  HADD2.F32 R21, -RZ, R4.H0_H0 ;  /* 0x20000004ff157230 */ /* 0x000fe40000004100 */
[----:B------:R-:W-:Y:S02]  /*e780*/  HADD2.F32 R4, -RZ, R15.H1_H1 ;  /* 0x3000000fff047230 */ /* 0x000fe40000004100 */
[----:B------:R-:W-:Y:S01]  /*e790*/  FMUL.FTZ R40, R5, R24 ;  /* 0x0000001805287220 */ /* 0x000fe20000410000 */
[----:B------:R-:W-:-:S02]  /*e7a0*/  HADD2.F32 R7, -RZ, R7.H0_H0 ;  /* 0x20000007ff077230 */ /* 0x000fc40000004100 */
[----:B------:R-:W-:Y:S01]  /*e7b0*/  FMUL.FTZ R5, R5, R20 ;  /* 0x0000001405057220 */ /* 0x000fe20000410000 */
[----:B------:R-:W-:Y:S02]  /*e7c0*/  HADD2.F32 R15, -RZ, R15.H0_H0 ;  /* 0x2000000fff0f7230 */ /* 0x000fe40000004100 */
[CC--:B------:R-:W-:Y:S01]  /*e7d0*/  FMUL.FTZ R38, R4.reuse, R21.reuse ;  /* 0x0000001504267220 */ /* 0x0c0fe20000410000 */
[----:B------:R-:W-:Y:S01]  /*e7e0*/  FMUL.FTZ R4, R4, R6 ;  /* 0x0000000604047220 */ /* 0x000fe20000410000 */
[C---:B------:R-:W-:Y:S01]  /*e7f0*/  FFMA.FTZ R40, R7.reuse, R20, -R40 ;  /* 0x0000001407287223 */ /* 0x040fe20000010828 */
[----:B------:R-:W-:Y:S01]  /*e800*/  FFMA.FTZ R5, R7, R24, R5 ;  /* 0x0000001807057223 */ /* 0x000fe20000010005 */
[C---:B------:R-:W-:Y:S01]  /*e810*/  FFMA.FTZ R7, R15.reuse, R6, -R38 ;  /* 0x000000060f077223 */ /* 0x040fe20000010826 */
[----:B------:R-:W-:Y:S01]  /*e820*/  FFMA.FTZ R20, R15, R21, R4 ;  /* 0x000000150f147223 */ /* 0x000fe20000010004 */
[----:B------:R-:W-:Y:S02]  /*e830*/  F2FP.SATFINITE.E4M3.F32.PACK_AB_MERGE_C R4, R34, R33, RZ ;  /* 0x000000212204723e */ /* 0x000fe400048070ff */
[----:B------:R-:W-:-:S02]  /*e840*/  F2FP.SATFINITE.E4M3.F32.PACK_AB_MERGE_C R6, R41, R28, RZ ;  /* 0x0000001c2906723e */ /* 0x000fc400048070ff */
[----:B------:R-:W-:Y:S02]  /*e850*/  F2FP.SATFINITE.E4M3.F32.PACK_AB_MERGE_C R40, R5, R40, RZ ;  /* 0x000000280528723e */ /* 0x000fe400048070ff */
[----:B------:R-:W-:Y:S02]  /*e860*/  F2FP.SATFINITE.E4M3.F32.PACK_AB_MERGE_C R4, R32, R31, R4 ;  /* 0x0000001f2004723e */ /* 0x000fe40004807004 */
[----:B------:R-:W-:Y:S02]  /*e870*/  F2FP.SATFINITE.E4M3.F32.PACK_AB_MERGE_C R5, R35, R36, R30 ;  /* 0x000000242305723e */ /* 0x000fe4000480701e */
[----:B------:R-:W-:Y:S02]  /*e880*/  F2FP.SATFINITE.E4M3.F32.PACK_AB_MERGE_C R6, R26, R39, R6 ;  /* 0x000000271a06723e */ /* 0x000fe40004807006 */
[----:B------:R-:W-:-:S05]  /*e890*/  F2FP.SATFINITE.E4M3.F32.PACK_AB_MERGE_C R7, R20, R7, R40 ;  /* 0x000000071407723e */ /* 0x000fca0004807028 */
[----:B------:R1:W-:Y:S02]  /*e8a0*/  STS.128 [R42+0x20400], R4 ;  /* 0x020400042a007388 */ /* 0x0003e40000000c00 */
.L_x_612:
[----:B------:R-:W-:Y:S05]  /*e8b0*/  BSYNC B2 ;  /* 0x0000000000027941 */ /* 0x000fea0003800000 */
.L_x_611:
[----:B------:R-:W-:Y:S05]  /*e8c0*/  @P1 BRA `(.L_x_610) ;  /* 0x0000000400681947 */ /* 0x000fea0003800000 */
[----:B-1---5:R-:W1:Y:S01]  /*e8d0*/  LDS.128 R4, [R42+0x24400] ;  /* 0x024400002a047984 */ /* 0x022e620000000c00 */
        /* <DEDUP_REMOVED lines=89> */
.L_x_610:
[----:B------:R-:W-:Y:S05]  /*ee70*/  BSYNC B1 ;  /* 0x0000000000017941 */ /* 0x000fea0003800000 */
.L_x_609:
[----:B-12---:R-:W-:Y:S01]  /*ee80*/  IADD3 R4, R219, 0x20, RZ ;  /* 0x00000020db047810 */ /* 0x006fe20007ffe0ff */
[----:B------:R-:W-:Y:S03]  /*ee90*/  BSSY B1, `(.L_x_613) ;  /* 0x00000bf000017945 */ /* 0x000fe60003800000 */
[----:B------:R-:W-:-:S13]  /*eea0*/  ISETP.GE.AND P0, PT, R4, R14, PT ;  /* 0x0000000e0400720c */ /* 0x000fda0003f06270 */
[----:B------:R-:W-:Y:S05]  /*eeb0*/  @P0 BRA `(.L_x_614) ;  /* 0x0000000800f00947 */ /* 0x000fea0003800000 */
[----:B-----5:R1:W5:Y:S01]  /*eec0*/  LDL R42, [R1+0x30] ;  /* 0x00003000012a7983 */ /* 0x0203620000100800 */
[----:B------:R-:W2:Y:S01]  /*eed0*/  LDC R5, c[0x0][0x3f4] ;  /* 0x0000fd00ff057b82 */ /* 0x000ea20000000800 */
[----:B------:R-:W-:Y:S01]  /*eee0*/  BSSY B2, `(.L_x_615) ;  /* 0x000005e000027945 */ /* 0x000fe20003800000 */
[-C--:B--2---:R-:W-:Y:S02]  /*eef0*/  ISETP.GE.AND P0, PT, R22, R5.reuse, PT ;  /* 0x000000051600720c */ /* 0x084fe40003f06270 */
[----:B------:R-:W-:-:S11]  /*ef00*/  ISETP.GE.AND P1, PT, R218, R5, PT ;  /* 0x00000005da00720c */ /* 0x000fd60003f26270 */
[----:B-1----:R-:W-:Y:S05]  /*ef10*/  @P0 BRA `(.L_x_616) ;  /* 0x0000000400680947 */ /* 0x002fea0003800000 */
[----:B-----5:R-:W1:Y:S01]  /*ef20*/  LDS.128 R4, [R42+0x21400] ;  /* 0x021400002a047984 */ /* 0x020e620000000c00 */
[----:B------:R-:W-:Y:S02]  /*ef30*/  F2FP.F16.E4M3.UNPACK_B R29, R3 ;  /* 0x00000003ff1d723e */ /* 0x000fe400020006ff */
[-C--:B------:R-:W-:Y:S02]  /*ef40*/  F2FP.F16.E4M3.UNPACK_B R30, R10.reuse ;  /* 0x0000000aff1e723e */ /* 0x080fe400020006ff */
[----:B------:R-:W-:Y:S01]  /*ef50*/  F2FP.F16.E4M3.UNPACK_B R33, R10.H1 ;  /* 0x0000000aff21723e */ /* 0x000fe200030006ff */
[----:B------:R-:W-:Y:S01]  /*ef60*/  HADD2.F32 R28, -RZ, R29.H1_H1 ;  /* 0x3000001dff1c7230 */ /* 0x000fe20000004100 */
[----:B------:R-:W-:Y:S01]  /*ef70*/  F2FP.F16.E4M3.UNPACK_B R37, R11 ;  /* 0x0000000bff25723e */ /* 0x000fe200020006ff */
[----:B0-----:R-:W-:Y:S02]  /*ef80*/  HADD2.F32 R32, -RZ, R30.H1_H1 ;  /* 0x3000001eff207230 */ /* 0x001fe40000004100 */
[----:B------:R-:W-:-:S02]  /*ef90*/  HADD2.F32 R34, -RZ, R33.H1_H1 ;  /* 0x30000021ff227230 */ /* 0x000fc40000004100 */
[----:B------:R-:W-:Y:S02]  /*efa0*/  HADD2.F32 R35, -RZ, R33.H0_H0 ;  /* 0x20000021ff237230 */ /* 0x000fe40000004100 */
[--C-:B------:R-:W-:Y:S02]  /*efb0*/  HADD2.F32 R40, -RZ, R37.reuse.H1_H1 ;  /* 0x30000025ff287230 */ /* 0x100fe40000004100 */
        /* <DEDUP_REMOVED lines=9> */
[-C--:B------:R-:W-:Y:S01]  /*f050*/  FMUL.FTZ R5, R32, R15.reuse ;  /* 0x0000000f20057220 */ /* 0x080fe20000410000 */
[C---:B------:R-:W-:Y:S01]  /*f060*/  FMUL.FTZ R27, R28.reuse, R15 ;  /* 0x0000000f1c1b7220 */ /* 0x040fe20000410000 */
[----:B------:R-:W-:Y:S02]  /*f070*/  F2FP.F16.E4M3.UNPACK_B R15, R7 ;  /* 0x00000007ff0f723e */ /* 0x000fe400020006ff */
[-C--:B------:R-:W-:Y:S01]  /*f080*/  FFMA.FTZ R28, R28, R20.reuse, -R5 ;  /* 0x000000141c1c7223 */ /* 0x080fe20000010805 */
[----:B------:R-:W-:Y:S01]  /*f090*/  FFMA.FTZ R31, R32, R20, R27 ;  /* 0x00000014201f7223 */ /* 0x000fe2000001001b */
[----:B------:R-:W-:Y:S01]  /*f0a0*/  HADD2.F32 R32, -RZ, R30.H0_H0 ;  /* 0x2000001eff207230 */ /* 0x000fe20000004100 */
[----:B------:R-:W-:Y:S01]  /*f0b0*/  F2FP.F16.E4M3.UNPACK_B R30, R3.H1 ;  /* 0x00000003ff1e723e */ /* 0x000fe200030006ff */
[----:B------:R-:W-:Y:S01]  /*f0c0*/  HADD2.F32 R5, -RZ, R4.H1_H1 ;  /* 0x30000004ff057230 */ /* 0x000fe20000004100 */
[----:B------:R-:W-:Y:S01]  /*f0d0*/  F2FP.F16.E4M3.UNPACK_B R7, R7.H1 ;  /* 0x00000007ff07723e */ /* 0x000fe200030006ff */
[----:B------:R-:W-:-:S02]  /*f0e0*/  HADD2.F32 R20, -RZ, R29.H0_H0 ;  /* 0x2000001dff147230 */ /* 0x000fc40000004100 */
[----:B------:R-:W-:Y:S02]  /*f0f0*/  HADD2.F32 R4, -RZ, R4.H0_H0 ;  /* 0x20000004ff047230 */ /* 0x000fe40000004100 */
[-C--:B------:R-:W-:Y:S01]  /*f100*/  FMUL.FTZ R27, R32, R5.reuse ;  /* 0x00000005201b7220 */ /* 0x080fe20000410000 */
[----:B------:R-:W-:Y:S02]  /*f110*/  HADD2.F32 R33, -RZ, R30.H0_H0 ;  /* 0x2000001eff217230 */ /* 0x000fe40000004100 */
[C---:B------:R-:W-:Y:S01]  /*f120*/  FMUL.FTZ R29, R20.reuse, R5 ;  /* 0x00000005141d7220 */ /* 0x040fe20000410000 */
[--C-:B------:R-:W-:Y:S02]  /*f130*/  HADD2.F32 R5, -RZ, R24.reuse.H1_H1 ;  /* 0x30000018ff057230 */ /* 0x100fe40000004100 */
[-C--:B------:R-:W-:Y:S01]  /*f140*/  FFMA.FTZ R27, R20, R4.reuse, -R27 ;  /* 0x00000004141b7223 */ /* 0x080fe2000001081b */
[----:B------:R-:W-:Y:S02]  /*f150*/  HADD2.F32 R24, -RZ, R24.H0_H0 ;  /* 0x20000018ff187230 */ /* 0x000fe40000004100 */
[----:B------:R-:W-:Y:S01]  /*f160*/  FFMA.FTZ R20, R32, R4, R29 ;  /* 0x0000000420147223 */ /* 0x000fe2000001001d */
[----:B------:R-:W-:-:S02]  /*f170*/  HADD2.F32 R32, -RZ, R30.H1_H1 ;  /* 0x3000001eff207230 */ /* 0x000fc40000004100 */
[-C--:B------:R-:W-:Y:S01]  /*f180*/  FMUL.FTZ R29, R34, R5.reuse ;  /* 0x00000005221d7220 */ /* 0x080fe20000410000 */
[--C-:B------:R-:W-:Y:S02]  /*f190*/  HADD2.F32 R4, -RZ, R21.reuse.H1_H1 ;  /* 0x30000015ff047230 */ /* 0x100fe40000004100 */
[----:B------:R-:W-:Y:S02]  /*f1a0*/  HADD2.F32 R21, -RZ, R21.H0_H0 ;  /* 0x20000015ff157230 */ /* 0x000fe40000004100 */
[C---:B------:R-:W-:Y:S01]  /*f1b0*/  FMUL.FTZ R5, R32.reuse, R5 ;  /* 0x0000000520057220 */ /* 0x040fe20000410000 */
[----:B------:R-:W-:Y:S01]  /*f1c0*/  FFMA.FTZ R29, R32, R24, -R29 ;  /* 0x00000018201d7223 */ /* 0x000fe2000001081d */
[----:B------:R-:W-:Y:S01]  /*f1d0*/  FMUL.FTZ R30, R35, R4 ;  /* 0x00000004231e7220 */ /* 0x000fe20000410000 */
[----:B------:R-:W-:Y:S01]  /*f1e0*/  F2FP.F16.E4M3.UNPACK_B R32, R13 ;  /* 0x0000000dff20723e */ /* 0x000fe200020006ff */
[----:B------:R-:W-:Y:S01]  /*f1f0*/  FFMA.FTZ R24, R34, R24, R5 ;  /* 0x0000001822187223 */ /* 0x000fe20000010005 */
[----:B------:R-:W-:Y:S01]  /*f200*/  FMUL.FTZ R4, R33, R4 ;  /* 0x0000000421047220 */ /* 0x000fe20000410000 */
[----:B------:R-:W-:-:S02]  /*f210*/  HADD2.F32 R5, -RZ, R6.H1_H1 ;  /* 0x30000006ff057230 */ /* 0x000fc40000004100 */
[-C--:B------:R-:W-:Y:S01]  /*f220*/  FFMA.FTZ R30, R33, R21.reuse, -R30 ;  /* 0x00000015211e7223 */ /* 0x080fe2000001081e */
[----:B------:R-:W-:Y:S02]  /*f230*/  HADD2.F32 R34, -RZ, R32.H1_H1 ;  /* 0x30000020ff227230 */ /* 0x000fe40000004100 */
[----:B------:R-:W-:Y:S01]  /*f240*/  FFMA.FTZ R21, R35, R21, R4 ;  /* 0x0000001523157223 */ /* 0x000fe20000010004 */
[----:B------:R-:W-:Y:S02]  /*f250*/  HADD2.F32 R6, -RZ, R6.H0_H0 ;  /* 0x20000006ff067230 */ /* 0x000fe40000004100 */
[-C--:B------:R-:W-:Y:S01]  /*f260*/  FMUL.FTZ R33, R40, R5.reuse ;  /* 0x0000000528217220 */ /* 0x080fe20000410000 */
[----:B------:R-:W-:Y:S02]  /*f270*/  HADD2.F32 R36, -RZ, R32.H0_H0 ;  /* 0x20000020ff247230 */ /* 0x000fe40000004100 */
[----:B------:R-:W-:Y:S01]  /*f280*/  FMUL.FTZ R35, R34, R5 ;  /* 0x0000000522237220 */ /* 0x000fe20000410000 */
[----:B------:R-:W-:-:S02]  /*f290*/  HADD2.F32 R4, -RZ, R26.H1_H1 ;  /* 0x3000001aff047230 */ /* 0x000fc40000004100 */
[-C--:B------:R-:W-:Y:S01]  /*f2a0*/  FFMA.FTZ R32, R34, R6.reuse, -R33 ;  /* 0x0000000622207223 */ /* 0x080fe20000010821 */
[----:B------:R-:W-:Y:S01]  /*f2b0*/  HADD2.F32 R26, -RZ, R26.H0_H0 ;  /* 0x2000001aff1a7230 */ /* 0x000fe20000004100 */
[----:B------:R-:W-:Y:S01]  /*f2c0*/  F2FP.F16.E4M3.UNPACK_B R34, R13.H1 ;  /* 0x0000000dff22723e */ /* 0x000fe200030006ff */
[----:B------:R-:W-:Y:S01]  /*f2d0*/  FFMA.FTZ R35, R40, R6, R35 ;  /* 0x0000000628237223 */ /* 0x000fe20000010023 */
[-C--:B------:R-:W-:Y:S01]  /*f2e0*/  FMUL.FTZ R5, R38, R4.reuse ;  /* 0x0000000426057220 */ /* 0x080fe20000410000 */
[C---:B------:R-:W-:Y:S01]  /*f2f0*/  FMUL.FTZ R33, R36.reuse, R4 ;  /* 0x0000000424217220 */ /* 0x040fe20000410000 */
[----:B------:R-:W-:Y:S01]  /*f300*/  F2FP.F16.E4M3.UNPACK_B R4, R11.H1 ;  /* 0x0000000bff04723e */ /* 0x000fe200030006ff */
[----:B------:R-:W-:Y:S02]  /*f310*/  HADD2.F32 R39, -RZ, R34.H1_H1 ;  /* 0x30000022ff277230 */ /* 0x000fe40000004100 */
[----:B------:R-:W-:Y:S01]  /*f320*/  FFMA.FTZ R6, R36, R26, -R5 ;  /* 0x0000001a24067223 */ /* 0x000fe20000010805 */
[----:B------:R-:W-:-:S02]  /*f330*/  HADD2.F32 R5, -RZ, R7.H1_H1 ;  /* 0x30000007ff057230 */ /* 0x000fc40000004100 */
[----:B------:R-:W-:Y:S01]  /*f340*/  FFMA.FTZ R33, R38, R26, R33 ;  /* 0x0000001a26217223 */ /* 0x000fe20000010021 */
[--C-:B------:R-:W-:Y:S01]  /*f350*/  HADD2.F32 R43, -RZ, R4.reuse.H1_H1 ;  /* 0x30000004ff2b7230 */ /* 0x100fe20000004100 */
[----:B------:R-:W-:Y:S01]  /*f360*/  F2FP.SATFINITE.E4M3.F32.PACK_AB_MERGE_C R24, R24, R29, RZ ;  /* 0x0000001d1818723e */ /* 0x000fe200048070ff */
[----:B------:R-:W-:Y:S02]  /*f370*/  HADD2.F32 R41, -RZ, R4.H0_H0 ;  /* 0x20000004ff297230 */ /* 0x000fe40000004100 */
[-C--:B------:R-:W-:Y:S01]  /*f380*/  FMUL.FTZ R36, R39, R5.reuse ;  /* 0x0000000527247220 */ /* 0x080fe20000410000 */
[----:B------:R-:W-:Y:S01]  /*f390*/  HADD2.F32 R4, -RZ, R15.H1_H1 ;  /* 0x3000000fff047230 */ /* 0x000fe20000004100 */
[----:B------:R-:W-:Y:S01]  /*f3a0*/  F2FP.SATFINITE.E4M3.F32.PACK_AB_MERGE_C R32, R35, R32, RZ ;  /* 0x000000202320723e */ /* 0x000fe200048070ff */
[----:B------:R-:W-:Y:S02]  /*f3b0*/  HADD2.F32 R37, -RZ, R34.H0_H0 ;  /* 0x20000022ff257230 */ /* 0x000fe40000004100 */
[----:B------:R-:W-:Y:S01]  /*f3c0*/  FMUL.FTZ R34, R43, R5 ;  /* 0x000000052b227220 */ /* 0x000fe20000410000 */
[----:B------:R-:W-:-:S02]  /*f3d0*/  HADD2.F32 R7, -RZ, R7.H0_H0 ;  /* 0x20000007ff077230 */ /* 0x000fc40000004100 */
[-C--:B------:R-:W-:Y:S01]  /*f3e0*/  FMUL.FTZ R26, R41, R4.reuse ;  /* 0x00000004291a7220 */ /* 0x080fe20000410000 */
[----:B------:R-:W-:Y:S02]  /*f3f0*/  HADD2.F32 R15, -RZ, R15.H0_H0 ;  /* 0x2000000fff0f7230 */ /* 0x000fe40000004100 */
[----:B------:R-:W-:Y:S01]  /*f400*/  FMUL.FTZ R4, R37, R4 ;  /* 0x0000000425047220 */ /* 0x000fe20000410000 */
[----:B------:R-:W-:Y:S01]  /*f410*/  F2FP.SATFINITE.E4M3.F32.PACK_AB_MERGE_C R6, R33, R6, R32 ;  /* 0x000000062106723e */ /* 0x000fe20004807020 */
[-C--:B------:R-:W-:Y:S01]  /*f420*/  FFMA.FTZ R34, R39, R7.reuse, -R34 ;  /* 0x0000000727227223 */ /* 0x080fe20000010822 */
[----:B------:R-:W-:Y:S01]  /*f430*/  FFMA.FTZ R5, R43, R7, R36 ;  /* 0x000000072b057223 */ /* 0x000fe20000010024 */
[-C--:B------:R-:W-:Y:S01]  /*f440*/  FFMA.FTZ R7, R37, R15.reuse, -R26 ;  /* 0x0000000f25077223 */ /* 0x080fe2000001081a */
[----:B------:R-:W-:Y:S01]  /*f450*/  FFMA.FTZ R26, R41, R15, R4 ;  /* 0x0000000f291a7223 */ /* 0x000fe20000010004 */
[----:B------:R-:W-:Y:S02]  /*f460*/  F2FP.SATFINITE.E4M3.F32.PACK_AB_MERGE_C R4, R31, R28, RZ ;  /* 0x0000001c1f04723e */ /* 0x000fe400048070ff */
[----:B------:R-:W-:-:S02]  /*f470*/  F2FP.SATFINITE.E4M3.F32.PACK_AB_MERGE_C R34, R5, R34, RZ ;  /* 0x000000220522723e */ /* 0x000fc400048070ff */
[----:B------:R-:W-:Y:S02]  /*f480*/  F2FP.SATFINITE.E4M3.F32.PACK_AB_MERGE_C R4, R20, R27, R4 ;  /* 0x0000001b1404723e */ /* 0x000fe40004807004 */
[----:B------:R-:W-:Y:S02]  /*f490*/  F2FP.SATFINITE.E4M3.F32.PACK_AB_MERGE_C R5, R21, R30, R24 ;  /* 0x0000001e1505723e */ /* 0x000fe40004807018 */
[----:B------:R-:W-:-:S05]  /*f4a0*/  F2FP.SATFINITE.E4M3.F32.PACK_AB_MERGE_C R7, R26, R7, R34 ;  /* 0x000000071a07723e */ /* 0x000fca0004807022 */
[----:B------:R1:W-:Y:S02]  /*f4b0*/  STS.128 [R42+0x21400], R4 ;  /* 0x021400042a007388 */ /* 0x0003e40000000c00 */
.L_x_616:
[----:B------:R-:W-:Y:S05]  /*f4c0*/  BSYNC B2 ;  /* 0x0000000000027941 */ /* 0x000fea0003800000 */
.L_x_615:
[----:B------:R-:W-:Y:S05]  /*f4d0*/  @P1 BRA `(.L_x_614) ;  /* 0x0000000400681947 */ /* 0x000fea0003800000 */
[----:B-1---5:R-:W1:Y:S01]  /*f4e0*/  LDS.128 R4, [R42+0x25400] ;  /* 0x025400002a047984 */ /* 0x022e620000000c00 */
        /* <DEDUP_REMOVED lines=20> */
[-C--:B------:R-:W-:Y:S02]  /*f630*/  F2FP.F16.E4M3.UNPACK_B R15, R7.reuse ;  /* 0x00000007ff0f723e */ /* 0x080fe400020006ff */
        /* <DEDUP_REMOVED lines=34> */
[----:B------:R-:W-:Y:S01]  /*f860*/  FFMA.FTZ R32, R34, R6, -R33 ;  /* 0x0000000622207223 */ /* 0x000fe20000010821 */
        /* <DEDUP_REMOVED lines=33> */
.L_x_614:
[----:B------:R-:W-:Y:S05]  /*fa80*/  BSYNC B1 ;  /* 0x0000000000017941 */ /* 0x000fea0003800000 */
.L_x_613:
[----:B-12---:R-:W-:Y:S01]  /*fa90*/  VIADD R4, R219, 0x40 ;  /* 0x00000040db047836 */ /* 0x006fe20000000000 */
[----:B------:R-:W-:Y:S04]  /*faa0*/  BSSY B1, `(.L_x_617) ;  /* 0x00000bf000017945 */ /* 0x000fe80003800000 */
        /* <DEDUP_REMOVED lines=98> */
.L_x_620:
[----:B------:R-:W-:Y:S05]  /*100d0*/  BSYNC B2 ;  /* 0x0000000000027941 */ /* 0x000fea0003800000 */
.L_x_619:
        /* <DEDUP_REMOVED lines=91> */
.L_x_618:
[----:B------:R-:W-:Y:S05]  /*10690*/  BSYNC B1 ;  /* 0x0000000000017941 */ /* 0x000fea0003800000 */
.L_x_617:
[----:B-12---:R-:W-:-:S05]  /*106a0*/  VIADD R4, R219, 0x60 ;  /* 0x00000060db047836 */ /* 0x006fca0000000000 */
[----:B------:R-:W-:-:S13]  /*106b0*/  ISETP.GE.AND P0, PT, R4, R14, PT ;  /* 0x0000000e0400720c */ /* 0x000fda0003f06270 */
[----:B------:R-:W-:Y:S05]  /*106c0*/  @P0 BRA `(.L_x_621) ;  /* 0x00000044004c0947 */ /* 0x000fea0003800000 */
        /* <DEDUP_REMOVED lines=9> */
[--C-:B------:R-:W-:Y:S02]  /*10760*/  HADD2.F32 R31, -RZ, R30.reuse.H1_H1 ;  /* 0x3000001eff1f7230 */ /* 0x100fe40000004100 */
[----:B------:R-:W-:Y:S02]  /*10770*/  HADD2.F32 R27, -RZ, R29.H1_H1 ;  /* 0x3000001dff1b7230 */ /* 0x000fe40000004100 */
[----:B0-----:R-:W-:Y:S01]  /*10780*/  HADD2.F32 R32, -RZ, R30.H0_H0 ;  /* 0x2000001eff207230 */ /* 0x001fe20000004100 */
[----:B------:R-:W-:-:S05]  /*10790*/  F2FP.F16.E4M3.UNPACK_B R30, R10.H1 ;  /* 0x0000000aff1e723e */ /* 0x000fca00030006ff */
[----:B------:R-:W-:Y:S01]  /*107a0*/  HADD2.F32 R33, -RZ, R30.H1_H1 ;  /* 0x3000001eff217230 */ /* 0x000fe20000004100 */
[-C--:B-1----:R-:W-:Y:S02]  /*107b0*/  F2FP.F16.E4M3.UNPACK_B R14, R4.reuse.H1 ;  /* 0x00000004ff0e723e */ /* 0x082fe400030006ff */
[----:B------:R-:W-:Y:S02]  /*107c0*/  F2FP.F16.E4M3.UNPACK_B R4, R4 ;  /* 0x00000004ff04723e */ /* 0x000fe400020006ff */
[-C--:B------:R-:W-:Y:S01]  /*107d0*/  F2FP.F16.E4M3.UNPACK_B R20, R5.reuse ;  /* 0x00000005ff14723e */ /* 0x080fe200020006ff */
[--C-:B------:R-:W-:Y:S01]  /*107e0*/  HADD2.F32 R15, -RZ, R14.reuse.H0_H0 ;  /* 0x2000000eff0f7230 */ /* 0x100fe20000004100 */
[----:B------:R-:W-:Y:S01]  /*107f0*/  F2FP.F16.E4M3.UNPACK_B R21, R5.H1 ;  /* 0x00000005ff15723e */ /* 0x000fe200030006ff */
[----:B------:R-:W-:Y:S01]  /*10800*/  HADD2.F32 R14, -RZ, R14.H1_H1 ;  /* 0x3000000eff0e7230 */ /* 0x000fe20000004100 */
[-C--:B------:R-:W-:Y:S01]  /*10810*/  F2FP.F16.E4M3.UNPACK_B R24, R6.reuse ;  /* 0x00000006ff18723e */ /* 0x080fe200020006ff */
[--C-:B------:R-:W-:Y:S01]  /*10820*/  HADD2.F32 R5, -RZ, R4.reuse.H1_H1 ;  /* 0x30000004ff057230 */ /* 0x100fe20000004100 */
[----:B------:R-:W-:Y:S01]  /*10830*/  F2FP.F16.E4M3.UNPACK_B R6, R6.H1 ;  /* 0x00000006ff06723e */ /* 0x000fe200030006ff */
[----:B------:R-:W-:-:S02]  /*10840*/  HADD2.F32 R4, -RZ, R4.H0_H0 ;  /* 0x20000004ff047230 */ /* 0x000fc40000004100 */
[-C--:B------:R-:W-:Y:S01]  /*10850*/  FMUL.FTZ R26, R31, R14.reuse ;  /* 0x0000000e1f1a7220 */ /* 0x080fe20000410000 */
[C---:B------:R-:W-:Y:S01]  /*10860*/  FMUL.FTZ R28, R27.reuse, R14 ;  /* 0x0000000e1b1c7220 */ /* 0x040fe20000410000 */
[----:B------:R-:W-:Y:S02]  /*10870*/  F2FP.F16.E4M3.UNPACK_B R14, R7 ;  /* 0x00000007ff0e723e */ /* 0x000fe400020006ff */
[-C--:B------:R-:W-:Y:S01]  /*10880*/  FFMA.FTZ R26, R27, R15.reuse, -R26 ;  /* 0x0000000f1b1a7223 */ /* 0x080fe2000001081a */
[----:B------:R-:W-:Y:S01]  /*10890*/  FFMA.FTZ R27, R31, R15, R28 ;  /* 0x0000000f1f1b7223 */ /* 0x000fe2000001001c */
[----:B------:R-:W-:Y:S01]  /*108a0*/  HADD2.F32 R28, -RZ, R29.H0_H0 ;  /* 0x2000001dff1c7230 */ /* 0x000fe20000004100 */
[----:B------:R-:W-:Y:S01]  /*108b0*/  F2FP.F16.E4M3.UNPACK_B R29, R3.H1 ;  /* 0x00000003ff1d723e */ /* 0x000fe200030006ff */
[----:B------:R-:W-:Y:S01]  /*108c0*/  FMUL.FTZ R3, R32, R5 ;  /* 0x0000000520037220 */ /* 0x000fe20000410000 */
[----:B------:R-:W-:Y:S02]  /*108d0*/  F2FP.F16.E4M3.UNPACK_B R7, R7.H1 ;  /* 0x00000007ff07723e */ /* 0x000fe400030006ff */
        /* <DEDUP_REMOVED lines=12> */
[----:B------:R-:W-:Y:S01]  /*109a0*/  F2FP.F16.E4M3.UNPACK_B R31, R11 ;  /* 0x0000000bff1f723e */ /* 0x000fe200020006ff */
[----:B------:R-:W-:Y:S02]  /*109b0*/  HADD2.F32 R20, -RZ, R20.H0_H0 ;  /* 0x20000014ff147230 */ /* 0x000fe40000004100 */
[----:B------:R-:W-:Y:S01]  /*109c0*/  FMUL.FTZ R5, R32, R3 ;  /* 0x0000000320057220 */ /* 0x000fe20000410000 */
[----:B------:R-:W-:Y:S01]  /*109d0*/  F2FP.F16.E4M3.UNPACK_B R29, R13 ;  /* 0x0000000dff1d723e */ /* 0x000fe200020006ff */
[C---:B------:R-:W-:Y:S01]  /*109e0*/  FMUL.FTZ R3, R4.reuse, R3 ;  /* 0x0000000304037220 */ /* 0x040fe20000410000 */
[----:B------:R-:W-:Y:S01]  /*109f0*/  FFMA.FTZ R21, R33, R21, R30 ;  /* 0x0000001521157223 */ /* 0x000fe2000001001e */
[----:B------:R-:W-:Y:S01]  /*10a00*/  FFMA.FTZ R5, R4, R20, -R5 ;  /* 0x0000001404057223 */ /* 0x000fe20000010805 */
[----:B------:R-:W-:-:S02]  /*10a10*/  HADD2.F32 R36, -RZ, R31.H1_H1 ;  /* 0x3000001fff247230 */ /* 0x000fc40000004100 */
[----:B------:R-:W-:Y:S01]  /*10a20*/  FFMA.FTZ R20, R32, R20, R3 ;  /* 0x0000001420147223 */ /* 0x000fe20000010003 */
[----:B------:R-:W-:Y:S01]  /*10a30*/  HADD2.F32 R4, -RZ, R6.H1_H1 ;  /* 0x30000006ff047230 */ /* 0x000fe20000004100 */
[----:B------:R-:W-:Y:S01]  /*10a40*/  F2FP.F16.E4M3.UNPACK_B R33, R11.H1 ;  /* 0x0000000bff21723e */ /* 0x000fe200030006ff */
[----:B------:R-:W-:Y:S01]  /*10a50*/  HADD2.F32 R30, -RZ, R29.H1_H1 ;  /* 0x3000001dff1e7230 */ /* 0x000fe20000004100 */
[----:B------:R-:W-:Y:S01]  /*10a60*/  F2FP.SATFINITE.E4M3.F32.PACK_AB_MERGE_C R21, R21, R28, RZ ;  /* 0x0000001c1515723e */ /* 0x000fe200048070ff */
[----:B------:R-:W-:Y:S02]  /*10a70*/  HADD2.F32 R34, -RZ, R31.H0_H0 ;  /* 0x2000001fff227230 */ /* 0x000fe40000004100 */
[----:B------:R-:W-:Y:S02]  /*10a80*/  HADD2.F32 R3, -RZ, R24.H1_H1 ;  /* 0x30000018ff037230 */ /* 0x000fe40000004100 */
[----:B------:R-:W-:Y:S01]  /*10a90*/  FMUL.FTZ R31, R30, R4 ;  /* 0x000000041e1f7220 */ /* 0x000fe20000410000 */
[----:B------:R-:W-:-:S02]  /*10aa0*/  HADD2.F32 R32, -RZ, R29.H0_H0 ;  /* 0x2000001dff207230 */ /* 0x000fc40000004100 */
[----:B------:R-:W-:Y:S01]  /*10ab0*/  FMUL.FTZ R29, R36, R4 ;  /* 0x00000004241d7220 */ /* 0x000fe20000410000 */
[----:B------:R-:W-:Y:S01]  /*10ac0*/  HADD2.F32 R6, -RZ, R6.H0_H0 ;  /* 0x20000006ff067230 */ /* 0x000fe20000004100 */
[----:B------:R-:W-:Y:S01]  /*10ad0*/  F2FP.F16.E4M3.UNPACK_B R4, R13.H1 ;  /* 0x0000000dff04723e */ /* 0x000fe200030006ff */
[----:B------:R-:W-:Y:S02]  /*10ae0*/  HADD2.F32 R24, -RZ, R24.H0_H0 ;  /* 0x20000018ff187230 */ /* 0x000fe40000004100 */
[-C--:B------:R-:W-:Y:S01]  /*10af0*/  FMUL.FTZ R13, R34, R3.reuse ;  /* 0x00000003220d7220 */ /* 0x080fe20000410000 */
[----:B------:R-:W-:Y:S01]  /*10b00*/  FMUL.FTZ R3, R32, R3 ;  /* 0x0000000320037220 */ /* 0x000fe20000410000 */
[-C--:B------:R-:W-:Y:S01]  /*10b10*/  FFMA.FTZ R29, R30, R6.reuse, -R29 ;  /* 0x000000061e1d7223 */ /* 0x080fe2000001081d */
[----:B------:R-:W-:Y:S01]  /*10b20*/  FFMA.FTZ R30, R36, R6, R31 ;  /* 0x00000006241e7223 */ /* 0x000fe2000001001f */
[----:B------:R-:W-:Y:S01]  /*10b30*/  FFMA.FTZ R6, R32, R24, -R13 ;  /* 0x0000001820067223 */ /* 0x000fe2000001080d */
[----:B------:R-:W-:-:S02]  /*10b40*/  HADD2.F32 R31, -RZ, R4.H1_H1 ;  /* 0x30000004ff1f7230 */ /* 0x000fc40000004100 */
[----:B------:R-:W-:Y:S01]  /*10b50*/  FFMA.FTZ R11, R34, R24, R3 ;  /* 0x00000018220b7223 */ /* 0x000fe20000010003 */
[----:B------:R-:W-:Y:S01]  /*10b60*/  HADD2.F32 R32, -RZ, R4.H0_H0 ;  /* 0x20000004ff207230 */ /* 0x000fe20000004100 */
[----:B------:R-:W-:Y:S01]  /*10b70*/  F2FP.SATFINITE.E4M3.F32.PACK_AB_MERGE_C R29, R30, R29, RZ ;  /* 0x0000001d1e1d723e */ /* 0x000fe200048070ff */
[----:B------:R-:W-:Y:S01]  /*10b80*/  HADD2.F32 R35, -RZ, R33.H1_H1 ;  /* 0x30000021ff237230 */ /* 0x000fe20000004100 */
[----:B------:R-:W-:Y:S01]  /*10b90*/  F2FP.SATFINITE.E4M3.F32.PACK_AB_MERGE_C R5, R20, R5, R21 ;  /* 0x000000051405723e */ /* 0x000fe20004807015 */
[----:B------:R-:W-:Y:S01]  /*10ba0*/  HADD2.F32 R4, -RZ, R7.H1_H1 ;  /* 0x30000007ff047230 */ /* 0x000fe20000004100 */
[----:B------:R-:W-:Y:S01]  /*10bb0*/  F2FP.SATFINITE.E4M3.F32.PACK_AB_MERGE_C R6, R11, R6, R29 ;  /* 0x000000060b06723e */ /* 0x000fe2000480701d */
[----:B------:R-:W-:Y:S02]  /*10bc0*/  HADD2.F32 R34, -RZ, R33.H0_H0 ;  /* 0x20000021ff227230 */ /* 0x000fe40000004100 */
[----:B------:R-:W-:Y:S02]  /*10bd0*/  HADD2.F32 R3, -RZ, R14.H1_H1 ;  /* 0x3000000eff037230 */ /* 0x000fe40000004100 */
[----:B------:R-:W-:Y:S01]  /*10be0*/  FMUL.FTZ R24, R35, R4 ;  /* 0x0000000423187220 */ /* 0x000fe20000410000 */
[----:B------:R-:W-:-:S02]  /*10bf0*/  HADD2.F32 R7, -RZ, R7.H0_H0 ;  /* 0x20000007ff077230 */ /* 0x000fc40000004100 */
[C---:B------:R-:W-:Y:S01]  /*10c00*/  FMUL.FTZ R4, R31.reuse, R4 ;  /* 0x000000041f047220 */ /* 0x040fe20000410000 */
[----:B------:R-:W-:Y:S02]  /*10c10*/  HADD2.F32 R14, -RZ, R14.H0_H0 ;  /* 0x2000000eff0e7230 */ /* 0x000fe40000004100 */
[-C--:B------:R-:W-:Y:S01]  /*10c20*/  FMUL.FTZ R13, R34, R3.reuse ;  /* 0x00000003220d7220 */ /* 0x080fe20000410000 */
[C---:B------:R-:W-:Y:S01]  /*10c30*/  FMUL.FTZ R3, R32.reuse, R3 ;  /* 0x0000000320037220 */ /* 0x040fe20000410000 */
[-C--:B------:R-:W-:Y:S01]  /*10c40*/  FFMA.FTZ R24, R31, R7.reuse, -R24 ;  /* 0x000000071f187223 */ /* 0x080fe20000010818 */
[----:B------:R-:W-:Y:S01]  /*10c50*/  FFMA.FTZ R31, R35, R7, R4 ;  /* 0x00000007231f7223 */ /* 0x000fe20000010004 */
[-C--:B------:R-:W-:Y:S01]  /*10c60*/  FFMA.FTZ R7, R32, R14.reuse, -R13 ;  /* 0x0000000e20077223 */ /* 0x080fe2000001080d */
[----:B------:R-:W-:Y:S01]  /*10c70*/  FFMA.FTZ R14, R34, R14, R3 ;  /* 0x0000000e220e7223 */ /* 0x000fe20000010003 */
[----:B------:R-:W-:Y:S02]  /*10c80*/  F2FP.SATFINITE.E4M3.F32.PACK_AB_MERGE_C R4, R27, R26, RZ ;  /* 0x0000001a1b04723e */ /* 0x000fe400048070ff */
[----:B------:R-:W-:-:S02]  /*10c90*/  F2FP.SATFINITE.E4M3.F32.PACK_AB_MERGE_C R24, R31, R24, RZ ;  /* 0x000000181f18723e */ /* 0x000fc400048070ff */
[----:B------:R-:W-:Y:S02]  /*10ca0*/  F2FP.SATFINITE.E4M3.F32.PACK_AB_MERGE_C R4, R15, R10, R4 ;  /* 0x0000000a0f04723e */ /* 0x000fe40004807004 */
[----:B------:R-:W-:-:S05]  /*10cb0*/  F2FP.SATFINITE.E4M3.F32.PACK_AB_MERGE_C R7, R14, R7, R24 ;  /* 0x000000070e07723e */ /* 0x000fca0004807018 */
[----:B------:R1:W-:Y:S02]  /*10cc0*/  STS.128 [R37+0x23400], R4 ;  /* 0x0234000425007388 */ /* 0x0003e40000000c00 */
.L_x_623:
[----:B------:R-:W-:Y:S05]  /*10cd0*/  BSYNC B1 ;  /* 0x0000000000017941 */ /* 0x000fea0003800000 */
.L_x_622:
[----:B------:R-:W-:Y:S05]  /*10ce0*/  @P1 BRA `(.L_x_621) ;  /* 0x0000003c00c41947 */ /* 0x000fea0003800000 */
[----:B-1---5:R-:W1:Y:S01]  /*10cf0*/  LDS.128 R4, [R37+0x27400] ;  /* 0x0274000025047984 */ /* 0x022e620000000c00 */
[----:B------:R-:W-:Y:S02]  /*10d00*/  F2FP.F16.E4M3.UNPACK_B R24, R8 ;  /* 0x00000008ff18723e */ /* 0x000fe400020006ff */
[----:B------:R-:W-:-:S03]  /*10d10*/  F2FP.F16.E4M3.UNPACK_B R21, R0 ;  /* 0x00000000ff15723e */ /* 0x000fc600020006ff */
[--C-:B------:R-:W-:Y:S02]  /*10d20*/  HADD2.F32 R26, -RZ, R24.reuse.H1_H1 ;  /* 0x30000018ff1a7230 */ /* 0x100fe40000004100 */
[----:B------:R-:W-:Y:S02]  /*10d30*/  HADD2.F32 R20, -RZ, R21.H1_H1 ;  /* 0x30000015ff147230 */ /* 0x000fe40000004100 */
[----:B------:R-:W-:Y:S01]  /*10d40*/  HADD2.F32 R28, -RZ, R24.H0_H0 ;  /* 0x20000018ff1c7230 */ /* 0x000fe20000004100 */
[----:B------:R-:W-:-:S05]  /*10d50*/  F2FP.F16.E4M3.UNPACK_B R24, R8.H1 ;  /* 0x00000008ff18723e */ /* 0x000fca00030006ff */
[--C-:B------:R-:W-:Y:S02]  /*10d60*/  HADD2.F32 R31, -RZ, R24.reuse.H1_H1 ;  /* 0x30000018ff1f7230 */ /* 0x100fe40000004100 */
[----:B------:R-:W-:Y:S01]  /*10d70*/  HADD2.F32 R29, -RZ, R24.H0_H0 ;  /* 0x20000018ff1d7230 */ /* 0x000fe20000004100 */
[-C--:B-1----:R-:W-:Y:S02]  /*10d80*/  F2FP.F16.E4M3.UNPACK_B R3, R4.reuse.H1 ;  /* 0x00000004ff03723e */ /* 0x082fe400030006ff */
[----:B------:R-:W-:Y:S02]  /*10d90*/  F2FP.F16.E4M3.UNPACK_B R4, R4 ;  /* 0x00000004ff04723e */ /* 0x000fe400020006ff */
[-C--:B------:R-:W-:Y:S01]  /*10da0*/  F2FP.F16.E4M3.UNPACK_B R11, R5.reuse ;  /* 0x00000005ff0b723e */ /* 0x080fe200020006ff */
[--C-:B------:R-:W-:Y:S01]  /*10db0*/  HADD2.F32 R10, -RZ, R3.reuse.H0_H0 ;  /* 0x20000003ff0a7230 */ /* 0x100fe20000004100 */
[----:B------:R-:W-:Y:S01]  /*10dc0*/  F2FP.F16.E4M3.UNPACK_B R5, R5.H1 ;  /* 0x00000005ff05723e */ /* 0x000fe200030006ff */
        /* <DEDUP_REMOVED lines=8> */
[--C-:B------:R-:W-:Y:S01]  /*10e50*/  HADD2.F32 R3, -RZ, R4.reuse.H1_H1 ;  /* 0x30000004ff037230 */ /* 0x100fe20000004100 */
[----:B------:R-:W-:Y:S01]  /*10e60*/  F2FP.F16.E4M3.UNPACK_B R26, R0.H1 ;  /* 0x00000000ff1a723e */ /* 0x000fe200030006ff */
[----:B------:R-:W-:Y:S01]  /*10e70*/  HADD2.F32 R10, -RZ, R21.H0_H0 ;  /* 0x20000015ff0a7230 */ /* 0x000fe20000004100 */
[----:B------:R-:W-:Y:S01]  /*10e80*/  F2FP.F16.E4M3.UNPACK_B R7, R7.H1 ;  /* 0x00000007ff07723e */ /* 0x000fe200030006ff */
[----:B------:R-:W-:-:S02]  /*10e90*/  HADD2.F32 R4, -RZ, R4.H0_H0 ;  /* 0x20000004ff047230 */ /* 0x000fc40000004100 */
[-C--:B------:R-:W-:Y:S01]  /*10ea0*/  FMUL.FTZ R15, R28, R3.reuse ;  /* 0x000000031c0f7220 */ /* 0x080fe20000410000 */
[----:B------:R-:W-:Y:S02]  /*10eb0*/  HADD2.F32 R0, -RZ, R11.H1_H1 ;  /* 0x3000000bff007230 */ /* 0x000fe40000004100 */
[C---:B------:R-:W-:Y:S01]  /*10ec0*/  FMUL.FTZ R21, R10.reuse, R3 ;  /* 0x000000030a157220 */ /* 0x040fe20000410000 */
[--C-:B------:R-:W-:Y:S02]  /*10ed0*/  HADD2.F32 R3, -RZ, R5.reuse.H1_H1 ;  /* 0x30000005ff037230 */ /* 0x100fe40000004100 */
[-C--:B------:R-:W-:Y:S01]  /*10ee0*/  FFMA.FTZ R15, R10, R4.reuse, -R15 ;  /* 0x000000040a0f7223 */ /* 0x080fe2000001080f */
[----:B------:R-:W-:Y:S02]  /*10ef0*/  HADD2.F32 R5, -RZ, R5.H0_H0 ;  /* 0x20000005ff057230 */ /* 0x000fe40000004100 */
[----:B------:R-:W-:Y:S01]  /*10f00*/  FFMA.FTZ R4, R28, R4, R21 ;  /* 0x000000041c047223 */ /* 0x000fe20000010015 */
[----:B------:R-:W-:-:S02]  /*10f10*/  HADD2.F32 R21, -RZ, R26.H1_H1 ;  /* 0x3000001aff157230 */ /* 0x000fc40000004100 */
[----:B------:R-:W-:Y:S01]  /*10f20*/  FMUL.FTZ R8, R31, R3 ;  /* 0x000000031f087220 */ /* 0x000fe20000410000 */
[----:B------:R-:W-:Y:S01]  /*10f30*/  HADD2.F32 R11, -RZ, R11.H0_H0 ;  /* 0x2000000bff0b7230 */ /* 0x000fe20000004100 */
[----:B------:R-:W-:Y:S01]  /*10f40*/  F2FP.F16.E4M3.UNPACK_B R28, R9 ;  /* 0x00000009ff1c723e */ /* 0x000fe200020006ff */
[C---:B------:R-:W-:Y:S01]  /*10f50*/  FMUL.FTZ R24, R21.reuse, R3 ;  /* 0x0000000315187220 */ /* 0x040fe20000410000 */
[-C--:B------:R-:W-:Y:S01]  /*10f60*/  FFMA.FTZ R10, R21, R5.reuse, -R8 ;  /* 0x00000005150a7223 */ /* 0x080fe20000010808 */
[----:B------:R-:W-:Y:S02]  /*10f70*/  HADD2.F32 R3, -RZ, R26.H0_H0 ;  /* 0x2000001aff037230 */ /* 0x000fe40000004100 */
[----:B------:R-:W-:Y:S01]  /*10f80*/  FMUL.FTZ R8, R29, R0 ;  /* 0x000000001d087220 */ /* 0x000fe20000410000 */
[----:B------:R-:W-:Y:S01]  /*10f90*/  FFMA.FTZ R21, R31, R5, R24 ;  /* 0x000000051f157223 */ /* 0x000fe20000010018 */
[----:B------:R-:W-:Y:S01]  /*10fa0*/  F2FP.F16.E4M3.UNPACK_B R24, R12 ;  /* 0x0000000cff18723e */ /* 0x000fe200020006ff */
[----:B------:R-:W-:-:S02]  /*10fb0*/  HADD2.F32 R30, -RZ, R28.H1_H1 ;  /* 0x3000001cff1e7230 */ /* 0x000fc40000004100 */
[C---:B------:R-:W-:Y:S01]  /*10fc0*/  FMUL.FTZ R0, R3.reuse, R0 ;  /* 0x0000000003007220 */ /* 0x040fe20000410000 */
[----:B------:R-:W-:Y:S01]  /*10fd0*/  FFMA.FTZ R5, R3, R11, -R8 ;  /* 0x0000000b03057223 */ /* 0x000fe20000010808 */
[----:B------:R-:W-:Y:S01]  /*10fe0*/  HADD2.F32 R3, -RZ, R6.H1_H1 ;  /* 0x30000006ff037230 */ /* 0x000fe20000004100 */
[----:B------:R-:W-:Y:S01]  /*10ff0*/  F2FP.F16.E4M3.UNPACK_B R9, R9.H1 ;  /* 0x00000009ff09723e */ /* 0x000fe200030006ff */
[----:B------:R-:W-:Y:S01]  /*11000*/  FFMA.FTZ R8, R29, R11, R0 ;  /* 0x0000000b1d087223 */ /* 0x000fe20000010000 */
[----:B------:R-:W-:Y:S01]  /*11010*/  HADD2.F32 R26, -RZ, R24.H1_H1 ;  /* 0x30000018ff1a7230 */ /* 0x000fe20000004100 */
[----:B------:R-:W-:Y:S01]  /*11020*/  F2FP.SATFINITE.E4M3.F32.PACK_AB_MERGE_C R20, R27, R20, RZ ;  /* 0x000000141b14723e */ /* 0x000fe200048070ff */
[----:B------:R-:W-:Y:S02]  /*11030*/  HADD2.F32 R6, -RZ, R6.H0_H0 ;  /* 0x20000006ff067230 */ /* 0x000fe40000004100 */
[----:B------:R-:W-:Y:S01]  /*11040*/  FMUL.FTZ R11, R30, R3 ;  /* 0x000000031e0b7220 */ /* 0x000fe20000410000 */
[----:B------:R-:W-:-:S02]  /*11050*/  HADD2.F32 R31, -RZ, R28.H0_H0 ;  /* 0x2000001cff1f7230 */ /* 0x000fc40000004100 */
[C---:B------:R-:W-:Y:S01]  /*11060*/  FMUL.FTZ R3, R26.reuse, R3 ;  /* 0x000000031a037220 */ /* 0x040fe20000410000 */
[--C-:B------:R-:W-:Y:S02]  /*11070*/  HADD2.F32 R0, -RZ, R13.reuse.H1_H1 ;  /* 0x3000000dff007230 */ /* 0x100fe40000004100 */
[----:B------:R-:W-:Y:S01]  /*11080*/  FFMA.FTZ R11, R26, R6, -R11 ;  /* 0x000000061a0b7223 */ /* 0x000fe2000001080b */
[----:B------:R-:W-:Y:S01]  /*11090*/  HADD2.F32 R29, -RZ, R24.H0_H0 ;  /* 0x20000018ff1d7230 */ /* 0x000fe20000004100 */
[----:B------:R-:W-:Y:S01]  /*110a0*/  F2FP.F16.E4M3.UNPACK_B R26, R12.H1 ;  /* 0x0000000cff1a723e */ /* 0x000fe200030006ff */
[----:B------:R-:W-:Y:S02]  /*110b0*/  HADD2.F32 R13, -RZ, R13.H0_H0 ;  /* 0x2000000dff0d7230 */ /* 0x000fe40000004100 */
[----:B------:R-:W-:Y:S01]  /*110c0*/  FMUL.FTZ R12, R31, R0 ;  /* 0x000000001f0c7220 */ /* 0x000fe20000410000 */
[----:B------:R-:W-:Y:S01]  /*110d0*/  FFMA.FTZ R24, R30, R6, R3 ;  /* 0x000000061e187223 */ /* 0x000fe20000010003 */
[----:B------:R-:W-:Y:S01]  /*110e0*/  FMUL.FTZ R0, R29, R0 ;  /* 0x000000001d007220 */ /* 0x000fe20000410000 */
[----:B------:R-:W-:-:S02]  /*110f0*/  HADD2.F32 R3, -RZ, R7.H1_H1 ;  /* 0x30000007ff037230 */ /* 0x000fc40000004100 */
[-C--:B------:R-:W-:Y:S01]  /*11100*/  FFMA.FTZ R6, R29, R13.reuse, -R12 ;  /* 0x0000000d1d067223 */ /* 0x080fe2000001080c */
[----:B------:R-:W-:Y:S02]  /*11110*/  HADD2.F32 R29, -RZ, R26.H1_H1 ;  /* 0x3000001aff1d7230 */ /* 0x000fe40000004100 */
[----:B------:R-:W-:Y:S01]  /*11120*/  FFMA.FTZ R13, R31, R13, R0 ;  /* 0x0000000d1f0d7223 */ /* 0x000fe20000010000 */
[--C-:B------:R-:W-:Y:S01]  /*11130*/  HADD2.F32 R31, -RZ, R9.reuse.H1_H1 ;  /* 0x30000009ff1f7230 */ /* 0x100fe20000004100 */
[----:B------:R-:W-:Y:S01]  /*11140*/  F2FP.SATFINITE.E4M3.F32.PACK_AB_MERGE_C R10, R21, R10, RZ ;  /* 0x0000000a150a723e */ /* 0x000fe200048070ff */
[----:B------:R-:W-:Y:S01]  /*11150*/  HADD2.F32 R30, -RZ, R9.H0_H0 ;  /* 0x20000009ff1e7230 */ /* 0x000fe20000004100 */
[----:B------:R-:W-:Y:S01]  /*11160*/  F2FP.SATFINITE.E4M3.F32.PACK_AB_MERGE_C R11, R24, R11, RZ ;  /* 0x0000000b180b723e */ /* 0x000fe200048070ff */
[----:B------:R-:W-:Y:S02]  /*11170*/  HADD2.F32 R0, -RZ, R14.H1_H1 ;  /* 0x3000000eff007230 */ /* 0x000fe40000004100 */
[----:B------:R-:W-:Y:S01]  /*11180*/  FMUL.FTZ R12, R31, R3 ;  /* 0x000000031f0c7220 */ /* 0x000fe20000410000 */
[----:B------:R-:W-:Y:S01]  /*11190*/  HADD2.F32 R7, -RZ, R7.H0_H0 ;  /* 0x20000007ff077230 */ /* 0x000fe20000004100 */
[----:B------:R-:W-:Y:S01]  /*111a0*/  F2FP.SATFINITE.E4M3.F32.PACK_AB_MERGE_C R4, R4, R15, R20 ;  /* 0x0000000f0404723e */ /* 0x000fe20004807014 */
[----:B------:R-:W-:-:S02]  /*111b0*/  HADD2.F32 R28, -RZ, R26.H0_H0 ;  /* 0x2000001aff1c7230 */ /* 0x000fc40000004100 */
[C---:B------:R-:W-:Y:S01]  /*111c0*/  FMUL.FTZ R26, R29.reuse, R3 ;  /* 0x000000031d1a7220 */ /* 0x040fe20000410000 */
[----:B------:R-:W-:Y:S02]  /*111d0*/  HADD2.F32 R14, -RZ, R14.H0_H0 ;  /* 0x2000000eff0e7230 */ /* 0x000fe40000004100 */
[-C--:B------:R-:W-:Y:S01]  /*111e0*/  FMUL.FTZ R3, R30, R0.reuse ;  /* 0x000000001e037220 */ /* 0x080fe20000410000 */
[-C--:B------:R-:W-:Y:S01]  /*111f0*/  FFMA.FTZ R12, R29, R7.reuse, -R12 ;  /* 0x000000071d0c7223 */ /* 0x080fe2000001080c */
[C---:B------:R-:W-:Y:S01]  /*11200*/  FMUL.FTZ R9, R28.reuse, R0 ;  /* 0x000000001c097220 */ /* 0x040fe20000410000 */
[----:B------:R-:W-:Y:S01]  /*11210*/  FFMA.FTZ R7, R31, R7, R26 ;  /* 0x000000071f077223 */ /* 0x000fe2000001001a */
[-C--:B------:R-:W-:Y:S01]  /*11220*/  FFMA.FTZ R3, R28, R14.reuse, -R3 ;  /* 0x0000000e1c037223 */ /* 0x080fe20000010803 */
[----:B------:R-:W-:Y:S01]  /*11230*/  F2FP.SATFINITE.E4M3.F32.PACK_AB_MERGE_C R5, R8, R5, R10 ;  /* 0x000000050805723e */ /* 0x000fe2000480700a */
[----:B------:R-:W-:Y:S01]  /*11240*/  FFMA.FTZ R14, R30, R14, R9 ;  /* 0x0000000e1e0e7223 */ /* 0x000fe20000010009 */
[----:B------:R-:W-:-:S02]  /*11250*/  F2FP.SATFINITE.E4M3.F32.PACK_AB_MERGE_C R6, R13, R6, R11 ;  /* 0x000000060d06723e */ /* 0x000fc4000480700b */
[----:B------:R-:W-:-:S04]  /*11260*/  F2FP.SATFINITE.E4M3.F32.PACK_AB_MERGE_C R7, R7, R12, RZ ;  /* 0x0000000c0707723e */ /* 0x000fc800048070ff */
[----:B------:R-:W-:-:S05]  /*11270*/  F2FP.SATFINITE.E4M3.F32.PACK_AB_MERGE_C R7, R14, R3, R7 ;  /* 0x000000030e07723e */ /* 0x000fca0004807007 */
[----:B------:R2:W-:Y:S01]  /*11280*/  STS.128 [R37+0x27400], R4 ;  /* 0x0274000425007388 */ /* 0x0005e20000000c00 */
[----:B------:R-:W-:Y:S05]  /*11290*/  BRA `(.L_x_621) ;  /* 0x0000003800587947 */ /* 0x000fea0003800000 */
.L_x_603:
[----:B------:R-:W-:-:S03]  /*112a0*/  UMOV UR4, 0xffffffff ;  /* 0xffffffff00047882 */ /* 0x000fc60000000000 */
[----:B------:R-:W-:Y:S05]  /*112b0*/  BRA.DIV UR4, `(.L_x_624) ;  /* 0x0000019604d07947 */ /* 0x000fea000b800000 */
[----:B------:R1:W2:Y:S04]  /*112c0*/  SHFL.IDX PT, R27, R26, RZ, 0x181f ;  /* 0x00181fff1a1b7589 */ /* 0x0002a800000e0000 */
[----:B------:R1:W3:Y:S04]  /*112d0*/  SHFL.IDX PT, R14, R28, RZ, 0x181f ;  /* 0x00181fff1c0e7589 */ /* 0x0002e800000e0000 */
[----:B------:R1:W4:Y:S04]  /*112e0*/  SHFL.IDX PT, R3, R24, RZ, 0x181f ;  /* 0x00181fff18037589 */ /* 0x00032800000e0000 */
[----:B------:R1:W0:Y:S02]  /*112f0*/  SHFL.IDX PT, R21, R32, RZ, 0x181f ;  /* 0x00181fff20157589 */ /* 0x00022400000e0000 */
.L_x_898:
[----:B-1----:R-:W5:Y:S01]  /*11300*/  LDL R24, [R1+0x54] ;  /* 0x0000540001187983 */ /* 0x002f620000100800 */
[----:B------:R-:W-:Y:S01]  /*11310*/  ULDC UR4, c[0x0][0x448] ;  /* 0x0001120000047ab9 */ /* 0x000fe20000000800 */
[----:B------:R-:W-:Y:S01]  /*11320*/  BSSY B1, `(.L_x_625) ;  /* 0x0000013000017945 */ /* 0x000fe20003800000 */
[----:B------:R-:W-:Y:S01]  /*11330*/  IMAD R32, R92, UR4, RZ ;  /* 0x000000045c207c24 */ /* 0x000fe2000f8e02ff */
[----:B------:R-:W-:Y:S02]  /*11340*/  CS2R R6, SRZ ;  /* 0x0000000000067805 */ /* 0x000fe4000001ff00 */
[----:B------:R-:W-:Y:S02]  /*11350*/  CS2R R4, SRZ ;  /* 0x0000000000047805 */ /* 0x000fe4000001ff00 */
[----:B------:R-:W-:Y:S02]  /*11360*/  CS2R R10, SRZ ;  /* 0x00000000000a7805 */ /* 0x000fe4000001ff00 */
[----:B------:R-:W-:-:S02]  /*11370*/  CS2R R8, SRZ ;  /* 0x0000000000087805 */ /* 0x000fc4000001ff00 */
[----:B------:R-:W-:Y:S02]  /*11380*/  ISETP.GE.AND P0, PT, R0, R32, PT ;  /* 0x000000200000720c */ /* 0x000fe40003f06270 */
[----:B-----5:R-:W-:-:S11]  /*11390*/  LEA.HI R20, R24, R24, RZ, 0x1 ;  /* 0x0000001818147211 */ /* 0x020fd600078f08ff */
[----:B------:R-:W-:Y:S05]  /*113a0*/  @P0 BRA `(.L_x_626) ;  /* 0x0000000000280947 */ /* 0x000fea0003800000 */
[----:B------:R-:W-:Y:S01]  /*113b0*/  ULDC UR4, c[0x0][0x3f4] ;  /* 0x0000fd0000047ab9 */ /* 0x000fe20000000800 */
[C---:B--2---:R-:W-:Y:S02]  /*113c0*/  IADD3 R12, P0, R16.reuse, R27, RZ ;  /* 0x0000001b100c7210 */ /* 0x044fe40007f1e0ff */
[----:B------:R-:W-:Y:S02]  /*113d0*/  CS2R R6, SRZ ;  /* 0x0000000000067805 */ /* 0x000fe4000001ff00 */
[C---:B------:R-:W-:Y:S02]  /*113e0*/  ISETP.GE.AND P2, PT, R16.reuse, UR4, PT ;  /* 0x0000000410007c0c */ /* 0x040fe4000bf46270 */
[----:B---3--:R-:W-:Y:S01]  /*113f0*/  IADD3 R14, P1, R16, R14, RZ ;  /* 0x0000000e100e7210 */ /* 0x008fe20007f3e0ff */
[----:B0---4-:R-:W-:-:S04]  /*11400*/  IMAD.X R13, R3, 0x1, R17, P0 ;  /* 0x00000001030d7824 */ /* 0x011fc800000e0611 */
[----:B------:R-:W-:-:S06]  /*11410*/  IMAD.X R15, R21, 0x1, R17, P1 ;  /* 0x00000001150f7824 */ /* 0x000fcc00008e0611 */
[----:B------:R-:W-:Y:S05]  /*11420*/  @P2 BRA `(.L_x_626) ;  /* 0x0000000000082947 */ /* 0x000fea0003800000 */
[----:B------:R1:W5:Y:S04]  /*11430*/  LD.E.128 R8, desc[UR36][R12.64] ;  /* 0x000000240c087980 */ /* 0x000368000c101d00 */
[----:B------:R1:W5:Y:S02]  /*11440*/  LD.E.128 R4, desc[UR36][R14.64] ;  /* 0x000000240e047980 */ /* 0x000364000c101d00 */
.L_x_626:
[----:B------:R-:W-:Y:S05]  /*11450*/  BSYNC B1 ;  /* 0x0000000000017941 */ /* 0x000fea0003800000 */
.L_x_625:
[----:B------:R-:W-:Y:S01]  /*11460*/  LOP3.LUT R20, R20, 0xfffffffe, RZ, 0xc0, !PT ;  /* 0xfffffffe14147812 */ /* 0x000fe200078ec0ff */
[----:B0-----:R-:W0:Y:S01]  /*11470*/  LDC R21, c[0x0][0x3f4] ;  /* 0x0000fd00ff157b82 */ /* 0x001e220000000800 */
[----:B-----5:R-:W-:Y:S01]  /*11480*/  SHF.R.U32.HI R0, RZ, 0x8, R8 ;  /* 0x00000008ff007819 */ /* 0x020fe20000011608 */
[----:B------:R-:W-:Y:S01]  /*11490*/  IMAD R32, R41, -0x80, R32 ;  /* 0xffffff8029207824 */ /* 0x000fe200078e0220 */
[----:B------:R-:W-:Y:S01]  /*114a0*/  IADD3 R20, R24, -R20, RZ ;  /* 0x8000001418147210 */ /* 0x000fe20007ffe0ff */
[----:B------:R-:W-:Y:S01]  /*114b0*/  BSSY B1, `(.L_x_627) ;  /* 0x0000032000017945 */ /* 0x000fe20003800000 */
[----:B----4-:R-:W-:Y:S02]  /*114c0*/  LOP3.LUT R3, R8, 0xff, RZ, 0xc0, !PT ;  /* 0x000000ff08037812 */ /* 0x010fe400078ec0ff */
[----:B------:R-:W-:Y:S02]  /*114d0*/  SHF.L.U32 R34, R20, 0x1f, RZ ;  /* 0x0000001f14227819 */ /* 0x000fe400000006ff */
[----:B------:R-:W-:-:S02]  /*114e0*/  LOP3.LUT R0, R0, 0xff, RZ, 0xc0, !PT ;  /* 0x000000ff00007812 */ /* 0x000fc400078ec0ff */
[----:B------:R-:W4:Y:S01]  /*114f0*/  SYNCS.PHASECHK.TRANS64.TRYWAIT P1, [R19+URZ+0x38800], R34 ;  /* 0x03880022130075a7 */ /* 0x000f22000802017f */
[----:B-1----:R-:W-:Y:S02]  /*11500*/  SHF.R.U32.HI R12, RZ, 0x8, R9 ;  /* 0x00000008ff0c7819 */ /* 0x002fe40000011609 */
[----:B------:R-:W-:Y:S02]  /*11510*/  PRMT R13, R0, 0x7604, R3 ;  /* 0x00007604000d7816 */ /* 0x000fe40000000003 */
[----:B------:R-:W-:Y:S02]  /*11520*/  LOP3.LUT R3, R9, 0xff, RZ, 0xc0, !PT ;  /* 0x000000ff09037812 */ /* 0x000fe400078ec0ff */
[----:B------:R-:W-:Y:S02]  /*11530*/  SHF.R.U32.HI R0, RZ, 0x8, R10 ;  /* 0x00000008ff007819 */ /* 0x000fe4000001160a */
[----:B--2---:R-:W-:Y:S02]  /*11540*/  SHF.R.U32.HI R27, RZ, 0x8, R11 ;  /* 0x00000008ff1b7819 */ /* 0x004fe4000001160b */
[----:B------:R-:W-:-:S02]  /*11550*/  LOP3.LUT R12, R12, 0xff, RZ, 0xc0, !PT ;  /* 0x000000ff0c0c7812 */ /* 0x000fc400078ec0ff */
[----:B---3--:R-:W-:Y:S02]  /*11560*/  LOP3.LUT R14, R10, 0xff, RZ, 0xc0, !PT ;  /* 0x000000ff0a0e7812 */ /* 0x008fe400078ec0ff */
[----:B------:R-:W-:Y:S02]  /*11570*/  LOP3.LUT R20, R11, 0xff, RZ, 0xc0, !PT ;  /* 0x000000ff0b147812 */ /* 0x000fe400078ec0ff */
[----:B------:R-:W-:Y:S02]  /*11580*/  LOP3.LUT R15, R0, 0xff, RZ, 0xc0, !PT ;  /* 0x000000ff000f7812 */ /* 0x000fe400078ec0ff */
[----:B------:R-:W-:Y:S02]  /*11590*/  LOP3.LUT R27, R27, 0xff, RZ, 0xc0, !PT ;  /* 0x000000ff1b1b7812 */ /* 0x000fe400078ec0ff */
[----:B------:R-:W-:Y:S02]  /*115a0*/  PRMT R12, R12, 0x7604, R3 ;  /* 0x000076040c0c7816 */ /* 0x000fe40000000003 */
[----:B------:R-:W-:-:S02]  /*115b0*/  SHF.R.U32.HI R0, RZ, 0x8, R4 ;  /* 0x00000008ff007819 */ /* 0x000fc40000011604 */
[----:B------:R-:W-:Y:S02]  /*115c0*/  SHF.R.U32.HI R33, RZ, 0x8, R5 ;  /* 0x00000008ff217819 */ /* 0x000fe40000011605 */
[----:B------:R-:W-:Y:S02]  /*115d0*/  SHF.R.U32.HI R3, RZ, 0x8, R6 ;  /* 0x00000008ff037819 */ /* 0x000fe40000011606 */
[----:B------:R-:W-:Y:S02]  /*115e0*/  SHF.R.U32.HI R37, RZ, 0x8, R7 ;  /* 0x00000008ff257819 */ /* 0x000fe40000011607 */
[----:B------:R-:W-:Y:S02]  /*115f0*/  PRMT R15, R15, 0x7604, R14 ;  /* 0x000076040f0f7816 */ /* 0x000fe4000000000e */
[----:B------:R-:W-:Y:S02]  /*11600*/  PRMT R20, R27, 0x7604, R20 ;  /* 0x000076041b147816 */ /* 0x000fe40000000014 */
[----:B------:R-:W-:-:S02]  /*11610*/  LOP3.LUT R14, R4, 0xff, RZ, 0xc0, !PT ;  /* 0x000000ff040e7812 */ /* 0x000fc400078ec0ff */
[----:B------:R-:W-:Y:S02]  /*11620*/  LOP3.LUT R24, R5, 0xff, RZ, 0xc0, !PT ;  /* 0x000000ff05187812 */ /* 0x000fe400078ec0ff */
[----:B------:R-:W-:Y:S02]  /*11630*/  LOP3.LUT R26, R6, 0xff, RZ, 0xc0, !PT ;  /* 0x000000ff061a7812 */ /* 0x000fe400078ec0ff */
[----:B------:R-:W-:Y:S02]  /*11640*/  LOP3.LUT R28, R7, 0xff, RZ, 0xc0, !PT ;  /* 0x000000ff071c7812 */ /* 0x000fe400078ec0ff */
[----:B------:R-:W-:Y:S02]  /*11650*/  LOP3.LUT R27, R0, 0xff, RZ, 0xc0, !PT ;  /* 0x000000ff001b7812 */ /* 0x000fe400078ec0ff */
[----:B------:R-:W-:Y:S02]  /*11660*/  LOP3.LUT R33, R33, 0xff, RZ, 0xc0, !PT ;  /* 0x000000ff21217812 */ /* 0x000fe400078ec0ff */
[----:B------:R-:W-:-:S02]  /*11670*/  LOP3.LUT R3, R3, 0xff, RZ, 0xc0, !PT ;  /* 0x000000ff03037812 */ /* 0x000fc400078ec0ff */
[----:B------:R-:W-:Y:S02]  /*11680*/  LOP3.LUT R37, R37, 0xff, RZ, 0xc0, !PT ;  /* 0x000000ff25257812 */ /* 0x000fe400078ec0ff */
[----:B------:R-:W-:Y:S02]  /*11690*/  PRMT R29, R27, 0x7604, R14 ;  /* 0x000076041b1d7816 */ /* 0x000fe4000000000e */
[----:B------:R-:W-:Y:S02]  /*116a0*/  PRMT R24, R33, 0x7604, R24 ;  /* 0x0000760421187816 */ /* 0x000fe40000000018 */
[----:B------:R-:W-:Y:S02]  /*116b0*/  PRMT R35, R3, 0x7604, R26 ;  /* 0x0000760403237816 */ /* 0x000fe4000000001a */
[----:B------:R-:W-:Y:S02]  /*116c0*/  PRMT R28, R37, 0x7604, R28 ;  /* 0x00007604251c7816 */ /* 0x000fe4000000001c */
[----:B------:R-:W-:-:S02]  /*116d0*/  SHF.R.U32.HI R3, RZ, 0x10, R9 ;  /* 0x00000010ff037819 */ /* 0x000fc40000011609 */
[----:B------:R-:W-:Y:S02]  /*116e0*/  SHF.R.U32.HI R27, RZ, 0x10, R11 ;  /* 0x00000010ff1b7819 */ /* 0x000fe4000001160b */
[----:B------:R-:W-:Y:S01]  /*116f0*/  SHF.R.U32.HI R33, RZ, 0x10, R5 ;  /* 0x00000010ff217819 */ /* 0x000fe20000011605 */
[----:B------:R-:W-:Y:S01]  /*11700*/  IMAD.U32 R3, R3, 0x10000, RZ ;  /* 0x0001000003037824 */ /* 0x000fe200078e00ff */
[----:B------:R-:W-:Y:S01]  /*11710*/  SHF.R.U32.HI R37, RZ, 0x10, R7 ;  /* 0x00000010ff257819 */ /* 0x000fe20000011607 */
[----:B------:R-:W-:Y:S01]  /*11720*/  IMAD.U32 R27, R27, 0x10000, RZ ;  /* 0x000100001b1b7824 */ /* 0x000fe200078e00ff */
[----:B0-----:R-:W-:Y:S01]  /*11730*/  ISETP.GE.AND P0, PT, R16, R21, PT ;  /* 0x000000151000720c */ /* 0x001fe20003f06270 */
[----:B------:R-:W-:Y:S01]  /*11740*/  IMAD.U32 R33, R33, 0x10000, RZ ;  /* 0x0001000021217824 */ /* 0x000fe200078e00ff */
[----:B------:R-:W-:Y:S01]  /*11750*/  LOP3.LUT R3, R12, 0xff0000, R3, 0xf8, !PT ;  /* 0x00ff00000c037812 */ /* 0x000fe200078ef803 */
[----:B------:R-:W-:Y:S01]  /*11760*/  IMAD.U32 R37, R37, 0x10000, RZ ;  /* 0x0001000025257824 */ /* 0x000fe200078e00ff */
[----:B------:R-:W-:-:S02]  /*11770*/  LOP3.LUT R27, R20, 0xff0000, R27, 0xf8, !PT ;  /* 0x00ff0000141b7812 */ /* 0x000fc400078ef81b */
[----:B------:R-:W-:Y:S02]  /*11780*/  LOP3.LUT R33, R24, 0xff0000, R33, 0xf8, !PT ;  /* 0x00ff000018217812 */ /* 0x000fe400078ef821 */
[----:B------:R-:W-:Y:S02]  /*11790*/  LOP3.LUT R37, R28, 0xff0000, R37, 0xf8, !PT ;  /* 0x00ff00001c257812 */ /* 0x000fe400078ef825 */
[----:B------:R-:W-:Y:S02]  /*117a0*/  VIMNMX R32, R32, 0x80, PT ;  /* 0x0000008020207848 */ /* 0x000fe40003fe0100 */
[----:B------:R-:W-:Y:S01]  /*117b0*/  LOP3.LUT R13, R13, 0xff0000, R8, 0xf8, !PT ;  /* 0x00ff00000d0d7812 */ /* 0x000fe200078ef808 */
[----:B----4-:R-:W-:Y:S06]  /*117c0*/  @!P1 BRA `(.L_x_628) ;  /* 0x0000019000fc9947 */ /* 0x010fec0003800000 */
.L_x_899:
[----:B------:R-:W-:Y:S05]  /*117d0*/  BSYNC B1 ;  /* 0x0000000000017941 */ /* 0x000fea0003800000 */
.L_x_627:
[CC--:B------:R-:W-:Y:S01]  /*117e0*/  ISETP.GE.OR P1, PT, R219.reuse, R32.reuse, P0 ;  /* 0x00000020db00720c */ /* 0x0c0fe20000726670 */
[C---:B------:R-:W-:Y:S01]  /*117f0*/  VIADD R14, R219.reuse, 0x40 ;  /* 0x00000040db0e7836 */ /* 0x040fe20000000000 */
[C---:B------:R-:W-:Y:S01]  /*11800*/  IADD3 R20, R219.reuse, 0x20, RZ ;  /* 0x00000020db147810 */ /* 0x040fe20007ffe0ff */
[----:B------:R-:W-:Y:S01]  /*11810*/  VIADD R12, R219, 0x60 ;  /* 0x00000060db0c7836 */ /* 0x000fe20000000000 */
[----:B------:R-:W-:Y:S01]  /*11820*/  LOP3.LUT R15, R15, 0xff0000, R10, 0xf8, !PT ;  /* 0x00ff00000f0f7812 */ /* 0x000fe200078ef80a */
[----:B------:R-:W-:Y:S01]  /*11830*/  BSSY B1, `(.L_x_629) ;  /* 0x00000d7000017945 */ /* 0x000fe20003800000 */
[----:B------:R-:W-:Y:S02]  /*11840*/  LOP3.LUT R29, R29, 0xff0000, R4, 0xf8, !PT ;  /* 0x00ff00001d1d7812 */ /* 0x000fe400078ef804 */
[----:B------:R-:W-:Y:S02]  /*11850*/  LOP3.LUT R35, R35, 0xff0000, R6, 0xf8, !PT ;  /* 0x00ff000023237812 */ /* 0x000fe400078ef806 */
[----:B------:R-:W-:-:S02]  /*11860*/  ISETP.GE.OR P2, PT, R20, R32, P0 ;  /* 0x000000201400720c */ /* 0x000fc40000746670 */
[-C--:B------:R-:W-:Y:S02]  /*11870*/  ISETP.GE.OR P3, PT, R14, R32.reuse, P0 ;  /* 0x000000200e00720c */ /* 0x080fe40000766670 */
[----:B------:R-:W-:Y:S02]  /*11880*/  ISETP.GE.OR P0, PT, R12, R32, P0 ;  /* 0x000000200c00720c */ /* 0x000fe40000706670 */
[----:B------:R-:W-:Y:S02]  /*11890*/  LOP3.LUT R0, R13, 0xff000000, R8, 0xf8, !PT ;  /* 0xff0000000d007812 */ /* 0x000fe400078ef808 */
[----:B------:R-:W-:Y:S02]  /*118a0*/  LOP3.LUT R12, R15, 0xff000000, R10, 0xf8, !PT ;  /* 0xff0000000f0c7812 */ /* 0x000fe400078ef80a */
[----:B------:R-:W-:Y:S02]  /*118b0*/  LOP3.LUT R3, R3, 0xff000000, R9, 0xf8, !PT ;  /* 0xff00000003037812 */ /* 0x000fe400078ef809 */
[----:B------:R-:W-:-:S02]  /*118c0*/  LOP3.LUT R13, R27, 0xff000000, R11, 0xf8, !PT ;  /* 0xff0000001b0d7812 */ /* 0x000fc400078ef80b */
[----:B------:R-:W-:Y:S02]  /*118d0*/  LOP3.LUT R14, R29, 0xff000000, R4, 0xf8, !PT ;  /* 0xff0000001d0e7812 */ /* 0x000fe400078ef804 */
[----:B------:R-:W-:Y:S02]  /*118e0*/  LOP3.LUT R15, R33, 0xff000000, R5, 0xf8, !PT ;  /* 0xff000000210f7812 */ /* 0x000fe400078ef805 */
[----:B------:R-:W-:Y:S02]  /*118f0*/  LOP3.LUT R20, R35, 0xff000000, R6, 0xf8, !PT ;  /* 0xff00000023147812 */ /* 0x000fe400078ef806 */
[----:B------:R-:W-:Y:S01]  /*11900*/  LOP3.LUT R24, R37, 0xff000000, R7, 0xf8, !PT ;  /* 0xff00000025187812 */ /* 0x000fe200078ef807 */
[----:B------:R-:W-:Y:S06]  /*11910*/  @P1 BRA `(.L_x_630) ;  /* 0x0000000c00201947 */ /* 0x000fec0003800000 */
[----:B------:R-:W2:Y:S04]  /*11920*/  LDL R26, [R1+0x2c] ;  /* 0x00002c00011a7983 */ /* 0x000ea80000100800 */
[----:B------:R-:W3:Y:S01]  /*11930*/  LDL R61, [R1+0x30] ;  /* 0x00003000013d7983 */ /* 0x000ee20000100800 */
[----:B------:R-:W-:Y:S01]  /*11940*/  LEA.HI R4, R30, R31, RZ, 0x3 ;  /* 0x0000001f1e047211 */ /* 0x000fe200078f18ff */
[C---:B------:R-:W-:Y:S01]  /*11950*/  IMAD.SHL.U32 R42, R219.reuse, 0x80, RZ ;  /* 0x00000080db2a7824 */ /* 0x040fe200078e00ff */
[----:B------:R-:W-:Y:S02]  /*11960*/  SHF.L.U32 R41, R219, 0x7, RZ ;  /* 0x00000007db297819 */ /* 0x000fe400000006ff */
[----:B------:R-:W-:Y:S02]  /*11970*/  LOP3.LUT R4, R4, 0xfffffff8, RZ, 0xc0, !PT ;  /* 0xfffffff804047812 */ /* 0x000fe400078ec0ff */
[----:B------:R-:W-:-:S02]  /*11980*/  LOP3.LUT R42, R42, 0x380, RZ, 0xc0, !PT ;  /* 0x000003802a2a7812 */ /* 0x000fc400078ec0ff */
[----:B------:R-:W-:Y:S01]  /*11990*/  LOP3.LUT R41, R41, 0x380, RZ, 0xc0, !PT ;  /* 0x0000038029297812 */ /* 0x000fe200078ec0ff */
[----:B------:R-:W-:Y:S01]  /*119a0*/  IMAD.IADD R4, R31, 0x1, -R4 ;  /* 0x000000011f047824 */ /* 0x000fe200078e0a04 */
[----:B------:R-:W-:Y:S02]  /*119b0*/  F2FP.F16.E4M3.UNPACK_B R45, R14.H1 ;  /* 0x0000000eff2d723e */ /* 0x000fe400030006ff */
[----:B------:R-:W-:Y:S02]  /*119c0*/  SHF.R.U32.HI R41, RZ, 0x3, R41 ;  /* 0x00000003ff297819 */ /* 0x000fe40000011629 */
[----:B------:R-:W-:Y:S01]  /*119d0*/  LEA.HI R4, R21, R4, RZ, 0x1c ;  /* 0x0000000415047211 */ /* 0x000fe200078fe0ff */
[--C-:B------:R-:W-:Y:S01]  /*119e0*/  HADD2.F32 R46, -RZ, R45.reuse.H0_H0 ;  /* 0x2000002dff2e7230 */ /* 0x100fe20000004100 */
[----:B------:R-:W-:Y:S01]  /*119f0*/  F2FP.F16.E4M3.UNPACK_B R38, R0.H1 ;  /* 0x00000000ff26723e */ /* 0x000fe200030006ff */
[----:B------:R-:W-:Y:S01]  /*11a00*/  HADD2.F32 R47, -RZ, R45.H1_H1 ;  /* 0x3000002dff2f7230 */ /* 0x000fe20000004100 */
[----:B------:R-:W-:Y:S01]  /*11a10*/  SHF.R.S32.HI R7, RZ, 0x1f, R4 ;  /* 0x0000001fff077819 */ /* 0x000fe20000011404 */
[----:B------:R-:W-:-:S03]  /*11a20*/  IMAD.SHL.U32 R5, R4, 0x10, RZ ;  /* 0x0000001004057824 */ /* 0x000fc600078e00ff */
[----:B------:R-:W-:Y:S02]  /*11a30*/  LEA.HI R7, R7, R4, RZ, 0x3 ;  /* 0x0000000407077211 */ /* 0x000fe400078f18ff */
[----:B------:R-:W-:Y:S01]  /*11a40*/  LOP3.LUT R5, R42, 0x70, R5, 0xf8, !PT ;  /* 0x000000702a057812 */ /* 0x000fe200078ef805 */
[--C-:B------:R-:W-:Y:S02]  /*11a50*/  HADD2.F32 R42, -RZ, R38.reuse.H0_H0 ;  /* 0x20000026ff2a7230 */ /* 0x100fe40000004100 */
[----:B------:R-:W-:Y:S01]  /*11a60*/  IMAD.SHL.U32 R7, R7, 0x800, RZ ;  /* 0x0000080007077824 */ /* 0x000fe200078e00ff */
[----:B------:R-:W-:Y:S01]  /*11a70*/  LOP3.LUT R4, R5, R41, RZ, 0x3c, !PT ;  /* 0x0000002905047212 */ /* 0x000fe200078e3cff */
[----:B------:R-:W-:Y:S01]  /*11a80*/  HADD2.F32 R41, -RZ, R38.H1_H1 ;  /* 0x30000026ff297230 */ /* 0x000fe20000004100 */
[----:B------:R-:W-:Y:S02]  /*11a90*/  F2FP.F16.E4M3.UNPACK_B R38, R0 ;  /* 0x00000000ff26723e */ /* 0x000fe400020006ff */
[----:B------:R-:W-:-:S04]  /*11aa0*/  LOP3.LUT R7, R7, 0xffffc000, RZ, 0xc0, !PT ;  /* 0xffffc00007077812 */ /* 0x000fc800078ec0ff */
[----:B--2---:R-:W-:Y:S02]  /*11ab0*/  IADD3 R26, R4, R7, R26 ;  /* 0x00000007041a7210 */ /* 0x004fe40007ffe01a */
[----:B---3--:R-:W1:Y:S03]  /*11ac0*/  LDS.128 R4, [R61+0x20400] ;  /* 0x020400003d047984 */ /* 0x008e660000000c00 */
[----:B------:R-:W-:-:S05]  /*11ad0*/  IMAD.IADD R26, R19, 0x1, R26 ;  /* 0x00000001131a7824 */ /* 0x000fca00078e021a */
[----:B------:R-:W2:Y:S01]  /*11ae0*/  LDS.128 R8, [R26+0x20400] ;  /* 0x020400001a087984 */ /* 0x000ea20000000c00 */
[----:B-1----:R-:W-:Y:S02]  /*11af0*/  F2FP.F16.E4M3.UNPACK_B R29, R4.H1 ;  /* 0x00000004ff1d723e */ /* 0x002fe400030006ff */
[-C--:B------:R-:W-:Y:S02]  /*11b00*/  F2FP.F16.E4M3.UNPACK_B R43, R5.reuse ;  /* 0x00000005ff2b723e */ /* 0x080fe400020006ff */
[----:B------:R-:W-:Y:S02]  /*11b10*/  F2FP.F16.E4M3.UNPACK_B R39, R5.H1 ;  /* 0x00000005ff27723e */ /* 0x000fe400030006ff */
[----:B--2---:R-:W-:Y:S02]  /*11b20*/  F2FP.F16.E4M3.UNPACK_B R36, R8.H1 ;  /* 0x00000008ff24723e */ /* 0x004fe400030006ff */
[----:B0-----:R-:W-:Y:S02]  /*11b30*/  F2FP.F16.E4M3.UNPACK_B R34, R4 ;  /* 0x00000004ff22723e */ /* 0x001fe400020006ff */
[-C--:B------:R-:W-:Y:S01]  /*11b40*/  F2FP.F16.E4M3.UNPACK_B R4, R7.reuse ;  /* 0x00000007ff04723e */ /* 0x080fe200020006ff */
[--C-:B------:R-:W-:Y:S01]  /*11b50*/  HADD2.F32 R5, -RZ, R36.reuse.H0_H0 ;  /* 0x20000024ff057230 */ /* 0x100fe20000004100 */
[----:B------:R-:W-:Y:S01]  /*11b60*/  F2FP.F16.E4M3.UNPACK_B R27, R7.H1 ;  /* 0x00000007ff1b723e */ /* 0x000fe200030006ff */
[----:B------:R-:W-:Y:S01]  /*11b70*/  HADD2.F32 R7, -RZ, R29.H0_H0 ;  /* 0x2000001dff077230 */ /* 0x000fe20000004100 */
[----:B------:R-:W-:Y:S01]  /*11b80*/  F2FP.F16.E4M3.UNPACK_B R37, R8 ;  /* 0x00000008ff25723e */ /* 0x000fe200020006ff */
[----:B------:R-:W-:-:S02]  /*11b90*/  HADD2.F32 R36, -RZ, R36.H1_H1 ;  /* 0x30000024ff247230 */ /* 0x000fc40000004100 */
[C---:B------:R-:W-:Y:S01]  /*11ba0*/  FMUL.FTZ R8, R5.reuse, R46 ;  /* 0x0000002e05087220 */ /* 0x040fe20000410000 */
[-C--:B------:R-:W-:Y:S02]  /*11bb0*/  F2FP.F16.E4M3.UNPACK_B R44, R9.reuse ;  /* 0x00000009ff2c723e */ /* 0x080fe400020006ff */
[----:B------:R-:W-:Y:S01]  /*11bc0*/  F2FP.F16.E4M3.UNPACK_B R40, R9.H1 ;  /* 0x00000009ff28723e */ /* 0x000fe200030006ff */
[-C--:B------:R-:W-:Y:S01]  /*11bd0*/  FMUL.FTZ R9, R5, R42.reuse ;  /* 0x0000002a05097220 */ /* 0x080fe20000410000 */
[C---:B------:R-:W-:Y:S01]  /*11be0*/  FFMA.FTZ R5, R7.reuse, R42, -R8 ;  /* 0x0000002a07057223 */ /* 0x040fe20000010808 */
[----:B------:R-:W-:Y:S01]  /*11bf0*/  F2FP.F16.E4M3.UNPACK_B R42, R14 ;  /* 0x0000000eff2a723e */ /* 0x000fe200020006ff */
[----:B------:R-:W-:Y:S02]  /*11c00*/  HADD2.F32 R8, -RZ, R37.H0_H0 ;  /* 0x20000025ff087230 */ /* 0x000fe40000004100 */
[----:B------:R-:W-:Y:S01]  /*11c10*/  FFMA.FTZ R7, R7, R46, R9 ;  /* 0x0000002e07077223 */ /* 0x000fe20000010009 */
[----:B------:R-:W-:Y:S01]  /*11c20*/  HADD2.F32 R9, -RZ, R38.H0_H0 ;  /* 0x20000026ff097230 */ /* 0x000fe20000004100 */
[-C--:B------:R-:W-:Y:S01]  /*11c30*/  F2FP.F16.E4M3.UNPACK_B R32, R10.reuse ;  /* 0x0000000aff20723e */ /* 0x080fe200020006ff */
[----:B------:R-:W-:Y:S01]  /*11c40*/  HADD2.F32 R45, -RZ, R42.H0_H0 ;  /* 0x2000002aff2d7230 */ /* 0x000fe20000004100 */
[----:B------:R-:W-:Y:S01]  /*11c50*/  F2FP.F16.E4M3.UNPACK_B R35, R10.H1 ;  /* 0x0000000aff23723e */ /* 0x000fe200030006ff */
[----:B------:R-:W-:-:S02]  /*11c60*/  HADD2.F32 R10, -RZ, R29.H1_H1 ;  /* 0x3000001dff0a7230 */ /* 0x000fc40000004100 */
[C---:B------:R-:W-:Y:S01]  /*11c70*/  FMUL.FTZ R49, R36.reuse, R47 ;  /* 0x0000002f24317220 */ /* 0x040fe20000410000 */
[----:B------:R-:W-:Y:S02]  /*11c80*/  HADD2.F32 R29, -RZ, R34.H0_H0 ;  /* 0x20000022ff1d7230 */ /* 0x000fe40000004100 */
[----:B------:R-:W-:Y:S01]  /*11c90*/  FMUL.FTZ R48, R36, R41 ;  /* 0x0000002924307220 */ /* 0x000fe20000410000 */
[C---:B------:R-:W-:Y:S01]  /*11ca0*/  FMUL.FTZ R36, R8.reuse, R45 ;  /* 0x0000002d08247220 */ /* 0x040fe20000410000 */
[----:B------:R-:W-:Y:S01]  /*11cb0*/  FMUL.FTZ R46, R8, R9 ;  /* 0x00000009082e7220 */ /* 0x000fe20000410000 */
[C---:B------:R-:W-:Y:S01]  /*11cc0*/  FFMA.FTZ R8, R10.reuse, R41, -R49 ;  /* 0x000000290a087223 */ /* 0x040fe20000010831 */
[----:B------:R-:W-:Y:S01]  /*11cd0*/  FFMA.FTZ R10, R10, R47, R48 ;  /* 0x0000002f0a0a7223 */ /* 0x000fe20000010030 */
[C---:B------:R-:W-:Y:S01]  /*11ce0*/  FFMA.FTZ R9, R29.reuse, R9, -R36 ;  /* 0x000000091d097223 */ /* 0x040fe20000010824 */
[----:B------:R-:W-:Y:S01]  /*11cf0*/  FFMA.FTZ R29, R29, R45, R46 ;  /* 0x0000002d1d1d7223 */ /* 0x000fe2000001002e */
[----:B------:R-:W-:Y:S01]  /*11d00*/  F2FP.F16.E4M3.UNPACK_B R47, R15.H1 ;  /* 0x0000000fff2f723e */ /* 0x000fe200030006ff */
[----:B------:R-:W-:Y:S01]  /*11d10*/  HADD2.F32 R46, -RZ, R42.H1_H1 ;  /* 0x3000002aff2e7230 */ /* 0x000fe20000004100 */
[----:B------:R-:W-:Y:S01]  /*11d20*/  F2FP.F16.E4M3.UNPACK_B R42, R3.H1 ;  /* 0x00000003ff2a723e */ /* 0x000fe200030006ff */
[----:B------:R-:W-:Y:S01]  /*11d30*/  HADD2.F32 R37, -RZ, R37.H1_H1 ;  /* 0x30000025ff257230 */ /* 0x000fe20000004100 */
[-C--:B------:R-:W-:Y:S01]  /*11d40*/  F2FP.F16.E4M3.UNPACK_B R33, R6.reuse.H1 ;  /* 0x00000006ff21723e */ /* 0x080fe200030006ff */
[----:B------:R-:W-:Y:S01]  /*11d50*/  HADD2.F32 R41, -RZ, R38.H1_H1 ;  /* 0x30000026ff297230 */ /* 0x000fe20000004100 */
[----:B------:R-:W-:Y:S01]  /*11d60*/  F2FP.F16.E4M3.UNPACK_B R28, R6 ;  /* 0x00000006ff1c723e */ /* 0x000fe200020006ff */
[----:B------:R-:W-:-:S02]  /*11d70*/  HADD2.F32 R36, -RZ, R34.H1_H1 ;  /* 0x30000022ff247230 */ /* 0x000fc40000004100 */
[C---:B------:R-:W-:Y:S01]  /*11d80*/  FMUL.FTZ R51, R37.reuse, R46 ;  /* 0x0000002e25337220 */ /* 0x040fe20000410000 */
[----:B------:R-:W-:Y:S02]  /*11d90*/  HADD2.F32 R49, -RZ, R47.H0_H0 ;  /* 0x2000002fff317230 */ /* 0x000fe40000004100 */
[----:B------:R-:W-:Y:S01]  /*11da0*/  FMUL.FTZ R37, R37, R41 ;  /* 0x0000002925257220 */ /* 0x000fe20000410000 */
[----:B------:R-:W-:Y:S01]  /*11db0*/  HADD2.F32 R34, -RZ, R40.H0_H0 ;  /* 0x20000028ff227230 */ /* 0x000fe20000004100 */
[-C--:B------:R-:W-:Y:S01]  /*11dc0*/  F2FP.F16.E4M3.UNPACK_B R6, R11.reuse ;  /* 0x0000000bff06723e */ /* 0x080fe200020006ff */
[----:B------:R-:W-:Y:S01]  /*11dd0*/  HADD2.F32 R45, -RZ, R42.H0_H0 ;  /* 0x2000002aff2d7230 */ /* 0x000fe20000004100 */
[----:B------:R-:W-:Y:S01]  /*11de0*/  F2FP.F16.E4M3.UNPACK_B R11, R11.H1 ;  /* 0x0000000bff0b723e */ /* 0x000fe200030006ff */
[----:B------:R-:W-:Y:S02]  /*11df0*/  HADD2.F32 R38, -RZ, R39.H0_H0 ;  /* 0x20000027ff267230 */ /* 0x000fe40000004100 */
[----:B------:R-:W-:Y:S01]  /*11e00*/  FMUL.FTZ R53, R34, R49 ;  /* 0x0000003122357220 */ /* 0x000fe20000410000 */
[----:B------:R-:W-:-:S02]  /*11e10*/  HADD2.F32 R50, -RZ, R47.H1_H1 ;  /* 0x3000002fff327230 */ /* 0x000fc40000004100 */
[----:B------:R-:W-:Y:S01]  /*11e20*/  FMUL.FTZ R48, R34, R45 ;  /* 0x0000002d22307220 */ /* 0x000fe20000410000 */
[C---:B------:R-:W-:Y:S01]  /*11e30*/  FFMA.FTZ R34, R36.reuse, R41, -R51 ;  /* 0x0000002924227223 */ /* 0x040fe20000010833 */
[----:B------:R-:W-:Y:S01]  /*11e40*/  FFMA.FTZ R36, R36, R46, R37 ;  /* 0x0000002e24247223 */ /* 0x000fe20000010025 */
[C---:B------:R-:W-:Y:S01]  /*11e50*/  FFMA.FTZ R37, R38.reuse, R45, -R53 ;  /* 0x0000002d26257223 */ /* 0x040fe20000010835 */
[----:B------:R-:W-:Y:S01]  /*11e60*/  FFMA.FTZ R38, R38, R49, R48 ;  /* 0x0000003126267223 */ /* 0x000fe20000010030 */
[----:B------:R-:W-:Y:S01]  /*11e70*/  F2FP.F16.E4M3.UNPACK_B R48, R15 ;  /* 0x0000000fff30723e */ /* 0x000fe200020006ff */
[----:B------:R-:W-:Y:S01]  /*11e80*/  HADD2.F32 R41, -RZ, R40.H1_H1 ;  /* 0x30000028ff297230 */ /* 0x000fe20000004100 */
[----:B------:R-:W-:Y:S01]  /*11e90*/  F2FP.F16.E4M3.UNPACK_B R45, R3 ;  /* 0x00000003ff2d723e */ /* 0x000fe200020006ff */
[----:B------:R-:W-:Y:S02]  /*11ea0*/  HADD2.F32 R46, -RZ, R42.H1_H1 ;  /* 0x3000002aff2e7230 */ /* 0x000fe40000004100 */
[----:B------:R-:W-:-:S02]  /*11eb0*/  HADD2.F32 R49, -RZ, R48.H0_H0 ;  /* 0x20000030ff317230 */ /* 0x000fc40000004100 */
[C---:B------:R-:W-:Y:S01]  /*11ec0*/  FMUL.FTZ R54, R41.reuse, R50 ;  /* 0x0000003229367220 */ /* 0x040fe20000410000 */
[--C-:B------:R-:W-:Y:S02]  /*11ed0*/  HADD2.F32 R40, -RZ, R44.reuse.H0_H0 ;  /* 0x2000002cff287230 */ /* 0x100fe40000004100 */
[----:B------:R-:W-:Y:S01]  /*11ee0*/  FMUL.FTZ R41, R41, R46 ;  /* 0x0000002e29297220 */ /* 0x000fe20000410000 */
[----:B------:R-:W-:Y:S02]  /*11ef0*/  HADD2.F32 R47, -RZ, R45.H0_H0 ;  /* 0x2000002dff2f7230 */ /* 0x000fe40000004100 */
[----:B------:R-:W-:Y:S02]  /*11f00*/  HADD2.F32 R39, -RZ, R39.H1_H1 ;  /* 0x30000027ff277230 */ /* 0x000fe40000004100 */
[C---:B------:R-:W-:Y:S01]  /*11f10*/  FMUL.FTZ R51, R40.reuse, R49 ;  /* 0x0000003128337220 */ /* 0x040fe20000410000 */
[----:B------:R-:W-:Y:S02]  /*11f20*/  HADD2.F32 R42, -RZ, R43.H0_H0 ;  /* 0x2000002bff2a7230 */ /* 0x000fe40000004100 */
[----:B------:R-:W-:Y:S01]  /*11f30*/  FMUL.FTZ R52, R40, R47 ;  /* 0x0000002f28347220 */ /* 0x000fe20000410000 */
[----:B------:R-:W-:-:S02]  /*11f40*/  HADD2.F32 R44, -RZ, R44.H1_H1 ;  /* 0x3000002cff2c7230 */ /* 0x000fc40000004100 */
[C---:B------:R-:W-:Y:S01]  /*11f50*/  FFMA.FTZ R40, R39.reuse, R46, -R54 ;  /* 0x0000002e27287223 */ /* 0x040fe20000010836 */
[----:B------:R-:W-:Y:S01]  /*11f60*/  FFMA.FTZ R41, R39, R50, R41 ;  /* 0x0000003227297223 */ /* 0x000fe20000010029 */
[C---:B------:R-:W-:Y:S01]  /*11f70*/  FFMA.FTZ R39, R42.reuse, R47, -R51 ;  /* 0x0000002f2a277223 */ /* 0x040fe20000010833 */
[----:B------:R-:W-:Y:S01]  /*11f80*/  F2FP.F16.E4M3.UNPACK_B R51, R20.H1 ;  /* 0x00000014ff33723e */ /* 0x000fe200030006ff */
        /* <DEDUP_REMOVED lines=8> */
[----:B------:R-:W-:Y:S01]  /*12010*/  FMUL.FTZ R53, R44, R47 ;  /* 0x0000002f2c357220 */ /* 0x000fe20000410000 */
[--C-:B------:R-:W-:Y:S02]  /*12020*/  HADD2.F32 R49, -RZ, R48.reuse.H0_H0 ;  /* 0x20000030ff317230 */ /* 0x100fe40000004100 */
[----:B------:R-:W-:Y:S02]  /*12030*/  HADD2.F32 R46, -RZ, R33.H0_H0 ;  /* 0x20000021ff2e7230 */ /* 0x000fe40000004100 */
[C---:B------:R-:W-:Y:S01]  /*12040*/  FMUL.FTZ R55, R45.reuse, R52 ;  /* 0x000000342d377220 */ /* 0x040fe20000410000 */
[----:B------:R-:W-:Y:S02]  /*12050*/  HADD2.F32 R43, -RZ, R43.H1_H1 ;  /* 0x3000002bff2b7230 */ /* 0x000fe40000004100 */
[-C--:B------:R-:W-:Y:S01]  /*12060*/  FMUL.FTZ R57, R45, R49.reuse ;  /* 0x000000312d397220 */ /* 0x080fe20000410000 */
[----:B------:R-:W-:Y:S02]  /*12070*/  HADD2.F32 R35, -RZ, R35.H1_H1 ;  /* 0x30000023ff237230 */ /* 0x000fe40000004100 */
[----:B------:R-:W-:Y:S01]  /*12080*/  FFMA.FTZ R45, R46, R49, -R55 ;  /* 0x000000312e2d7223 */ /* 0x000fe20000010837 */
[----:B------:R-:W-:-:S02]  /*12090*/  HADD2.F32 R48, -RZ, R48.H1_H1 ;  /* 0x30000030ff307230 */ /* 0x000fc40000004100 */
[----:B------:R-:W-:Y:S01]  /*120a0*/  FFMA.FTZ R46, R46, R52, R57 ;  /* 0x000000342e2e7223 */ /* 0x000fe20000010039 */
[----:B------:R-:W-:Y:S02]  /*120b0*/  HADD2.F32 R52, -RZ, R51.H1_H1 ;  /* 0x30000033ff347230 */ /* 0x000fe40000004100 */
[C---:B------:R-:W-:Y:S01]  /*120c0*/  FFMA.FTZ R44, R43.reuse, R47, -R54 ;  /* 0x0000002f2b2c7223 */ /* 0x040fe20000010836 */
[----:B------:R-:W-:Y:S01]  /*120d0*/  HADD2.F32 R33, -RZ, R33.H1_H1 ;  /* 0x30000021ff217230 */ /* 0x000fe20000004100 */
[----:B------:R-:W-:Y:S01]  /*120e0*/  F2FP.F16.E4M3.UNPACK_B R49, R20 ;  /* 0x00000014ff31723e */ /* 0x000fe200020006ff */
[----:B------:R-:W-:Y:S01]  /*120f0*/  FFMA.FTZ R43, R43, R50, R53 ;  /* 0x000000322b2b7223 */ /* 0x000fe20000010035 */
[----:B------:R-:W-:Y:S01]  /*12100*/  F2FP.F16.E4M3.UNPACK_B R47, R12 ;  /* 0x0000000cff2f723e */ /* 0x000fe200020006ff */
[C---:B------:R-:W-:Y:S01]  /*12110*/  FMUL.FTZ R54, R35.reuse, R52 ;  /* 0x0000003423367220 */ /* 0x040fe20000410000 */
[----:B------:R-:W-:Y:S01]  /*12120*/  FMUL.FTZ R51, R35, R48 ;  /* 0x0000003023337220 */ /* 0x000fe20000410000 */
[----:B------:R-:W-:-:S02]  /*12130*/  HADD2.F32 R50, -RZ, R49.H0_H0 ;  /* 0x20000031ff327230 */ /* 0x000fc40000004100 */
[C---:B------:R-:W-:Y:S01]  /*12140*/  FFMA.FTZ R56, R33.reuse, R48, -R54 ;  /* 0x0000003021387223 */ /* 0x040fe20000010836 */
[--C-:B------:R-:W-:Y:S02]  /*12150*/  HADD2.F32 R35, -RZ, R32.reuse.H0_H0 ;  /* 0x20000020ff237230 */ /* 0x100fe40000004100 */
[----:B------:R-:W-:Y:S01]  /*12160*/  FFMA.FTZ R55, R33, R52, R51 ;  /* 0x0000003421377223 */ /* 0x000fe20000010033 */
[----:B------:R-:W-:Y:S01]  /*12170*/  HADD2.F32 R48, -RZ, R47.H0_H0 ;  /* 0x2000002fff307230 */ /* 0x000fe20000004100 */
[----:B------:R-:W-:Y:S01]  /*12180*/  F2FP.F16.E4M3.UNPACK_B R51, R24.H1 ;  /* 0x00000018ff33723e */ /* 0x000fe200030006ff */
[----:B------:R-:W-:Y:S02]  /*12190*/  HADD2.F32 R49, -RZ, R49.H1_H1 ;  /* 0x30000031ff317230 */ /* 0x000fe40000004100 */
[C---:B------:R-:W-:Y:S01]  /*121a0*/  FMUL.FTZ R52, R35.reuse, R50 ;  /* 0x0000003223347220 */ /* 0x040fe20000410000 */
[----:B------:R-:W-:Y:S02]  /*121b0*/  HADD2.F32 R32, -RZ, R32.H1_H1 ;  /* 0x30000020ff207230 */ /* 0x000fe40000004100 */
[----:B------:R-:W-:Y:S01]  /*121c0*/  FMUL.FTZ R54, R35, R48 ;  /* 0x0000003023367220 */ /* 0x000fe20000410000 */
[----:B------:R-:W-:-:S02]  /*121d0*/  HADD2.F32 R33, -RZ, R28.H0_H0 ;  /* 0x2000001cff217230 */ /* 0x000fc40000004100 */
[----:B------:R-:W-:Y:S02]  /*121e0*/  HADD2.F32 R47, -RZ, R47.H1_H1 ;  /* 0x3000002fff2f7230 */ /* 0x000fe40000004100 */
[C---:B------:R-:W-:Y:S01]  /*121f0*/  FMUL.FTZ R35, R32.reuse, R49 ;  /* 0x0000003120237220 */ /* 0x040fe20000410000 */
[----:B------:R-:W-:Y:S02]  /*12200*/  HADD2.F32 R28, -RZ, R28.H1_H1 ;  /* 0x3000001cff1c7230 */ /* 0x000fe40000004100 */
[C---:B------:R-:W-:Y:S01]  /*12210*/  FFMA.FTZ R52, R33.reuse, R48, -R52 ;  /* 0x0000003021347223 */ /* 0x040fe20000010834 */
[----:B------:R-:W-:Y:S01]  /*12220*/  FFMA.FTZ R54, R33, R50, R54 ;  /* 0x0000003221367223 */ /* 0x000fe20000010036 */
[----:B------:R-:W-:Y:S01]  /*12230*/  F2FP.F16.E4M3.UNPACK_B R33, R13.H1 ;  /* 0x0000000dff21723e */ /* 0x000fe200030006ff */
[-C--:B------:R-:W-:Y:S01]  /*12240*/  FMUL.FTZ R48, R32, R47.reuse ;  /* 0x0000002f20307220 */ /* 0x080fe20000410000 */
[----:B------:R-:W-:Y:S01]  /*12250*/  FFMA.FTZ R53, R28, R47, -R35 ;  /* 0x0000002f1c357223 */ /* 0x000fe20000010823 */
[----:B------:R-:W-:-:S02]  /*12260*/  HADD2.F32 R47, -RZ, R51.H0_H0 ;  /* 0x20000033ff2f7230 */ /* 0x000fc40000004100 */
[----:B------:R-:W-:Y:S02]  /*12270*/  HADD2.F32 R32, -RZ, R11.H0_H0 ;  /* 0x2000000bff207230 */ /* 0x000fe40000004100 */
[----:B------:R-:W-:Y:S01]  /*12280*/  FFMA.FTZ R49, R28, R49, R48 ;  /* 0x000000311c317223 */ /* 0x000fe20000010030 */
[--C-:B------:R-:W-:Y:S02]  /*12290*/  HADD2.F32 R35, -RZ, R33.reuse.H0_H0 ;  /* 0x20000021ff237230 */ /* 0x100fe40000004100 */
[----:B------:R-:W-:Y:S02]  /*122a0*/  HADD2.F32 R48, -RZ, R33.H1_H1 ;  /* 0x30000021ff307230 */ /* 0x000fe40000004100 */
[----:B------:R-:W-:Y:S01]  /*122b0*/  FMUL.FTZ R33, R32, R47 ;  /* 0x0000002f20217220 */ /* 0x000fe20000410000 */
[----:B------:R-:W-:Y:S02]  /*122c0*/  HADD2.F32 R28, -RZ, R27.H0_H0 ;  /* 0x2000001bff1c7230 */ /* 0x000fe40000004100 */
[----:B------:R-:W-:-:S02]  /*122d0*/  HADD2.F32 R50, -RZ, R51.H1_H1 ;  /* 0x30000033ff327230 */ /* 0x000fc40000004100 */
[-C--:B------:R-:W-:Y:S01]  /*122e0*/  FMUL.FTZ R51, R32, R35.reuse ;  /* 0x0000002320337220 */ /* 0x080fe20000410000 */
[----:B------:R-:W-:Y:S02]  /*122f0*/  HADD2.F32 R11, -RZ, R11.H1_H1 ;  /* 0x3000000bff0b7230 */ /* 0x000fe40000004100 */
[C---:B------:R-:W-:Y:S01]  /*12300*/  FFMA.FTZ R57, R28.reuse, R35, -R33 ;  /* 0x000000231c397223 */ /* 0x040fe20000010821 */
[----:B------:R-:W-:Y:S01]  /*12310*/  HADD2.F32 R27, -RZ, R27.H1_H1 ;  /* 0x3000001bff1b7230 */ /* 0x000fe20000004100 */
[----:B------:R-:W-:Y:S01]  /*12320*/  F2FP.F16.E4M3.UNPACK_B R32, R13 ;  /* 0x0000000dff20723e */ /* 0x000fe200020006ff */
[----:B------:R-:W-:Y:S01]  /*12330*/  FFMA.FTZ R58, R28, R47, R51 ;  /* 0x0000002f1c3a7223 */ /* 0x000fe20000010033 */
[C---:B------:R-:W-:Y:S01]  /*12340*/  FMUL.FTZ R60, R11.reuse, R50 ;  /* 0x000000320b3c7220 */ /* 0x040fe20000410000 */
[----:B------:R-:W-:Y:S01]  /*12350*/  F2FP.F16.E4M3.UNPACK_B R33, R24 ;  /* 0x00000018ff21723e */ /* 0x000fe200020006ff */
[----:B------:R-:W-:Y:S01]  /*12360*/  FMUL.FTZ R11, R11, R48 ;  /* 0x000000300b0b7220 */ /* 0x000fe20000410000 */
[----:B------:R-:W-:-:S02]  /*12370*/  HADD2.F32 R28, -RZ, R32.H0_H0 ;  /* 0x20000020ff1c7230 */ /* 0x000fc40000004100 */
[C---:B------:R-:W-:Y:S01]  /*12380*/  FFMA.FTZ R60, R27.reuse, R48, -R60 ;  /* 0x000000301b3c7223 */ /* 0x040fe2000001083c */
[----:B------:R-:W-:Y:S02]  /*12390*/  HADD2.F32 R32, -RZ, R32.H1_H1 ;  /* 0x30000020ff207230 */ /* 0x000fe40000004100 */
[----:B------:R-:W-:Y:S01]  /*123a0*/  FFMA.FTZ R59, R27, R50, R11 ;  /* 0x000000321b3b7223 */ /* 0x000fe2000001000b */
[--C-:B------:R-:W-:Y:S02]  /*123b0*/  HADD2.F32 R35, -RZ, R33.reuse.H0_H0 ;  /* 0x20000021ff237230 */ /* 0x100fe40000004100 */
[----:B------:R-:W-:Y:S02]  /*123c0*/  HADD2.F32 R33, -RZ, R33.H1_H1 ;  /* 0x30000021ff217230 */ /* 0x000fe40000004100 */
[--C-:B------:R-:W-:Y:S01]  /*123d0*/  HADD2.F32 R27, -RZ, R6.reuse.H1_H1 ;  /* 0x30000006ff1b7230 */ /* 0x100fe20000004100 */
[----:B------:R-:W-:Y:S01]  /*123e0*/  F2FP.SATFINITE.E4M3.F32.PACK_AB_MERGE_C R58, R59, R58, RZ ;  /* 0x0000003a3b3a723e */ /* 0x000fe200048070ff */
[----:B------:R-:W-:-:S02]  /*123f0*/  HADD2.F32 R11, -RZ, R6.H0_H0 ;  /* 0x20000006ff0b7230 */ /* 0x000fc40000004100 */
[--C-:B------:R-:W-:Y:S02]  /*12400*/  HADD2.F32 R6, -RZ, R4.reuse.H0_H0 ;  /* 0x20000004ff067230 */ /* 0x100fe40000004100 */
[C---:B------:R-:W-:Y:S01]  /*12410*/  FMUL.FTZ R51, R27.reuse, R33 ;  /* 0x000000211b337220 */ /* 0x040fe20000410000 */
[----:B------:R-:W-:Y:S02]  /*12420*/  HADD2.F32 R4, -RZ, R4.H1_H1 ;  /* 0x30000004ff047230 */ /* 0x000fe40000004100 */
[----:B------:R-:W-:Y:S01]  /*12430*/  FMUL.FTZ R50, R27, R32 ;  /* 0x000000201b327220 */ /* 0x000fe20000410000 */
[C---:B------:R-:W-:Y:S01]  /*12440*/  FMUL.FTZ R47, R11.reuse, R35 ;  /* 0x000000230b2f7220 */ /* 0x040fe20000410000 */
[----:B------:R-:W-:Y:S01]  /*12450*/  FMUL.FTZ R48, R11, R28 ;  /* 0x0000001c0b307220 */ /* 0x000fe20000410000 */
[C---:B------:R-:W-:Y:S01]  /*12460*/  FFMA.FTZ R32, R4.reuse, R32, -R51 ;  /* 0x0000002004207223 */ /* 0x040fe20000010833 */
[----:B------:R-:W-:Y:S01]  /*12470*/  FFMA.FTZ R50, R4, R33, R50 ;  /* 0x0000002104327223 */ /* 0x000fe20000010032 */
[----:B------:R-:W-:Y:S01]  /*12480*/  F2FP.SATFINITE.E4M3.F32.PACK_AB_MERGE_C R4, R8, R5, RZ ;  /* 0x000000050804723e */ /* 0x000fe200048070ff */
[C---:B------:R-:W-:Y:S01]  /*12490*/  FFMA.FTZ R47, R6.reuse, R28, -R47 ;  /* 0x0000001c062f7223 */ /* 0x040fe2000001082f */
[----:B------:R-:W-:Y:S01]  /*124a0*/  FFMA.FTZ R11, R6, R35, R48 ;  /* 0x00000023060b7223 */ /* 0x000fe20000010030 */
[----:B------:R-:W-:-:S02]  /*124b0*/  F2FP.SATFINITE.E4M3.F32.PACK_AB_MERGE_C R8, R10, R7, RZ ;  /* 0x000000070a08723e */ /* 0x000fc400048070ff */
[----:B------:R-:W-:Y:S02]  /*124c0*/  F2FP.SATFINITE.E4M3.F32.PACK_AB_MERGE_C R5, R40, R37, RZ ;  /* 0x000000252805723e */ /* 0x000fe400048070ff */
[----:B------:R-:W-:Y:S02]  /*124d0*/  F2FP.SATFINITE.E4M3.F32.PACK_AB_MERGE_C R6, R56, R45, RZ ;  /* 0x0000002d3806723e */ /* 0x000fe400048070ff */
[----:B------:R-:W-:Y:S02]  /*124e0*/  F2FP.SATFINITE.E4M3.F32.PACK_AB_MERGE_C R7, R60, R57, RZ ;  /* 0x000000393c07723e */ /* 0x000fe400048070ff */
[----:B------:R-:W-:Y:S02]  /*124f0*/  F2FP.SATFINITE.E4M3.F32.PACK_AB_MERGE_C R10, R55, R46, RZ ;  /* 0x0000002e370a723e */ /* 0x000fe400048070ff */
[----:B------:R-:W-:Y:S02]  /*12500*/  F2FP.SATFINITE.E4M3.F32.PACK_AB_MERGE_C R4, R34, R9, R4 ;  /* 0x000000092204723e */ /* 0x000fe40004807004 */
[----:B------:R-:W-:-:S02]  /*12510*/  F2FP.SATFINITE.E4M3.F32.PACK_AB_MERGE_C R5, R44, R39, R5 ;  /* 0x000000272c05723e */ /* 0x000fc40004807005 */
[----:B------:R-:W-:Y:S02]  /*12520*/  F2FP.SATFINITE.E4M3.F32.PACK_AB_MERGE_C R6, R53, R52, R6 ;  /* 0x000000343506723e */ /* 0x000fe40004807006 */
[----:B------:R-:W-:Y:S02]  /*12530*/  F2FP.SATFINITE.E4M3.F32.PACK_AB_MERGE_C R7, R32, R47, R7 ;  /* 0x0000002f2007723e */ /* 0x000fe40004807007 */
[----:B------:R-:W-:Y:S02]  /*12540*/  F2FP.SATFINITE.E4M3.F32.PACK_AB_MERGE_C R8, R36, R29, R8 ;  /* 0x0000001d2408723e */ /* 0x000fe40004807008 */
[----:B------:R-:W-:Y:S01]  /*12550*/  F2FP.SATFINITE.E4M3.F32.PACK_AB_MERGE_C R9, R43, R42, R38 ;  /* 0x0000002a2b09723e */ /* 0x000fe20004807026 */
[----:B------:R1:W-:Y:S01]  /*12560*/  STS.128 [R61+0x20400], R4 ;  /* 0x020400043d007388 */ /* 0x0003e20000000c00 */
[----:B------:R-:W-:Y:S02]  /*12570*/  F2FP.SATFINITE.E4M3.F32.PACK_AB_MERGE_C R10, R49, R54, R10 ;  /* 0x00000036310a723e */ /* 0x000fe4000480700a */
[----:B------:R-:W-:-:S05]  /*12580*/  F2FP.SATFINITE.E4M3.F32.PACK_AB_MERGE_C R11, R50, R11, R58 ;  /* 0x0000000b320b723e */ /* 0x000fca000480703a */
[----:B------:R1:W-:Y:S02]  /*12590*/  STS.128 [R26+0x20400], R8 ;  /* 0x020400081a007388 */ /* 0x0003e40000000c00 */
.L_x_630:
[----:B------:R-:W-:Y:S05]  /*125a0*/  BSYNC B1 ;  /* 0x0000000000017941 */ /* 0x000fea0003800000 */
.L_x_629:
[----:B------:R-:W-:Y:S04]  /*125b0*/  BSSY B1, `(.L_x_631) ;  /* 0x00000cc000017945 */ /* 0x000fe80003800000 */
[----:B------:R-:W-:Y:S05]  /*125c0*/  @P2 BRA `(.L_x_632) ;  /* 0x0000000c00282947 */ /* 0x000fea0003800000 */
[----:B-1----:R-:W2:Y:S04]  /*125d0*/  LDL R6, [R1+0x28] ;  /* 0x0000280001067983 */ /* 0x002ea80000100800 */
[----:B------:R-:W3:Y:S01]  /*125e0*/  LDL R62, [R1+0x190] ;  /* 0x00019000013e7983 */ /* 0x000ee20000100800 */
[----:B------:R-:W-:Y:S01]  /*125f0*/  LEA.HI R4, R30, R31, RZ, 0x3 ;  /* 0x0000001f1e047211 */ /* 0x000fe200078f18ff */
[C---:B------:R-:W-:Y:S01]  /*12600*/  VIADD R8, R219.reuse, 0x20 ;  /* 0x00000020db087836 */ /* 0x040fe20000000000 */
[----:B------:R-:W-:Y:S01]  /*12610*/  F2FP.F16.E4M3.UNPACK_B R46, R14.H1 ;  /* 0x0000000eff2e723e */ /* 0x000fe200030006ff */
[----:B------:R-:W-:Y:S01]  /*12620*/  VIADD R9, R219, 0x20 ;  /* 0x00000020db097836 */ /* 0x000fe20000000000 */
[----:B------:R-:W-:Y:S01]  /*12630*/  LOP3.LUT R4, R4, 0xfffffff8, RZ, 0xc0, !PT ;  /* 0xfffffff804047812 */ /* 0x000fe200078ec0ff */
[----:B------:R-:W-:Y:S01]  /*12640*/  IMAD.SHL.U32 R8, R8, 0x80, RZ ;  /* 0x0000008008087824 */ /* 0x000fe200078e00ff */
[----:B------:R-:W-:Y:S01]  /*12650*/  F2FP.F16.E4M3.UNPACK_B R39, R0.H1 ;  /* 0x00000000ff27723e */ /* 0x000fe200030006ff */
[----:B------:R-:W-:Y:S01]  /*12660*/  IMAD.SHL.U32 R9, R9, 0x80, RZ ;  /* 0x0000008009097824 */ /* 0x000fe200078e00ff */
[----:B------:R-:W-:Y:S01]  /*12670*/  F2FP.F16.E4M3.UNPACK_B R45, R14 ;  /* 0x0000000eff2d723e */ /* 0x000fe200020006ff */
[----:B------:R-:W-:Y:S01]  /*12680*/  IMAD.IADD R4, R31, 0x1, -R4 ;  /* 0x000000011f047824 */ /* 0x000fe200078e0a04 */
[----:B------:R-:W-:Y:S01]  /*12690*/  LOP3.LUT R8, R8, 0x380, RZ, 0xc0, !PT ;  /* 0x0000038008087812 */ /* 0x000fe200078ec0ff */
[--C-:B------:R-:W-:Y:S01]  /*126a0*/  HADD2.F32 R48, -RZ, R46.reuse.H0_H0 ;  /* 0x2000002eff307230 */ /* 0x100fe20000004100 */
[----:B------:R-:W-:Y:S01]  /*126b0*/  LOP3.LUT R9, R9, 0x380, RZ, 0xc0, !PT ;  /* 0x0000038009097812 */ /* 0x000fe200078ec0ff */
[--C-:B------:R-:W-:Y:S01]  /*126c0*/  HADD2.F32 R40, -RZ, R39.reuse.H0_H0 ;  /* 0x20000027ff287230 */ /* 0x100fe20000004100 */
[----:B------:R-:W-:Y:S01]  /*126d0*/  LEA.HI R4, R21, R4, RZ, 0x1c ;  /* 0x0000000415047211 */ /* 0x000fe200078fe0ff */
[----:B------:R-:W-:Y:S01]  /*126e0*/  HADD2.F32 R39, -RZ, R39.H1_H1 ;  /* 0x30000027ff277230 */ /* 0x000fe20000004100 */
[----:B------:R-:W-:Y:S01]  /*126f0*/  SHF.R.U32.HI R8, RZ, 0x3, R8 ;  /* 0x00000003ff087819 */ /* 0x000fe20000011608 */
[----:B------:R-:W-:Y:S01]  /*12700*/  HADD2.F32 R49, -RZ, R46.H1_H1 ;  /* 0x3000002eff317230 */ /* 0x000fe20000004100 */
[----:B------:R-:W-:Y:S01]  /*12710*/  SHF.R.S32.HI R7, RZ, 0x1f, R4 ;  /* 0x0000001fff077819 */ /* 0x000fe20000011404 */
[----:B------:R-:W-:Y:S01]  /*12720*/  HADD2.F32 R47, -RZ, R45.H0_H0 ;  /* 0x2000002dff2f7230 */ /* 0x000fe20000004100 */
[----:B------:R-:W-:-:S02]  /*12730*/  SHF.L.U32 R5, R4, 0x4, RZ ;  /* 0x0000000404057819 */ /* 0x000fc400000006ff */
[----:B------:R-:W-:Y:S02]  /*12740*/  LEA.HI R7, R7, R4, RZ, 0x3 ;  /* 0x0000000407077211 */ /* 0x000fe400078f18ff */
[----:B------:R-:W-:Y:S02]  /*12750*/  LOP3.LUT R4, R9, 0x70, R5, 0xf8, !PT ;  /* 0x0000007009047812 */ /* 0x000fe400078ef805 */
[----:B------:R-:W-:Y:S02]  /*12760*/  SHF.L.U32 R7, R7, 0xb, RZ ;  /* 0x0000000b07077819 */ /* 0x000fe400000006ff */
[----:B------:R-:W-:Y:S02]  /*12770*/  LOP3.LUT R4, R4, R8, RZ, 0x3c, !PT ;  /* 0x0000000804047212 */ /* 0x000fe400078e3cff */
[----:B------:R-:W-:Y:S02]  /*12780*/  LOP3.LUT R7, R7, 0xffffc000, RZ, 0xc0, !PT ;  /* 0xffffc00007077812 */ /* 0x000fe400078ec0ff */
[----:B------:R-:W-:-:S02]  /*12790*/  F2FP.F16.E4M3.UNPACK_B R50, R15.H1 ;  /* 0x0000000fff32723e */ /* 0x000fc400030006ff */
[----:B------:R-:W-:Y:S02]  /*127a0*/  F2FP.F16.E4M3.UNPACK_B R52, R15 ;  /* 0x0000000fff34723e */ /* 0x000fe400020006ff */
[----:B------:R-:W-:Y:S01]  /*127b0*/  F2FP.F16.E4M3.UNPACK_B R55, R20.H1 ;  /* 0x00000014ff37723e */ /* 0x000fe200030006ff */
[----:B------:R-:W-:Y:S02]  /*127c0*/  HADD2.F32 R51, -RZ, R50.H0_H0 ;  /* 0x20000032ff337230 */ /* 0x000fe40000004100 */
[--C-:B------:R-:W-:Y:S02]  /*127d0*/  HADD2.F32 R54, -RZ, R52.reuse.H0_H0 ;  /* 0x20000034ff367230 */ /* 0x100fe40000004100 */
[----:B------:R-:W-:Y:S01]  /*127e0*/  HADD2.F32 R53, -RZ, R52.H1_H1 ;  /* 0x30000034ff357230 */ /* 0x000fe20000004100 */
[----:B------:R-:W-:Y:S01]  /*127f0*/  F2FP.F16.E4M3.UNPACK_B R52, R12.H1 ;  /* 0x0000000cff34723e */ /* 0x000fe200030006ff */
[--C-:B------:R-:W-:Y:S02]  /*12800*/  HADD2.F32 R56, -RZ, R55.reuse.H0_H0 ;  /* 0x20000037ff387230 */ /* 0x100fe40000004100 */
[----:B------:R-:W-:Y:S01]  /*12810*/  HADD2.F32 R55, -RZ, R55.H1_H1 ;  /* 0x30000037ff377230 */ /* 0x000fe20000004100 */
[----:B--2---:R-:W-:-:S02]  /*12820*/  IADD3 R26, R4, R7, R6 ;  /* 0x00000007041a7210 */ /* 0x004fc40007ffe006 */
[----:B---3--:R-:W1:Y:S03]  /*12830*/  LDS.128 R4, [R62+0x20400] ;  /* 0x020400003e047984 */ /* 0x008e660000000c00 */
[----:B------:R-:W-:-:S05]  /*12840*/  IMAD.IADD R26, R19, 0x1, R26 ;  /* 0x00000001131a7824 */ /* 0x000fca00078e021a */
[----:B------:R-:W2:Y:S01]  /*12850*/  LDS.128 R8, [R26+0x20400] ;  /* 0x020400001a087984 */ /* 0x000ea20000000c00 */
[----:B-1----:R-:W-:Y:S02]  /*12860*/  F2FP.F16.E4M3.UNPACK_B R27, R4.H1 ;  /* 0x00000004ff1b723e */ /* 0x002fe400030006ff */
[-C--:B------:R-:W-:Y:S02]  /*12870*/  F2FP.F16.E4M3.UNPACK_B R41, R5.reuse ;  /* 0x00000005ff29723e */ /* 0x080fe400020006ff */
[----:B------:R-:W-:Y:S02]  /*12880*/  F2FP.F16.E4M3.UNPACK_B R37, R5.H1 ;  /* 0x00000005ff25723e */ /* 0x000fe400030006ff */
[----:B--2---:R-:W-:Y:S02]  /*12890*/  F2FP.F16.E4M3.UNPACK_B R32, R8.H1 ;  /* 0x00000008ff20723e */ /* 0x004fe400030006ff */
[-C--:B------:R-:W-:Y:S02]  /*128a0*/  F2FP.F16.E4M3.UNPACK_B R33, R6.reuse ;  /* 0x00000006ff21723e */ /* 0x080fe400020006ff */
[----:B------:R-:W-:Y:S01]  /*128b0*/  F2FP.F16.E4M3.UNPACK_B R43, R6.H1 ;  /* 0x00000006ff2b723e */ /* 0x000fe200030006ff */
[--C-:B------:R-:W-:Y:S01]  /*128c0*/  HADD2.F32 R5, -RZ, R32.reuse.H0_H0 ;  /* 0x20000020ff057230 */ /* 0x100fe20000004100 */
[-C--:B------:R-:W-:Y:S01]  /*128d0*/  F2FP.F16.E4M3.UNPACK_B R42, R9.reuse ;  /* 0x00000009ff2a723e */ /* 0x080fe200020006ff */
[----:B------:R-:W-:Y:S01]  /*128e0*/  HADD2.F32 R6, -RZ, R27.H0_H0 ;  /* 0x2000001bff067230 */ /* 0x000fe20000004100 */
[----:B------:R-:W-:Y:S01]  /*128f0*/  F2FP.F16.E4M3.UNPACK_B R38, R9.H1 ;  /* 0x00000009ff26723e */ /* 0x000fe200030006ff */
[----:B------:R-:W-:-:S02]  /*12900*/  HADD2.F32 R32, -RZ, R32.H1_H1 ;  /* 0x30000020ff207230 */ /* 0x000fc40000004100 */
[-C--:B------:R-:W-:Y:S01]  /*12910*/  FMUL.FTZ R9, R48, R5.reuse ;  /* 0x0000000530097220 */ /* 0x080fe20000410000 */
[C---:B------:R-:W-:Y:S01]  /*12920*/  FMUL.FTZ R35, R40.reuse, R5 ;  /* 0x0000000528237220 */ /* 0x040fe20000410000 */
[----:B0-----:R-:W-:Y:S02]  /*12930*/  F2FP.F16.E4M3.UNPACK_B R34, R8 ;  /* 0x00000008ff22723e */ /* 0x001fe400020006ff */
[-C--:B------:R-:W-:Y:S01]  /*12940*/  FFMA.FTZ R5, R40, R6.reuse, -R9 ;  /* 0x0000000628057223 */ /* 0x080fe20000010809 */
[----:B------:R-:W-:Y:S01]  /*12950*/  FFMA.FTZ R6, R48, R6, R35 ;  /* 0x0000000630067223 */ /* 0x000fe20000010023 */
[----:B------:R-:W-:Y:S01]  /*12960*/  F2FP.F16.E4M3.UNPACK_B R35, R0 ;  /* 0x00000000ff23723e */ /* 0x000fe200020006ff */
[----:B------:R-:W-:Y:S01]  /*12970*/  HADD2.F32 R8, -RZ, R34.H0_H0 ;  /* 0x20000022ff087230 */ /* 0x000fe20000004100 */
[----:B------:R-:W-:Y:S01]  /*12980*/  F2FP.F16.E4M3.UNPACK_B R28, R4 ;  /* 0x00000004ff1c723e */ /* 0x000fe200020006ff */
[----:B------:R-:W-:Y:S01]  /*12990*/  HADD2.F32 R9, -RZ, R27.H1_H1 ;  /* 0x3000001bff097230 */ /* 0x000fe20000004100 */
[----:B------:R-:W-:Y:S01]  /*129a0*/  F2FP.F16.E4M3.UNPACK_B R36, R10 ;  /* 0x0000000aff24723e */ /* 0x000fe200020006ff */
[----:B------:R-:W-:Y:S01]  /*129b0*/  FMUL.FTZ R46, R49, R32 ;  /* 0x00000020312e7220 */ /* 0x000fe20000410000 */
[----:B------:R-:W-:Y:S01]  /*129c0*/  F2FP.F16.E4M3.UNPACK_B R44, R10.H1 ;  /* 0x0000000aff2c723e */ /* 0x000fe200030006ff */
[----:B------:R-:W-:Y:S01]  /*129d0*/  HADD2.F32 R27, -RZ, R28.H0_H0 ;  /* 0x2000001cff1b7230 */ /* 0x000fe20000004100 */
[-C--:B------:R-:W-:Y:S01]  /*129e0*/  F2FP.F16.E4M3.UNPACK_B R10, R11.reuse ;  /* 0x0000000bff0a723e */ /* 0x080fe200020006ff */
[----:B------:R-:W-:Y:S01]  /*129f0*/  FMUL.FTZ R48, R39, R32 ;  /* 0x0000002027307220 */ /* 0x000fe20000410000 */
[----:B------:R-:W-:Y:S01]  /*12a00*/  F2FP.F16.E4M3.UNPACK_B R29, R11.H1 ;  /* 0x0000000bff1d723e */ /* 0x000fe200030006ff */
[----:B------:R-:W-:-:S02]  /*12a10*/  HADD2.F32 R11, -RZ, R35.H0_H0 ;  /* 0x20000023ff0b7230 */ /* 0x000fc40000004100 */
[-C--:B------:R-:W-:Y:S01]  /*12a20*/  FMUL.FTZ R32, R47, R8.reuse ;  /* 0x000000082f207220 */ /* 0x080fe20000410000 */
[----:B------:R-:W-:Y:S01]  /*12a30*/  HADD2.F32 R34, -RZ, R34.H1_H1 ;  /* 0x30000022ff227230 */ /* 0x000fe20000004100 */
[----:B------:R-:W-:Y:S01]  /*12a40*/  F2FP.F16.E4M3.UNPACK_B R4, R7 ;  /* 0x00000007ff04723e */ /* 0x000fe200020006ff */
[C---:B------:R-:W-:Y:S01]  /*12a50*/  FMUL.FTZ R40, R11.reuse, R8 ;  /* 0x000000080b287220 */ /* 0x040fe20000410000 */
[----:B------:R-:W-:Y:S01]  /*12a60*/  FFMA.FTZ R11, R11, R27, -R32 ;  /* 0x0000001b0b0b7223 */ /* 0x000fe20000010820 */
[-C--:B------:R-:W-:Y:S01]  /*12a70*/  FFMA.FTZ R8, R39, R9.reuse, -R46 ;  /* 0x0000000927087223 */ /* 0x080fe2000001082e */
[----:B------:R-:W-:Y:S01]  /*12a80*/  FFMA.FTZ R9, R49, R9, R48 ;  /* 0x0000000931097223 */ /* 0x000fe20000010030 */
[----:B------:R-:W-:Y:S01]  /*12a90*/  FFMA.FTZ R27, R47, R27, R40 ;  /* 0x0000001b2f1b7223 */ /* 0x000fe20000010028 */
[----:B------:R-:W-:Y:S01]  /*12aa0*/  F2FP.F16.E4M3.UNPACK_B R47, R3.H1 ;  /* 0x00000003ff2f723e */ /* 0x000fe200030006ff */
[----:B------:R-:W-:Y:S01]  /*12ab0*/  HADD2.F32 R48, -RZ, R45.H1_H1 ;  /* 0x3000002dff307230 */ /* 0x000fe20000004100 */
[----:B------:R-:W-:Y:S01]  /*12ac0*/  F2FP.F16.E4M3.UNPACK_B R7, R7.H1 ;  /* 0x00000007ff07723e */ /* 0x000fe200030006ff */
[----:B------:R-:W-:-:S02]  /*12ad0*/  HADD2.F32 R46, -RZ, R35.H1_H1 ;  /* 0x30000023ff2e7230 */ /* 0x000fc40000004100 */
[----:B------:R-:W-:Y:S02]  /*12ae0*/  HADD2.F32 R32, -RZ, R28.H1_H1 ;  /* 0x3000001cff207230 */ /* 0x000fe40000004100 */
[-C--:B------:R-:W-:Y:S01]  /*12af0*/  FMUL.FTZ R39, R48, R34.reuse ;  /* 0x0000002230277220 */ /* 0x080fe20000410000 */
[----:B------:R-:W-:Y:S02]  /*12b00*/  HADD2.F32 R28, -RZ, R38.H0_H0 ;  /* 0x20000026ff1c7230 */ /* 0x000fe40000004100 */
[----:B------:R-:W-:Y:S01]  /*12b10*/  FMUL.FTZ R45, R46, R34 ;  /* 0x000000222e2d7220 */ /* 0x000fe20000410000 */
[----:B------:R-:W-:Y:S02]  /*12b20*/  HADD2.F32 R49, -RZ, R47.H0_H0 ;  /* 0x2000002fff317230 */ /* 0x000fe40000004100 */
[--C-:B------:R-:W-:Y:S02]  /*12b30*/  HADD2.F32 R35, -RZ, R37.reuse.H0_H0 ;  /* 0x20000025ff237230 */ /* 0x100fe40000004100 */
[----:B------:R-:W-:Y:S01]  /*12b40*/  FMUL.FTZ R34, R51, R28 ;  /* 0x0000001c33227220 */ /* 0x000fe20000410000 */
[----:B------:R-:W-:-:S02]  /*12b50*/  HADD2.F32 R37, -RZ, R37.H1_H1 ;  /* 0x30000025ff257230 */ /* 0x000fc40000004100 */
[C---:B------:R-:W-:Y:S01]  /*12b60*/  FMUL.FTZ R40, R49.reuse, R28 ;  /* 0x0000001c31287220 */ /* 0x040fe20000410000 */
[-C--:B------:R-:W-:Y:S01]  /*12b70*/  FFMA.FTZ R28, R46, R32.reuse, -R39 ;  /* 0x000000202e1c7223 */ /* 0x080fe20000010827 */
[----:B------:R-:W-:Y:S01]  /*12b80*/  FFMA.FTZ R32, R48, R32, R45 ;  /* 0x0000002030207223 */ /* 0x000fe2000001002d */
[----:B------:R-:W-:Y:S01]  /*12b90*/  FFMA.FTZ R34, R49, R35, -R34 ;  /* 0x0000002331227223 */ /* 0x000fe20000010822 */
[----:B------:R-:W-:Y:S01]  /*12ba0*/  F2FP.F16.E4M3.UNPACK_B R48, R3 ;  /* 0x00000003ff30723e */ /* 0x000fe200020006ff */
[----:B------:R-:W-:Y:S01]  /*12bb0*/  FFMA.FTZ R35, R51, R35, R40 ;  /* 0x0000002333237223 */ /* 0x000fe20000010028 */
[----:B------:R-:W-:Y:S02]  /*12bc0*/  HADD2.F32 R51, -RZ, R50.H1_H1 ;  /* 0x30000032ff337230 */ /* 0x000fe40000004100 */
[----:B------:R-:W-:Y:S02]  /*12bd0*/  HADD2.F32 R40, -RZ, R38.H1_H1 ;  /* 0x30000026ff287230 */ /* 0x000fe40000004100 */
[----:B------:R-:W-:-:S02]  /*12be0*/  HADD2.F32 R49, -RZ, R47.H1_H1 ;  /* 0x3000002fff317230 */ /* 0x000fc40000004100 */
[----:B------:R-:W-:Y:S02]  /*12bf0*/  HADD2.F32 R39, -RZ, R42.H0_H0 ;  /* 0x2000002aff277230 */ /* 0x000fe40000004100 */
[-C--:B------:R-:W-:Y:S01]  /*12c00*/  FMUL.FTZ R46, R51, R40.reuse ;  /* 0x00000028332e7220 */ /* 0x080fe20000410000 */
[----:B------:R-:W-:Y:S02]  /*12c10*/  HADD2.F32 R50, -RZ, R48.H0_H0 ;  /* 0x20000030ff327230 */ /* 0x000fe40000004100 */
[C---:B------:R-:W-:Y:S01]  /*12c20*/  FMUL.FTZ R40, R49.reuse, R40 ;  /* 0x0000002831287220 */ /* 0x040fe20000410000 */
[----:B------:R-:W-:Y:S02]  /*12c30*/  HADD2.F32 R38, -RZ, R41.H0_H0 ;  /* 0x20000029ff267230 */ /* 0x000fe40000004100 */
[-C--:B------:R-:W-:Y:S01]  /*12c40*/  FMUL.FTZ R45, R54, R39.reuse ;  /* 0x00000027362d7220 */ /* 0x080fe20000410000 */
[----:B------:R-:W-:Y:S02]  /*12c50*/  HADD2.F32 R42, -RZ, R42.H1_H1 ;  /* 0x3000002aff2a7230 */ /* 0x000fe40000004100 */
[C---:B------:R-:W-:Y:S01]  /*12c60*/  FMUL.FTZ R47, R50.reuse, R39 ;  /* 0x00000027322f7220 */ /* 0x040fe20000410000 */
[-C--:B------:R-:W-:Y:S01]  /*12c70*/  FFMA.FTZ R39, R49, R37.reuse, -R46 ;  /* 0x0000002531277223 */ /* 0x080fe2000001082e */
[----:B------:R-:W-:Y:S01]  /*12c80*/  FFMA.FTZ R40, R51, R37, R40 ;  /* 0x0000002533287223 */ /* 0x000fe20000010028 */
[-C--:B------:R-:W-:Y:S01]  /*12c90*/  FFMA.FTZ R37, R50, R38.reuse, -R45 ;  /* 0x0000002632257223 */ /* 0x080fe2000001082d */
[----:B------:R-:W-:Y:S01]  /*12ca0*/  FFMA.FTZ R38, R54, R38, R47 ;  /* 0x0000002636267223 */ /* 0x000fe2000001002f */
[----:B------:R-:W-:-:S02]  /*12cb0*/  HADD2.F32 R45, -RZ, R44.H0_H0 ;  /* 0x2000002cff2d7230 */ /* 0x000fc40000004100 */
[----:B------:R-:W-:Y:S02]  /*12cc0*/  HADD2.F32 R54, -RZ, R52.H0_H0 ;  /* 0x20000034ff367230 */ /* 0x000fe40000004100 */
[----:B------:R-:W-:Y:S02]  /*12cd0*/  HADD2.F32 R46, -RZ, R43.H0_H0 ;  /* 0x2000002bff2e7230 */ /* 0x000fe40000004100 */
[-C--:B------:R-:W-:Y:S01]  /*12ce0*/  FMUL.FTZ R47, R56, R45.reuse ;  /* 0x0000002d382f7220 */ /* 0x080fe20000410000 */
[----:B------:R-:W-:Y:S02]  /*12cf0*/  HADD2.F32 R51, -RZ, R48.H1_H1 ;  /* 0x30000030ff337230 */ /* 0x000fe40000004100 */
[C---:B------:R-:W-:Y:S01]  /*12d00*/  FMUL.FTZ R49, R54.reuse, R45 ;  /* 0x0000002d36317220 */ /* 0x040fe20000410000 */
[----:B------:R-:W-:Y:S02]  /*12d10*/  HADD2.F32 R41, -RZ, R41.H1_H1 ;  /* 0x30000029ff297230 */ /* 0x000fe40000004100 */
[----:B------:R-:W-:Y:S01]  /*12d20*/  FFMA.FTZ R45, R54, R46, -R47 ;  /* 0x0000002e362d7223 */ /* 0x000fe2000001082f */
[----:B------:R-:W-:Y:S01]  /*12d30*/  FMUL.FTZ R48, R53, R42 ;  /* 0x0000002a35307220 */ /* 0x000fe20000410000 */
[----:B------:R-:W-:Y:S01]  /*12d40*/  FFMA.FTZ R46, R56, R46, R49 ;  /* 0x0000002e382e7223 */ /* 0x000fe20000010031 */
[----:B------:R-:W-:-:S02]  /*12d50*/  HADD2.F32 R44, -RZ, R44.H1_H1 ;  /* 0x3000002cff2c7230 */ /* 0x000fc40000004100 */
[C---:B------:R-:W-:Y:S01]  /*12d60*/  FMUL.FTZ R50, R51.reuse, R42 ;  /* 0x0000002a33327220 */ /* 0x040fe20000410000 */
[----:B------:R-:W-:Y:S01]  /*12d70*/  HADD2.F32 R49, -RZ, R52.H1_H1 ;  /* 0x30000034ff317230 */ /* 0x000fe20000004100 */
[----:B------:R-:W-:Y:S01]  /*12d80*/  F2FP.F16.E4M3.UNPACK_B R52, R20 ;  /* 0x00000014ff34723e */ /* 0x000fe200020006ff */
[-C--:B------:R-:W-:Y:S01]  /*12d90*/  FFMA.FTZ R42, R51, R41.reuse, -R48 ;  /* 0x00000029332a7223 */ /* 0x080fe20000010830 */
[----:B------:R-:W-:Y:S02]  /*12da0*/  HADD2.F32 R43, -RZ, R43.H1_H1 ;  /* 0x3000002bff2b7230 */ /* 0x000fe40000004100 */
[----:B------:R-:W-:Y:S01]  /*12db0*/  FFMA.FTZ R41, R53, R41, R50 ;  /* 0x0000002935297223 */ /* 0x000fe20000010032 */
[----:B------:R-:W-:Y:S01]  /*12dc0*/  FMUL.FTZ R48, R55, R44 ;  /* 0x0000002c37307220 */ /* 0x000fe20000410000 */
[----:B------:R-:W-:Y:S01]  /*12dd0*/  F2FP.F16.E4M3.UNPACK_B R47, R12 ;  /* 0x0000000cff2f723e */ /* 0x000fe200020006ff */
[----:B------:R-:W-:Y:S01]  /*12de0*/  FMUL.FTZ R50, R49, R44 ;  /* 0x0000002c31327220 */ /* 0x000fe20000410000 */
[----:B------:R-:W-:-:S02]  /*12df0*/  HADD2.F32 R53, -RZ, R52.H0_H0 ;  /* 0x20000034ff357230 */ /* 0x000fc40000004100 */
[-C--:B------:R-:W-:Y:S01]  /*12e00*/  FFMA.FTZ R54, R49, R43.reuse, -R48 ;  /* 0x0000002b31367223 */ /* 0x080fe20000010830 */
[----:B------:R-:W-:Y:S02]  /*12e10*/  HADD2.F32 R44, -RZ, R36.H0_H0 ;  /* 0x20000024ff2c7230 */ /* 0x000fe40000004100 */
[----:B------:R-:W-:Y:S01]  /*12e20*/  FFMA.FTZ R49, R55, R43, R50 ;  /* 0x0000002b37317223 */ /* 0x000fe20000010032 */
[----:B------:R-:W-:Y:S01]  /*12e30*/  HADD2.F32 R51, -RZ, R47.H0_H0 ;  /* 0x2000002fff337230 */ /* 0x000fe20000004100 */
[----:B------:R-:W-:Y:S01]  /*12e40*/  F2FP.F16.E4M3.UNPACK_B R56, R24.H1 ;  /* 0x00000018ff38723e */ /* 0x000fe200030006ff */
[----:B------:R-:W-:Y:S02]  /*12e50*/  HADD2.F32 R43, -RZ, R33.H0_H0 ;  /* 0x20000021ff2b7230 */ /* 0x000fe40000004100 */
[-C--:B------:R-:W-:Y:S01]  /*12e60*/  FMUL.FTZ R48, R53, R44.reuse ;  /* 0x0000002c35307220 */ /* 0x080fe20000410000 */
[----:B------:R-:W-:Y:S02]  /*12e70*/  HADD2.F32 R55, -RZ, R52.H1_H1 ;  /* 0x30000034ff377230 */ /* 0x000fe40000004100 */
[----:B------:R-:W-:Y:S01]  /*12e80*/  FMUL.FTZ R44, R51, R44 ;  /* 0x0000002c332c7220 */ /* 0x000fe20000410000 */
[----:B------:R-:W-:-:S02]  /*12e90*/  HADD2.F32 R36, -RZ, R36.H1_H1 ;  /* 0x30000024ff247230 */ /* 0x000fc40000004100 */
[----:B------:R-:W-:Y:S01]  /*12ea0*/  FFMA.FTZ R48, R51, R43, -R48 ;  /* 0x0000002b33307223 */ /* 0x000fe20000010830 */
[----:B------:R-:W-:Y:S01]  /*12eb0*/  HADD2.F32 R47, -RZ, R47.H1_H1 ;  /* 0x3000002fff2f7230 */ /* 0x000fe20000004100 */
[----:B------:R-:W-:Y:S01]  /*12ec0*/  F2FP.F16.E4M3.UNPACK_B R51, R13.H1 ;  /* 0x0000000dff33723e */ /* 0x000fe200030006ff */
[----:B------:R-:W-:Y:S02]  /*12ed0*/  HADD2.F32 R33, -RZ, R33.H1_H1 ;  /* 0x30000021ff217230 */ /* 0x000fe40000004100 */
[-C--:B------:R-:W-:Y:S01]  /*12ee0*/  FMUL.FTZ R50, R55, R36.reuse ;  /* 0x0000002437327220 */ /* 0x080fe20000410000 */
[----:B------:R-:W-:Y:S01]  /*12ef0*/  FFMA.FTZ R44, R53, R43, R44 ;  /* 0x0000002b352c7223 */ /* 0x000fe2000001002c */
[C---:B------:R-:W-:Y:S01]  /*12f00*/  FMUL.FTZ R52, R47.reuse, R36 ;  /* 0x000000242f347220 */ /* 0x040fe20000410000 */
[----:B------:R-:W-:Y:S02]  /*12f10*/  HADD2.F32 R59, -RZ, R56.H0_H0 ;  /* 0x20000038ff3b7230 */ /* 0x000fe40000004100 */
[----:B------:R-:W-:Y:S01]  /*12f20*/  FFMA.FTZ R43, R47, R33, -R50 ;  /* 0x000000212f2b7223 */ /* 0x000fe20000010832 */
[----:B------:R-:W-:-:S02]  /*12f30*/  HADD2.F32 R36, -RZ, R29.H0_H0 ;  /* 0x2000001dff247230 */ /* 0x000fc40000004100 */
[----:B------:R-:W-:Y:S01]  /*12f40*/  FFMA.FTZ R47, R55, R33, R52 ;  /* 0x00000021372f7223 */ /* 0x000fe20000010034 */
[----:B------:R-:W-:Y:S01]  /*12f50*/  HADD2.F32 R53, -RZ, R51.H0_H0 ;  /* 0x20000033ff357230 */ /* 0x000fe20000004100 */
[----:B------:R-:W-:Y:S01]  /*12f60*/  F2FP.F16.E4M3.UNPACK_B R55, R13 ;  /* 0x0000000dff37723e */ /* 0x000fe200020006ff */
[----:B------:R-:W-:Y:S02]  /*12f70*/  HADD2.F32 R33, -RZ, R7.H0_H0 ;  /* 0x20000007ff217230 */ /* 0x000fe40000004100 */
[-C--:B------:R-:W-:Y:S01]  /*12f80*/  FMUL.FTZ R50, R59, R36.reuse ;  /* 0x000000243b327220 */ /* 0x080fe20000410000 */
[----:B------:R-:W-:Y:S02]  /*12f90*/  HADD2.F32 R57, -RZ, R51.H1_H1 ;  /* 0x30000033ff397230 */ /* 0x000fe40000004100 */
[C---:B------:R-:W-:Y:S01]  /*12fa0*/  FMUL.FTZ R36, R53.reuse, R36 ;  /* 0x0000002435247220 */ /* 0x040fe20000410000 */
[----:B------:R-:W-:Y:S02]  /*12fb0*/  HADD2.F32 R61, -RZ, R56.H1_H1 ;  /* 0x30000038ff3d7230 */ /* 0x000fe40000004100 */
[----:B------:R-:W-:Y:S01]  /*12fc0*/  FFMA.FTZ R51, R53, R33, -R50 ;  /* 0x0000002135337223 */ /* 0x000fe20000010832 */
[----:B------:R-:W-:-:S02]  /*12fd0*/  HADD2.F32 R29, -RZ, R29.H1_H1 ;  /* 0x3000001dff1d7230 */ /* 0x000fc40000004100 */
[----:B------:R-:W-:Y:S01]  /*12fe0*/  FFMA.FTZ R52, R59, R33, R36 ;  /* 0x000000213b347223 */ /* 0x000fe20000010024 */
[----:B------:R-:W-:Y:S01]  /*12ff0*/  HADD2.F32 R7, -RZ, R7.H1_H1 ;  /* 0x30000007ff077230 */ /* 0x000fe20000004100 */
[----:B------:R-:W-:Y:S01]  /*13000*/  F2FP.F16.E4M3.UNPACK_B R33, R24 ;  /* 0x00000018ff21723e */ /* 0x000fe200020006ff */
[-C--:B------:R-:W-:Y:S01]  /*13010*/  FMUL.FTZ R50, R61, R29.reuse ;  /* 0x0000001d3d327220 */ /* 0x080fe20000410000 */
[C---:B------:R-:W-:Y:S01]  /*13020*/  FMUL.FTZ R58, R57.reuse, R29 ;  /* 0x0000001d393a7220 */ /* 0x040fe20000410000 */
[----:B------:R-:W-:Y:S02]  /*13030*/  HADD2.F32 R29, -RZ, R10.H0_H0 ;  /* 0x2000000aff1d7230 */ /* 0x000fe40000004100 */
[-C--:B------:R-:W-:Y:S01]  /*13040*/  FFMA.FTZ R56, R57, R7.reuse, -R50 ;  /* 0x0000000739387223 */ /* 0x080fe20000010832 */
[----:B------:R-:W-:Y:S01]  /*13050*/  FFMA.FTZ R53, R61, R7, R58 ;  /* 0x000000073d357223 */ /* 0x000fe2000001003a */
[--C-:B------:R-:W-:Y:S02]  /*13060*/  HADD2.F32 R57, -RZ, R55.reuse.H0_H0 ;  /* 0x20000037ff397230 */ /* 0x100fe40000004100 */
[----:B------:R-:W-:Y:S01]  /*13070*/  HADD2.F32 R58, -RZ, R55.H1_H1 ;  /* 0x30000037ff3a7230 */ /* 0x000fe20000004100 */
[----:B------:R-:W-:Y:S01]  /*13080*/  F2FP.SATFINITE.E4M3.F32.PACK_AB_MERGE_C R51, R56, R51, RZ ;  /* 0x000000333833723e */ /* 0x000fe200048070ff */
[----:B------:R-:W-:-:S02]  /*13090*/  HADD2.F32 R55, -RZ, R33.H0_H0 ;  /* 0x20000021ff377230 */ /* 0x000fc40000004100 */
[-C--:B------:R-:W-:Y:S01]  /*130a0*/  FMUL.FTZ R50, R57, R29.reuse ;  /* 0x0000001d39327220 */ /* 0x080fe20000410000 */
[----:B------:R-:W-:Y:S01]  /*130b0*/  HADD2.F32 R60, -RZ, R33.H1_H1 ;  /* 0x30000021ff3c7230 */ /* 0x000fe20000004100 */
[----:B------:R-:W-:Y:S01]  /*130c0*/  F2FP.SATFINITE.E4M3.F32.PACK_AB_MERGE_C R52, R53, R52, RZ ;  /* 0x000000343534723e */ /* 0x000fe200048070ff */
[----:B------:R-:W-:Y:S02]  /*130d0*/  HADD2.F32 R10, -RZ, R10.H1_H1 ;  /* 0x3000000aff0a7230 */ /* 0x000fe40000004100 */
[----:B------:R-:W-:Y:S01]  /*130e0*/  FMUL.FTZ R36, R55, R29 ;  /* 0x0000001d37247220 */ /* 0x000fe20000410000 */
[--C-:B------:R-:W-:Y:S02]  /*130f0*/  HADD2.F32 R7, -RZ, R4.reuse.H0_H0 ;  /* 0x20000004ff077230 */ /* 0x100fe40000004100 */
[----:B------:R-:W-:Y:S02]  /*13100*/  HADD2.F32 R4, -RZ, R4.H1_H1 ;  /* 0x30000004ff047230 */ /* 0x000fe40000004100 */
[-C--:B------:R-:W-:Y:S01]  /*13110*/  FMUL.FTZ R29, R60, R10.reuse ;  /* 0x0000000a3c1d7220 */ /* 0x080fe20000410000 */
[C---:B------:R-:W-:Y:S01]  /*13120*/  FMUL.FTZ R33, R58.reuse, R10 ;  /* 0x0000000a3a217220 */ /* 0x040fe20000410000 */
[-C--:B------:R-:W-:Y:S01]  /*13130*/  FFMA.FTZ R36, R57, R7.reuse, -R36 ;  /* 0x0000000739247223 */ /* 0x080fe20000010824 */
[----:B------:R-:W-:Y:S01]  /*13140*/  FFMA.FTZ R50, R55, R7, R50 ;  /* 0x0000000737327223 */ /* 0x000fe20000010032 */
[-C--:B------:R-:W-:Y:S01]  /*13150*/  FFMA.FTZ R7, R58, R4.reuse, -R29 ;  /* 0x000000043a077223 */ /* 0x080fe2000001081d */
[----:B------:R-:W-:Y:S01]  /*13160*/  FFMA.FTZ R33, R60, R4, R33 ;  /* 0x000000043c217223 */ /* 0x000fe20000010021 */
[----:B------:R-:W-:-:S02]  /*13170*/  F2FP.SATFINITE.E4M3.F32.PACK_AB_MERGE_C R4, R8, R5, RZ ;  /* 0x000000050804723e */ /* 0x000fc400048070ff */
[----:B------:R-:W-:Y:S02]  /*13180*/  F2FP.SATFINITE.E4M3.F32.PACK_AB_MERGE_C R8, R9, R6, RZ ;  /* 0x000000060908723e */ /* 0x000fe400048070ff */
[----:B------:R-:W-:Y:S02]  /*13190*/  F2FP.SATFINITE.E4M3.F32.PACK_AB_MERGE_C R5, R39, R34, RZ ;  /* 0x000000222705723e */ /* 0x000fe400048070ff */
[----:B------:R-:W-:Y:S02]  /*131a0*/  F2FP.SATFINITE.E4M3.F32.PACK_AB_MERGE_C R6, R54, R45, RZ ;  /* 0x0000002d3606723e */ /* 0x000fe400048070ff */
[----:B------:R-:W-:Y:S02]  /*131b0*/  F2FP.SATFINITE.E4M3.F32.PACK_AB_MERGE_C R9, R40, R35, RZ ;  /* 0x000000232809723e */ /* 0x000fe400048070ff */
[----:B------:R-:W-:Y:S02]  /*131c0*/  F2FP.SATFINITE.E4M3.F32.PACK_AB_MERGE_C R10, R49, R46, RZ ;  /* 0x0000002e310a723e */ /* 0x000fe400048070ff */
[----:B------:R-:W-:-:S02]  /*131d0*/  F2FP.SATFINITE.E4M3.F32.PACK_AB_MERGE_C R4, R28, R11, R4 ;  /* 0x0000000b1c04723e */ /* 0x000fc40004807004 */
[----:B------:R-:W-:Y:S02]  /*131e0*/  F2FP.SATFINITE.E4M3.F32.PACK_AB_MERGE_C R5, R42, R37, R5 ;  /* 0x000000252a05723e */ /* 0x000fe40004807005 */
[----:B------:R-:W-:Y:S02]  /*131f0*/  F2FP.SATFINITE.E4M3.F32.PACK_AB_MERGE_C R6, R43, R48, R6 ;  /* 0x000000302b06723e */ /* 0x000fe40004807006 */
[----:B------:R-:W-:Y:S02]  /*13200*/  F2FP.SATFINITE.E4M3.F32.PACK_AB_MERGE_C R7, R7, R36, R51 ;  /* 0x000000240707723e */ /* 0x000fe40004807033 */
[----:B------:R-:W-:Y:S02]  /*13210*/  F2FP.SATFINITE.E4M3.F32.PACK_AB_MERGE_C R8, R32, R27, R8 ;  /* 0x0000001b2008723e */ /* 0x000fe40004807008 */
[----:B------:R-:W-:Y:S01]  /*13220*/  F2FP.SATFINITE.E4M3.F32.PACK_AB_MERGE_C R9, R41, R38, R9 ;  /* 0x000000262909723e */ /* 0x000fe20004807009 */
[----:B------:R2:W-:Y:S01]  /*13230*/  STS.128 [R62+0x20400], R4 ;  /* 0x020400043e007388 */ /* 0x0005e20000000c00 */
[----:B------:R-:W-:-:S02]  /*13240*/  F2FP.SATFINITE.E4M3.F32.PACK_AB_MERGE_C R10, R47, R44, R10 ;  /* 0x0000002c2f0a723e */ /* 0x000fc4000480700a */
[----:B------:R-:W-:-:S05]  /*13250*/  F2FP.SATFINITE.E4M3.F32.PACK_AB_MERGE_C R11, R33, R50, R52 ;  /* 0x00000032210b723e */ /* 0x000fca0004807034 */
[----:B------:R2:W-:Y:S02]  /*13260*/  STS.128 [R26+0x20400], R8 ;  /* 0x020400081a007388 */ /* 0x0005e40000000c00 */
.L_x_632:
[----:B------:R-:W-:Y:S05]  /*13270*/  BSYNC B1 ;  /* 0x0000000000017941 */ /* 0x000fea0003800000 */
.L_x_631:
[----:B------:R-:W-:Y:S04]  /*13280*/  BSSY B1, `(.L_x_633) ;  /* 0x00000cc000017945 */ /* 0x000fe80003800000 */
[----:B------:R-:W-:Y:S05]  /*13290*/  @P3 BRA `(.L_x_634) ;  /* 0x0000000c00283947 */ /* 0x000fea0003800000 */
[----:B-12---:R-:W2:Y:S04]  /*132a0*/  LDL R6, [R1+0x24] ;  /* 0x0000240001067983 */ /* 0x006ea80000100800 */
[----:B------:R-:W3:Y:S01]  /*132b0*/  LDL R62, [R1+0x18c] ;  /* 0x00018c00013e7983 */ /* 0x000ee20000100800 */
[----:B------:R-:W-:Y:S01]  /*132c0*/  LEA.HI R4, R30, R31, RZ, 0x3 ;  /* 0x0000001f1e047211 */ /* 0x000fe200078f18ff */
[C---:B------:R-:W-:Y:S01]  /*132d0*/  VIADD R8, R219.reuse, 0x40 ;  /* 0x00000040db087836 */ /* 0x040fe20000000000 */
[----:B------:R-:W-:Y:S01]  /*132e0*/  F2FP.F16.E4M3.UNPACK_B R46, R14.H1 ;  /* 0x0000000eff2e723e */ /* 0x000fe200030006ff */
[----:B------:R-:W-:Y:S01]  /*132f0*/  VIADD R9, R219, 0x40 ;  /* 0x00000040db097836 */ /* 0x000fe20000000000 */
[----:B------:R-:W-:Y:S02]  /*13300*/  LOP3.LUT R4, R4, 0xfffffff8, RZ, 0xc0, !PT ;  /* 0xfffffff804047812 */ /* 0x000fe400078ec0ff */
[----:B------:R-:W-:Y:S01]  /*13310*/  SHF.L.U32 R8, R8, 0x7, RZ ;  /* 0x0000000708087819 */ /* 0x000fe200000006ff */
[----:B------:R-:W-:Y:S01]  /*13320*/  IMAD.SHL.U32 R9, R9, 0x80, RZ ;  /* 0x0000008009097824 */ /* 0x000fe200078e00ff */
[----:B------:R-:W-:Y:S01]  /*13330*/  F2FP.F16.E4M3.UNPACK_B R39, R0.H1 ;  /* 0x00000000ff27723e */ /* 0x000fe200030006ff */
        /* <DEDUP_REMOVED lines=10> */
[----:B------:R-:W-:Y:S01]  /*133e0*/  IMAD.SHL.U32 R5, R4, 0x10, RZ ;  /* 0x0000001004057824 */ /* 0x000fe200078e00ff */
[----:B------:R-:W-:-:S02]  /*133f0*/  F2FP.F16.E4M3.UNPACK_B R45, R14 ;  /* 0x0000000eff2d723e */ /* 0x000fc400020006ff */
[----:B------:R-:W-:Y:S02]  /*13400*/  LEA.HI R7, R7, R4, RZ, 0x3 ;  /* 0x0000000407077211 */ /* 0x000fe400078f18ff */
[----:B------:R-:W-:Y:S01]  /*13410*/  LOP3.LUT R4, R9, 0x70, R5, 0xf8, !PT ;  /* 0x0000007009047812 */ /* 0x000fe200078ef805 */
[----:B------:R-:W-:Y:S01]  /*13420*/  HADD2.F32 R47, -RZ, R45.H0_H0 ;  /* 0x2000002dff2f7230 */ /* 0x000fe20000004100 */
[-C--:B------:R-:W-:Y:S01]  /*13430*/  F2FP.F16.E4M3.UNPACK_B R50, R15.reuse.H1 ;  /* 0x0000000fff32723e */ /* 0x080fe200030006ff */
[----:B------:R-:W-:Y:S01]  /*13440*/  IMAD.SHL.U32 R7, R7, 0x800, RZ ;  /* 0x0000080007077824 */ /* 0x000fe200078e00ff */
[----:B------:R-:W-:Y:S02]  /*13450*/  LOP3.LUT R4, R4, R8, RZ, 0x3c, !PT ;  /* 0x0000000804047212 */ /* 0x000fe400078e3cff */
[----:B------:R-:W-:Y:S01]  /*13460*/  F2FP.F16.E4M3.UNPACK_B R52, R15 ;  /* 0x0000000fff34723e */ /* 0x000fe200020006ff */
[----:B------:R-:W-:Y:S01]  /*13470*/  HADD2.F32 R51, -RZ, R50.H0_H0 ;  /* 0x20000032ff337230 */ /* 0x000fe20000004100 */
[----:B------:R-:W-:-:S02]  /*13480*/  LOP3.LUT R7, R7, 0xffffc000, RZ, 0xc0, !PT ;  /* 0xffffc00007077812 */ /* 0x000fc400078ec0ff */
[----:B------:R-:W-:Y:S01]  /*13490*/  F2FP.F16.E4M3.UNPACK_B R55, R20.H1 ;  /* 0x00000014ff37723e */ /* 0x000fe200030006ff */
[--C-:B------:R-:W-:Y:S02]  /*134a0*/  HADD2.F32 R54, -RZ, R52.reuse.H0_H0 ;  /* 0x20000034ff367230 */ /* 0x100fe40000004100 */
[----:B------:R-:W-:Y:S01]  /*134b0*/  HADD2.F32 R53, -RZ, R52.H1_H1 ;  /* 0x30000034ff357230 */ /* 0x000fe20000004100 */
[----:B------:R-:W-:Y:S01]  /*134c0*/  F2FP.F16.E4M3.UNPACK_B R52, R12.H1 ;  /* 0x0000000cff34723e */ /* 0x000fe200030006ff */
[--C-:B------:R-:W-:Y:S02]  /*134d0*/  HADD2.F32 R56, -RZ, R55.reuse.H0_H0 ;  /* 0x20000037ff387230 */ /* 0x100fe40000004100 */
[----:B------:R-:W-:Y:S01]  /*134e0*/  HADD2.F32 R55, -RZ, R55.H1_H1 ;  /* 0x30000037ff377230 */ /* 0x000fe20000004100 */
        /* <DEDUP_REMOVED lines=165> */
.L_x_634:
[----:B------:R-:W-:Y:S05]  /*13f40*/  BSYNC B1 ;  /* 0x0000000000017941 */ /* 0x000fea0003800000 */
.L_x_633:
[----:B------:R-:W-:Y:S05]  /*13f50*/  @P0 BRA `(.L_x_621) ;  /* 0x0000000c00280947 */ /* 0x000fea0003800000 */
[----:B-123--:R-:W2:Y:S04]  /*13f60*/  LDL R7, [R1+0x20] ;  /* 0x0000200001077983 */ /* 0x00eea80000100800 */
        /* <DEDUP_REMOVED lines=8> */
[--C-:B------:R-:W-:Y:S01]  /*13ff0*/  HADD2.F32 R44, -RZ, R41.reuse.H0_H0 ;  /* 0x20000029ff2c7230 */ /* 0x100fe20000004100 */
[----:B------:R-:W-:Y:S01]  /*14000*/  IADD3 R30, R31, -R30, RZ ;  /* 0x8000001e1f1e7210 */ /* 0x000fe20007ffe0ff */
[----:B------:R-:W-:Y:S01]  /*14010*/  HADD2.F32 R45, -RZ, R41.H1_H1 ;  /* 0x30000029ff2d7230 */ /* 0x000fe20000004100 */
[----:B------:R-:W-:Y:S01]  /*14020*/  SHF.L.U32 R8, R8, 0x7, RZ ;  /* 0x0000000708087819 */ /* 0x000fe200000006ff */
[----:B------:R-:W-:Y:S01]  /*14030*/  HADD2.F32 R42, -RZ, R40.H0_H0 ;  /* 0x20000028ff2a7230 */ /* 0x000fe20000004100 */
[----:B------:R-:W-:-:S02]  /*14040*/  LEA.HI R21, R21, R30, RZ, 0x1c ;  /* 0x0000001e15157211 */ /* 0x000fc400078fe0ff */
[----:B------:R-:W-:Y:S02]  /*14050*/  LOP3.LUT R8, R8, 0x380, RZ, 0xc0, !PT ;  /* 0x0000038008087812 */ /* 0x000fe400078ec0ff */
[----:B------:R-:W-:Y:S01]  /*14060*/  SHF.R.S32.HI R6, RZ, 0x1f, R21 ;  /* 0x0000001fff067819 */ /* 0x000fe20000011415 */
[----:B------:R-:W-:Y:S01]  /*14070*/  IMAD.SHL.U32 R4, R21, 0x10, RZ ;  /* 0x0000001015047824 */ /* 0x000fe200078e00ff */
[----:B------:R-:W-:Y:S02]  /*14080*/  LOP3.LUT R5, R5, 0x380, RZ, 0xc0, !PT ;  /* 0x0000038005057812 */ /* 0x000fe400078ec0ff */
[----:B------:R-:W-:Y:S02]  /*14090*/  LEA.HI R6, R6, R21, RZ, 0x3 ;  /* 0x0000001506067211 */ /* 0x000fe400078f18ff */
[----:B------:R-:W-:Y:S02]  /*140a0*/  SHF.R.U32.HI R5, RZ, 0x3, R5 ;  /* 0x00000003ff057819 */ /* 0x000fe40000011605 */
[----:B------:R-:W-:Y:S01]  /*140b0*/  LOP3.LUT R4, R8, 0x70, R4, 0xf8, !PT ;  /* 0x0000007008047812 */ /* 0x000fe200078ef804 */
[----:B------:R-:W-:Y:S01]  /*140c0*/  IMAD.SHL.U32 R6, R6, 0x800, RZ ;  /* 0x0000080006067824 */ /* 0x000fe200078e00ff */
[----:B------:R-:W-:-:S02]  /*140d0*/  F2FP.F16.E4M3.UNPACK_B R46, R15.H1 ;  /* 0x0000000fff2e723e */ /* 0x000fc400030006ff */
[----:B------:R-:W-:Y:S02]  /*140e0*/  LOP3.LUT R4, R4, R5, RZ, 0x3c, !PT ;  /* 0x0000000504047212 */ /* 0x000fe400078e3cff */
[----:B------:R-:W-:Y:S01]  /*140f0*/  LOP3.LUT R5, R6, 0xffffc000, RZ, 0xc0, !PT ;  /* 0xffffc00006057812 */ /* 0x000fe200078ec0ff */
[--C-:B------:R-:W-:Y:S02]  /*14100*/  HADD2.F32 R48, -RZ, R46.reuse.H0_H0 ;  /* 0x2000002eff307230 */ /* 0x100fe40000004100 */
[----:B------:R-:W-:Y:S01]  /*14110*/  HADD2.F32 R49, -RZ, R46.H1_H1 ;  /* 0x3000002eff317230 */ /* 0x000fe20000004100 */
[----:B--2---:R-:W-:Y:S02]  /*14120*/  IADD3 R8, R4, R5, R7 ;  /* 0x0000000504087210 */ /* 0x004fe40007ffe007 */
[----:B---3--:R-:W1:Y:S03]  /*14130*/  LDS.128 R4, [R50+0x20400] ;  /* 0x0204000032047984 */ /* 0x008e660000000c00 */
[----:B------:R-:W-:-:S05]  /*14140*/  IMAD.IADD R21, R19, 0x1, R8 ;  /* 0x0000000113157824 */ /* 0x000fca00078e0208 */
[----:B------:R-:W0:Y:S01]  /*14150*/  LDS.128 R8, [R21+0x20400] ;  /* 0x0204000015087984 */ /* 0x000e220000000c00 */
[----:B-1----:R-:W-:Y:S02]  /*14160*/  F2FP.F16.E4M3.UNPACK_B R29, R4.H1 ;  /* 0x00000004ff1d723e */ /* 0x002fe400030006ff */
[-C--:B------:R-:W-:Y:S02]  /*14170*/  F2FP.F16.E4M3.UNPACK_B R36, R5.reuse ;  /* 0x00000005ff24723e */ /* 0x080fe400020006ff */
[----:B------:R-:W-:Y:S02]  /*14180*/  F2FP.F16.E4M3.UNPACK_B R33, R5.H1 ;  /* 0x00000005ff21723e */ /* 0x000fe400030006ff */
[----:B0-----:R-:W-:Y:S02]  /*14190*/  F2FP.F16.E4M3.UNPACK_B R34, R8.H1 ;  /* 0x00000008ff22723e */ /* 0x001fe400030006ff */
        /* <DEDUP_REMOVED lines=9> */
[----:B------:R-:W-:Y:S01]  /*14230*/  F2FP.F16.E4M3.UNPACK_B R30, R8 ;  /* 0x00000008ff1e723e */ /* 0x000fe200020006ff */
[----:B------:R-:W-:Y:S02]  /*14240*/  HADD2.F32 R29, -RZ, R29.H1_H1 ;  /* 0x3000001dff1d7230 */ /* 0x000fe40000004100 */
[-C--:B------:R-:W-:Y:S01]  /*14250*/  FFMA.FTZ R5, R42, R6.reuse, -R9 ;  /* 0x000000062a057223 */ /* 0x080fe20000010809 */
[----:B------:R-:W-:Y:S01]  /*14260*/  FFMA.FTZ R6, R44, R6, R39 ;  /* 0x000000062c067223 */ /* 0x000fe20000010027 */
[----:B------:R-:W-:Y:S01]  /*14270*/  F2FP.F16.E4M3.UNPACK_B R42, R14 ;  /* 0x0000000eff2a723e */ /* 0x000fe200020006ff */
[----:B------:R-:W-:Y:S01]  /*14280*/  HADD2.F32 R9, -RZ, R40.H1_H1 ;  /* 0x30000028ff097230 */ /* 0x000fe20000004100 */
[----:B------:R-:W-:Y:S01]  /*14290*/  F2FP.F16.E4M3.UNPACK_B R39, R0 ;  /* 0x00000000ff27723e */ /* 0x000fe200020006ff */
[----:B------:R-:W-:Y:S01]  /*142a0*/  HADD2.F32 R0, -RZ, R30.H0_H0 ;  /* 0x2000001eff007230 */ /* 0x000fe20000004100 */
[----:B------:R-:W-:Y:S01]  /*142b0*/  F2FP.F16.E4M3.UNPACK_B R27, R4 ;  /* 0x00000004ff1b723e */ /* 0x000fe200020006ff */
[----:B------:R-:W-:-:S02]  /*142c0*/  HADD2.F32 R43, -RZ, R42.H0_H0 ;  /* 0x2000002aff2b7230 */ /* 0x000fc40000004100 */
[----:B------:R-:W-:Y:S01]  /*142d0*/  FMUL.FTZ R40, R45, R34 ;  /* 0x000000222d287220 */ /* 0x000fe20000410000 */
[----:B------:R-:W-:Y:S01]  /*142e0*/  HADD2.F32 R41, -RZ, R39.H0_H0 ;  /* 0x20000027ff297230 */ /* 0x000fe20000004100 */
[----:B------:R-:W-:Y:S01]  /*142f0*/  F2FP.F16.E4M3.UNPACK_B R31, R10 ;  /* 0x0000000aff1f723e */ /* 0x000fe200020006ff */
[----:B------:R-:W-:Y:S01]  /*14300*/  FMUL.FTZ R34, R9, R34 ;  /* 0x0000002209227220 */ /* 0x000fe20000410000 */
[----:B------:R-:W-:Y:S01]  /*14310*/  F2FP.F16.E4M3.UNPACK_B R35, R10.H1 ;  /* 0x0000000aff23723e */ /* 0x000fe200030006ff */
[-C--:B------:R-:W-:Y:S01]  /*14320*/  FMUL.FTZ R10, R43, R0.reuse ;  /* 0x000000002b0a7220 */ /* 0x080fe20000410000 */
[-C--:B------:R-:W-:Y:S01]  /*14330*/  F2FP.F16.E4M3.UNPACK_B R8, R11.reuse ;  /* 0x0000000bff08723e */ /* 0x080fe200020006ff */
[----:B------:R-:W-:Y:S01]  /*14340*/  FMUL.FTZ R14, R41, R0 ;  /* 0x00000000290e7220 */ /* 0x000fe20000410000 */
[----:B------:R-:W-:Y:S01]  /*14350*/  F2FP.F16.E4M3.UNPACK_B R26, R11.H1 ;  /* 0x0000000bff1a723e */ /* 0x000fe200030006ff */
[----:B------:R-:W-:Y:S02]  /*14360*/  HADD2.F32 R11, -RZ, R27.H0_H0 ;  /* 0x2000001bff0b7230 */ /* 0x000fe40000004100 */
[----:B------:R-:W-:Y:S01]  /*14370*/  FFMA.FTZ R0, R9, R29, -R40 ;  /* 0x0000001d09007223 */ /* 0x000fe20000010828 */
[----:B------:R-:W-:Y:S01]  /*14380*/  F2FP.F16.E4M3.UNPACK_B R40, R3.H1 ;  /* 0x00000003ff28723e */ /* 0x000fe200030006ff */
[----:B------:R-:W-:Y:S01]  /*14390*/  FFMA.FTZ R9, R45, R29, R34 ;  /* 0x0000001d2d097223 */ /* 0x000fe20000010022 */
[----:B------:R-:W-:-:S02]  /*143a0*/  HADD2.F32 R44, -RZ, R42.H1_H1 ;  /* 0x3000002aff2c7230 */ /* 0x000fc40000004100 */
[-C--:B------:R-:W-:Y:S01]  /*143b0*/  FFMA.FTZ R10, R41, R11.reuse, -R10 ;  /* 0x0000000b290a7223 */ /* 0x080fe2000001080a */
[----:B------:R-:W-:Y:S02]  /*143c0*/  HADD2.F32 R29, -RZ, R38.H0_H0 ;  /* 0x20000026ff1d7230 */ /* 0x000fe40000004100 */
[----:B------:R-:W-:Y:S01]  /*143d0*/  FFMA.FTZ R11, R43, R11, R14 ;  /* 0x0000000b2b0b7223 */ /* 0x000fe2000001000e */
[----:B------:R-:W-:Y:S01]  /*143e0*/  HADD2.F32 R42, -RZ, R40.H0_H0 ;  /* 0x20000028ff2a7230 */ /* 0x000fe20000004100 */
[----:B------:R-:W-:Y:S01]  /*143f0*/  F2FP.F16.E4M3.UNPACK_B R4, R7 ;  /* 0x00000007ff04723e */ /* 0x000fe200020006ff */
[----:B------:R-:W-:Y:S02]  /*14400*/  HADD2.F32 R14, -RZ, R27.H1_H1 ;  /* 0x3000001bff0e7230 */ /* 0x000fe40000004100 */
[-C--:B------:R-:W-:Y:S01]  /*14410*/  FMUL.FTZ R43, R48, R29.reuse ;  /* 0x0000001d302b7220 */ /* 0x080fe20000410000 */
[----:B------:R-:W-:Y:S02]  /*14420*/  HADD2.F32 R27, -RZ, R30.H1_H1 ;  /* 0x3000001eff1b7230 */ /* 0x000fe40000004100 */
[----:B------:R-:W-:Y:S01]  /*14430*/  FMUL.FTZ R45, R42, R29 ;  /* 0x0000001d2a2d7220 */ /* 0x000fe20000410000 */
[----:B------:R-:W-:Y:S01]  /*14440*/  HADD2.F32 R30, -RZ, R33.H0_H0 ;  /* 0x20000021ff1e7230 */ /* 0x000fe20000004100 */
[----:B------:R-:W-:Y:S01]  /*14450*/  F2FP.F16.E4M3.UNPACK_B R7, R7.H1 ;  /* 0x00000007ff07723e */ /* 0x000fe200030006ff */
[----:B------:R-:W-:-:S02]  /*14460*/  HADD2.F32 R34, -RZ, R39.H1_H1 ;  /* 0x30000027ff227230 */ /* 0x000fc40000004100 */
[----:B------:R-:W-:Y:S01]  /*14470*/  FMUL.FTZ R39, R44, R27 ;  /* 0x0000001b2c277220 */ /* 0x000fe20000410000 */
[----:B------:R-:W-:Y:S02]  /*14480*/  HADD2.F32 R38, -RZ, R38.H1_H1 ;  /* 0x30000026ff267230 */ /* 0x000fe40000004100 */
[-C--:B------:R-:W-:Y:S01]  /*14490*/  FFMA.FTZ R29, R42, R30.reuse, -R43 ;  /* 0x0000001e2a1d7223 */ /* 0x080fe2000001082b */
[----:B------:R-:W-:Y:S01]  /*144a0*/  FFMA.FTZ R30, R48, R30, R45 ;  /* 0x0000001e301e7223 */ /* 0x000fe2000001002d */
[----:B------:R-:W-:Y:S01]  /*144b0*/  F2FP.F16.E4M3.UNPACK_B R45, R15 ;  /* 0x0000000fff2d723e */ /* 0x000fe200020006ff */
[C---:B------:R-:W-:Y:S01]  /*144c0*/  FMUL.FTZ R41, R34.reuse, R27 ;  /* 0x0000001b22297220 */ /* 0x040fe20000410000 */
[-C--:B------:R-:W-:Y:S01]  /*144d0*/  FFMA.FTZ R27, R34, R14.reuse, -R39 ;  /* 0x0000000e221b7223 */ /* 0x080fe20000010827 */
[----:B------:R-:W-:Y:S01]  /*144e0*/  F2FP.F16.E4M3.UNPACK_B R39, R3 ;  /* 0x00000003ff27723e */ /* 0x000fe200020006ff */
[----:B------:R-:W-:Y:S02]  /*144f0*/  HADD2.F32 R43, -RZ, R40.H1_H1 ;  /* 0x30000028ff2b7230 */ /* 0x000fe40000004100 */
[----:B------:R-:W-:Y:S01]  /*14500*/  FFMA.FTZ R14, R44, R14, R41 ;  /* 0x0000000e2c0e7223 */ /* 0x000fe20000010029 */
[----:B------:R-:W-:-:S02]  /*14510*/  HADD2.F32 R47, -RZ, R45.H0_H0 ;  /* 0x2000002dff2f7230 */ /* 0x000fc40000004100 */
[-C--:B------:R-:W-:Y:S01]  /*14520*/  FMUL.FTZ R34, R49, R38.reuse ;  /* 0x0000002631227220 */ /* 0x080fe20000410000 */
[----:B------:R-:W-:Y:S02]  /*14530*/  HADD2.F32 R3, -RZ, R37.H0_H0 ;  /* 0x20000025ff037230 */ /* 0x000fe40000004100 */
[----:B------:R-:W-:Y:S01]  /*14540*/  FMUL.FTZ R42, R43, R38 ;  /* 0x000000262b2a7220 */ /* 0x000fe20000410000 */
        /* <DEDUP_REMOVED lines=8> */
[----:B------:R-:W-:Y:S01]  /*145d0*/  F2FP.F16.E4M3.UNPACK_B R45, R12.H1 ;  /* 0x0000000cff2d723e */ /* 0x000fe200030006ff */
[----:B------:R-:W-:Y:S02]  /*145e0*/  HADD2.F32 R38, -RZ, R36.H1_H1 ;  /* 0x30000024ff267230 */ /* 0x000fe40000004100 */
[-C--:B------:R-:W-:Y:S01]  /*145f0*/  FFMA.FTZ R34, R43, R33.reuse, -R34 ;  /* 0x000000212b227223 */ /* 0x080fe20000010822 */
[----:B------:R-:W-:Y:S02]  /*14600*/  HADD2.F32 R36, -RZ, R37.H1_H1 ;  /* 0x30000025ff247230 */ /* 0x000fe40000004100 */
[----:B------:R-:W-:Y:S01]  /*14610*/  FFMA.FTZ R33, R49, R33, R42 ;  /* 0x0000002131217223 */ /* 0x000fe2000001002a */
[----:B------:R-:W-:Y:S01]  /*14620*/  FFMA.FTZ R15, R47, R15, R40 ;  /* 0x0000000f2f0f7223 */ /* 0x000fe20000010028 */
[----:B------:R-:W-:Y:S01]  /*14630*/  HADD2.F32 R44, -RZ, R39.H1_H1 ;  /* 0x30000027ff2c7230 */ /* 0x000fe20000004100 */
[----:B------:R-:W-:Y:S01]  /*14640*/  F2FP.SATFINITE.E4M3.F32.PACK_AB_MERGE_C R0, R0, R5, RZ ;  /* 0x000000050000723e */ /* 0x000fe200048070ff */
[----:B------:R-:W-:-:S02]  /*14650*/  HADD2.F32 R49, -RZ, R48.H0_H0 ;  /* 0x20000030ff317230 */ /* 0x000fc40000004100 */
[-C--:B------:R-:W-:Y:S01]  /*14660*/  FMUL.FTZ R41, R46, R36.reuse ;  /* 0x000000242e297220 */ /* 0x080fe20000410000 */
[----:B------:R-:W-:Y:S02]  /*14670*/  HADD2.F32 R39, -RZ, R35.H0_H0 ;  /* 0x20000023ff277230 */ /* 0x000fe40000004100 */
[C---:B------:R-:W-:Y:S01]  /*14680*/  FMUL.FTZ R43, R44.reuse, R36 ;  /* 0x000000242c2b7220 */ /* 0x040fe20000410000 */
[----:B------:R-:W-:Y:S02]  /*14690*/  HADD2.F32 R47, -RZ, R45.H0_H0 ;  /* 0x2000002dff2f7230 */ /* 0x000fe40000004100 */
[----:B------:R-:W-:Y:S01]  /*146a0*/  FFMA.FTZ R36, R44, R38, -R41 ;  /* 0x000000262c247223 */ /* 0x000fe20000010829 */
[----:B------:R-:W-:Y:S02]  /*146b0*/  HADD2.F32 R37, -RZ, R32.H0_H0 ;  /* 0x20000020ff257230 */ /* 0x000fe40000004100 */
[----:B------:R-:W-:Y:S01]  /*146c0*/  FMUL.FTZ R40, R49, R39 ;  /* 0x0000002731287220 */ /* 0x000fe20000410000 */
[----:B------:R-:W-:-:S02]  /*146d0*/  HADD2.F32 R48, -RZ, R48.H1_H1 ;  /* 0x30000030ff307230 */ /* 0x000fc40000004100 */
[C---:B------:R-:W-:Y:S01]  /*146e0*/  FMUL.FTZ R42, R47.reuse, R39 ;  /* 0x000000272f2a7220 */ /* 0x040fe20000410000 */
[----:B------:R-:W-:Y:S02]  /*146f0*/  HADD2.F32 R35, -RZ, R35.H1_H1 ;  /* 0x30000023ff237230 */ /* 0x000fe40000004100 */
[-C--:B------:R-:W-:Y:S01]  /*14700*/  FFMA.FTZ R40, R47, R37.reuse, -R40 ;  /* 0x000000252f287223 */ /* 0x080fe20000010828 */
[----:B------:R-:W-:Y:S01]  /*14710*/  HADD2.F32 R44, -RZ, R45.H1_H1 ;  /* 0x3000002dff2c7230 */ /* 0x000fe20000004100 */
[----:B------:R-:W-:Y:S01]  /*14720*/  F2FP.F16.E4M3.UNPACK_B R45, R20 ;  /* 0x00000014ff2d723e */ /* 0x000fe200020006ff */
[----:B------:R-:W-:Y:S01]  /*14730*/  FFMA.FTZ R42, R49, R37, R42 ;  /* 0x00000025312a7223 */ /* 0x000fe2000001002a */
[----:B------:R-:W-:Y:S02]  /*14740*/  HADD2.F32 R32, -RZ, R32.H1_H1 ;  /* 0x30000020ff207230 */ /* 0x000fe40000004100 */
[-C--:B------:R-:W-:Y:S01]  /*14750*/  FMUL.FTZ R37, R48, R35.reuse ;  /* 0x0000002330257220 */ /* 0x080fe20000410000 */
[----:B------:R-:W-:Y:S01]  /*14760*/  FFMA.FTZ R38, R46, R38, R43 ;  /* 0x000000262e267223 */ /* 0x000fe2000001002b */
[----:B------:R-:W-:Y:S01]  /*14770*/  F2FP.F16.E4M3.UNPACK_B R39, R12 ;  /* 0x0000000cff27723e */ /* 0x000fe200020006ff */
[----:B------:R-:W-:Y:S01]  /*14780*/  FMUL.FTZ R35, R44, R35 ;  /* 0x000000232c237220 */ /* 0x000fe20000410000 */
[----:B------:R-:W-:-:S02]  /*14790*/  HADD2.F32 R46, -RZ, R45.H0_H0 ;  /* 0x2000002dff2e7230 */ /* 0x000fc40000004100 */
[-C--:B------:R-:W-:Y:S01]  /*147a0*/  FFMA.FTZ R41, R44, R32.reuse, -R37 ;  /* 0x000000202c297223 */ /* 0x080fe20000010825 */
[----:B------:R-:W-:Y:S02]  /*147b0*/  HADD2.F32 R20, -RZ, R31.H0_H0 ;  /* 0x2000001fff147230 */ /* 0x000fe40000004100 */
[----:B------:R-:W-:Y:S01]  /*147c0*/  FFMA.FTZ R43, R48, R32, R35 ;  /* 0x00000020302b7223 */ /* 0x000fe20000010023 */
[----:B------:R-:W-:Y:S01]  /*147d0*/  HADD2.F32 R32, -RZ, R39.H0_H0 ;  /* 0x20000027ff207230 */ /* 0x000fe20000004100 */
[----:B------:R-:W-:Y:S01]  /*147e0*/  F2FP.SATFINITE.E4M3.F32.PACK_AB_MERGE_C R5, R34, R29, RZ ;  /* 0x0000001d2205723e */ /* 0x000fe200048070ff */
        /* <DEDUP_REMOVED lines=9> */
[----:B------:R-:W-:Y:S01]  /*14880*/  FMUL.FTZ R39, R44, R31 ;  /* 0x0000001f2c277220 */ /* 0x000fe20000410000 */
[----:B------:R-:W-:Y:S01]  /*14890*/  FFMA.FTZ R37, R46, R12, R37 ;  /* 0x0000000c2e257223 */ /* 0x000fe20000010025 */
[----:B------:R-:W-:Y:S01]  /*148a0*/  F2FP.F16.E4M3.UNPACK_B R12, R13.H1 ;  /* 0x0000000dff0c723e */ /* 0x000fe200030006ff */
[C---:B------:R-:W-:Y:S01]  /*148b0*/  FMUL.FTZ R31, R32.reuse, R31 ;  /* 0x0000001f201f7220 */ /* 0x040fe20000410000 */
[----:B------:R-:W-:Y:S02]  /*148c0*/  HADD2.F32 R46, -RZ, R45.H0_H0 ;  /* 0x2000002dff2e7230 */ /* 0x000fe40000004100 */
[----:B------:R-:W-:Y:S01]  /*148d0*/  FFMA.FTZ R32, R32, R28, -R39 ;  /* 0x0000001c20207223 */ /* 0x000fe20000010827 */
[----:B------:R-:W-:-:S02]  /*148e0*/  HADD2.F32 R20, -RZ, R26.H0_H0 ;  /* 0x2000001aff147230 */ /* 0x000fc40000004100 */
[----:B------:R-:W-:Y:S01]  /*148f0*/  FFMA.FTZ R28, R44, R28, R31 ;  /* 0x0000001c2c1c7223 */ /* 0x000fe2000001001f */
[--C-:B------:R-:W-:Y:S01]  /*14900*/  HADD2.F32 R44, -RZ, R12.reuse.H0_H0 ;  /* 0x2000000cff2c7230 */ /* 0x100fe20000004100 */
[----:B------:R-:W-:Y:S01]  /*14910*/  F2FP.F16.E4M3.UNPACK_B R13, R13 ;  /* 0x0000000dff0d723e */ /* 0x000fe200020006ff */
[----:B------:R-:W-:Y:S02]  /*14920*/  HADD2.F32 R47, -RZ, R12.H1_H1 ;  /* 0x3000000cff2f7230 */ /* 0x000fe40000004100 */
[----:B------:R-:W-:Y:S01]  /*14930*/  FMUL.FTZ R31, R46, R20 ;  /* 0x000000142e1f7220 */ /* 0x000fe20000410000 */
[----:B------:R-:W-:Y:S01]  /*14940*/  HADD2.F32 R12, -RZ, R7.H0_H0 ;  /* 0x20000007ff0c7230 */ /* 0x000fe20000004100 */
[----:B------:R-:W-:Y:S01]  /*14950*/  F2FP.SATFINITE.E4M3.F32.PACK_AB_MERGE_C R42, R43, R42, RZ ;  /* 0x0000002a2b2a723e */ /* 0x000fe200048070ff */
[----:B------:R-:W-:Y:S02]  /*14960*/  HADD2.F32 R49, -RZ, R45.H1_H1 ;  /* 0x3000002dff317230 */ /* 0x000fe40000004100 */
[----:B------:R-:W-:Y:S01]  /*14970*/  FMUL.FTZ R45, R44, R20 ;  /* 0x000000142c2d7220 */ /* 0x000fe20000410000 */
[----:B------:R-:W-:-:S02]  /*14980*/  HADD2.F32 R26, -RZ, R26.H1_H1 ;  /* 0x3000001aff1a7230 */ /* 0x000fc40000004100 */
[----:B------:R-:W-:Y:S01]  /*14990*/  FFMA.FTZ R39, R44, R12, -R31 ;  /* 0x0000000c2c277223 */ /* 0x000fe2000001081f */
[----:B------:R-:W-:Y:S01]  /*149a0*/  HADD2.F32 R7, -RZ, R7.H1_H1 ;  /* 0x30000007ff077230 */ /* 0x000fe20000004100 */
[----:B------:R-:W-:Y:S01]  /*149b0*/  F2FP.F16.E4M3.UNPACK_B R31, R24 ;  /* 0x00000018ff1f723e */ /* 0x000fe200020006ff */
[----:B------:R-:W-:Y:S01]  /*149c0*/  FFMA.FTZ R45, R46, R12, R45 ;  /* 0x0000000c2e2d7223 */ /* 0x000fe2000001002d */
[-C--:B------:R-:W-:Y:S01]  /*149d0*/  FMUL.FTZ R20, R49, R26.reuse ;  /* 0x0000001a31147220 */ /* 0x080fe20000410000 */
[C---:B------:R-:W-:Y:S01]  /*149e0*/  FMUL.FTZ R26, R47.reuse, R26 ;  /* 0x0000001a2f1a7220 */ /* 0x040fe20000410000 */
[----:B------:R-:W-:Y:S01]  /*149f0*/  HADD2.F32 R12, -RZ, R8.H0_H0 ;  /* 0x20000008ff0c7230 */ /* 0x000fe20000004100 */
[----:B------:R-:W-:Y:S01]  /*14a00*/  F2FP.SATFINITE.E4M3.F32.PACK_AB_MERGE_C R5, R36, R3, R5 ;  /* 0x000000032405723e */ /* 0x000fe20004807005 */
[-C--:B------:R-:W-:Y:S01]  /*14a10*/  FFMA.FTZ R24, R47, R7.reuse, -R20 ;  /* 0x000000072f187223 */ /* 0x080fe20000010814 */
[----:B------:R-:W-:Y:S01]  /*14a20*/  FFMA.FTZ R26, R49, R7, R26 ;  /* 0x00000007311a7223 */ /* 0x000fe2000001001a */
[----:B------:R-:W-:-:S02]  /*14a30*/  HADD2.F32 R49, -RZ, R31.H0_H0 ;  /* 0x2000001fff317230 */ /* 0x000fc40000004100 */
[----:B------:R-:W-:Y:S01]  /*14a40*/  HADD2.F32 R47, -RZ, R13.H0_H0 ;  /* 0x2000000dff2f7230 */ /* 0x000fe20000004100 */
[----:B------:R-:W-:Y:S01]  /*14a50*/  F2FP.SATFINITE.E4M3.F32.PACK_AB_MERGE_C R24, R24, R39, RZ ;  /* 0x000000271818723e */ /* 0x000fe200048070ff */
[----:B------:R-:W-:Y:S02]  /*14a60*/  HADD2.F32 R46, -RZ, R31.H1_H1 ;  /* 0x3000001fff2e7230 */ /* 0x000fe40000004100 */
[-C--:B------:R-:W-:Y:S01]  /*14a70*/  FMUL.FTZ R20, R49, R12.reuse ;  /* 0x0000000c31147220 */ /* 0x080fe20000410000 */
[----:B------:R-:W-:Y:S02]  /*14a80*/  HADD2.F32 R8, -RZ, R8.H1_H1 ;  /* 0x30000008ff087230 */ /* 0x000fe40000004100 */
[----:B------:R-:W-:Y:S01]  /*14a90*/  FMUL.FTZ R12, R47, R12 ;  /* 0x0000000c2f0c7220 */ /* 0x000fe20000410000 */
[----:B------:R-:W-:Y:S01]  /*14aa0*/  HADD2.F32 R44, -RZ, R13.H1_H1 ;  /* 0x3000000dff2c7230 */ /* 0x000fe20000004100 */
[----:B------:R-:W-:Y:S01]  /*14ab0*/  F2FP.SATFINITE.E4M3.F32.PACK_AB_MERGE_C R26, R26, R45, RZ ;  /* 0x0000002d1a1a723e */ /* 0x000fe200048070ff */
[----:B------:R-:W-:-:S02]  /*14ac0*/  HADD2.F32 R7, -RZ, R4.H0_H0 ;  /* 0x20000004ff077230 */ /* 0x000fc40000004100 */
[-C--:B------:R-:W-:Y:S01]  /*14ad0*/  FMUL.FTZ R13, R46, R8.reuse ;  /* 0x000000082e0d7220 */ /* 0x080fe20000410000 */
[----:B------:R-:W-:Y:S02]  /*14ae0*/  HADD2.F32 R4, -RZ, R4.H1_H1 ;  /* 0x30000004ff047230 */ /* 0x000fe40000004100 */
[C---:B------:R-:W-:Y:S01]  /*14af0*/  FMUL.FTZ R31, R44.reuse, R8 ;  /* 0x000000082c1f7220 */ /* 0x040fe20000410000 */
[----:B------:R-:W-:Y:S01]  /*14b00*/  F2FP.SATFINITE.E4M3.F32.PACK_AB_MERGE_C R8, R9, R6, RZ ;  /* 0x000000060908723e */ /* 0x000fe200048070ff */
        /* <DEDUP_REMOVED lines=8> */
[----:B------:R-:W-:Y:S02]  /*14b90*/  F2FP.SATFINITE.E4M3.F32.PACK_AB_MERGE_C R6, R32, R35, R6 ;  /* 0x000000232006723e */ /* 0x000fe40004807006 */
[----:B------:R-:W-:Y:S02]  /*14ba0*/  F2FP.SATFINITE.E4M3.F32.PACK_AB_MERGE_C R7, R7, R20, R24 ;  /* 0x000000140707723e */ /* 0x000fe40004807018 */
[----:B------:R-:W-:Y:S02]  /*14bb0*/  F2FP.SATFINITE.E4M3.F32.PACK_AB_MERGE_C R9, R38, R15, R9 ;  /* 0x0000000f2609723e */ /* 0x000fe40004807009 */
[----:B------:R-:W-:Y:S01]  /*14bc0*/  F2FP.SATFINITE.E4M3.F32.PACK_AB_MERGE_C R10, R28, R37, R42 ;  /* 0x000000251c0a723e */ /* 0x000fe2000480702a */
[----:B------:R4:W-:Y:S01]  /*14bd0*/  STS.128 [R50+0x20400], R4 ;  /* 0x0204000432007388 */ /* 0x0009e20000000c00 */
[----:B------:R-:W-:-:S05]  /*14be0*/  F2FP.SATFINITE.E4M3.F32.PACK_AB_MERGE_C R11, R31, R12, R26 ;  /* 0x0000000c1f0b723e */ /* 0x000fca000480701a */
[----:B------:R4:W-:Y:S02]  /*14bf0*/  STS.128 [R21+0x20400], R8 ;  /* 0x0204000815007388 */ /* 0x0009e40000000c00 */
.L_x_621:
[----:B------:R-:W-:Y:S05]  /*14c00*/  BSYNC B0 ;  /* 0x0000000000007941 */ /* 0x000fea0003800000 */
.L_x_602:
[----:B------:R-:W-:Y:S01]  /*14c10*/  @!PT LDS RZ, [RZ] ;  /* 0x00000000fffff984 */ /* 0x000fe20000000800 */
[----:B------:R-:W-:Y:S01]  /*14c20*/  @!PT LDS RZ, [RZ] ;  /* 0x00000000fffff984 */ /* 0x000fe20000000800 */
[----:B------:R-:W-:Y:S01]  /*14c30*/  @!PT LDS RZ, [RZ] ;  /* 0x00000000fffff984 */ /* 0x000fe20000000800 */
[----:B------:R-:W-:Y:S01]  /*14c40*/  @!PT LDS RZ, [RZ] ;  /* 0x00000000fffff984 */ /* 0x000fe20000000800 */
[----:B------:R0:W-:Y:S06]  /*14c50*/  MEMBAR.ALL.CTA ;  /* 0x0000000000007992 */ /* 0x0001ec0000008000 */
[----:B0-----:R-:W0:Y:S01]  /*14c60*/  FENCE.VIEW.ASYNC.S ;  /* 0x00000000000073c6 */ /* 0x001e220000000000 */
[----:B------:R-:W-:Y:S05]  /*14c70*/  WARPSYNC.ALL ;  /* 0x0000000000007948 */ /* 0x000fea0003800000 */
[----:B0-----:R-:W-:Y:S06]  /*14c80*/  BAR.SYNC.DEFER_BLOCKING 0xd, 0x100 ;  /* 0x0344000000007b1d */ /* 0x001fec0000010000 */
.L_x_600:
[----:B-12---:R-:W1:Y:S01]  /*14c90*/  S2R R0, SR_TID.X ;  /* 0x0000000000007919 */ /* 0x006e620000002100 */
[----:B------:R-:W-:Y:S05]  /*14ca0*/  WARPSYNC.ALL ;  /* 0x0000000000007948 */ /* 0x000fea0003800000 */
[----:B-1----:R-:W-:-:S05]  /*14cb0*/  SHF.R.U32.HI R0, RZ, 0x7, R0 ;  /* 0x00000007ff007819 */ /* 0x002fca0000011600 */
[----:B---34-:R-:W-:Y:S02]  /*14cc0*/  VIADD R11, R0, 0x8 ;  /* 0x00000008000b7836 */ /* 0x018fe40000000000 */
[----:B------:R-:W-:-:S03]  /*14cd0*/  IMAD.U32 R0, RZ, RZ, UR39 ;  /* 0x00000027ff007e24 */ /* 0x000fc6000f8e00ff */
[----:B------:R1:W-:Y:S02]  /*14ce0*/  BAR.SYNC.DEFER_BLOCKING R11, 0x100 ;  /* 0x0004000b0000751d */ /* 0x0003e40000010000 */
[----:B------:R-:W-:-:S13]  /*14cf0*/  ISETP.NE.AND P0, PT, R0, 0x3, PT ;  /* 0x000000030000780c */ /* 0x000fda0003f05270 */
[----:B-1----:R-:W-:Y:S05]  /*14d00*/  @!P0 BRA `(.L_x_635) ;  /* 0x0000000000048947 */ /* 0x002fea0003800000 */
[----:B------:R-:W-:Y:S01]  /*14d10*/  BPT.TRAP 0x1 ;  /* 0x000000040000795c */ /* 0x000fe20000300000 */
.L_x_635:
[----:B------:R-:W-:Y:S02]  /*14d20*/  LEA R3, R222, R19, 0x3 ;  /* 0x00000013de037211 */ /* 0x000fe400078e18ff */
[----:B------:R-:W-:-:S04]  /*14d30*/  SHF.L.U32 R10, R223, 0x1f, RZ ;  /* 0x0000001fdf0a7819 */ /* 0x000fc800000006ff */
[----:B------:R1:W2:Y:S01]  /*14d40*/  SYNCS.PHASECHK.TRANS64.TRYWAIT P1, [R3+URZ+0x38830], R10 ;  /* 0x0388300a030075a7 */ /* 0x0002a2000802017f */
[----:B------:R-:W-:Y:S05]  /*14d50*/  @!P0 BRA `(.L_x_636) ;  /* 0x0000000000048947 */ /* 0x000fea0003800000 */
[----:B------:R-:W-:Y:S01]  /*14d60*/  BPT.TRAP 0x1 ;  /* 0x000000040000795c */ /* 0x000fe20000300000 */
.L_x_636:
[----:B--2---:R-:W-:Y:S05]  /*14d70*/  @P1 BRA `(.L_x_637) ;  /* 0x0000000000081947 */ /* 0x004fea0003800000 */
[----:B------:R-:W2:Y:S02]  /*14d80*/  SYNCS.PHASECHK.TRANS64.TRYWAIT P1, [R3+URZ+0x38830], R10 ;  /* 0x0388300a030075a7 */ /* 0x000ea4000802017f */
[----:B--2---:R-:W-:Y:S05]  /*14d90*/  @!P1 BRA `(.L_x_638) ;  /* 0x0000015c009c9947 */ /* 0x004fea0003800000 */
.L_x_637:
[----:B------:R-:W-:Y:S05]  /*14da0*/  WARPSYNC.ALL ;  /* 0x0000000000007948 */ /* 0x000fea0003800000 */
[----:B------:R-:W-:Y:S01]  /*14db0*/  R2UR UR4, R19 ;  /* 0x00000000130472ca */ /* 0x000fe200000e0000 */
[----:B------:R-:W-:Y:S01]  /*14dc0*/  IMAD.MOV.U32 R5, RZ, RZ, 0x40000040 ;  /* 0x40000040ff057424 */ /* 0x000fe200078e00ff */
[----:B------:R-:W-:Y:S01]  /*14dd0*/  R2UR UR5, R25 ;  /* 0x00000000190572ca */ /* 0x000fe200000e0000 */
[----:B------:R-:W-:Y:S01]  /*14de0*/  UMOV UR9, 0x40000040 ;  /* 0x4000004000097882 */ /* 0x000fe20000000000 */
[----:B-----5:R-:W-:Y:S01]  /*14df0*/  WARPGROUP.ARRIVE ;  /* 0x00000000000079c5 */ /* 0x020fe20000000000 */
[----:B------:R-:W-:Y:S01]  /*14e00*/  MOV R7, 0x40000040 ;  /* 0x4000004000077802 */ /* 0x000fe20000000f00 */
[----:B------:R-:W-:Y:S01]  /*14e10*/  IMAD.U32 R229, RZ, RZ, UR9 ;  /* 0x00000009ffe57e24 */ /* 0x000fe2000f8e00ff */
[----:B------:R-:W-:Y:S01]  /*14e20*/  R2UR UR11, R5 ;  /* 0x00000000050b72ca */ /* 0x000fe200000e0000 */
[----:B------:R-:W-:Y:S01]  /*14e30*/  UMOV UR57, 0x40000040 ;  /* 0x4000004000397882 */ /* 0x000fe20000000000 */
[----:B------:R-:W-:Y:S01]  /*14e40*/  UMOV UR53, 0x40000040 ;  /* 0x4000004000357882 */ /* 0x000fe20000000000 */
[----:B------:R-:W-:Y:S01]  /*14e50*/  UMOV UR49, 0x40000040 ;  /* 0x4000004000317882 */ /* 0x000fe20000000000 */
[----:B------:R-:W-:Y:S01]  /*14e60*/  UMOV UR45, 0x40000040 ;  /* 0x40000040002d7882 */ /* 0x000fe20000000000 */
[----:B------:R-:W-:Y:S01]  /*14e70*/  IMAD.MOV.U32 R5, RZ, RZ, 0x40000040 ;  /* 0x40000040ff057424 */ /* 0x000fe200078e00ff */
[----:B------:R-:W-:Y:S01]  /*14e80*/  UIADD3 UR4, UR4, 0x28400, URZ ;  /* 0x0002840004047890 */ /* 0x000fe2000fffe03f */
[----:B------:R-:W3:Y:S01]  /*14e90*/  S2R R0, SR_TID.X ;  /* 0x0000000000007919 */ /* 0x000ee20000002100 */
[----:B------:R-:W-:-:S02]  /*14ea0*/  ULOP3.LUT UR5, UR5, 0x10000, URZ, 0xfc, !UPT ;  /* 0x0001000005057892 */ /* 0x000fc4000f8efc3f */
[----:B------:R-:W-:Y:S01]  /*14eb0*/  USHF.R.U32.HI UR4, URZ, 0x4, UR4 ;  /* 0x000000043f047899 */ /* 0x000fe20008011604 */
[----:B------:R-:W-:Y:S01]  /*14ec0*/  R2UR UR43, R5 ;  /* 0x00000000052b72ca */ /* 0x000fe200000e0000 */
[----:B------:R-:W-:Y:S02]  /*14ed0*/  UIADD3 UR56, UR5, 0x6, URZ ;  /* 0x0000000605387890 */ /* 0x000fe4000fffe03f */
[----:B------:R-:W-:Y:S01]  /*14ee0*/  ULOP3.LUT UR4, UR4, 0x3fff, URZ, 0xc0, !UPT ;  /* 0x00003fff04047892 */ /* 0x000fe2000f8ec03f */
[----:B------:R-:W-:Y:S01]  /*14ef0*/  UMOV UR8, UR5 ;  /* 0x0000000500087c82 */ /* 0x000fe20008000000 */
[----:B------:R-:W-:Y:S01]  /*14f00*/  UIADD3 UR52, UR5, 0x400, URZ ;  /* 0x0000040005347890 */ /* 0x000fe2000fffe03f */
[----:B------:R-:W-:Y:S01]  /*14f10*/  IMAD.U32 R228, RZ, RZ, UR8 ;  /* 0x00000008ffe47e24 */ /* 0x000fe2000f8e00ff */
[----:B------:R-:W-:Y:S02]  /*14f20*/  ULOP3.LUT UR61, UR4, 0x10000, URZ, 0xfc, !UPT ;  /* 0x00010000043d7892 */ /* 0x000fe4000f8efc3f */
[----:B------:R-:W-:-:S02]  /*14f30*/  UIADD3 UR4, UR5, 0x2, URZ ;  /* 0x0000000205047890 */ /* 0x000fc4000fffe03f */
[----:B------:R-:W-:Y:S02]  /*14f40*/  UIADD3 UR48, UR5, 0x402, URZ ;  /* 0x0000040205307890 */ /* 0x000fe4000fffe03f */
[----:B------:R-:W-:Y:S01]  /*14f50*/  LEA R4, R222, UR61, 0xb ;  /* 0x0000003dde047c11 */ /* 0x000fe2000f8e58ff */
[----:B------:R-:W-:Y:S02]  /*14f60*/  UIADD3 UR44, UR5, 0x404, URZ ;  /* 0x00000404052c7890 */ /* 0x000fe4000fffe03f */
[----:B------:R-:W-:Y:S01]  /*14f70*/  UIADD3 UR40, UR5, 0x406, URZ ;  /* 0x0000040605287890 */ /* 0x000fe2000fffe03f */
[C---:B------:R-:W-:Y:S01]  /*14f80*/  R2UR UR10, R4.reuse ;  /* 0x00000000040a72ca */ /* 0x040fe200000e0000 */
[----:B------:R-:W-:Y:S01]  /*14f90*/  VIADD R6, R4, 0x2 ;  /* 0x0000000204067836 */ /* 0x000fe20000000000 */
[----:B------:R-:W-:Y:S01]  /*14fa0*/  UMOV UR41, 0x40000040 ;  /* 0x4000004000297882 */ /* 0x000fe20000000000 */
[----:B---3--:R-:W-:-:S10]  /*14fb0*/  SHF.R.U32.HI R0, RZ, 0x7, R0 ;  /* 0x00000007ff007819 */ /* 0x008fd40000011600 */
[----:B------:R-:W-:Y:S01]  /*14fc0*/  QGMMA.64x128x32.F32.E4M3.E4M3 R24, gdesc[UR8], RZ, !UPT, gsb0 ;  /* 0x01e00000081879f3 */ /* 0x000fe2000c0008ff */
[----:B------:R-:W-:Y:S01]  /*14fd0*/  R2UR UR10, R6 ;  /* 0x00000000060a72ca */ /* 0x000fe200000e0000 */
[----:B------:R-:W-:Y:S01]  /*14fe0*/  UMOV UR8, UR4 ;  /* 0x0000000400087c82 */ /* 0x000fe20008000000 */
[----:B------:R-:W-:Y:S01]  /*14ff0*/  R2UR UR11, R7 ;  /* 0x00000000070b72ca */ /* 0x000fe200000e0000 */
[----:B------:R-:W-:Y:S01]  /*15000*/  UMOV UR9, 0x40000040 ;  /* 0x4000004000097882 */ /* 0x000fe20000000000 */
[----:B------:R-:W-:Y:S01]  /*15010*/  VIADD R6, R4, 0x4 ;  /* 0x0000000404067836 */ /* 0x000fe20000000000 */
[----:B------:R-:W-:Y:S01]  /*15020*/  UIADD3 UR4, UR5, 0x4, URZ ;  /* 0x0000000405047890 */ /* 0x000fe2000fffe03f */
[----:B------:R-:W-:Y:S01]  /*15030*/  IMAD.MOV.U32 R7, RZ, RZ, 0x40000040 ;  /* 0x40000040ff077424 */ /* 0x000fe200078e00ff */
[----:B------:R-:W-:Y:S01]  /*15040*/  IADD3 R9, -R0, 0xb, RZ ;  /* 0x0000000b00097810 */ /* 0x000fe20007ffe1ff */
[----:B------:R-:W-:Y:S02]  /*15050*/  IMAD.U32 R226, RZ, RZ, UR8 ;  /* 0x00000008ffe27e24 */ /* 0x000fe4000f8e00ff */
[----:B------:R-:W-:Y:S01]  /*15060*/  IMAD.U32 R227, RZ, RZ, UR9 ;  /* 0x00000009ffe37e24 */ /* 0x000fe2000f8e00ff */
[----:B------:R-:W-:-:S02]  /*15070*/  WARPGROUP.DEPBAR.LE gsb0, 0x0 ;  /* 0x00008000000079c5 */ /* 0x000fc40000010000 */
[----:B------:R-:W-:-:S06]  /*15080*/  WARPGROUP.ARRIVE ;  /* 0x00000000000079c5 */ /* 0x000fcc0000000000 */
[----:B------:R-:W-:Y:S01]  /*15090*/  QGMMA.64x128x32.F32.E4M3.E4M3 R24, gdesc[UR8], R24, gsb0 ;  /* 0x01e00000081879f3 */ /* 0x000fe20008000818 */
[----:B------:R-:W-:Y:S01]  /*150a0*/  R2UR UR10, R6 ;  /* 0x00000000060a72ca */ /* 0x000fe200000e0000 */
[----:B------:R-:W-:Y:S01]  /*150b0*/  UMOV UR8, UR4 ;  /* 0x0000000400087c82 */ /* 0x000fe20008000000 */
[----:B------:R-:W-:Y:S01]  /*150c0*/  R2UR UR11, R7 ;  /* 0x00000000070b72ca */ /* 0x000fe200000e0000 */
[----:B------:R-:W-:Y:S01]  /*150d0*/  UMOV UR9, 0x40000040 ;  /* 0x4000004000097882 */ /* 0x000fe20000000000 */
[----:B------:R-:W-:Y:S01]  /*150e0*/  VIADD R6, R4, 0x6 ;  /* 0x0000000604067836 */ /* 0x000fe20000000000 */
[----:B------:R-:W-:Y:S01]  /*150f0*/  MOV R224, UR8 ;  /* 0x0000000800e07c02 */ /* 0x000fe20008000f00 */
[----:B------:R-:W-:Y:S02]  /*15100*/  IMAD.MOV.U32 R7, RZ, RZ, 0x40000040 ;  /* 0x40000040ff077424 */ /* 0x000fe400078e00ff */
[----:B------:R-:W-:Y:S01]  /*15110*/  IMAD.U32 R225, RZ, RZ, UR9 ;  /* 0x00000009ffe17e24 */ /* 0x000fe2000f8e00ff */
[----:B------:R-:W-:Y:S01]  /*15120*/  R2UR UR58, R6 ;  /* 0x00000000063a72ca */ /* 0x000fe200000e0000 */
[----:B------:R-:W-:Y:S01]  /*15130*/  VIADD R6, R4, 0x400 ;  /* 0x0000040004067836 */ /* 0x000fe20000000000 */
[----:B------:R-:W-:-:S02]  /*15140*/  R2UR UR59, R7 ;  /* 0x00000000073b72ca */ /* 0x000fc400000e0000 */
[----:B------:R-:W-:Y:S02]  /*15150*/  MOV R7, 0x40000040 ;  /* 0x4000004000077802 */ /* 0x000fe40000000f00 */
[----:B------:R-:W-:Y:S01]  /*15160*/  R2UR UR54, R6 ;  /* 0x00000000063672ca */ /* 0x000fe200000e0000 */
[----:B------:R-:W-:Y:S01]  /*15170*/  VIADD R6, R4, 0x402 ;  /* 0x0000040204067836 */ /* 0x000fe20000000000 */
[----:B------:R-:W-:Y:S01]  /*15180*/  R2UR UR55, R7 ;  /* 0x00000000073772ca */ /* 0x000fe200000e0000 */
[----:B------:R-:W-:-:S03]  /*15190*/  IMAD.MOV.U32 R7, RZ, RZ, 0x40000040 ;  /* 0x40000040ff077424 */ /* 0x000fc600078e00ff */
[----:B------:R-:W-:Y:S01]  /*151a0*/  R2UR UR50, R6 ;  /* 0x00000000063272ca */ /* 0x000fe200000e0000 */
[C---:B------:R-:W-:Y:S01]  /*151b0*/  VIADD R6, R4.reuse, 0x404 ;  /* 0x0000040404067836 */ /* 0x040fe20000000000 */
[----:B------:R-:W-:Y:S01]  /*151c0*/  R2UR UR51, R7 ;  /* 0x00000000073372ca */ /* 0x000fe200000e0000 */
[----:B------:R-:W-:Y:S01]  /*151d0*/  IMAD.MOV.U32 R7, RZ, RZ, 0x40000040 ;  /* 0x40000040ff077424 */ /* 0x000fe200078e00ff */
[----:B------:R-:W-:Y:S02]  /*151e0*/  IADD3 R4, R4, 0x406, RZ ;  /* 0x0000040604047810 */ /* 0x000fe40007ffe0ff */
[----:B------:R-:W-:Y:S02]  /*151f0*/  R2UR UR46, R6 ;  /* 0x00000000062e72ca */ /* 0x000fe400000e0000 */
[----:B------:R-:W-:Y:S02]  /*15200*/  R2UR UR47, R7 ;  /* 0x00000000072f72ca */ /* 0x000fe400000e0000 */
[----:B------:R-:W-:Y:S01]  /*15210*/  R2UR UR42, R4 ;  /* 0x00000000042a72ca */ /* 0x000fe200000e0000 */
        /* <DEDUP_REMOVED lines=22> */
.L_x_639:
[----:B------:R-:W4:Y:S01]  /*15380*/  LDL R0, [R1+0x64] ;  /* 0x0000640001007983 */ /* 0x000f220000100800 */
[----:B------:R-:W-:Y:S01]  /*15390*/  IMAD R4, R168, -0x80, R94 ;  /* 0xffffff80a8047824 */ /* 0x000fe200078e025e */
[----:B------:R-:W-:-:S04]  /*153a0*/  P2R R6, PR, RZ, 0x1 ;  /* 0x00000001ff067803 */ /* 0x000fc80000000000 */
[----:B----4-:R-:W-:-:S04]  /*153b0*/  IADD3 R4, -R0, 0x80, R4 ;  /* 0x0000008000047810 */ /* 0x010fc80007ffe104 */
        /* <DEDUP_REMOVED lines=11> */
[----:B------:R-:W-:-:S02]  /*15470*/  FSEL R15, R26, -INF , P3 ;  /* 0xff8000001a0f7808 */ /* 0x000fc40001800000 */
[----:B------:R-:W-:Y:S02]  /*15480*/  ISETP.GT.AND P3, PT, R4, 0x11, PT ;  /* 0x000000110400780c */ /* 0x000fe40003f64270 */
[----:B0-----:R-:W-:Y:S02]  /*15490*/  FSEL R13, R32, -INF , P4 ;  /* 0xff800000200d7808 */ /* 0x001fe40002000000 */
[----:B------:R-:W-:Y:S02]  /*154a0*/  FMNMX.FTZ R0, R29, R0, !PT ;  /* 0x000000001d007209 */ /* 0x000fe40007810000 */
[----:B------:R-:W-:Y:S02]  /*154b0*/  FSEL R27, R27, -INF , P1 ;  /* 0xff8000001b1b7808 */ /* 0x000fe40000800000 */
[----:B------:R-:W-:Y:S02]  /*154c0*/  ISETP.GT.AND P1, PT, R4, 0x18, PT ;  /* 0x000000180400780c */ /* 0x000fe40003f24270 */
[----:B------:R-:W-:-:S02]  /*154d0*/  FSEL R33, R33, -INF , P3 ;  /* 0xff80000021217808 */ /* 0x000fc40001800000 */
[----:B------:R-:W-:Y:S02]  /*154e0*/  FMNMX.FTZ R0, R13, R0, !PT ;  /* 0x000000000d007209 */ /* 0x000fe40007810000 */
[----:B------:R-:W-:Y:S02]  /*154f0*/  FSEL R21, R30, -INF , P2 ;  /* 0xff8000001e157808 */ /* 0x000fe40001000000 */
[----:B------:R-:W-:Y:S02]  /*15500*/  ISETP.GT.AND P2, PT, R4, 0x19, PT ;  /* 0x000000190400780c */ /* 0x000fe40003f44270 */
[----:B------:R-:W-:Y:S02]  /*15510*/  FSEL R89, R36, -INF , P1 ;  /* 0xff80000024597808 */ /* 0x000fe40000800000 */
[----:B------:R-:W-:Y:S02]  /*15520*/  FMNMX.FTZ R0, R33, R0, !PT ;  /* 0x0000000021007209 */ /* 0x000fe40007810000 */
[----:B------:R-:W-:-:S02]  /*15530*/  FSEL R31, R31, -INF , P5 ;  /* 0xff8000001f1f7808 */ /* 0x000fc40002800000 */
[----:B------:R-:W-:Y:S02]  /*15540*/  ISETP.GT.AND P5, PT, R4, 0x20, PT ;  /* 0x000000200400780c */ /* 0x000fe40003fa4270 */
[----:B------:R-:W-:Y:S02]  /*15550*/  FSEL R37, R37, -INF , P2 ;  /* 0xff80000025257808 */ /* 0x000fe40001000000 */
        /* <DEDUP_REMOVED lines=54> */
[C---:B------:R-:W-:Y:S02]  /*158c0*/  ISETP.GT.AND P2, PT, R4.reuse, 0x58, PT ;  /* 0x000000580400780c */ /* 0x040fe40003f44270 */
[----:B------:R-:W-:Y:S02]  /*158d0*/  FSEL R119, R65, -INF , P1 ;  /* 0xff80000041777808 */ /* 0x000fe40000800000 */
[----:B------:R-:W-:Y:S02]  /*158e0*/  FMNMX.FTZ R0, R117, R0, !PT ;  /* 0x0000000075007209 */ /* 0x000fe40007810000 */
        /* <DEDUP_REMOVED lines=25> */
[----:B------:R-:W-:Y:S01]  /*15a80*/  FSEL R65, R62, -INF , P5 ;  /* 0xff8000003e417808 */ /* 0x000fe20002800000 */
[----:B------:R-:W-:Y:S01]  /*15a90*/  IMAD.U32 R62, RZ, RZ, UR60 ;  /* 0x0000003cff3e7e24 */ /* 0x000fe2000f8e00ff */
[----:B------:R-:W-:Y:S02]  /*15aa0*/  FSEL R133, R81, -INF , P4 ;  /* 0xff80000051857808 */ /* 0x000fe40002000000 */
[----:B------:R-:W-:Y:S02]  /*15ab0*/  FMNMX.FTZ R0, R131, R0, !PT ;  /* 0x0000000083007209 */ /* 0x000fe40007810000 */
[----:B------:R-:W-:Y:S02]  /*15ac0*/  ISETP.GT.AND P5, PT, R4, 0x78, PT ;  /* 0x000000780400780c */ /* 0x000fe40003fa4270 */
[----:B------:R-:W-:Y:S02]  /*15ad0*/  FMNMX.FTZ R0, R133, R0, !PT ;  /* 0x0000000085007209 */ /* 0x000fe40007810000 */
[----:B------:R-:W-:-:S02]  /*15ae0*/  FSEL R81, R84, -INF , P5 ;  /* 0xff80000054517808 */ /* 0x000fc40002800000 */
[----:B------:R-:W-:Y:S02]  /*15af0*/  ISETP.GT.AND P6, PT, R4, 0x79, PT ;  /* 0x000000790400780c */ /* 0x000fe40003fc4270 */
[----:B------:R-:W-:Y:S02]  /*15b00*/  FMNMX.FTZ R0, R81, R0, !PT ;  /* 0x0000000051007209 */ /* 0x000fe40007810000 */
[----:B------:R-:W-:Y:S02]  /*15b10*/  FSEL R85, R85, -INF , P6 ;  /* 0xff80000055557808 */ /* 0x000fe40003000000 */
[----:B------:R-:W-:Y:S02]  /*15b20*/  P2R R20, PR, RZ, 0x4 ;  /* 0x00000004ff147803 */ /* 0x000fe40000000000 */
[----:B------:R-:W-:Y:S02]  /*15b30*/  FMNMX.FTZ R8, R85, R0, !PT ;  /* 0x0000000055087209 */ /* 0x000fe40007810000 */
[----:B------:R-:W-:-:S02]  /*15b40*/  P2R R26, PR, RZ, 0x1 ;  /* 0x00000001ff1a7803 */ /* 0x000fc40000000000 */
[----:B------:R-:W-:Y:S01]  /*15b50*/  P2R R24, PR, RZ, 0x2 ;  /* 0x00000002ff187803 */ /* 0x000fe20000000000 */
[----:B------:R-:W0:Y:S01]  /*15b60*/  SHFL.BFLY PT, R135, R8, 0x2, 0x1f ;  /* 0x0c401f0008877f89 */ /* 0x000e2200000e0000 */
[C---:B------:R-:W-:Y:S02]  /*15b70*/  ISETP.GT.AND P1, PT, R4.reuse, 0x59, PT ;  /* 0x000000590400780c */ /* 0x040fe40003f24270 */
[----:B------:R-:W-:Y:S02]  /*15b80*/  ISETP.GT.AND P0, PT, R4, 0x60, PT ;  /* 0x000000600400780c */ /* 0x000fe40003f04270 */
[----:B------:R-:W-:Y:S02]  /*15b90*/  FSEL R71, R71, -INF , P1 ;  /* 0xff80000047477808 */ /* 0x000fe40000800000 */
[----:B------:R-:W-:Y:S02]  /*15ba0*/  ISETP.NE.AND P1, PT, R24, RZ, PT ;  /* 0x000000ff1800720c */ /* 0x000fe40003f25270 */
[----:B------:R-:W-:-:S02]  /*15bb0*/  FSEL R83, R83, -INF , P4 ;  /* 0xff80000053537808 */ /* 0x000fc40002000000 */
[----:B------:R-:W-:Y:S02]  /*15bc0*/  FSEL R137, R78, -INF , P1 ;  /* 0xff8000004e897808 */ /* 0x000fe40000800000 */
[----:B------:R-:W-:Y:S02]  /*15bd0*/  FSEL R87, R87, -INF , P6 ;  /* 0xff80000057577808 */ /* 0x000fe40003000000 */
[----:B0-----:R-:W-:Y:S02]  /*15be0*/  FMNMX.FTZ R12, R8, R135, !PT ;  /* 0x00000087080c7209 */ /* 0x001fe40007810000 */
[----:B------:R-:W-:-:S03]  /*15bf0*/  FMNMX.FTZ R8, R15, R27, !PT ;  /* 0x0000001b0f087209 */ /* 0x000fc60007810000 */
[----:B------:R-:W0:Y:S01]  /*15c00*/  SHFL.BFLY PT, R135, R12, 0x1, 0x1f ;  /* 0x0c201f000c877f89 */ /* 0x000e2200000e0000 */
[----:B------:R-:W-:-:S04]  /*15c10*/  FMNMX.FTZ R8, R21, R8, !PT ;  /* 0x0000000815087209 */ /* 0x000fc80007810000 */
[----:B------:R-:W-:-:S04]  /*15c20*/  FMNMX.FTZ R8, R31, R8, !PT ;  /* 0x000000081f087209 */ /* 0x000fc80007810000 */
[----:B------:R-:W-:-:S04]  /*15c30*/  FMNMX.FTZ R8, R91, R8, !PT ;  /* 0x000000085b087209 */ /* 0x000fc80007810000 */
[----:B------:R-:W-:-:S04]  /*15c40*/  FMNMX.FTZ R8, R35, R8, !PT ;  /* 0x0000000823087209 */ /* 0x000fc80007810000 */
[----:B------:R-:W-:Y:S02]  /*15c50*/  FMNMX.FTZ R8, R41, R8, !PT ;  /* 0x0000000829087209 */ /* 0x000fe40007810000 */
[----:B0-----:R-:W-:Y:S02]  /*15c60*/  FMNMX.FTZ R0, R12, R135, !PT ;  /* 0x000000870c007209 */ /* 0x001fe40007810000 */
[----:B------:R-:W-:Y:S02]  /*15c70*/  FMNMX.FTZ R12, R39, R8, !PT ;  /* 0x00000008270c7209 */ /* 0x000fe40007810000 */
[----:B------:R-:W-:Y:S01]  /*15c80*/  FSETP.NEU.FTZ.AND P2, PT, R0, -INF , PT ;  /* 0xff8000000000780b */ /* 0x000fe20003f5d000 */
[----:B------:R-:W-:-:S01]  /*15c90*/  FFMA.FTZ R14, R2, R0, -8 ;  /* 0xc1000000020e7423 */ /* 0x000fc20000010000 */
[----:B------:R-:W-:Y:S02]  /*15ca0*/  FMNMX.FTZ R12, R45, R12, !PT ;  /* 0x0000000c2d0c7209 */ /* 0x000fe40007810000 */
[----:B------:R-:W-:-:S02]  /*15cb0*/  FSEL R135, R74, -INF , P0 ;  /* 0xff8000004a877808 */ /* 0x000fc40000000000 */
[----:B------:R-:W-:Y:S02]  /*15cc0*/  FMNMX.FTZ R12, R43, R12, !PT ;  /* 0x0000000c2b0c7209 */ /* 0x000fe40007810000 */
[----:B------:R-:W-:Y:S02]  /*15cd0*/  FSEL R4, R14, RZ, P2 ;  /* 0x000000ff0e047208 */ /* 0x000fe40001000000 */
[----:B------:R-:W-:Y:S02]  /*15ce0*/  FMNMX.FTZ R12, R49, R12, !PT ;  /* 0x0000000c310c7209 */ /* 0x000fe40007810000 */
[----:B------:R-:W-:Y:S01]  /*15cf0*/  ISETP.NE.AND P2, PT, R20, RZ, PT ;  /* 0x000000ff1400720c */ /* 0x000fe20003f45270 */
[C-C-:B------:R-:W-:Y:S01]  /*15d00*/  FFMA.FTZ R152, R2.reuse, R5, -R4.reuse ;  /* 0x0000000502987223 */ /* 0x140fe20000010804 */
[----:B------:R-:W-:Y:S01]  /*15d10*/  FMNMX.FTZ R12, R47, R12, !PT ;  /* 0x0000000c2f0c7209 */ /* 0x000fe20007810000 */
[--C-:B------:R-:W-:Y:S01]  /*15d20*/  FFMA.FTZ R5, R2, R25, -R4.reuse ;  /* 0x0000001902057223 */ /* 0x100fe20000010804 */
[----:B------:R-:W-:Y:S01]  /*15d30*/  ISETP.NE.AND P0, PT, R26, RZ, PT ;  /* 0x000000ff1a00720c */ /* 0x000fe20003f05270 */
[C-C-:B------:R-:W-:Y:S01]  /*15d40*/  FFMA.FTZ R25, R2.reuse, R29, -R4.reuse ;  /* 0x0000001d02197223 */ /* 0x140fe20000010804 */
[----:B------:R-:W-:Y:S01]  /*15d50*/  FMNMX.FTZ R12, R107, R12, !PT ;  /* 0x0000000c6b0c7209 */ /* 0x000fe20007810000 */
[C-C-:B------:R-:W-:Y:S01]  /*15d60*/  FFMA.FTZ R29, R2.reuse, R95, -R4.reuse ;  /* 0x0000005f021d7223 */ /* 0x140fe20000010804 */
[----:B------:R-:W-:Y:S01]  /*15d70*/  FSEL R75, R75, -INF , P0 ;  /* 0xff8000004b4b7808 */ /* 0x000fe20000000000 */
[C-C-:B------:R-:W-:Y:S01]  /*15d80*/  FFMA.FTZ R97, R2.reuse, R97, -R4.reuse ;  /* 0x0000006102617223 */ /* 0x140fe20000010804 */
[----:B------:R-:W-:Y:S01]  /*15d90*/  FMNMX.FTZ R12, R51, R12, !PT ;  /* 0x0000000c330c7209 */ /* 0x000fe20007810000 */
[C-C-:B------:R-:W-:Y:S01]  /*15da0*/  FFMA.FTZ R154, R2.reuse, R13, -R4.reuse ;  /* 0x0000000d029a7223 */ /* 0x140fe20000010804 */
[----:B------:R-:W-:Y:S01]  /*15db0*/  FSEL R79, R79, -INF , P2 ;  /* 0xff8000004f4f7808 */ /* 0x000fe20001000000 */
[C-C-:B------:R-:W-:Y:S01]  /*15dc0*/  FFMA.FTZ R89, R2.reuse, R89, -R4.reuse ;  /* 0x0000005902597223 */ /* 0x140fe20000010804 */
[----:B------:R-:W-:Y:S01]  /*15dd0*/  FMNMX.FTZ R12, R111, R12, !PT ;  /* 0x0000000c6f0c7209 */ /* 0x000fe20007810000 */
[--C-:B------:R-:W-:Y:S01]  /*15de0*/  FFMA.FTZ R156, R2, R93, -R4.reuse ;  /* 0x0000005d029c7223 */ /* 0x100fe20000010804 */
[----:B------:R-:W-:Y:S01]  /*15df0*/  FSEL R95, R82, -INF , P3 ;  /* 0xff800000525f7808 */ /* 0x000fe20001800000 */
[----:B------:R0:W-:Y:S01]  /*15e00*/  MUFU.EX2 R8, R89 ;  /* 0x0000005900087308 */ /* 0x0001e20000000800 */
[----:B------:R-:W-:Y:S01]  /*15e10*/  FMNMX.FTZ R14, R55, R12, !PT ;  /* 0x0000000c370e7209 */ /* 0x000fe20007810000 */
[--C-:B------:R-:W-:Y:S01]  /*15e20*/  FFMA.FTZ R158, R2, R101, -R4.reuse ;  /* 0x00000065029e7223 */ /* 0x100fe20000010804 */
[----:B------:R-:W-:Y:S01]  /*15e30*/  ISETP.NE.AND P0, PT, R6, RZ, PT ;  /* 0x000000ff0600720c */ /* 0x000fe20003f05270 */
[C-C-:B------:R-:W-:Y:S01]  /*15e40*/  FFMA.FTZ R6, R2.reuse, R7, -R4.reuse ;  /* 0x0000000702067223 */ /* 0x140fe20000010804 */
[----:B------:R-:W-:Y:S01]  /*15e50*/  FMNMX.FTZ R14, R115, R14, !PT ;  /* 0x0000000e730e7209 */ /* 0x000fe20007810000 */
[C-C-:B------:R-:W-:Y:S01]  /*15e60*/  FFMA.FTZ R7, R2.reuse, R33, -R4.reuse ;  /* 0x0000002102077223 */ /* 0x140fe20000010804 */
[----:B------:R-:W-:-:S01]  /*15e70*/  FFMA.FTZ R93, R2, R53, -R4 ;  /* 0x00000035025d7223 */ /* 0x000fc20000010804 */
[----:B------:R4:W-:Y:S01]  /*15e80*/  MUFU.EX2 R12, R97 ;  /* 0x00000061000c7308 */ /* 0x0009e20000000800 */
[----:B------:R-:W-:Y:S01]  /*15e90*/  FMNMX.FTZ R14, R59, R14, !PT ;  /* 0x0000000e3b0e7209 */ /* 0x000fe20007810000 */
[C-C-:B0-----:R-:W-:Y:S01]  /*15ea0*/  FFMA.FTZ R89, R2.reuse, R99, -R4.reuse ;  /* 0x0000006302597223 */ /* 0x141fe20000010804 */
[----:B------:R-:W-:-:S01]  /*15eb0*/  FFMA.FTZ R99, R2, R61, -R4 ;  /* 0x0000003d02637223 */ /* 0x000fc20000010804 */
[C-C-:B------:R-:W-:Y:S01]  /*15ec0*/  FFMA.FTZ R61, R2.reuse, R73, -R4.reuse ;  /* 0x00000049023d7223 */ /* 0x140fe20000010804 */
[----:B------:R-:W-:Y:S01]  /*15ed0*/  FMNMX.FTZ R14, R65, R14, !PT ;  /* 0x0000000e410e7209 */ /* 0x000fe20007810000 */
[C-C-:B------:R-:W-:Y:S01]  /*15ee0*/  FFMA.FTZ R33, R2.reuse, R37, -R4.reuse ;  /* 0x0000002502217223 */ /* 0x140fe20000010804 */
[----:B------:R-:W-:-:S01]  /*15ef0*/  FFMA.FTZ R53, R2, R57, -R4 ;  /* 0x0000003902357223 */ /* 0x000fc20000010804 */
[C-C-:B------:R-:W-:Y:S01]  /*15f00*/  FFMA.FTZ R101, R2.reuse, R69, -R4.reuse ;  /* 0x0000004502657223 */ /* 0x140fe20000010804 */
[----:B------:R-:W-:Y:S01]  /*15f10*/  FMNMX.FTZ R14, R63, R14, !PT ;  /* 0x0000000e3f0e7209 */ /* 0x000fe20007810000 */
[--C-:B------:R-:W-:Y:S01]  /*15f20*/  FFMA.FTZ R73, R2, R77, -R4.reuse ;  /* 0x0000004d02497223 */ /* 0x100fe20000010804 */
[----:B----4-:R-:W-:Y:S01]  /*15f30*/  FSEL R97, R86, -INF , P5 ;  /* 0xff80000056617808 */ /* 0x010fe20002800000 */
[C-C-:B------:R-:W-:Y:S01]  /*15f40*/  FFMA.FTZ R37, R2.reuse, R103, -R4.reuse ;  /* 0x0000006702257223 */ /* 0x140fe20000010804 */
[----:B------:R-:W-:Y:S01]  /*15f50*/  FMNMX.FTZ R14, R123, R14, !PT ;  /* 0x0000000e7b0e7209 */ /* 0x000fe20007810000 */
[C-C-:B------:R-:W-:Y:S01]  /*15f60*/  FFMA.FTZ R105, R2.reuse, R105, -R4.reuse ;  /* 0x0000006902697223 */ /* 0x140fe20000010804 */
[----:B------:R-:W-:-:S01]  /*15f70*/  FFMA.FTZ R160, R2, R109, -R4 ;  /* 0x0000006d02a07223 */ /* 0x000fc20000010804 */
        /* <DEDUP_REMOVED lines=12> */
[----:B------:R-:W-:Y:S01]  /*16040*/  FFMA.FTZ R77, R2, R85, -R4 ;  /* 0x00000055024d7223 */ /* 0x000fe20000010804 */
[----:B------:R-:W-:Y:S01]  /*16050*/  FMNMX.FTZ R20, R135, R20, !PT ;  /* 0x0000001487147209 */ /* 0x000fe20007810000 */
[----:B------:R-:W-:Y:S03]  /*16060*/  MUFU.EX2 R152, R152 ;  /* 0x0000009800987308 */ /* 0x000fe60000000800 */
[----:B------:R-:W-:-:S04]  /*16070*/  FMNMX.FTZ R20, R75, R20, !PT ;  /* 0x000000144b147209 */ /* 0x000fc80007810000 */
[----:B------:R-:W-:Y:S01]  /*16080*/  FMNMX.FTZ R20, R137, R20, !PT ;  /* 0x0000001489147209 */ /* 0x000fe20007810000 */
[----:B------:R-:W0:Y:S03]  /*16090*/  MUFU.EX2 R5, R5 ;  /* 0x0000000500057308 */ /* 0x000e260000000800 */
[----:B------:R-:W-:-:S04]  /*160a0*/  FMNMX.FTZ R20, R79, R20, !PT ;  /* 0x000000144f147209 */ /* 0x000fc80007810000 */
[----:B------:R-:W-:Y:S01]  /*160b0*/  FMNMX.FTZ R20, R95, R20, !PT ;  /* 0x000000145f147209 */ /* 0x000fe20007810000 */
[----:B------:R-:W4:Y:S03]  /*160c0*/  MUFU.EX2 R6, R6 ;  /* 0x0000000600067308 */ /* 0x000f260000000800 */
[----:B------:R-:W-:-:S04]  /*160d0*/  FMNMX.FTZ R20, R83, R20, !PT ;  /* 0x0000001453147209 */ /* 0x000fc80007810000 */
[----:B------:R-:W-:Y:S01]  /*160e0*/  FMNMX.FTZ R20, R97, R20, !PT ;  /* 0x0000001461147209 */ /* 0x000fe20007810000 */
[----:B------:R-:W5:Y:S03]  /*160f0*/  MUFU.EX2 R25, R25 ;  /* 0x0000001900197308 */ /* 0x000f660000000800 */
[----:B------:R-:W-:-:S05]  /*16100*/  FMNMX.FTZ R13, R87, R20, !PT ;  /* 0x00000014570d7209 */ /* 0x000fca0007810000 */
[----:B------:R-:W1:Y:S01]  /*16110*/  SHFL.BFLY PT, R26, R13, 0x2, 0x1f ;  /* 0x0c401f000d1a7f89 */ /* 0x000e6200000e0000 */
[----:B------:R-:W2:Y:S08]  /*16120*/  MUFU.EX2 R154, R154 ;  /* 0x0000009a009a7308 */ /* 0x000eb00000000800 */
[----:B------:R-:W3:Y:S08]  /*16130*/  MUFU.EX2 R7, R7 ;  /* 0x0000000700077308 */ /* 0x000ef00000000800 */
[----:B------:R-:W-:Y:S01]  /*16140*/  MUFU.EX2 R33, R33 ;  /* 0x0000002100217308 */ /* 0x000fe20000000800 */
[----:B-1----:R-:W-:-:S07]  /*16150*/  FMNMX.FTZ R26, R13, R26, !PT ;  /* 0x0000001a0d1a7209 */ /* 0x002fce0007810000 */
[----:B------:R-:W-:Y:S01]  /*16160*/  MUFU.EX2 R156, R156 ;  /* 0x0000009c009c7308 */ /* 0x000fe20000000800 */
[----:B------:R-:W1:Y:S07]  /*16170*/  SHFL.BFLY PT, R13, R26, 0x1, 0x1f ;  /* 0x0c201f001a0d7f89 */ /* 0x000e6e00000e0000 */
[----:B------:R-:W-:Y:S08]  /*16180*/  MUFU.EX2 R29, R29 ;  /* 0x0000001d001d7308 */ /* 0x000ff00000000800 */
[----:B------:R-:W-:Y:S08]  /*16190*/  MUFU.EX2 R89, R89 ;  /* 0x0000005900597308 */ /* 0x000ff00000000800 */
[----:B------:R-:W-:Y:S01]  /*161a0*/  MUFU.EX2 R158, R158 ;  /* 0x0000009e009e7308 */ /* 0x000fe20000000800 */
[----:B-1----:R-:W-:-:S04]  /*161b0*/  FMNMX.FTZ R13, R26, R13, !PT ;  /* 0x0000000d1a0d7209 */ /* 0x002fc80007810000 */
[----:B------:R-:W-:Y:S01]  /*161c0*/  FSETP.NEU.FTZ.AND P1, PT, R13, -INF , PT ;  /* 0xff8000000d00780b */ /* 0x000fe20003f3d000 */
[----:B------:R-:W-:-:S02]  /*161d0*/  FFMA.FTZ R26, R2, R13, -8 ;  /* 0xc1000000021a7423 */ /* 0x000fc4000001000d */
[----:B------:R-:W-:Y:S03]  /*161e0*/  MUFU.EX2 R37, R37 ;  /* 0x0000002500257308 */ /* 0x000fe60000000800 */
[----:B------:R-:W-:-:S05]  /*161f0*/  FSEL R4, R26, RZ, P1 ;  /* 0x000000ff1a047208 */ /* 0x000fca0000800000 */
[----:B------:R-:W-:Y:S01]  /*16200*/  MUFU.EX2 R14, R105 ;  /* 0x00000069000e7308 */ /* 0x000fe20000000800 */
[----:B------:R-:W-:-:S01]  /*16210*/  FFMA.FTZ R153, R2, R15, -R4 ;  /* 0x0000000f02997223 */ /* 0x000fc20000010804 */
[C-C-:B------:R-:W-:Y:S01]  /*16220*/  FFMA.FTZ R26, R2.reuse, R27, -R4.reuse ;  /* 0x0000001b021a7223 */ /* 0x140fe20000010804 */
[----:B------:R-:W-:-:S01]  /*16230*/  FFMA.FTZ R15, R2, R21, -R4 ;  /* 0x00000015020f7223 */ /* 0x000fc20000010804 */
[C-C-:B------:R-:W-:Y:S01]  /*16240*/  FFMA.FTZ R38, R2.reuse, R31, -R4.reuse ;  /* 0x0000001f02267223 */ /* 0x140fe20000010804 */
[----:B------:R-:W-:-:S01]  /*16250*/  FFMA.FTZ R155, R2, R91, -R4 ;  /* 0x0000005b029b7223 */ /* 0x000fc20000010804 */
[C-C-:B------:R-:W-:Y:S01]  /*16260*/  FFMA.FTZ R30, R2.reuse, R35, -R4.reuse ;  /* 0x00000023021e7223 */ /* 0x140fe20000010804 */
[----:B------:R-:W-:-:S01]  /*16270*/  FFMA.FTZ R21, R2, R41, -R4 ;  /* 0x0000002902157223 */ /* 0x000fc20000010804 */
[----:B------:R-:W-:Y:S01]  /*16280*/  MUFU.EX2 R153, R153 ;  /* 0x0000009900997308 */ /* 0x000fe20000000800 */
[----:B------:R-:W-:-:S01]  /*16290*/  FFMA.FTZ R40, R2, R39, -R4 ;  /* 0x0000002702287223 */ /* 0x000fc20000010804 */
[----:B0-----:R-:W-:Y:S01]  /*162a0*/  FADD.FTZ R39, R152, R5 ;  /* 0x0000000598277221 */ /* 0x001fe20000010000 */
[----:B------:R-:W-:-:S01]  /*162b0*/  FFMA.FTZ R157, R2, R45, -R4 ;  /* 0x0000002d029d7223 */ /* 0x000fc20000010804 */
[C-C-:B------:R-:W-:Y:S01]  /*162c0*/  FFMA.FTZ R34, R2.reuse, R43, -R4.reuse ;  /* 0x0000002b02227223 */ /* 0x140fe20000010804 */
[----:B------:R-:W-:-:S01]  /*162d0*/  FFMA.FTZ R27, R2, R49, -R4 ;  /* 0x00000031021b7223 */ /* 0x000fc20000010804 */
[----:B----4-:R-:W-:Y:S01]  /*162e0*/  FADD.FTZ R50, R6, R39 ;  /* 0x0000002706327221 */ /* 0x010fe20000010000 */
[----:B------:R-:W-:-:S01]  /*162f0*/  FFMA.FTZ R44, R2, R47, -R4 ;  /* 0x0000002f022c7223 */ /* 0x000fc20000010804 */
[----:B------:R-:W0:Y:S01]  /*16300*/  MUFU.EX2 R26, R26 ;  /* 0x0000001a001a7308 */ /* 0x000e220000000800 */
[----:B------:R-:W-:-:S01]  /*16310*/  FFMA.FTZ R159, R2, R107, -R4 ;  /* 0x0000006b029f7223 */ /* 0x000fc20000010804 */
[----:B-----5:R-:W-:Y:S01]  /*16320*/  FADD.FTZ R41, R25, R50 ;  /* 0x0000003219297221 */ /* 0x020fe20000010000 */
[----:B------:R-:W-:-:S01]  /*16330*/  FFMA.FTZ R36, R2, R51, -R4 ;  /* 0x0000003302247223 */ /* 0x000fc20000010804 */
[C-C-:B------:R-:W-:Y:S01]  /*16340*/  FFMA.FTZ R31, R2.reuse, R111, -R4.reuse ;  /* 0x0000006f021f7223 */ /* 0x140fe20000010804 */
[----:B------:R-:W-:-:S01]  /*16350*/  FFMA.FTZ R48, R2, R55, -R4 ;  /* 0x0000003702307223 */ /* 0x000fc20000010804 */
[----:B--2---:R-:W-:Y:S01]  /*16360*/  FADD.FTZ R50, R154, R41 ;  /* 0x000000299a327221 */ /* 0x004fe20000010000 */
[----:B------:R-:W-:-:S01]  /*16370*/  FFMA.FTZ R161, R2, R115, -R4 ;  /* 0x0000007302a17223 */ /* 0x000fc20000010804 */
[----:B------:R-:W1:Y:S01]  /*16380*/  MUFU.EX2 R15, R15 ;  /* 0x0000000f000f7308 */ /* 0x000e620000000800 */
[----:B------:R-:W-:-:S01]  /*16390*/  FFMA.FTZ R42, R2, R59, -R4 ;  /* 0x0000003b022a7223 */ /* 0x000fc20000010804 */
[----:B---3--:R-:W-:Y:S01]  /*163a0*/  FADD.FTZ R41, R7, R50 ;  /* 0x0000003207297221 */ /* 0x008fe20000010000 */
[----:B------:R-:W-:-:S01]  /*163b0*/  FFMA.FTZ R35, R2, R65, -R4 ;  /* 0x0000004102237223 */ /* 0x000fc20000010804 */
[C-C-:B------:R-:W-:Y:S01]  /*163c0*/  FFMA.FTZ R52, R2.reuse, R63, -R4.reuse ;  /* 0x0000003f02347223 */ /* 0x140fe20000010804 */
[----:B------:R-:W-:-:S01]  /*163d0*/  FFMA.FTZ R163, R2, R123, -R4 ;  /* 0x0000007b02a37223 */ /* 0x000fc20000010804 */
[----:B------:R-:W-:Y:S01]  /*163e0*/  FADD.FTZ R54, R8, R41 ;  /* 0x0000002908367221 */ /* 0x000fe20000010000 */
[----:B------:R-:W-:-:S01]  /*163f0*/  FFMA.FTZ R165, R2, R135, -R4 ;  /* 0x0000008702a57223 */ /* 0x000fc20000010804 */
[----:B------:R-:W2:Y:S01]  /*16400*/  MUFU.EX2 R38, R38 ;  /* 0x0000002600267308 */ /* 0x000ea20000000800 */
[----:B0-----:R-:W-:-:S01]  /*16410*/  FADD.FTZ R46, R153, R26 ;  /* 0x0000001a992e7221 */ /* 0x001fc20000010000 */
[----:B------:R-:W-:Y:S01]  /*16420*/  FADD.FTZ R41, R33, R54 ;  /* 0x0000003621297221 */ /* 0x000fe20000010000 */
[----:B------:R-:W-:-:S01]  /*16430*/  FFMA.FTZ R167, R2, R95, -R4 ;  /* 0x0000005f02a77223 */ /* 0x000fc20000010804 */
[----:B------:R-:W-:Y:S01]  /*16440*/  F2FP.SATFINITE.E4M3.F32.PACK_AB_MERGE_C R33, R33, R8, RZ ;  /* 0x000000082121723e */ /* 0x000fe200048070ff */
[----:B------:R-:W-:-:S01]  /*16450*/  FFMA.FTZ R83, R2, R83, -R4 ;  /* 0x0000005302537223 */ /* 0x000fc20000010804 */
[----:B------:R-:W-:Y:S01]  /*16460*/  FADD.FTZ R54, R156, R41 ;  /* 0x000000299c367221 */ /* 0x000fe20000010000 */
[----:B------:R-:W-:-:S01]  /*16470*/  FFMA.FTZ R97, R2, R97, -R4 ;  /* 0x0000006102617223 */ /* 0x000fc20000010804 */
[----:B------:R-:W0:Y:S01]  /*16480*/  MUFU.EX2 R155, R155 ;  /* 0x0000009b009b7308 */ /* 0x000e220000000800 */
[----:B-1----:R-:W-:-:S01]  /*16490*/  FADD.FTZ R39, R15, R46 ;  /* 0x0000002e0f277221 */ /* 0x002fc20000010000 */
[----:B------:R-:W-:Y:S01]  /*164a0*/  FADD.FTZ R43, R29, R54 ;  /* 0x000000361d2b7221 */ /* 0x000fe20000010000 */
[----:B------:R-:W-:-:S01]  /*164b0*/  FFMA.FTZ R54, R2, R71, -R4 ;  /* 0x0000004702367223 */ /* 0x000fc20000010804 */
[----:B------:R-:W-:-:S02]  /*164c0*/  F2FP.SATFINITE.E4M3.F32.PACK_AB_MERGE_C R25, R25, R6, RZ ;  /* 0x000000061919723e */ /* 0x000fc400048070ff */
[----:B------:R-:W-:-:S01]  /*164d0*/  FADD.FTZ R56, R12, R43 ;  /* 0x0000002b0c387221 */ /* 0x000fc20000010000 */
[----:B------:R-:W-:Y:S01]  /*164e0*/  F2FP.SATFINITE.E4M3.F32.PACK_AB_MERGE_C R154, R7, R154, R33 ;  /* 0x0000009a079a723e */ /* 0x000fe20004807021 */
[----:B------:R-:W1:Y:S01]  /*164f0*/  MUFU.EX2 R30, R30 ;  /* 0x0000001e001e7308 */ /* 0x000e620000000800 */
[----:B--2---:R-:W-:-:S01]  /*16500*/  FADD.FTZ R46, R38, R39 ;  /* 0x00000027262e7221 */ /* 0x004fc20000010000 */
[C---:B------:R-:W-:Y:S01]  /*16510*/  FADD.FTZ R43, R89.reuse, R56 ;  /* 0x00000038592b7221 */ /* 0x040fe20000010000 */
[----:B------:R-:W-:Y:S02]  /*16520*/  F2FP.SATFINITE.E4M3.F32.PACK_AB_MERGE_C R89, R89, R12, RZ ;  /* 0x0000000c5959723e */ /* 0x000fe400048070ff */
[----:B------:R-:W-:Y:S01]  /*16530*/  F2FP.SATFINITE.E4M3.F32.PACK_AB_MERGE_C R38, R38, R15, RZ ;  /* 0x0000000f2626723e */ /* 0x000fe200048070ff */
[----:B------:R-:W-:-:S01]  /*16540*/  FADD.FTZ R56, R158, R43 ;  /* 0x0000002b9e387221 */ /* 0x000fc20000010000 */
[----:B------:R-:W-:Y:S01]  /*16550*/  F2FP.SATFINITE.E4M3.F32.PACK_AB_MERGE_C R152, R5, R152, R25 ;  /* 0x000000980598723e */ /* 0x000fe20004807019 */
[----:B------:R-:W2:Y:S01]  /*16560*/  MUFU.EX2 R21, R21 ;  /* 0x0000001500157308 */ /* 0x000ea20000000800 */
[----:B0-----:R-:W-:-:S01]  /*16570*/  FADD.FTZ R39, R155, R46 ;  /* 0x0000002e9b277221 */ /* 0x001fc20000010000 */
[----:B------:R-:W-:Y:S01]  /*16580*/  FADD.FTZ R43, R37, R56 ;  /* 0x00000038252b7221 */ /* 0x000fe20000010000 */
[----:B------:R-:W-:-:S01]  /*16590*/  FFMA.FTZ R46, R2, R67, -R4 ;  /* 0x00000043022e7223 */ /* 0x000fc20000010804 */
[----:B------:R-:W-:-:S02]  /*165a0*/  F2FP.SATFINITE.E4M3.F32.PACK_AB_MERGE_C R156, R29, R156, R89 ;  /* 0x0000009c1d9c723e */ /* 0x000fc40004807059 */
[----:B------:R-:W-:-:S01]  /*165b0*/  FADD.FTZ R58, R14, R43 ;  /* 0x0000002b0e3a7221 */ /* 0x000fc20000010000 */
[----:B------:R-:W-:Y:S01]  /*165c0*/  F2FP.SATFINITE.E4M3.F32.PACK_AB_MERGE_C R153, R26, R153, R38 ;  /* 0x000000991a99723e */ /* 0x000fe20004807026 */
[----:B------:R-:W0:Y:S01]  /*165d0*/  MUFU.EX2 R40, R40 ;  /* 0x0000002800287308 */ /* 0x000e220000000800 */
[----:B-1----:R-:W-:-:S07]  /*165e0*/  FADD.FTZ R50, R30, R39 ;  /* 0x000000271e327221 */ /* 0x002fce0000010000 */
[----:B------:R-:W1:Y:S01]  /*165f0*/  MUFU.EX2 R157, R157 ;  /* 0x0000009d009d7308 */ /* 0x000e620000000800 */
[----:B--2---:R-:W-:-:S07]  /*16600*/  FADD.FTZ R39, R21, R50 ;  /* 0x0000003215277221 */ /* 0x004fce0000010000 */
[----:B------:R-:W2:Y:S01]  /*16610*/  MUFU.EX2 R34, R34 ;  /* 0x0000002200227308 */ /* 0x000ea20000000800 */
[----:B0-----:R-:W-:-:S01]  /*16620*/  FADD.FTZ R50, R40, R39 ;  /* 0x0000002728327221 */ /* 0x001fc20000010000 */
[----:B------:R-:W-:Y:S01]  /*16630*/  FFMA.FTZ R39, R2, R127, -R4 ;  /* 0x0000007f02277223 */ /* 0x000fe20000010804 */
[----:B------:R-:W-:-:S04]  /*16640*/  F2FP.SATFINITE.E4M3.F32.PACK_AB_MERGE_C R40, R40, R21, RZ ;  /* 0x000000152828723e */ /* 0x000fc800048070ff */
[----:B------:R-:W-:Y:S01]  /*16650*/  F2FP.SATFINITE.E4M3.F32.PACK_AB_MERGE_C R155, R30, R155, R40 ;  /* 0x0000009b1e9b723e */ /* 0x000fe20004807028 */
[----:B------:R-:W0:Y:S01]  /*16660*/  MUFU.EX2 R27, R27 ;  /* 0x0000001b001b7308 */ /* 0x000e220000000800 */
[----:B-1----:R-:W-:-:S07]  /*16670*/  FADD.FTZ R41, R157, R50 ;  /* 0x000000329d297221 */ /* 0x002fce0000010000 */
[----:B------:R-:W1:Y:S01]  /*16680*/  MUFU.EX2 R44, R44 ;  /* 0x0000002c002c7308 */ /* 0x000e620000000800 */
[----:B--2---:R-:W-:-:S07]  /*16690*/  FADD.FTZ R50, R34, R41 ;  /* 0x0000002922327221 */ /* 0x004fce0000010000 */
[----:B------:R-:W2:Y:S01]  /*166a0*/  MUFU.EX2 R159, R159 ;  /* 0x0000009f009f7308 */ /* 0x000ea20000000800 */
[----:B0-----:R-:W-:-:S07]  /*166b0*/  FADD.FTZ R41, R27, R50 ;  /* 0x000000321b297221 */ /* 0x001fce0000010000 */
[----:B------:R-:W0:Y:S01]  /*166c0*/  MUFU.EX2 R36, R36 ;  /* 0x0000002400247308 */ /* 0x000e220000000800 */
[----:B-1----:R-:W-:-:S01]  /*166d0*/  FADD.FTZ R50, R44, R41 ;  /* 0x000000292c327221 */ /* 0x002fc20000010000 */
[----:B------:R-:W-:-:S04]  /*166e0*/  F2FP.SATFINITE.E4M3.F32.PACK_AB_MERGE_C R27, R44, R27, RZ ;  /* 0x0000001b2c1b723e */ /* 0x000fc800048070ff */
[----:B------:R-:W-:Y:S02]  /*166f0*/  F2FP.SATFINITE.E4M3.F32.PACK_AB_MERGE_C R157, R34, R157, R27 ;  /* 0x0000009d229d723e */ /* 0x000fe4000480701b */
[----:B------:R-:W1:Y:S01]  /*16700*/  MUFU.EX2 R31, R31 ;  /* 0x0000001f001f7308 */ /* 0x000e620000000800 */
[----:B--2---:R-:W-:-:S01]  /*16710*/  FADD.FTZ R41, R159, R50 ;  /* 0x000000329f297221 */ /* 0x004fc20000010000 */
[----:B------:R-:W-:-:S06]  /*16720*/  FFMA.FTZ R50, R2, R75, -R4 ;  /* 0x0000004b02327223 */ /* 0x000fcc0000010804 */
[----:B------:R-:W2:Y:S01]  /*16730*/  MUFU.EX2 R93, R93 ;  /* 0x0000005d005d7308 */ /* 0x000ea20000000800 */
[----:B0-----:R-:W-:-:S07]  /*16740*/  FADD.FTZ R56, R36, R41 ;  /* 0x0000002924387221 */ /* 0x001fce0000010000 */
[----:B------:R-:W0:Y:S01]  /*16750*/  MUFU.EX2 R48, R48 ;  /* 0x0000003000307308 */ /* 0x000e220000000800 */
[----:B-1----:R-:W-:-:S07]  /*16760*/  FADD.FTZ R41, R31, R56 ;  /* 0x000000381f297221 */ /* 0x002fce0000010000 */
[----:B------:R-:W1:Y:S01]  /*16770*/  MUFU.EX2 R160, R160 ;  /* 0x000000a000a07308 */ /* 0x000e620000000800 */
[----:B--2---:R-:W-:-:S01]  /*16780*/  FADD.FTZ R43, R93, R58 ;  /* 0x0000003a5d2b7221 */ /* 0x004fc20000010000 */
[----:B------:R-:W-:-:S04]  /*16790*/  F2FP.SATFINITE.E4M3.F32.PACK_AB_MERGE_C R14, R93, R14, RZ ;  /* 0x0000000e5d0e723e */ /* 0x000fc800048070ff */
[----:B------:R-:W-:Y:S02]  /*167a0*/  F2FP.SATFINITE.E4M3.F32.PACK_AB_MERGE_C R158, R37, R158, R14 ;  /* 0x0000009e259e723e */ /* 0x000fe4000480700e */
[----:B------:R-:W2:Y:S01]  /*167b0*/  MUFU.EX2 R161, R161 ;  /* 0x000000a100a17308 */ /* 0x000ea20000000800 */
[----:B0-----:R-:W-:-:S01]  /*167c0*/  FADD.FTZ R56, R48, R41 ;  /* 0x0000002930387221 */ /* 0x001fc20000010000 */
[----:B------:R-:W-:Y:S01]  /*167d0*/  FFMA.FTZ R41, R2, R137, -R4 ;  /* 0x0000008902297223 */ /* 0x000fe20000010804 */
[----:B------:R-:W-:-:S04]  /*167e0*/  F2FP.SATFINITE.E4M3.F32.PACK_AB_MERGE_C R31, R48, R31, RZ ;  /* 0x0000001f301f723e */ /* 0x000fc800048070ff */
[----:B------:R-:W-:Y:S01]  /*167f0*/  F2FP.SATFINITE.E4M3.F32.PACK_AB_MERGE_C R159, R36, R159, R31 ;  /* 0x0000009f249f723e */ /* 0x000fe2000480701f */
[----:B------:R-:W0:Y:S01]  /*16800*/  MUFU.EX2 R53, R53 ;  /* 0x0000003500357308 */ /* 0x000e220000000800 */
[----:B-1----:R-:W-:-:S01]  /*16810*/  FADD.FTZ R58, R160, R43 ;  /* 0x0000002ba03a7221 */ /* 0x002fc20000010000 */
[----:B------:R-:W-:-:S05]  /*16820*/  VIADD R43, R3, 0x38840 ;  /* 0x00038840032b7836 */ /* 0x000fca0000000000 */
[----:B------:R-:W-:Y:S01]  /*16830*/  PRMT R43, R62, 0x654, R43 ;  /* 0x000006543e2b7816 */ /* 0x000fe2000000002b */
[----:B------:R-:W1:Y:S01]  /*16840*/  MUFU.EX2 R42, R42 ;  /* 0x0000002a002a7308 */ /* 0x000e620000000800 */
[----:B--2---:R-:W-:-:S01]  /*16850*/  FADD.FTZ R45, R161, R56 ;  /* 0x00000038a12d7221 */ /* 0x004fc20000010000 */
[C-C-:B------:R-:W-:Y:S01]  /*16860*/  FFMA.FTZ R56, R2.reuse, R79, -R4.reuse ;  /* 0x0000004f02387223 */ /* 0x140fe20000010804 */
[----:B------:R2:W-:Y:S01]  /*16870*/  SYNCS.ARRIVE.TRANS64.RED.A1T0 RZ, [R43+URZ], RZ ;  /* 0x000000ff2bff79a7 */ /* 0x0005e2000810043f */
[----:B------:R-:W-:-:S04]  /*16880*/  FFMA.FTZ R4, R2, R87, -R4 ;  /* 0x0000005702047223 */ /* 0x000fc80000010804 */
[----:B------:R-:W3:Y:S01]  /*16890*/  MUFU.EX2 R20, R113 ;  /* 0x0000007100147308 */ /* 0x000ee20000000800 */
[----:B0-----:R-:W-:-:S07]  /*168a0*/  FADD.FTZ R47, R53, R58 ;  /* 0x0000003a352f7221 */ /* 0x001fce0000010000 */
[----:B------:R-:W0:Y:S01]  /*168b0*/  MUFU.EX2 R35, R35 ;  /* 0x0000002300237308 */ /* 0x000e220000000800 */
[----:B-1----:R-:W-:-:S07]  /*168c0*/  FADD.FTZ R58, R42, R45 ;  /* 0x0000002d2a3a7221 */ /* 0x002fce0000010000 */
[----:B------:R-:W1:Y:S01]  /*168d0*/  MUFU.EX2 R99, R99 ;  /* 0x0000006300637308 */ /* 0x000e620000000800 */
[----:B---3--:R-:W-:-:S07]  /*168e0*/  FADD.FTZ R60, R20, R47 ;  /* 0x0000002f143c7221 */ /* 0x008fce0000010000 */
[----:B------:R-:W3:Y:S01]  /*168f0*/  MUFU.EX2 R52, R52 ;  /* 0x0000003400347308 */ /* 0x000ee20000000800 */
[----:B0-----:R-:W-:-:S07]  /*16900*/  FADD.FTZ R45, R35, R58 ;  /* 0x0000003a232d7221 */ /* 0x001fce0000010000 */
[----:B------:R-:W0:Y:S01]  /*16910*/  MUFU.EX2 R162, R162 ;  /* 0x000000a200a27308 */ /* 0x000e220000000800 */
[----:B-1----:R-:W-:-:S01]  /*16920*/  FADD.FTZ R47, R99, R60 ;  /* 0x0000003c632f7221 */ /* 0x002fc20000010000 */
[----:B------:R-:W-:-:S04]  /*16930*/  F2FP.SATFINITE.E4M3.F32.PACK_AB_MERGE_C R20, R99, R20, RZ ;  /* 0x000000146314723e */ /* 0x000fc800048070ff */
[----:B------:R-:W-:Y:S02]  /*16940*/  F2FP.SATFINITE.E4M3.F32.PACK_AB_MERGE_C R160, R53, R160, R20 ;  /* 0x000000a035a0723e */ /* 0x000fe40004807014 */
[----:B------:R-:W2:Y:S01]  /*16950*/  MUFU.EX2 R163, R163 ;  /* 0x000000a300a37308 */ /* 0x000ea20000000800 */
[----:B---3--:R-:W-:-:S01]  /*16960*/  FADD.FTZ R58, R52, R45 ;  /* 0x0000002d343a7221 */ /* 0x008fc20000010000 */
[----:B------:R-:W-:-:S04]  /*16970*/  F2FP.SATFINITE.E4M3.F32.PACK_AB_MERGE_C R35, R52, R35, RZ ;  /* 0x000000233423723e */ /* 0x000fc800048070ff */
[----:B------:R-:W-:Y:S02]  /*16980*/  F2FP.SATFINITE.E4M3.F32.PACK_AB_MERGE_C R161, R42, R161, R35 ;  /* 0x000000a12aa1723e */ /* 0x000fe40004807023 */
[----:B------:R-:W1:Y:S01]  /*16990*/  MUFU.EX2 R57, R57 ;  /* 0x0000003900397308 */ /* 0x000e620000000800 */
[----:B0-----:R-:W-:-:S07]  /*169a0*/  FADD.FTZ R60, R162, R47 ;  /* 0x0000002fa23c7221 */ /* 0x001fce0000010000 */
[----:B------:R-:W0:Y:S01]  /*169b0*/  MUFU.EX2 R46, R46 ;  /* 0x0000002e002e7308 */ /* 0x000e220000000800 */
[----:B--2---:R-:W-:-:S07]  /*169c0*/  FADD.FTZ R43, R163, R58 ;  /* 0x0000003aa32b7221 */ /* 0x004fce0000010000 */
[----:B------:R-:W2:Y:S01]  /*169d0*/  MUFU.EX2 R24, R24 ;  /* 0x0000001800187308 */ /* 0x000ea20000000800 */
[----:B-1----:R-:W-:-:S07]  /*169e0*/  FADD.FTZ R45, R57, R60 ;  /* 0x0000003c392d7221 */ /* 0x002fce0000010000 */
[----:B------:R-:W1:Y:S01]  /*169f0*/  MUFU.EX2 R39, R39 ;  /* 0x0000002700277308 */ /* 0x000e620000000800 */
[----:B0-----:R-:W-:-:S07]  /*16a00*/  FADD.FTZ R58, R46, R43 ;  /* 0x0000002b2e3a7221 */ /* 0x001fce0000010000 */
[----:B------:R-:W0:Y:S01]  /*16a10*/  MUFU.EX2 R101, R101 ;  /* 0x0000006500657308 */ /* 0x000e220000000800 */
[----:B--2---:R-:W-:-:S07]  /*16a20*/  FADD.FTZ R60, R24, R45 ;  /* 0x0000002d183c7221 */ /* 0x004fce0000010000 */
[----:B------:R-:W2:Y:S01]  /*16a30*/  MUFU.EX2 R54, R54 ;  /* 0x0000003600367308 */ /* 0x000ea20000000800 */
[----:B-1----:R-:W-:-:S07]  /*16a40*/  FADD.FTZ R43, R39, R58 ;  /* 0x0000003a272b7221 */ /* 0x002fce0000010000 */
[----:B------:R-:W1:Y:S01]  /*16a50*/  MUFU.EX2 R164, R164 ;  /* 0x000000a400a47308 */ /* 0x000e620000000800 */
[----:B0-----:R-:W-:-:S01]  /*16a60*/  FADD.FTZ R45, R101, R60 ;  /* 0x0000003c652d7221 */ /* 0x001fc20000010000 */
[----:B------:R-:W-:-:S04]  /*16a70*/  F2FP.SATFINITE.E4M3.F32.PACK_AB_MERGE_C R24, R101, R24, RZ ;  /* 0x000000186518723e */ /* 0x000fc800048070ff */
[----:B------:R-:W-:Y:S02]  /*16a80*/  F2FP.SATFINITE.E4M3.F32.PACK_AB_MERGE_C R162, R57, R162, R24 ;  /* 0x000000a239a2723e */ /* 0x000fe40004807018 */
[----:B------:R-:W0:Y:S01]  /*16a90*/  MUFU.EX2 R165, R165 ;  /* 0x000000a500a57308 */ /* 0x000e220000000800 */
[----:B--2---:R-:W-:-:S01]  /*16aa0*/  FADD.FTZ R8, R54, R43 ;  /* 0x0000002b36087221 */ /* 0x004fc20000010000 */
[----:B------:R-:W-:-:S04]  /*16ab0*/  F2FP.SATFINITE.E4M3.F32.PACK_AB_MERGE_C R39, R54, R39, RZ ;  /* 0x000000273627723e */ /* 0x000fc800048070ff */
[----:B------:R-:W-:Y:S02]  /*16ac0*/  F2FP.SATFINITE.E4M3.F32.PACK_AB_MERGE_C R163, R46, R163, R39 ;  /* 0x000000a32ea3723e */ /* 0x000fe40004807027 */
        /* <DEDUP_REMOVED lines=13> */
[C---:B-1----:R-:W-:Y:S01]  /*16ba0*/  F2FP.SATFINITE.E4M3.F32.PACK_AB_MERGE_C R28, R73.reuse, R28, RZ ;  /* 0x0000001c491c723e */ /* 0x042fe200048070ff */
[----:B------:R-:W-:-:S03]  /*16bb0*/  FADD.FTZ R73, R73, R12 ;  /* 0x0000000c49497221 */ /* 0x000fc60000010000 */
[----:B------:R-:W-:-:S03]  /*16bc0*/  F2FP.SATFINITE.E4M3.F32.PACK_AB_MERGE_C R164, R61, R164, R28 ;  /* 0x000000a43da4723e */ /* 0x000fc6000480701c */
[----:B------:R-:W1:Y:S01]  /*16bd0*/  MUFU.EX2 R167, R167 ;  /* 0x000000a700a77308 */ /* 0x000e620000000800 */
[----:B0-----:R-:W-:-:S01]  /*16be0*/  FADD.FTZ R8, R56, R43 ;  /* 0x0000002b38087221 */ /* 0x001fc20000010000 */
[----:B------:R-:W-:-:S04]  /*16bf0*/  F2FP.SATFINITE.E4M3.F32.PACK_AB_MERGE_C R41, R56, R41, RZ ;  /* 0x000000293829723e */ /* 0x000fc800048070ff */
[----:B------:R-:W-:Y:S02]  /*16c00*/  F2FP.SATFINITE.E4M3.F32.PACK_AB_MERGE_C R165, R50, R165, R41 ;  /* 0x000000a532a5723e */ /* 0x000fe40004807029 */
        /* <DEDUP_REMOVED lines=20> */
.L_x_640:
[----:B------:R0:W1:Y:S01]  /*16d50*/  SYNCS.PHASECHK.TRANS64.TRYWAIT P1, [R3+URZ+0x38850], R10 ;  /* 0x0388500a030075a7 */ /* 0x000062000802017f */
[----:B------:R-:W-:Y:S05]  /*16d60*/  @!P0 BRA `(.L_x_641) ;  /* 0x0000000000048947 */ /* 0x000fea0003800000 */
[----:B------:R-:W-:Y:S01]  /*16d70*/  BPT.TRAP 0x1 ;  /* 0x000000040000795c */ /* 0x000fe20000300000 */
.L_x_641:
[----:B------:R-:W-:Y:S04]  /*16d80*/  BSSY B0, `(.L_x_642) ;  /* 0x0000004000007945 */ /* 0x000fe80003800000 */
[----:B-1----:R-:W-:Y:S05]  /*16d90*/  @P1 BRA `(.L_x_643) ;  /* 0x0000000000081947 */ /* 0x002fea0003800000 */
[----:B------:R-:W1:Y:S02]  /*16da0*/  SYNCS.PHASECHK.TRANS64.TRYWAIT P1, [R3+URZ+0x38850], R10 ;  /* 0x0388500a030075a7 */ /* 0x000e64000802017f */
[----:B-1----:R-:W-:Y:S05]  /*16db0*/  @!P1 BRA `(.L_x_644) ;  /* 0x0000013c00a89947 */ /* 0x002fea0003800000 */
.L_x_643:
[----:B------:R-:W-:Y:S05]  /*16dc0*/  BSYNC B0 ;  /* 0x0000000000007941 */ /* 0x000fea0003800000 */
.L_x_642:
[----:B------:R-:W-:Y:S05]  /*16dd0*/  WARPSYNC.ALL ;  /* 0x0000000000007948 */ /* 0x000fea0003800000 */
[----:B------:R-:W-:Y:S01]  /*16de0*/  R2UR UR4, R19 ;  /* 0x00000000130472ca */ /* 0x000fe200000e0000 */
[----:B------:R2:W-:Y:S01]  /*16df0*/  BAR.SYNC.DEFER_BLOCKING R11, 0x100 ;  /* 0x0004000b0000751d */ /* 0x0005e20000010000 */
[----:B------:R-:W-:Y:S02]  /*16e00*/  IMAD.MOV.U32 R15, RZ, RZ, 0x40000040 ;  /* 0x40000040ff0f7424 */ /* 0x000fe400078e00ff */
[----:B------:R-:W-:-:S03]  /*16e10*/  IMAD.MOV.U32 R7, RZ, RZ, 0x40000040 ;  /* 0x40000040ff077424 */ /* 0x000fc600078e00ff */
[----:B------:R-:W-:Y:S01]  /*16e20*/  R2UR UR7, R15 ;  /* 0x000000000f0772ca */ /* 0x000fe200000e0000 */
[----:B--2---:R-:W-:Y:S01]  /*16e30*/  IMAD.MOV.U32 R11, RZ, RZ, 0x40000040 ;  /* 0x40000040ff0b7424 */ /* 0x004fe200078e00ff */
[----:B------:R-:W-:Y:S02]  /*16e40*/  R2UR UR15, R7 ;  /* 0x00000000070f72ca */ /* 0x000fe400000e0000 */
[----:B------:R-:W-:Y:S02]  /*16e50*/  R2UR UR19, R15 ;  /* 0x000000000f1372ca */ /* 0x000fe400000e0000 */
[----:B------:R-:W-:Y:S01]  /*16e60*/  UIADD3 UR4, UR4, 0x400, URZ ;  /* 0x0000040004047890 */ /* 0x000fe2000fffe03f */
[----:B------:R-:W-:-:S03]  /*16e70*/  R2UR UR11, R11 ;  /* 0x000000000b0b72ca */ /* 0x000fc600000e0000 */
[----:B------:R-:W-:-:S04]  /*16e80*/  USHF.R.U32.HI UR4, URZ, 0x4, UR4 ;  /* 0x000000043f047899 */ /* 0x000fc80008011604 */
[----:B------:R-:W-:-:S04]  /*16e90*/  ULOP3.LUT UR4, UR4, 0x3fff, URZ, 0xc0, !UPT ;  /* 0x00003fff04047892 */ /* 0x000fc8000f8ec03f */
[----:B------:R-:W-:Y:S01]  /*16ea0*/  ULOP3.LUT UR42, UR4, 0x10000, URZ, 0xfc, !UPT ;  /* 0x00010000042a7892 */ /* 0x000fe2000f8efc3f */
[----:B------:R-:W-:-:S05]  /*16eb0*/  WARPGROUP.ARRIVE ;  /* 0x00000000000079c5 */ /* 0x000fca0000000000 */
[----:B------:R-:W-:-:S04]  /*16ec0*/  LEA R14, R222, UR42, 0xb ;  /* 0x0000002ade0e7c11 */ /* 0x000fc8000f8e58ff */
[C---:B------:R-:W-:Y:S01]  /*16ed0*/  R2UR UR6, R14.reuse ;  /* 0x000000000e0672ca */ /* 0x040fe200000e0000 */
[C---:B------:R-:W-:Y:S01]  /*16ee0*/  VIADD R6, R14.reuse, 0x4 ;  /* 0x000000040e067836 */ /* 0x040fe20000000000 */
[C---:B01----:R-:W-:Y:S01]  /*16ef0*/  IADD3 R10, R14.reuse, 0x2, RZ ;  /* 0x000000020e0a7810 */ /* 0x043fe20007ffe0ff */
[----:B------:R-:W-:-:S03]  /*16f00*/  VIADD R14, R14, 0x6 ;  /* 0x000000060e0e7836 */ /* 0x000fc60000000000 */
[----:B------:R-:W-:Y:S02]  /*16f10*/  R2UR UR10, R10 ;  /* 0x000000000a0a72ca */ /* 0x000fe400000e0000 */
[----:B------:R-:W-:Y:S02]  /*16f20*/  R2UR UR14, R6 ;  /* 0x00000000060e72ca */ /* 0x000fe400000e0000 */
[----:B------:R-:W-:-:S03]  /*16f30*/  R2UR UR18, R14 ;  /* 0x000000000e1272ca */ /* 0x000fc600000e0000 */
[----:B------:R-:W-:Y:S03]  /*16f40*/  QGMMA.64x256x32.F32.E4M3.E4M3 R24, R152, gdesc[UR4], RZ, !UPT, gsb0 ;  /* 0x03e0000498187df3 */ /* 0x000fe6000c0008ff */
[----:B------:R-:W-:Y:S02]  /*16f50*/  WARPGROUP.DEPBAR.LE gsb0, 0x0 ;  /* 0x00008000000079c5 */ /* 0x000fe40000010000 */
[----:B------:R-:W-:-:S15]  /*16f60*/  WARPGROUP.ARRIVE ;  /* 0x00000000000079c5 */ /* 0x000fde0000000000 */
[----:B------:R-:W-:-:S08]  /*16f70*/  NOP ;  /* 0x0000000000007918 */ /* 0x000fd00000000000 */
[----:B------:R-:W-:Y:S03]  /*16f80*/  QGMMA.64x256x32.F32.E4M3.E4M3 R24, R156, gdesc[UR8], R24, gsb0 ;  /* 0x03e000089c187df3 */ /* 0x000fe60008000818 */
        /* <DEDUP_REMOVED lines=9> */
[----:B------:R-:W-:Y:S05]  /*17020*/  @!P0 BRA `(.L_x_645) ;  /* 0x0000000000048947 */ /* 0x000fea0003800000 */
[----:B------:R-:W-:Y:S01]  /*17030*/  BPT.TRAP 0x1 ;  /* 0x000000040000795c */ /* 0x000fe20000300000 */
.L_x_645:
[----:B------:R-:W2:Y:S01]  /*17040*/  LDL R6, [R1+0x8] ;  /* 0x0000080001067983 */ /* 0x000ea20000100800 */
[----:B------:R-:W-:Y:S01]  /*17050*/  IMAD.U32 R5, RZ, RZ, UR60 ;  /* 0x0000003cff057e24 */ /* 0x000fe2000f8e00ff */
[----:B------:R-:W-:-:S04]  /*17060*/  IADD3 R3, R3, 0x38860, RZ ;  /* 0x0003886003037810 */ /* 0x000fc80007ffe0ff */
[----:B------:R-:W-:-:S04]  /*17070*/  PRMT R3, R5, 0x654, R3 ;  /* 0x0000065405037816 */ /* 0x000fc80000000003 */
[----:B------:R0:W-:Y:S02]  /*17080*/  SYNCS.ARRIVE.TRANS64.RED.A1T0 RZ, [R3+URZ], RZ ;  /* 0x000000ff03ff79a7 */ /* 0x0001e4000810043f */
[----:B0-----:R-:W-:-:S05]  /*17090*/  VIADD R3, R168, 0xfffffffe ;  /* 0xfffffffea8037836 */ /* 0x001fca0000000000 */
[----:B--2---:R-:W-:-:S13]  /*170a0*/  ISETP.GE.AND P1, PT, R3, R6, PT ;  /* 0x000000060300720c */ /* 0x004fda0003f26270 */
[----:B------:R-:W-:Y:S05]  /*170b0*/  @!P1 BRA `(.L_x_646) ;  /* 0x00000024003c9947 */ /* 0x000fea0003800000 */
[----:B------:R-:W-:Y:S02]  /*170c0*/  IMAD.MOV.U32 R10, RZ, RZ, R13 ;  /* 0x000000ffff0a7224 */ /* 0x000fe400078e000d */
[----:B------:R-:W-:-:S07]  /*170d0*/  IMAD.MOV.U32 R12, RZ, RZ, R0 ;  /* 0x000000ffff0c7224 */ /* 0x000fce00078e0000 */
.L_x_658:
[----:B0-2---:R-:W2:Y:S01]  /*170e0*/  LDL R5, [R1+0x8] ;  /* 0x0000080001057983 */ /* 0x005ea20000100800 */
[----:B------:R-:W-:Y:S01]  /*170f0*/  IADD3 R222, R222, 0x1, RZ ;  /* 0x00000001dede7810 */ /* 0x000fe20007ffe0ff */
[----:B------:R-:W-:Y:S01]  /*17100*/  IMAD.MOV.U32 R0, RZ, RZ, R3 ;  /* 0x000000ffff007224 */ /* 0x000fe200078e0003 */
[----:B------:R-:W-:Y:S05]  /*17110*/  YIELD ;  /* 0x0000000000007946 */ /* 0x000fea0003800000 */
[----:B------:R-:W-:Y:S01]  /*17120*/  ISETP.NE.AND P2, PT, R222, 0x2, PT ;  /* 0x00000002de00780c */ /* 0x000fe20003f45270 */
[----:B------:R-:W-:-:S03]  /*17130*/  VIADD R3, R3, 0xffffffff ;  /* 0xffffffff03037836 */ /* 0x000fc60000000000 */
[----:B------:R-:W-:-:S05]  /*17140*/  SEL R7, R222, RZ, P2 ;  /* 0x000000ffde077207 */ /* 0x000fca0001000000 */
[----:B------:R-:W-:Y:S01]  /*17150*/  IMAD.MOV.U32 R222, RZ, RZ, R7 ;  /* 0x000000ffffde7224 */ /* 0x000fe200078e0007 */
[----:B--2---:R-:W-:Y:S02]  /*17160*/  ISETP.GT.AND P1, PT, R0, R5, PT ;  /* 0x000000050000720c */ /* 0x004fe40003f24270 */
[----:B------:R-:W-:-:S04]  /*17170*/  SEL R0, RZ, 0x1, P2 ;  /* 0x00000001ff007807 */ /* 0x000fc80001000000 */
[----:B------:R-:W-:Y:S01]  /*17180*/  LOP3.LUT R223, R223, R0, RZ, 0x3c, !PT ;  /* 0x00000000dfdf7212 */ /* 0x000fe200078e3cff */
[----:B------:R-:W-:Y:S06]  /*17190*/  @!P0 BRA `(.L_x_647) ;  /* 0x0000000000048947 */ /* 0x000fec0003800000 */
[----:B------:R-:W-:Y:S01]  /*171a0*/  BPT.TRAP 0x1 ;  /* 0x000000040000795c */ /* 0x000fe20000300000 */
.L_x_647:
[----:B------:R-:W-:Y:S01]  /*171b0*/  IMAD R5, R222, 0x8, R19 ;  /* 0x00000008de057824 */ /* 0x000fe200078e0213 */
[----:B------:R-:W-:-:S04]  /*171c0*/  SHF.L.U32 R6, R223, 0x1f, RZ ;  /* 0x0000001fdf067819 */ /* 0x000fc800000006ff */
[----:B------:R0:W1:Y:S01]  /*171d0*/  SYNCS.PHASECHK.TRANS64.TRYWAIT P2, [R5+URZ+0x38830], R6 ;  /* 0x03883006050075a7 */ /* 0x000062000804017f */
[----:B------:R-:W-:Y:S05]  /*171e0*/  @!P0 BRA `(.L_x_648) ;  /* 0x0000000000048947 */ /* 0x000fea0003800000 */
[----:B------:R-:W-:Y:S01]  /*171f0*/  BPT.TRAP 0x1 ;  /* 0x000000040000795c */ /* 0x000fe20000300000 */
.L_x_648:
[----:B------:R-:W-:Y:S01]  /*17200*/  LEA R14, R7, UR61, 0xb ;  /* 0x0000003d070e7c11 */ /* 0x000fe2000f8e58ff */
[----:B------:R-:W-:-:S03]  /*17210*/  IMAD.MOV.U32 R15, RZ, RZ, 0x40000040 ;  /* 0x40000040ff0f7424 */ /* 0x000fc600078e00ff */
[C---:B------:R-:W-:Y:S01]  /*17220*/  IADD3 R20, R14.reuse, 0x2, RZ ;  /* 0x000000020e147810 */ /* 0x040fe20007ffe0ff */
[----:B------:R-:W-:Y:S01]  /*17230*/  VIADD R0, R14, 0x4 ;  /* 0x000000040e007836 */ /* 0x000fe20000000000 */
[----:B-1----:R-:W-:Y:S06]  /*17240*/  @P2 BRA `(.L_x_649) ;  /* 0x0000000000082947 */ /* 0x002fec0003800000 */
[----:B------:R-:W1:Y:S02]  /*17250*/  SYNCS.PHASECHK.TRANS64.TRYWAIT P2, [R5+URZ+0x38830], R6 ;  /* 0x03883006050075a7 */ /* 0x000e64000804017f */
[----:B-1----:R-:W-:Y:S05]  /*17260*/  @!P2 BRA `(.L_x_650) ;  /* 0x000001380090a947 */ /* 0x002fea0003800000 */
.L_x_649:
[C---:B------:R-:W-:Y:S01]  /*17270*/  VIADD R152, R14.reuse, 0x6 ;  /* 0x000000060e987836 */ /* 0x040fe20000000000 */
[----:B------:R-:W-:Y:S05]  /*17280*/  WARPSYNC.ALL ;  /* 0x0000000000007948 */ /* 0x000fea0003800000 */
[C---:B------:R-:W-:Y:S01]  /*17290*/  R2UR UR10, R14.reuse ;  /* 0x000000000e0a72ca */ /* 0x040fe200000e0000 */
[----:B------:R-:W-:Y:S01]  /*172a0*/  IMAD.MOV.U32 R153, RZ, RZ, 0x40000040 ;  /* 0x40000040ff997424 */ /* 0x000fe200078e00ff */
[----:B------:R-:W-:Y:S01]  /*172b0*/  R2UR UR11, R15 ;  /* 0x000000000f0b72ca */ /* 0x000fe200000e0000 */
[----:B------:R-:W-:Y:S01]  /*172c0*/  VIADD R154, R14, 0x404 ;  /* 0x000004040e9a7836 */ /* 0x000fe20000000000 */
[----:B------:R-:W-:Y:S01]  /*172d0*/  R2UR UR18, R152 ;  /* 0x00000000981272ca */ /* 0x000fe200000e0000 */
[----:B------:R-:W-:Y:S01]  /*172e0*/  VIADD R152, R14, 0x402 ;  /* 0x000004020e987836 */ /* 0x000fe20000000000 */
[----:B------:R-:W-:Y:S01]  /*172f0*/  R2UR UR8, R228 ;  /* 0x00000000e40872ca */ /* 0x000fe200000e0000 */
[----:B------:R-:W-:Y:S01]  /*17300*/  IMAD.MOV.U32 R155, RZ, RZ, 0x40000040 ;  /* 0x40000040ff9b7424 */ /* 0x000fe200078e00ff */
[----:B------:R-:W-:Y:S01]  /*17310*/  R2UR UR9, R229 ;  /* 0x00000000e50972ca */ /* 0x000fe200000e0000 */
[----:B------:R-:W-:Y:S01]  /*17320*/  IMAD.MOV.U32 R21, RZ, RZ, 0x40000040 ;  /* 0x40000040ff157424 */ /* 0x000fe200078e00ff */
[C---:B------:R-:W-:Y:S01]  /*17330*/  R2UR UR19, R153.reuse ;  /* 0x00000000991372ca */ /* 0x040fe200000e0000 */
[----:B------:R-:W-:Y:S01]  /*17340*/  UMOV UR16, UR56 ;  /* 0x0000003800107c82 */ /* 0x000fe20008000000 */
[----:B------:R-:W-:Y:S01]  /*17350*/  R2UR UR26, R152 ;  /* 0x00000000981a72ca */ /* 0x000fe200000e0000 */
[----:B------:R-:W-:Y:S01]  /*17360*/  UMOV UR17, UR57 ;  /* 0x0000003900117c82 */ /* 0x000fe20008000000 */
[----:B------:R-:W-:Y:S01]  /*17370*/  R2UR UR27, R153 ;  /* 0x00000000991b72ca */ /* 0x000fe200000e0000 */
[----:B------:R-:W-:Y:S01]  /*17380*/  UMOV UR20, UR52 ;  /* 0x0000003400147c82 */ /* 0x000fe20008000000 */
[----:B------:R-:W-:Y:S01]  /*17390*/  R2UR UR30, R154 ;  /* 0x000000009a1e72ca */ /* 0x000fe200000e0000 */
[----:B------:R-:W-:Y:S01]  /*173a0*/  UMOV UR21, UR53 ;  /* 0x0000003500157c82 */ /* 0x000fe20008000000 */
[----:B------:R-:W-:Y:S01]  /*173b0*/  R2UR UR31, R155 ;  /* 0x000000009b1f72ca */ /* 0x000fe200000e0000 */
[----:B------:R-:W-:Y:S01]  /*173c0*/  UMOV UR24, UR48 ;  /* 0x0000003000187c82 */ /* 0x000fe20008000000 */
[----:B------:R-:W-:Y:S01]  /*173d0*/  WARPGROUP.ARRIVE ;  /* 0x00000000000079c5 */ /* 0x000fe20000000000 */
[----:B------:R-:W-:Y:S01]  /*173e0*/  R2UR UR6, R20 ;  /* 0x00000000140672ca */ /* 0x000fe200000e0000 */
[----:B------:R-:W-:Y:S01]  /*173f0*/  UMOV UR25, UR49 ;  /* 0x0000003100197c82 */ /* 0x000fe20008000000 */
[----:B------:R-:W-:Y:S01]  /*17400*/  R2UR UR7, R21 ;  /* 0x00000000150772ca */ /* 0x000fe200000e0000 */
[----:B------:R-:W-:Y:S01]  /*17410*/  UMOV UR28, UR44 ;  /* 0x0000002c001c7c82 */ /* 0x000fe20008000000 */
[----:B------:R-:W-:Y:S01]  /*17420*/  R2UR UR4, R226 ;  /* 0x00000000e20472ca */ /* 0x000fe200000e0000 */
[----:B------:R-:W-:Y:S01]  /*17430*/  QGMMA.64x128x32.F32.E4M3.E4M3 R152, gdesc[UR8], RZ, !UPT, gsb0 ;  /* 0x01e00000089879f3 */ /* 0x000fe2000c0008ff */
[----:B------:R-:W-:Y:S01]  /*17440*/  R2UR UR5, R227 ;  /* 0x00000000e30572ca */ /* 0x000fe200000e0000 */
[----:B------:R-:W-:Y:S01]  /*17450*/  UMOV UR29, UR45 ;  /* 0x0000002d001d7c82 */ /* 0x000fe20008000000 */
[----:B------:R-:W-:Y:S01]  /*17460*/  MOV R20, R0 ;  /* 0x0000000000147202 */ /* 0x000fe20000000f00 */
[----:B------:R-:W-:Y:S01]  /*17470*/  IMAD.MOV.U32 R15, RZ, RZ, 0x40000040 ;  /* 0x40000040ff0f7424 */ /* 0x000fe200078e00ff */
[----:B------:R-:W-:Y:S01]  /*17480*/  R2UR UR15, R21 ;  /* 0x00000000150f72ca */ /* 0x000fe200000e0000 */
[----:B------:R-:W-:Y:S01]  /*17490*/  UMOV UR32, UR40 ;  /* 0x0000002800207c82 */ /* 0x000fe20008000000 */
[----:B------:R-:W-:Y:S01]  /*174a0*/  R2UR UR14, R20 ;  /* 0x00000000140e72ca */ /* 0x000fe200000e0000 */
[----:B------:R-:W-:Y:S01]  /*174b0*/  VIADD R20, R14, 0x400 ;  /* 0x000004000e147836 */ /* 0x000fe20000000000 */
[----:B------:R-:W-:Y:S01]  /*174c0*/  R2UR UR12, R224 ;  /* 0x00000000e00c72ca */ /* 0x000fe200000e0000 */
[----:B------:R-:W-:Y:S01]  /*174d0*/  UMOV UR33, UR41 ;  /* 0x0000002900217c82 */ /* 0x000fe20008000000 */
[----:B------:R-:W-:Y:S01]  /*174e0*/  R2UR UR13, R225 ;  /* 0x00000000e10d72ca */ /* 0x000fe200000e0000 */
[----:B------:R-:W2:Y:S01]  /*174f0*/  S2R R9, SR_TID.X ;  /* 0x0000000000097919 */ /* 0x000ea20000002100 */
[----:B------:R-:W-:-:S02]  /*17500*/  R2UR UR22, R20 ;  /* 0x00000000141672ca */ /* 0x000fc400000e0000 */
[----:B------:R-:W-:Y:S02]  /*17510*/  R2UR UR23, R21 ;  /* 0x00000000151772ca */ /* 0x000fe400000e0000 */
[----:B------:R-:W-:Y:S02]  /*17520*/  IADD3 R14, R14, 0x406, RZ ;  /* 0x000004060e0e7810 */ /* 0x000fe40007ffe0ff */
[----:B------:R-:W-:Y:S02]  /*17530*/  R2UR UR35, R15 ;  /* 0x000000000f2372ca */ /* 0x000fe400000e0000 */
[----:B------:R-:W-:Y:S02]  /*17540*/  R2UR UR34, R14 ;  /* 0x000000000e2272ca */ /* 0x000fe400000e0000 */
[----:B--2---:R-:W-:-:S04]  /*17550*/  SHF.R.U32.HI R9, RZ, 0x7, R9 ;  /* 0x00000007ff097819 */ /* 0x004fc80000011609 */
        /* <DEDUP_REMOVED lines=26> */
.L_x_651:
        /* <DEDUP_REMOVED lines=64> */
[----:B------:R-:W3:Y:S04]  /*17b00*/  SHFL.BFLY PT, R11, R0, 0x2, 0x1f ;  /* 0x0c401f00000b7f89 */ /* 0x000ee800000e0000 */
[----:B------:R-:W4:Y:S01]  /*17b10*/  SHFL.BFLY PT, R14, R13, 0x2, 0x1f ;  /* 0x0c401f000d0e7f89 */ /* 0x000f2200000e0000 */
[----:B---3--:R-:W-:Y:S02]  /*17b20*/  FMNMX.FTZ R0, R0, R11, !PT ;  /* 0x0000000b00007209 */ /* 0x008fe40007810000 */
[----:B----4-:R-:W-:-:S03]  /*17b30*/  FMNMX.FTZ R13, R13, R14, !PT ;  /* 0x0000000e0d0d7209 */ /* 0x010fc60007810000 */
[----:B------:R-:W3:Y:S04]  /*17b40*/  SHFL.BFLY PT, R11, R0, 0x1, 0x1f ;  /* 0x0c201f00000b7f89 */ /* 0x000ee800000e0000 */
[----:B------:R-:W4:Y:S01]  /*17b50*/  SHFL.BFLY PT, R14, R13, 0x1, 0x1f ;  /* 0x0c201f000d0e7f89 */ /* 0x000f2200000e0000 */
[----:B---3--:R-:W-:Y:S02]  /*17b60*/  FMNMX.FTZ R0, R0, R11, !PT ;  /* 0x0000000b00007209 */ /* 0x008fe40007810000 */
[----:B----4-:R-:W-:-:S03]  /*17b70*/  FMNMX.FTZ R13, R13, R14, !PT ;  /* 0x0000000e0d0d7209 */ /* 0x010fc60007810000 */
[----:B------:R-:W-:Y:S01]  /*17b80*/  FFMA.FTZ R11, R2, R0, -8 ;  /* 0xc1000000020b7423 */ /* 0x000fe20000010000 */
[----:B------:R-:W-:-:S03]  /*17b90*/  FADD.FTZ R12, -R0, R12 ;  /* 0x0000000c000c7221 */ /* 0x000fc60000010100 */
[C-C-:B------:R-:W-:Y:S01]  /*17ba0*/  FFMA.FTZ R152, R2.reuse, R152, -R11.reuse ;  /* 0x0000009802987223 */ /* 0x140fe2000001080b */
[C---:B------:R-:W-:Y:S01]  /*17bb0*/  FMUL.FTZ R12, R2.reuse, R12 ;  /* 0x0000000c020c7220 */ /* 0x040fe20000410000 */
[C-C-:B------:R-:W-:Y:S01]  /*17bc0*/  FFMA.FTZ R153, R2.reuse, R153, -R11.reuse ;  /* 0x0000009902997223 */ /* 0x140fe2000001080b */
[----:B------:R-:W-:-:S01]  /*17bd0*/  FFMA.FTZ R156, R2, R156, -R11 ;  /* 0x0000009c029c7223 */ /* 0x000fc2000001080b */
[----:B------:R-:W-:Y:S01]  /*17be0*/  FFMA.FTZ R157, R2, R157, -R11 ;  /* 0x0000009d029d7223 */ /* 0x000fe2000001080b */
[----:B------:R-:W-:-:S01]  /*17bf0*/  FADD.FTZ R10, -R13, R10 ;  /* 0x0000000a0d0a7221 */ /* 0x000fc20000010100 */
[----:B------:R-:W-:Y:S01]  /*17c00*/  MUFU.EX2 R152, R152 ;  /* 0x0000009800987308 */ /* 0x000fe20000000800 */
[----:B------:R-:W-:-:S01]  /*17c10*/  FFMA.FTZ R15, R2, R13, -8 ;  /* 0xc1000000020f7423 */ /* 0x000fc2000001000d */
[C-C-:B------:R-:W-:Y:S01]  /*17c20*/  FFMA.FTZ R160, R2.reuse, R160, -R11.reuse ;  /* 0x000000a002a07223 */ /* 0x140fe2000001080b */
[C---:B------:R-:W-:Y:S01]  /*17c30*/  FMUL.FTZ R10, R2.reuse, R10 ;  /* 0x0000000a020a7220 */ /* 0x040fe20000410000 */
[C---:B------:R-:W-:Y:S01]  /*17c40*/  FFMA.FTZ R161, R2.reuse, R161, -R11 ;  /* 0x000000a102a17223 */ /* 0x040fe2000001080b */
[----:B------:R-:W-:-:S01]  /*17c50*/  FFMA.FTZ R14, R2, R155, -R15 ;  /* 0x0000009b020e7223 */ /* 0x000fc2000001080f */
[C-C-:B------:R-:W-:Y:S01]  /*17c60*/  FFMA.FTZ R21, R2.reuse, R158, -R15.reuse ;  /* 0x0000009e02157223 */ /* 0x140fe2000001080f */
[----:B------:R-:W-:-:S01]  /*17c70*/  FFMA.FTZ R20, R2, R159, -R15 ;  /* 0x0000009f02147223 */ /* 0x000fc2000001080f */
[----:B------:R-:W3:Y:S01]  /*17c80*/  MUFU.EX2 R12, R12 ;  /* 0x0000000c000c7308 */ /* 0x000ee20000000800 */
[----:B------:R-:W-:-:S01]  /*17c90*/  FFMA.FTZ R164, R2, R164, -R11 ;  /* 0x000000a402a47223 */ /* 0x000fc2000001080b */
[C-C-:B------:R-:W-:Y:S01]  /*17ca0*/  FFMA.FTZ R165, R2.reuse, R165, -R11.reuse ;  /* 0x000000a502a57223 */ /* 0x140fe2000001080b */
[----:B------:R-:W-:-:S01]  /*17cb0*/  FFMA.FTZ R168, R2, R168, -R11 ;  /* 0x000000a802a87223 */ /* 0x000fc2000001080b */
[C-C-:B------:R-:W-:Y:S01]  /*17cc0*/  FFMA.FTZ R169, R2.reuse, R169, -R11.reuse ;  /* 0x000000a902a97223 */ /* 0x140fe2000001080b */
[----:B------:R-:W-:-:S01]  /*17cd0*/  FFMA.FTZ R172, R2, R172, -R11 ;  /* 0x000000ac02ac7223 */ /* 0x000fc2000001080b */
[C-C-:B------:R-:W-:Y:S01]  /*17ce0*/  FFMA.FTZ R173, R2.reuse, R173, -R11.reuse ;  /* 0x000000ad02ad7223 */ /* 0x140fe2000001080b */
[----:B------:R-:W-:-:S01]  /*17cf0*/  FFMA.FTZ R176, R2, R176, -R11 ;  /* 0x000000b002b07223 */ /* 0x000fc2000001080b */
[----:B------:R-:W4:Y:S01]  /*17d00*/  MUFU.EX2 R153, R153 ;  /* 0x0000009900997308 */ /* 0x000f220000000800 */
[----:B------:R-:W-:-:S01]  /*17d10*/  FFMA.FTZ R177, R2, R177, -R11 ;  /* 0x000000b102b17223 */ /* 0x000fc2000001080b */
[C-C-:B------:R-:W-:Y:S01]  /*17d20*/  FFMA.FTZ R180, R2.reuse, R180, -R11.reuse ;  /* 0x000000b402b47223 */ /* 0x140fe2000001080b */
[----:B------:R-:W-:-:S01]  /*17d30*/  FFMA.FTZ R181, R2, R181, -R11 ;  /* 0x000000b502b57223 */ /* 0x000fc2000001080b */
[C-C-:B------:R-:W-:Y:S01]  /*17d40*/  FFMA.FTZ R184, R2.reuse, R184, -R11.reuse ;  /* 0x000000b802b87223 */ /* 0x140fe2000001080b */
[----:B------:R-:W-:-:S01]  /*17d50*/  FFMA.FTZ R185, R2, R185, -R11 ;  /* 0x000000b902b97223 */ /* 0x000fc2000001080b */
[C-C-:B------:R-:W-:Y:S01]  /*17d60*/  FFMA.FTZ R188, R2.reuse, R188, -R11.reuse ;  /* 0x000000bc02bc7223 */ /* 0x140fe2000001080b */
[----:B------:R-:W-:-:S01]  /*17d70*/  FFMA.FTZ R189, R2, R189, -R11 ;  /* 0x000000bd02bd7223 */ /* 0x000fc2000001080b */
[----:B------:R-:W5:Y:S01]  /*17d80*/  MUFU.EX2 R156, R156 ;  /* 0x0000009c009c7308 */ /* 0x000f620000000800 */
[----:B---3--:R-:W-:-:S01]  /*17d90*/  FFMA.FTZ R8, R12, R8, R152 ;  /* 0x000000080c087223 */ /* 0x008fc20000010098 */
[C-C-:B------:R-:W-:Y:S01]  /*17da0*/  FFMA.FTZ R192, R2.reuse, R192, -R11.reuse ;  /* 0x000000c002c07223 */ /* 0x140fe2000001080b */
[----:B------:R-:W-:-:S01]  /*17db0*/  FFMA.FTZ R193, R2, R193, -R11 ;  /* 0x000000c102c17223 */ /* 0x000fc2000001080b */
[C-C-:B------:R-:W-:Y:S01]  /*17dc0*/  FFMA.FTZ R196, R2.reuse, R196, -R11.reuse ;  /* 0x000000c402c47223 */ /* 0x140fe2000001080b */
[----:B------:R-:W-:-:S01]  /*17dd0*/  FFMA.FTZ R197, R2, R197, -R11 ;  /* 0x000000c502c57223 */ /* 0x000fc2000001080b */
[C-C-:B------:R-:W-:Y:S01]  /*17de0*/  FFMA.FTZ R200, R2.reuse, R200, -R11.reuse ;  /* 0x000000c802c87223 */ /* 0x140fe2000001080b */
[----:B------:R-:W-:-:S01]  /*17df0*/  FFMA.FTZ R201, R2, R201, -R11 ;  /* 0x000000c902c97223 */ /* 0x000fc2000001080b */
[----:B------:R-:W3:Y:S01]  /*17e00*/  MUFU.EX2 R157, R157 ;  /* 0x0000009d009d7308 */ /* 0x000ee20000000800 */
[----:B----4-:R-:W-:-:S01]  /*17e10*/  FADD.FTZ R8, R153, R8 ;  /* 0x0000000899087221 */ /* 0x010fc20000010000 */
[C-C-:B------:R-:W-:Y:S01]  /*17e20*/  FFMA.FTZ R204, R2.reuse, R204, -R11.reuse ;  /* 0x000000cc02cc7223 */ /* 0x140fe2000001080b */
[----:B------:R-:W-:-:S01]  /*17e30*/  FFMA.FTZ R205, R2, R205, -R11 ;  /* 0x000000cd02cd7223 */ /* 0x000fc2000001080b */
[C-C-:B------:R-:W-:Y:S01]  /*17e40*/  FFMA.FTZ R208, R2.reuse, R208, -R11.reuse ;  /* 0x000000d002d07223 */ /* 0x140fe2000001080b */
[----:B------:R-:W-:-:S01]  /*17e50*/  FFMA.FTZ R209, R2, R209, -R11 ;  /* 0x000000d102d17223 */ /* 0x000fc2000001080b */
[C-C-:B------:R-:W-:Y:S01]  /*17e60*/  FFMA.FTZ R212, R2.reuse, R212, -R11.reuse ;  /* 0x000000d402d47223 */ /* 0x140fe2000001080b */
[----:B------:R-:W-:-:S01]  /*17e70*/  FFMA.FTZ R11, R2, R213, -R11 ;  /* 0x000000d5020b7223 */ /* 0x000fc2000001080b */
[----:B------:R-:W-:Y:S01]  /*17e80*/  MUFU.EX2 R10, R10 ;  /* 0x0000000a000a7308 */ /* 0x000fe20000000800 */
[----:B-----5:R-:W-:-:S01]  /*17e90*/  FADD.FTZ R8, R156, R8 ;  /* 0x000000089c087221 */ /* 0x020fc20000010000 */
[C-C-:B------:R-:W-:Y:S01]  /*17ea0*/  FFMA.FTZ R155, R2.reuse, R162, -R15.reuse ;  /* 0x000000a2029b7223 */ /* 0x140fe2000001080f */
[----:B------:R-:W-:-:S01]  /*17eb0*/  FFMA.FTZ R158, R2, R167, -R15 ;  /* 0x000000a7029e7223 */ /* 0x000fc2000001080f */
[C-C-:B------:R-:W-:Y:S01]  /*17ec0*/  FFMA.FTZ R159, R2.reuse, R178, -R15.reuse ;  /* 0x000000b2029f7223 */ /* 0x140fe2000001080f */
[----:B------:R-:W-:-:S01]  /*17ed0*/  FFMA.FTZ R162, R2, R179, -R15 ;  /* 0x000000b302a27223 */ /* 0x000fc2000001080f */
[----:B------:R-:W-:-:S02]  /*17ee0*/  IMAD.U32 R167, RZ, RZ, UR60 ;  /* 0x0000003cffa77e24 */ /* 0x000fc4000f8e00ff */
[----:B------:R-:W-:-:S01]  /*17ef0*/  FFMA.FTZ R186, R2, R186, -R15 ;  /* 0x000000ba02ba7223 */ /* 0x000fc2000001080f */
[----:B------:R-:W-:Y:S01]  /*17f00*/  MUFU.EX2 R14, R14 ;  /* 0x0000000e000e7308 */ /* 0x000fe20000000800 */
[C---:B---3--:R-:W-:Y:S01]  /*17f10*/  F2FP.SATFINITE.E4M3.F32.PACK_AB_MERGE_C R156, R157.reuse, R156, RZ ;  /* 0x0000009c9d9c723e */ /* 0x048fe200048070ff */
[----:B------:R-:W-:Y:S01]  /*17f20*/  FADD.FTZ R8, R157, R8 ;  /* 0x000000089d087221 */ /* 0x000fe20000010000 */
[----:B------:R-:W-:-:S01]  /*17f30*/  FFMA.FTZ R157, R2, R170, -R15 ;  /* 0x000000aa029d7223 */ /* 0x000fc2000001080f */
[C-C-:B------:R-:W-:Y:S01]  /*17f40*/  FFMA.FTZ R170, R2.reuse, R182, -R15.reuse ;  /* 0x000000b602aa7223 */ /* 0x140fe2000001080f */
[----:B------:R-:W-:Y:S01]  /*17f50*/  F2FP.SATFINITE.E4M3.F32.PACK_AB_MERGE_C R152, R153, R152, R156 ;  /* 0x000000989998723e */ /* 0x000fe2000480709c */
[C-C-:B------:R-:W-:Y:S01]  /*17f60*/  FFMA.FTZ R153, R2.reuse, R154, -R15.reuse ;  /* 0x0000009a02997223 */ /* 0x140fe2000001080f */
[----:B------:R-:W-:-:S01]  /*17f70*/  FFMA.FTZ R156, R2, R166, -R15 ;  /* 0x000000a6029c7223 */ /* 0x000fc2000001080f */
[----:B------:R-:W-:Y:S01]  /*17f80*/  MUFU.EX2 R21, R21 ;  /* 0x0000001500157308 */ /* 0x000fe20000000800 */
[----:B------:R-:W-:-:S01]  /*17f90*/  FFMA.FTZ R166, R2, R175, -R15 ;  /* 0x000000af02a67223 */ /* 0x000fc2000001080f */
[----:B------:R-:W-:-:S02]  /*17fa0*/  VIADD R154, R5, 0x38840 ;  /* 0x00038840059a7836 */ /* 0x000fc40000000000 */
[----:B------:R-:W-:-:S01]  /*17fb0*/  FFMA.FTZ R190, R2, R190, -R15 ;  /* 0x000000be02be7223 */ /* 0x000fc2000001080f */
[C-C-:B------:R-:W-:Y:S01]  /*17fc0*/  FFMA.FTZ R191, R2.reuse, R191, -R15.reuse ;  /* 0x000000bf02bf7223 */ /* 0x140fe2000001080f */
[----:B------:R-:W-:-:S01]  /*17fd0*/  FFMA.FTZ R194, R2, R194, -R15 ;  /* 0x000000c202c27223 */ /* 0x000fc2000001080f */
[C-C-:B------:R-:W-:Y:S01]  /*17fe0*/  FFMA.FTZ R195, R2.reuse, R195, -R15.reuse ;  /* 0x000000c302c37223 */ /* 0x140fe2000001080f */
[----:B------:R-:W-:Y:S01]  /*17ff0*/  PRMT R154, R167, 0x654, R154 ;  /* 0x00000654a79a7816 */ /* 0x000fe2000000009a */
        /* <DEDUP_REMOVED lines=12> */
[----:B------:R5:W-:Y:S01]  /*180c0*/  SYNCS.ARRIVE.TRANS64.RED.A1T0 RZ, [R154+URZ], RZ ;  /* 0x000000ff9aff79a7 */ /* 0x000be2000810043f */
[-C--:B------:R-:W-:Y:S01]  /*180d0*/  FMUL.FTZ R24, R24, R12.reuse ;  /* 0x0000000c18187220 */ /* 0x080fe20000410000 */
[-C--:B------:R-:W-:Y:S01]  /*180e0*/  FMUL.FTZ R25, R25, R12.reuse ;  /* 0x0000000c19197220 */ /* 0x080fe20000410000 */
[----:B------:R-:W-:Y:S01]  /*180f0*/  FMUL.FTZ R28, R28, R12 ;  /* 0x0000000c1c1c7220 */ /* 0x000fe20000410000 */
[----:B------:R-:W0:Y:S01]  /*18100*/  MUFU.EX2 R160, R160 ;  /* 0x000000a000a07308 */ /* 0x000e220000000800 */
[----:B---3--:R-:W-:-:S01]  /*18110*/  FFMA.FTZ R4, R10, R4, R153 ;  /* 0x000000040a047223 */ /* 0x008fc20000010099 */
[-C--:B------:R-:W-:Y:S01]  /*18120*/  FMUL.FTZ R29, R29, R12.reuse ;  /* 0x0000000c1d1d7220 */ /* 0x080fe20000410000 */
[-C--:B------:R-:W-:Y:S01]  /*18130*/  FMUL.FTZ R32, R32, R12.reuse ;  /* 0x0000000c20207220 */ /* 0x080fe20000410000 */
[----:B------:R-:W-:Y:S01]  /*18140*/  FMUL.FTZ R33, R33, R12 ;  /* 0x0000000c21217220 */ /* 0x000fe20000410000 */
[----:B------:R-:W-:-:S01]  /*18150*/  FADD.FTZ R4, R14, R4 ;  /* 0x000000040e047221 */ /* 0x000fc20000010000 */
[-C--:B------:R-:W-:Y:S01]  /*18160*/  FMUL.FTZ R36, R36, R12.reuse ;  /* 0x0000000c24247220 */ /* 0x080fe20000410000 */
[----:B------:R-:W-:Y:S01]  /*18170*/  FMUL.FTZ R37, R37, R12 ;  /* 0x0000000c25257220 */ /* 0x000fe20000410000 */
[----:B------:R-:W3:Y:S01]  /*18180*/  MUFU.EX2 R161, R161 ;  /* 0x000000a100a17308 */ /* 0x000ee20000000800 */
[----:B------:R-:W-:-:S01]  /*18190*/  FADD.FTZ R4, R21, R4 ;  /* 0x0000000415047221 */ /* 0x000fc20000010000 */
[----:B----4-:R-:W-:Y:S01]  /*181a0*/  F2FP.SATFINITE.E4M3.F32.PACK_AB_MERGE_C R21, R20, R21, RZ ;  /* 0x000000151415723e */ /* 0x010fe200048070ff */
[-C--:B------:R-:W-:Y:S01]  /*181b0*/  FMUL.FTZ R40, R40, R12.reuse ;  /* 0x0000000c28287220 */ /* 0x080fe20000410000 */
[----:B------:R-:W-:Y:S01]  /*181c0*/  FMUL.FTZ R41, R41, R12 ;  /* 0x0000000c29297220 */ /* 0x000fe20000410000 */
[----:B------:R-:W-:-:S01]  /*181d0*/  FADD.FTZ R4, R20, R4 ;  /* 0x0000000414047221 */ /* 0x000fc20000010000 */
[----:B------:R-:W-:Y:S01]  /*181e0*/  F2FP.SATFINITE.E4M3.F32.PACK_AB_MERGE_C R153, R14, R153, R21 ;  /* 0x000000990e99723e */ /* 0x000fe20004807015 */
[----:B------:R-:W-:-:S01]  /*181f0*/  FFMA.FTZ R21, R2, R171, -R15 ;  /* 0x000000ab02157223 */ /* 0x000fc2000001080f */
[----:B------:R4:W-:Y:S01]  /*18200*/  MUFU.EX2 R14, R11 ;  /* 0x0000000b000e7308 */ /* 0x0009e20000000800 */
[----:B0-----:R-:W-:-:S01]  /*18210*/  FADD.FTZ R8, R160, R8 ;  /* 0x00000008a0087221 */ /* 0x001fc20000010000 */
[--C-:B------:R-:W-:Y:S01]  /*18220*/  FFMA.FTZ R171, R2, R183, -R15.reuse ;  /* 0x000000b702ab7223 */ /* 0x100fe2000001080f */
[-C--:B------:R-:W-:Y:S01]  /*18230*/  FMUL.FTZ R44, R44, R12.reuse ;  /* 0x0000000c2c2c7220 */ /* 0x080fe20000410000 */
[-C--:B------:R-:W-:Y:S01]  /*18240*/  FMUL.FTZ R45, R45, R12.reuse ;  /* 0x0000000c2d2d7220 */ /* 0x080fe20000410000 */
[-C--:B------:R-:W-:Y:S01]  /*18250*/  FMUL.FTZ R48, R48, R12.reuse ;  /* 0x0000000c30307220 */ /* 0x080fe20000410000 */
[-C--:B------:R-:W-:Y:S01]  /*18260*/  FMUL.FTZ R49, R49, R12.reuse ;  /* 0x0000000c31317220 */ /* 0x080fe20000410000 */
[----:B------:R-:W-:Y:S01]  /*18270*/  FMUL.FTZ R52, R52, R12 ;  /* 0x0000000c34347220 */ /* 0x000fe20000410000 */
[----:B------:R-:W0:Y:S01]  /*18280*/  MUFU.EX2 R155, R155 ;  /* 0x0000009b009b7308 */ /* 0x000e220000000800 */
[----:B----4-:R-:W-:-:S01]  /*18290*/  FFMA.FTZ R11, R2, R163, -R15 ;  /* 0x000000a3020b7223 */ /* 0x010fc2000001080f */
[----:B---3--:R-:W-:Y:S01]  /*182a0*/  FADD.FTZ R8, R161, R8 ;  /* 0x00000008a1087221 */ /* 0x008fe20000010000 */
[----:B------:R-:W-:-:S01]  /*182b0*/  FFMA.FTZ R163, R2, R174, -R15 ;  /* 0x000000ae02a37223 */ /* 0x000fc2000001080f */
[----:B------:R-:W-:Y:S01]  /*182c0*/  FFMA.FTZ R15, R2, R215, -R15 ;  /* 0x000000d7020f7223 */ /* 0x000fe2000001080f */
[-C--:B------:R-:W-:Y:S01]  /*182d0*/  FMUL.FTZ R53, R53, R12.reuse ;  /* 0x0000000c35357220 */ /* 0x080fe20000410000 */
[-C--:B------:R-:W-:Y:S01]  /*182e0*/  FMUL.FTZ R56, R56, R12.reuse ;  /* 0x0000000c38387220 */ /* 0x080fe20000410000 */
[-C--:B------:R-:W-:Y:S01]  /*182f0*/  FMUL.FTZ R57, R57, R12.reuse ;  /* 0x0000000c39397220 */ /* 0x080fe20000410000 */
[----:B------:R-:W3:Y:S01]  /*18300*/  MUFU.EX2 R164, R164 ;  /* 0x000000a400a47308 */ /* 0x000ee20000000800 */
[-C--:B------:R-:W-:Y:S01]  /*18310*/  FMUL.FTZ R60, R60, R12.reuse ;  /* 0x0000000c3c3c7220 */ /* 0x080fe20000410000 */
[-C--:B------:R-:W-:Y:S01]  /*18320*/  FMUL.FTZ R61, R61, R12.reuse ;  /* 0x0000000c3d3d7220 */ /* 0x080fe20000410000 */
[-C--:B------:R-:W-:Y:S01]  /*18330*/  FMUL.FTZ R64, R64, R12.reuse ;  /* 0x0000000c40407220 */ /* 0x080fe20000410000 */
[-C--:B------:R-:W-:Y:S01]  /*18340*/  FMUL.FTZ R65, R65, R12.reuse ;  /* 0x0000000c41417220 */ /* 0x080fe20000410000 */
[-C--:B------:R-:W-:Y:S01]  /*18350*/  FMUL.FTZ R68, R68, R12.reuse ;  /* 0x0000000c44447220 */ /* 0x080fe20000410000 */
[-C--:B------:R-:W-:Y:S01]  /*18360*/  FMUL.FTZ R69, R69, R12.reuse ;  /* 0x0000000c45457220 */ /* 0x080fe20000410000 */
[----:B------:R-:W-:Y:S01]  /*18370*/  FMUL.FTZ R72, R72, R12 ;  /* 0x0000000c48487220 */ /* 0x000fe20000410000 */
[----:B------:R-:W4:Y:S01]  /*18380*/  MUFU.EX2 R11, R11 ;  /* 0x0000000b000b7308 */ /* 0x000f220000000800 */
        /* <DEDUP_REMOVED lines=16> */
[----:B----4-:R-:W-:-:S01]  /*18490*/  FADD.FTZ R4, R11, R4 ;  /* 0x000000040b047221 */ /* 0x010fc20000010000 */
        /* <DEDUP_REMOVED lines=8> */
[----:B-----5:R-:W-:Y:S01]  /*18520*/  F2FP.SATFINITE.E4M3.F32.PACK_AB_MERGE_C R154, R165, R164, RZ ;  /* 0x000000a4a59a723e */ /* 0x020fe200048070ff */
[-C--:B------:R-:W-:Y:S01]  /*18530*/  FMUL.FTZ R109, R109, R12.reuse ;  /* 0x0000000c6d6d7220 */ /* 0x080fe20000410000 */
[-C--:B------:R-:W-:Y:S01]  /*18540*/  FMUL.FTZ R112, R112, R12.reuse ;  /* 0x0000000c70707220 */ /* 0x080fe20000410000 */
[----:B------:R-:W-:Y:S01]  /*18550*/  FMUL.FTZ R113, R113, R12 ;  /* 0x0000000c71717220 */ /* 0x000fe20000410000 */
[----:B------:R-:W-:Y:S01]  /*18560*/  F2FP.SATFINITE.E4M3.F32.PACK_AB_MERGE_C R154, R161, R160, R154 ;  /* 0x000000a0a19a723e */ /* 0x000fe2000480709a */
        /* <DEDUP_REMOVED lines=19> */
[----:B------:R-:W-:Y:S01]  /*186a0*/  F2FP.SATFINITE.E4M3.F32.PACK_AB_MERGE_C R156, R158, R156, RZ ;  /* 0x0000009c9e9c723e */ /* 0x000fe200048070ff */
[-C--:B------:R-:W-:Y:S01]  /*186b0*/  FMUL.FTZ R141, R141, R12.reuse ;  /* 0x0000000c8d8d7220 */ /* 0x080fe20000410000 */
[-C--:B------:R-:W-:Y:S01]  /*186c0*/  FMUL.FTZ R144, R144, R12.reuse ;  /* 0x0000000c90907220 */ /* 0x080fe20000410000 */
[-C--:B------:R-:W-:Y:S01]  /*186d0*/  FMUL.FTZ R145, R145, R12.reuse ;  /* 0x0000000c91917220 */ /* 0x080fe20000410000 */
[----:B------:R-:W-:Y:S01]  /*186e0*/  F2FP.SATFINITE.E4M3.F32.PACK_AB_MERGE_C R155, R11, R155, R156 ;  /* 0x0000009b0b9b723e */ /* 0x000fe2000480709c */
[----:B------:R-:W-:Y:S01]  /*186f0*/  FMUL.FTZ R148, R148, R12 ;  /* 0x0000000c94947220 */ /* 0x000fe20000410000 */
[----:B------:R-:W0:Y:S01]  /*18700*/  MUFU.EX2 R172, R172 ;  /* 0x000000ac00ac7308 */ /* 0x000e220000000800 */
[----:B---3--:R-:W-:-:S01]  /*18710*/  FADD.FTZ R8, R169, R8 ;  /* 0x00000008a9087221 */ /* 0x008fc20000010000 */
[----:B------:R-:W-:Y:S01]  /*18720*/  FMUL.FTZ R149, R149, R12 ;  /* 0x0000000c95957220 */ /* 0x000fe20000410000 */
        /* <DEDUP_REMOVED lines=31> */
[----:B------:R-:W-:Y:S01]  /*18920*/  F2FP.SATFINITE.E4M3.F32.PACK_AB_MERGE_C R172, R173, R172, RZ ;  /* 0x000000acadac723e */ /* 0x000fe200048070ff */
        /* <DEDUP_REMOVED lines=27> */
[----:B------:R-:W-:Y:S01]  /*18ae0*/  F2FP.SATFINITE.E4M3.F32.PACK_AB_MERGE_C R157, R21, R157, R163 ;  /* 0x0000009d159d723e */ /* 0x000fe200048070a3 */
        /* <DEDUP_REMOVED lines=28> */
[----:B------:R-:W-:Y:S01]  /*18cb0*/  FMUL.FTZ R151, R151, R10 ;  /* 0x0000000a97977220 */ /* 0x000fe20000410000 */
[----:B------:R-:W-:-:S04]  /*18cc0*/  F2FP.SATFINITE.E4M3.F32.PACK_AB_MERGE_C R156, R169, R168, R172 ;  /* 0x000000a8a99c723e */ /* 0x000fc800048070ac */
[----:B------:R-:W0:Y:S01]  /*18cd0*/  MUFU.EX2 R184, R184 ;  /* 0x000000b800b87308 */ /* 0x000e220000000800 */
[----:B---3--:R-:W-:-:S01]  /*18ce0*/  FADD.FTZ R8, R181, R8 ;  /* 0x00000008b5087221 */ /* 0x008fc20000010000 */
[----:B------:R-:W-:-:S04]  /*18cf0*/  F2FP.SATFINITE.E4M3.F32.PACK_AB_MERGE_C R158, R181, R180, RZ ;  /* 0x000000b4b59e723e */ /* 0x000fc800048070ff */
[----:B------:R-:W-:Y:S02]  /*18d00*/  F2FP.SATFINITE.E4M3.F32.PACK_AB_MERGE_C R158, R177, R176, R158 ;  /* 0x000000b0b19e723e */ /* 0x000fe4000480709e */
[----:B------:R-:W3:Y:S01]  /*18d10*/  MUFU.EX2 R171, R171 ;  /* 0x000000ab00ab7308 */ /* 0x000ee20000000800 */
[----:B----4-:R-:W-:-:S07]  /*18d20*/  FADD.FTZ R4, R170, R4 ;  /* 0x00000004aa047221 */ /* 0x010fce0000010000 */
[----:B------:R-:W4:Y:S01]  /*18d30*/  MUFU.EX2 R185, R185 ;  /* 0x000000b900b97308 */ /* 0x000f220000000800 */
[----:B0-----:R-:W-:-:S07]  /*18d40*/  FADD.FTZ R8, R184, R8 ;  /* 0x00000008b8087221 */ /* 0x001fce0000010000 */
        /* <DEDUP_REMOVED lines=9> */
[----:B---3--:R-:W-:-:S07]  /*18de0*/  FADD.FTZ R8, R188, R8 ;  /* 0x00000008bc087221 */ /* 0x008fce0000010000 */
[----:B------:R-:W3:Y:S01]  /*18df0*/  MUFU.EX2 R190, R190 ;  /* 0x000000be00be7308 */ /* 0x000ee20000000800 */
[----:B----4-:R-:W-:-:S07]  /*18e00*/  FADD.FTZ R4, R167, R4 ;  /* 0x00000004a7047221 */ /* 0x010fce0000010000 */
[----:B------:R-:W4:Y:S01]  /*18e10*/  MUFU.EX2 R192, R192 ;  /* 0x000000c000c07308 */ /* 0x000f220000000800 */
[----:B0-----:R-:W-:-:S01]  /*18e20*/  FADD.FTZ R8, R189, R8 ;  /* 0x00000008bd087221 */ /* 0x001fc20000010000 */
[----:B------:R-:W-:-:S04]  /*18e30*/  F2FP.SATFINITE.E4M3.F32.PACK_AB_MERGE_C R160, R189, R188, RZ ;  /* 0x000000bcbda0723e */ /* 0x000fc800048070ff */
[----:B------:R-:W-:Y:S02]  /*18e40*/  F2FP.SATFINITE.E4M3.F32.PACK_AB_MERGE_C R160, R185, R184, R160 ;  /* 0x000000b8b9a0723e */ /* 0x000fe400048070a0 */
        /* <DEDUP_REMOVED lines=13> */
[----:B0-----:R-:W-:-:S07]  /*18f20*/  FADD.FTZ R8, R196, R8 ;  /* 0x00000008c4087221 */ /* 0x001fce0000010000 */
[----:B------:R-:W0:Y:S01]  /*18f30*/  MUFU.EX2 R198, R198 ;  /* 0x000000c600c67308 */ /* 0x000e220000000800 */
[----:B---3--:R-:W-:-:S07]  /*18f40*/  FADD.FTZ R4, R195, R4 ;  /* 0x00000004c3047221 */ /* 0x008fce0000010000 */
[----:B------:R-:W3:Y:S01]  /*18f50*/  MUFU.EX2 R200, R200 ;  /* 0x000000c800c87308 */ /* 0x000ee20000000800 */
[----:B----4-:R-:W-:-:S01]  /*18f60*/  FADD.FTZ R8, R197, R8 ;  /* 0x00000008c5087221 */ /* 0x010fc20000010000 */
[----:B------:R-:W-:-:S04]  /*18f70*/  F2FP.SATFINITE.E4M3.F32.PACK_AB_MERGE_C R196, R197, R196, RZ ;  /* 0x000000c4c5c4723e */ /* 0x000fc800048070ff */
[----:B------:R-:W-:Y:S02]  /*18f80*/  F2FP.SATFINITE.E4M3.F32.PACK_AB_MERGE_C R162, R193, R192, R196 ;  /* 0x000000c0c1a2723e */ /* 0x000fe400048070c4 */
        /* <DEDUP_REMOVED lines=34> */
[----:B------:R-:W-:-:S03]  /*191b0*/  F2FP.SATFINITE.E4M3.F32.PACK_AB_MERGE_C R166, R14, R212, RZ ;  /* 0x000000d40ea6723e */ /* 0x000fc600048070ff */
[----:B------:R-:W-:Y:S01]  /*191c0*/  FADD.FTZ R8, R14, R8 ;  /* 0x000000080e087221 */ /* 0x000fe20000010000 */
[----:B------:R-:W-:Y:S02]  /*191d0*/  F2FP.SATFINITE.E4M3.F32.PACK_AB_MERGE_C R166, R209, R208, R166 ;  /* 0x000000d0d1a6723e */ /* 0x000fe400048070a6 */
[----:B------:R-:W3:Y:S01]  /*191e0*/  MUFU.EX2 R15, R15 ;  /* 0x0000000f000f7308 */ /* 0x000ee20000000800 */
[----:B----4-:R-:W-:-:S04]  /*191f0*/  FADD.FTZ R4, R211, R4 ;  /* 0x00000004d3047221 */ /* 0x010fc80000010000 */
[----:B0-----:R-:W-:Y:S01]  /*19200*/  FADD.FTZ R4, R214, R4 ;  /* 0x00000004d6047221 */ /* 0x001fe20000010000 */
[----:B---3--:R-:W-:-:S03]  /*19210*/  F2FP.SATFINITE.E4M3.F32.PACK_AB_MERGE_C R14, R15, R214, RZ ;  /* 0x000000d60f0e723e */ /* 0x008fc600048070ff */
[----:B------:R-:W-:Y:S01]  /*19220*/  FADD.FTZ R4, R15, R4 ;  /* 0x000000040f047221 */ /* 0x000fe20000010000 */
[----:B------:R-:W-:Y:S01]  /*19230*/  F2FP.SATFINITE.E4M3.F32.PACK_AB_MERGE_C R167, R211, R210, R14 ;  /* 0x000000d2d3a7723e */ /* 0x000fe2000480700e */
[----:B------:R-:W-:Y:S06]  /*19240*/  @!P0 BRA `(.L_x_652) ;  /* 0x0000000000048947 */ /* 0x000fec0003800000 */
[----:B------:R-:W-:Y:S01]  /*19250*/  BPT.TRAP 0x1 ;  /* 0x000000040000795c */ /* 0x000fe20000300000 */
.L_x_652:
[----:B------:R0:W3:Y:S01]  /*19260*/  SYNCS.PHASECHK.TRANS64.TRYWAIT P2, [R5+URZ+0x38850], R6 ;  /* 0x03885006050075a7 */ /* 0x0000e2000804017f */
[----:B------:R-:W-:Y:S05]  /*19270*/  @!P0 BRA `(.L_x_653) ;  /* 0x0000000000048947 */ /* 0x000fea0003800000 */
[----:B------:R-:W-:Y:S01]  /*19280*/  BPT.TRAP 0x1 ;  /* 0x000000040000795c */ /* 0x000fe20000300000 */
.L_x_653:
[----:B------:R-:W-:Y:S04]  /*19290*/  BSSY B0, `(.L_x_654) ;  /* 0x0000004000007945 */ /* 0x000fe80003800000 */
[----:B---3--:R-:W-:Y:S05]  /*192a0*/  @P2 BRA `(.L_x_655) ;  /* 0x0000000000082947 */ /* 0x008fea0003800000 */
[----:B------:R-:W3:Y:S02]  /*192b0*/  SYNCS.PHASECHK.TRANS64.TRYWAIT P2, [R5+URZ+0x38850], R6 ;  /* 0x03885006050075a7 */ /* 0x000ee4000804017f */
[----:B---3--:R-:W-:Y:S05]  /*192c0*/  @!P2 BRA `(.L_x_656) ;  /* 0x00000118008ca947 */ /* 0x008fea0003800000 */
.L_x_655:
[----:B------:R-:W-:Y:S05]  /*192d0*/  BSYNC B0 ;  /* 0x0000000000007941 */ /* 0x000fea0003800000 */
.L_x_654:
[----:B------:R-:W4:Y:S01]  /*192e0*/  S2R R10, SR_TID.X ;  /* 0x00000000000a7919 */ /* 0x000f220000002100 */
[----:B01-3--:R-:W-:Y:S01]  /*192f0*/  LEA R6, R7, UR42, 0xb ;  /* 0x0000002a07067c11 */ /* 0x00bfe2000f8e58ff */
[----:B------:R-:W-:Y:S05]  /*19300*/  WARPSYNC.ALL ;  /* 0x0000000000007948 */ /* 0x000fea0003800000 */
[----:B------:R-:W-:Y:S01]  /*19310*/  MOV R7, 0x40000040 ;  /* 0x4000004000077802 */ /* 0x000fe20000000f00 */
[----:B------:R-:W-:Y:S01]  /*19320*/  IMAD.MOV.U32 R11, RZ, RZ, 0x40000040 ;  /* 0x40000040ff0b7424 */ /* 0x000fe200078e00ff */
[----:B------:R-:W-:Y:S02]  /*19330*/  R2UR UR6, R6 ;  /* 0x00000000060672ca */ /* 0x000fe400000e0000 */
[----:B------:R-:W-:-:S02]  /*19340*/  R2UR UR7, R7 ;  /* 0x00000000070772ca */ /* 0x000fc400000e0000 */
[----:B----4-:R-:W-:-:S05]  /*19350*/  SHF.R.U32.HI R10, RZ, 0x7, R10 ;  /* 0x00000007ff0a7819 */ /* 0x010fca000001160a */
[----:B------:R-:W-:Y:S02]  /*19360*/  VIADD R7, R10, 0x8 ;  /* 0x000000080a077836 */ /* 0x000fe40000000000 */
[----:B------:R-:W-:-:S03]  /*19370*/  VIADD R10, R6, 0x2 ;  /* 0x00000002060a7836 */ /* 0x000fc60000000000 */
[----:B------:R0:W-:Y:S02]  /*19380*/  BAR.SYNC.DEFER_BLOCKING R7, 0x100 ;  /* 0x000400070000751d */ /* 0x0001e40000010000 */
[----:B0-----:R-:W-:-:S04]  /*19390*/  IMAD.MOV.U32 R7, RZ, RZ, 0x40000040 ;  /* 0x40000040ff077424 */ /* 0x001fc800078e00ff */
[----:B------:R-:W-:-:S06]  /*193a0*/  WARPGROUP.ARRIVE ;  /* 0x00000000000079c5 */ /* 0x000fcc0000000000 */
[----:B------:R-:W-:Y:S01]  /*193b0*/  QGMMA.64x256x32.F32.E4M3.E4M3 R24, R152, gdesc[UR4], R24, gsb0 ;  /* 0x03e0000498187df3 */ /* 0x000fe20008000818 */
[----:B------:R-:W-:Y:S01]  /*193c0*/  R2UR UR6, R10 ;  /* 0x000000000a0672ca */ /* 0x000fe200000e0000 */
[C---:B------:R-:W-:Y:S01]  /*193d0*/  VIADD R10, R6.reuse, 0x4 ;  /* 0x00000004060a7836 */ /* 0x040fe20000000000 */
[----:B------:R-:W-:Y:S01]  /*193e0*/  R2UR UR7, R11 ;  /* 0x000000000b0772ca */ /* 0x000fe200000e0000 */
[----:B------:R-:W-:Y:S01]  /*193f0*/  VIADD R6, R6, 0x6 ;  /* 0x0000000606067836 */ /* 0x000fe20000000000 */
[----:B------:R-:W-:Y:S01]  /*19400*/  MOV R11, 0x40000040 ;  /* 0x40000040000b7802 */ /* 0x000fe20000000f00 */
[----:B------:R-:W-:Y:S02]  /*19410*/  WARPGROUP.DEPBAR.LE gsb0, 0x0 ;  /* 0x00008000000079c5 */ /* 0x000fe40000010000 */
[----:B------:R-:W-:-:S15]  /*19420*/  WARPGROUP.ARRIVE ;  /* 0x00000000000079c5 */ /* 0x000fde0000000000 */
[----:B------:R-:W-:-:S05]  /*19430*/  NOP ;  /* 0x0000000000007918 */ /* 0x000fca0000000000 */
[----:B------:R-:W-:Y:S01]  /*19440*/  QGMMA.64x256x32.F32.E4M3.E4M3 R24, R156, gdesc[UR4], R24, gsb0 ;  /* 0x03e000049c187df3 */ /* 0x000fe20008000818 */
[----:B------:R-:W-:Y:S02]  /*19450*/  R2UR UR6, R10 ;  /* 0x000000000a0672ca */ /* 0x000fe400000e0000 */
[----:B------:R-:W-:Y:S01]  /*19460*/  R2UR UR7, R11 ;  /* 0x000000000b0772ca */ /* 0x000fe200000e0000 */
[----:B------:R-:W-:Y:S02]  /*19470*/  WARPGROUP.DEPBAR.LE gsb0, 0x0 ;  /* 0x00008000000079c5 */ /* 0x000fe40000010000 */
[----:B------:R-:W-:-:S15]  /*19480*/  WARPGROUP.ARRIVE ;  /* 0x00000000000079c5 */ /* 0x000fde0000000000 */
[----:B------:R-:W-:-:S07]  /*19490*/  NOP ;  /* 0x0000000000007918 */ /* 0x000fce0000000000 */
[----:B------:R-:W-:Y:S01]  /*194a0*/  QGMMA.64x256x32.F32.E4M3.E4M3 R24, R160, gdesc[UR4], R24, gsb0 ;  /* 0x03e00004a0187df3 */ /* 0x000fe20008000818 */
[----:B------:R-:W-:Y:S02]  /*194b0*/  R2UR UR6, R6 ;  /* 0x00000000060672ca */ /* 0x000fe400000e0000 */
[----:B------:R-:W-:Y:S01]  /*194c0*/  R2UR UR7, R7 ;  /* 0x00000000070772ca */ /* 0x000fe200000e0000 */
[----:B------:R-:W-:Y:S02]  /*194d0*/  WARPGROUP.DEPBAR.LE gsb0, 0x0 ;  /* 0x00008000000079c5 */ /* 0x000fe40000010000 */
[----:B------:R-:W-:-:S15]  /*194e0*/  WARPGROUP.ARRIVE ;  /* 0x00000000000079c5 */ /* 0x000fde0000000000 */
[----:B------:R-:W-:-:S07]  /*194f0*/  NOP ;  /* 0x0000000000007918 */ /* 0x000fce0000000000 */
[----:B------:R-:W-:Y:S03]  /*19500*/  QGMMA.64x256x32.F32.E4M3.E4M3 R24, R164, gdesc[UR4], R24, gsb0 ;  /* 0x03e00004a4187df3 */ /* 0x000fe60008000818 */
[----:B------:R-:W-:Y:S02]  /*19510*/  WARPGROUP.DEPBAR.LE gsb0, 0x0 ;  /* 0x00008000000079c5 */ /* 0x000fe40000010000 */
[----:B------:R-:W-:Y:S05]  /*19520*/  @!P0 BRA `(.L_x_657) ;  /* 0x0000000000048947 */ /* 0x000fea0003800000 */
[----:B------:R-:W-:Y:S01]  /*19530*/  BPT.TRAP 0x1 ;  /* 0x000000040000795c */ /* 0x000fe20000300000 */
.L_x_657:
[----:B------:R-:W-:Y:S01]  /*19540*/  VIADD R5, R5, 0x38860 ;  /* 0x0003886005057836 */ /* 0x000fe20000000000 */
[----:B------:R-:W-:Y:S01]  /*19550*/  MOV R10, R13 ;  /* 0x0000000d000a7202 */ /* 0x000fe20000000f00 */
[----:B------:R-:W-:Y:S02]  /*19560*/  IMAD.U32 R6, RZ, RZ, UR60 ;  /* 0x0000003cff067e24 */ /* 0x000fe4000f8e00ff */
[----:B------:R-:W-:-:S03]  /*19570*/  IMAD.MOV.U32 R12, RZ, RZ, R0 ;  /* 0x000000ffff0c7224 */ /* 0x000fc600078e0000 */
[----:B------:R-:W-:-:S04]  /*19580*/  PRMT R5, R6, 0x654, R5 ;  /* 0x0000065406057816 */ /* 0x000fc80000000005 */
[----:B------:R0:W-:Y:S01]  /*19590*/  SYNCS.ARRIVE.TRANS64.RED.A1T0 RZ, [R5+URZ], RZ ;  /* 0x000000ff05ff79a7 */ /* 0x0001e2000810043f */
[----:B------:R-:W-:Y:S05]  /*195a0*/  @P1 BRA `(.L_x_658) ;  /* 0xffffffd800cc1947 */ /* 0x000fea000383ffff */
.L_x_646:
[----:B------:R-:W3:Y:S04]  /*195b0*/  LDL R14, [R1+0x4c] ;  /* 0x00004c00010e7983 */ /* 0x000ee80000100800 */
[----:B------:R-:W4:Y:S01]  /*195c0*/  LDL R11, [R1+0x38] ;  /* 0x00003800010b7983 */ /* 0x000f220000100800 */
[----:B------:R-:W-:Y:S05]  /*195d0*/  WARPSYNC.ALL ;  /* 0x0000000000007948 */ /* 0x000fea0003800000 */
[----:B------:R-:W1:Y:S01]  /*195e0*/  SHFL.BFLY PT, R3, R8, 0x2, 0x1f ;  /* 0x0c401f0008037f89 */ /* 0x000e6200000e0000 */
[----:B------:R-:W-:Y:S01]  /*195f0*/  CS2R R6, SRZ ;  /* 0x0000000000067805 */ /* 0x000fe2000001ff00 */
[----:B------:R-:W-:Y:S01]  /*19600*/  IMAD.MOV.U32 R170, RZ, RZ, -0x800000 ;  /* 0xff800000ffaa7424 */ /* 0x000fe200078e00ff */
[----:B------:R-:W-:Y:S01]  /*19610*/  ULDC.64 UR4, c[0x0][0x9a0] ;  /* 0x0002680000047ab9 */ /* 0x000fe20000000a00 */
[----:B------:R-:W-:-:S02]  /*19620*/  IMAD.MOV.U32 R169, RZ, RZ, -0x800000 ;  /* 0xff800000ffa97424 */ /* 0x000fc400078e00ff */
[----:B-1----:R-:W-:Y:S02]  /*19630*/  FADD.FTZ R3, R3, R8 ;  /* 0x0000000803037221 */ /* 0x002fe40000010000 */
[----:B------:R-:W5:Y:S04]  /*19640*/  LDL.LU R8, [R1+0x54] ;  /* 0x0000540001087983 */ /* 0x000f680000300800 */
[----:B0-----:R-:W0:Y:S02]  /*19650*/  SHFL.BFLY PT, R5, R3, 0x1, 0x1f ;  /* 0x0c201f0003057f89 */ /* 0x001e2400000e0000 */
[----:B0-----:R-:W-:Y:S01]  /*19660*/  FADD.FTZ R5, R3, R5 ;  /* 0x0000000503057221 */ /* 0x001fe20000010000 */
[----:B------:R0:W-:Y:S08]  /*19670*/  BAR.ARV R9, 0x100 ;  /* 0x000400090000751d */ /* 0x0001f00000002000 */
[----:B------:R-:W-:Y:S06]  /*19680*/  BAR.ARV 0x8, 0x180 ;  /* 0x0206000000007b1d */ /* 0x000fec0000002000 */
[----:B------:R-:W-:-:S13]  /*19690*/  FSETP.NE.FTZ.AND P0, PT, R5, RZ, PT ;  /* 0x000000ff0500720b */ /* 0x000fda0003f15000 */
[----:B------:R1:W-:Y:S02]  /*196a0*/  @P0 MUFU.RCP R6, R5 ;  /* 0x0000000500060308 */ /* 0x0003e40000001000 */
[----:B-1----:R-:W-:-:S05]  /*196b0*/  FMUL.FTZ R5, R5, 0.00390625 ;  /* 0x3b80000005057820 */ /* 0x002fca0000410000 */
[----:B------:R-:W-:-:S13]  /*196c0*/  FSETP.NE.FTZ.AND P0, PT, R5, RZ, PT ;  /* 0x000000ff0500720b */ /* 0x000fda0003f15000 */
[----:B------:R1:W2:Y:S02]  /*196d0*/  @P0 MUFU.LG2 R3, R5 ;  /* 0x0000000500030308 */ /* 0x0002a40000000c00 */
[----:B-1----:R-:W-:Y:S01]  /*196e0*/  @P0 FMUL.FTZ R5, R2, 0.69314718246459960938 ;  /* 0x3f31721802050820 */ /* 0x002fe20000410000 */
[----:B--2---:R-:W-:-:S04]  /*196f0*/  @P0 FMUL.FTZ R3, R3, 0.69314718246459960938 ;  /* 0x3f31721803030820 */ /* 0x004fc80000410000 */
[----:B------:R-:W-:Y:S02]  /*19700*/  @P0 FFMA.FTZ R170, R5, R0, R3 ;  /* 0x0000000005aa0223 */ /* 0x000fe40000010003 */
[----:B------:R-:W1:Y:S02]  /*19710*/  SHFL.BFLY PT, R0, R4, 0x2, 0x1f ;  /* 0x0c401f0004007f89 */ /* 0x000e6400000e0000 */
[----:B-1----:R-:W-:-:S05]  /*19720*/  FADD.FTZ R0, R0, R4 ;  /* 0x0000000400007221 */ /* 0x002fca0000010000 */
[----:B------:R-:W1:Y:S02]  /*19730*/  SHFL.BFLY PT, R3, R0, 0x1, 0x1f ;  /* 0x0c201f0000037f89 */ /* 0x000e6400000e0000 */
[----:B-1----:R-:W-:-:S04]  /*19740*/  FADD.FTZ R3, R0, R3 ;  /* 0x0000000300037221 */ /* 0x002fc80000010000 */
[C---:B------:R-:W-:Y:S01]  /*19750*/  FMUL.FTZ R0, R3.reuse, 0.00390625 ;  /* 0x3b80000003007820 */ /* 0x040fe20000410000 */
[----:B------:R-:W-:-:S13]  /*19760*/  FSETP.NE.FTZ.AND P0, PT, R3, RZ, PT ;  /* 0x000000ff0300720b */ /* 0x000fda0003f15000 */
[----:B------:R-:W-:Y:S01]  /*19770*/  @P0 MUFU.RCP R7, R3 ;  /* 0x0000000300070308 */ /* 0x000fe20000001000 */
[----:B------:R-:W-:-:S13]  /*19780*/  FSETP.NE.FTZ.AND P0, PT, R0, RZ, PT ;  /* 0x000000ff0000720b */ /* 0x000fda0003f15000 */
[----:B------:R-:W1:Y:S01]  /*19790*/  @P0 MUFU.LG2 R0, R0 ;  /* 0x0000000000000308 */ /* 0x000e620000000c00 */
[----:B------:R-:W-:Y:S01]  /*197a0*/  @P0 FMUL.FTZ R2, R2, 0.69314718246459960938 ;  /* 0x3f31721802020820 */ /* 0x000fe20000410000 */
[----:B-1----:R-:W-:-:S04]  /*197b0*/  @P0 FMUL.FTZ R0, R0, 0.69314718246459960938 ;  /* 0x3f31721800000820 */ /* 0x002fc80000410000 */
[----:B------:R-:W-:Y:S01]  /*197c0*/  @P0 FFMA.FTZ R169, R2, R13, R0 ;  /* 0x0000000d02a90223 */ /* 0x000fe20000010000 */
[----:B------:R-:W-:-:S04]  /*197d0*/  ISETP.NE.U32.AND P0, PT, RZ, UR4, PT ;  /* 0x00000004ff007c0c */ /* 0x000fc8000bf05070 */
[----:B------:R-:W-:-:S13]  /*197e0*/  ISETP.NE.AND.EX P0, PT, RZ, UR5, PT, P0 ;  /* 0x00000005ff007c0c */ /* 0x000fda000bf05300 */
[----:B------:R-:W3:Y:S02]  /*197f0*/  @P0 LDC.64 R2, c[0x0][0x9c8] ;  /* 0x00027200ff020b82 */ /* 0x000ee40000000a00 */
[----:B---3--:R-:W-:-:S04]  /*19800*/  @P0 IMAD R4, R14, R2, RZ ;  /* 0x000000020e040224 */ /* 0x008fc800078e02ff */
[C---:B----4-:R-:W-:Y:S02]  /*19810*/  @P0 IMAD R4, R11.reuse, R3, R4 ;  /* 0x000000030b040224 */ /* 0x050fe400078e0204 */
[----:B------:R-:W-:-:S04]  /*19820*/  @P0 IMAD.WIDE.U32 R2, R11, R2, RZ ;  /* 0x000000020b020225 */ /* 0x000fc800078e00ff */
[----:B------:R-:W-:Y:S01]  /*19830*/  @P0 IMAD.IADD R5, R3, 0x1, R4 ;  /* 0x0000000103050824 */ /* 0x000fe200078e0204 */
[----:B------:R-:W-:Y:S02]  /*19840*/  @P0 MOV R4, R2 ;  /* 0x0000000200040202 */ /* 0x000fe40000000f00 */
[----:B------:R-:W1:Y:S03]  /*19850*/  @P0 LDC.64 R2, c[0x0][0x9d0] ;  /* 0x00027400ff020b82 */ /* 0x000e660000000a00 */
[----:B-1----:R-:W-:-:S04]  /*19860*/  @P0 IMAD.WIDE.U32 R4, R220, R2, R4 ;  /* 0x00000002dc040225 */ /* 0x002fc800078e0004 */
[----:B------:R-:W-:Y:S01]  /*19870*/  @P0 IMAD R3, R220, R3, R5 ;  /* 0x00000003dc030224 */ /* 0x000fe200078e0205 */
[----:B------:R-:W-:-:S04]  /*19880*/  @P0 LEA R2, P1, R4, UR4, 0x2 ;  /* 0x0000000404020c11 */ /* 0x000fc8000f8210ff */
[----:B------:R-:W-:Y:S01]  /*19890*/  @P0 LEA.HI.X R3, R4, UR5, R3, 0x2, P1 ;  /* 0x0000000504030c11 */ /* 0x000fe200088f1403 */
[----:B------:R-:W-:-:S06]  /*198a0*/  IMAD.MOV.U32 R4, RZ, RZ, 0x3f800000 ;  /* 0x3f800000ff047424 */ /* 0x000fcc00078e00ff */
[----:B------:R-:W2:Y:S01]  /*198b0*/  @P0 LDG.E R4, desc[UR36][R2.64] ;  /* 0x0000002402040981 */ /* 0x000ea2000c1e1900 */
[----:B-----5:R-:W-:-:S05]  /*198c0*/  VIADD R8, R8, 0x1 ;  /* 0x0000000108087836 */ /* 0x020fca0000000000 */
[----:B------:R0:W-:Y:S01]  /*198d0*/  STL [R1+0x54], R8 ;  /* 0x0000540801007387 */ /* 0x0001e20000100800 */
[----:B------:R-:W-:-:S05]  /*198e0*/  VIADD R222, R222, 0x1 ;  /* 0x00000001dede7836 */ /* 0x000fca0000000000 */
[C---:B------:R-:W-:Y:S02]  /*198f0*/  ISETP.NE.AND P1, PT, R222.reuse, 0x2, PT ;  /* 0x00000002de00780c */ /* 0x040fe40003f25270 */
[----:B------:R-:W-:Y:S02]  /*19900*/  PLOP3.LUT P0, PT, PT, PT, PT, 0x8, 0x0 ;  /* 0x000000000000781c */ /* 0x000fe40003f0e170 */
[----:B------:R-:W-:Y:S01]  /*19910*/  SEL R222, R222, RZ, P1 ;  /* 0x000000ffdede7207 */ /* 0x000fe20000800000 */
[-C--:B--2---:R-:W-:Y:S01]  /*19920*/  FMUL.FTZ R0, R6, R4.reuse ;  /* 0x0000000406007220 */ /* 0x084fe20000410000 */
[----:B------:R-:W-:-:S03]  /*19930*/  FMUL.FTZ R2, R7, R4 ;  /* 0x0000000407027220 */ /* 0x000fc60000410000 */
        /* <DEDUP_REMOVED lines=64> */
[----:B------:R-:W-:Y:S01]  /*19d40*/  SEL R0, RZ, 0x1, P1 ;  /* 0x00000001ff007807 */ /* 0x000fe20000800000 */
        /* <DEDUP_REMOVED lines=64> */
[----:B0-----:R-:W-:-:S07]  /*1a150*/  LOP3.LUT R223, R223, R0, RZ, 0x3c, !PT ;  /* 0x00000000dfdf7212 */ /* 0x001fce00078e3cff */
.L_x_593:
[----:B------:R-:W-:Y:S05]  /*1a160*/  WARPSYNC.ALL ;  /* 0x0000000000007948 */ /* 0x000fea0003800000 */
[----:B------:R-:W2:Y:S01]  /*1a170*/  LDL R0, [R1+0x3c] ;  /* 0x00003c0001007983 */ /* 0x000ea20000100800 */
[----:B------:R-:W0:Y:S01]  /*1a180*/  S2UR UR60, SR_CgaCtaId ;  /* 0x00000000003c79c3 */ /* 0x000e220000008800 */
[----:B------:R-:W-:Y:S01]  /*1a190*/  UMOV UR4, 0x400 ;  /* 0x0000040000047882 */ /* 0x000fe20000000000 */
[----:B------:R-:W-:Y:S01]  /*1a1a0*/  BSSY B0, `(.L_x_659) ;  /* 0x000071d000007945 */ /* 0x000fe20003800000 */
[----:B0-----:R-:W-:-:S06]  /*1a1b0*/  ULEA UR4, UR60, UR4, 0x18 ;  /* 0x000000043c047291 */ /* 0x001fcc000f8ec03f */
[----:B------:R-:W-:Y:S01]  /*1a1c0*/  IMAD.U32 R19, RZ, RZ, UR4 ;  /* 0x00000004ff137e24 */ /* 0x000fe2000f8e00ff */
[----:B------:R-:W-:Y:S06]  /*1a1d0*/  BAR.SYNC.DEFER_BLOCKING 0x5, 0x180 ;  /* 0x0146000000007b1d */ /* 0x000fec0000010000 */
[----:B------:R0:W1:Y:S02]  /*1a1e0*/  LDS.128 R40, [R19+0x388d0] ;  /* 0x0388d00013287984 */ /* 0x0000640000000c00 */
[----:B------:R-:W-:Y:S06]  /*1a1f0*/  BAR.ARV 0x4, 0x180 ;  /* 0x0106000000007b1d */ /* 0x000fec0000002000 */
[----:B--2---:R-:W-:-:S13]  /*1a200*/  ISETP.NE.AND P1, PT, R0, RZ, PT ;  /* 0x000000ff0000720c */ /* 0x004fda0003f25270 */
[----:B------:R-:W2:Y:S02]  /*1a210*/  @!P1 LDC R0, c[0x0][0xad4] ;  /* 0x0002b500ff009b82 */ /* 0x000ea40000000800 */
[----:B--2---:R0:W-:Y:S01]  /*1a220*/  @!P1 STL [R1+0x3c], R0 ;  /* 0x00003c0001009387 */ /* 0x0041e20000100800 */
[----:B-1----:R-:W-:Y:S05]  /*1a230*/  @P0 BRA `(.L_x_660) ;  /* 0x0000006000540947 */ /* 0x002fea0003800000 */
[----:B------:R-:W2:Y:S01]  /*1a240*/  LDL R2, [R1+0x1a0] ;  /* 0x0001a00001027983 */ /* 0x000ea20000100800 */
[----:B------:R-:W-:Y:S01]  /*1a250*/  ULDC.64 UR4, c[0x4][0x38] ;  /* 0x01000e0000047ab9 */ /* 0x000fe20000000a00 */
[----:B0-----:R-:W0:Y:S01]  /*1a260*/  S2R R0, SR_SWINHI ;  /* 0x0000000000007919 */ /* 0x001e220000002f00 */
[----:B-----5:R-:W1:Y:S01]  /*1a270*/  S2R R24, SR_TID.X ;  /* 0x0000000000187919 */ /* 0x020e620000002100 */
[----:B------:R-:W-:Y:S02]  /*1a280*/  MOV R20, R19 ;  /* 0x0000001300147202 */ /* 0x000fe40000000f00 */
[----:B0-----:R-:W-:-:S03]  /*1a290*/  MOV R21, R0 ;  /* 0x0000000000157202 */ /* 0x001fc60000000f00 */
[----:B--2---:R-:W-:-:S03]  /*1a2a0*/  IMAD.WIDE R2, R2, 0x2, R20 ;  /* 0x0000000202027825 */ /* 0x004fc600078e0214 */
[C---:B------:R-:W-:Y:S02]  /*1a2b0*/  IADD3 R46, P5, R2.reuse, 0xc000, RZ ;  /* 0x0000c000022e7810 */ /* 0x040fe40007fbe0ff */
[----:B------:R-:W-:Y:S02]  /*1a2c0*/  IADD3 R50, P1, R2, 0xc060, RZ ;  /* 0x0000c06002327810 */ /* 0x000fe40007f3e0ff */
[----:B------:R-:W-:Y:S02]  /*1a2d0*/  LOP3.LUT R47, R46, 0x380, RZ, 0xc0, !PT ;  /* 0x000003802e2f7812 */ /* 0x000fe400078ec0ff */
[----:B------:R-:W-:Y:S02]  /*1a2e0*/  LOP3.LUT R0, R50, 0x380, RZ, 0xc0, !PT ;  /* 0x0000038032007812 */ /* 0x000fe400078ec0ff */
[----:B------:R-:W-:Y:S02]  /*1a2f0*/  SHF.R.U64 R47, R47, 0x3, RZ ;  /* 0x000000032f2f7819 */ /* 0x000fe400000012ff */
[----:B------:R-:W-:-:S02]  /*1a300*/  IADD3 R54, P0, R2, 0xc040, RZ ;  /* 0x0000c04002367810 */ /* 0x000fc40007f1e0ff */
[----:B------:R-:W-:Y:S01]  /*1a310*/  LOP3.LUT R46, R47, R46, RZ, 0x3c, !PT ;  /* 0x0000002e2f2e7212 */ /* 0x000fe200078e3cff */
[--C-:B------:R-:W-:Y:S01]  /*1a320*/  IMAD.X R47, RZ, RZ, R3.reuse, P5 ;  /* 0x000000ffff2f7224 */ /* 0x100fe200028e0603 */
[----:B------:R-:W-:Y:S02]  /*1a330*/  SHF.R.U64 R0, R0, 0x3, RZ ;  /* 0x0000000300007819 */ /* 0x000fe400000012ff */
[----:B------:R-:W-:Y:S02]  /*1a340*/  LOP3.LUT R55, R54, 0x380, RZ, 0xc0, !PT ;  /* 0x0000038036377812 */ /* 0x000fe400078ec0ff */
[C---:B------:R-:W-:Y:S02]  /*1a350*/  IADD3 R26, P5, R2.reuse, 0x4040, RZ ;  /* 0x00004040021a7810 */ /* 0x040fe40007fbe0ff */
[----:B------:R-:W-:Y:S02]  /*1a360*/  IADD3 R30, P4, R2, 0x8060, RZ ;  /* 0x00008060021e7810 */ /* 0x000fe40007f9e0ff */
[----:B------:R-:W-:Y:S01]  /*1a370*/  LOP3.LUT R50, R0, R50, RZ, 0x3c, !PT ;  /* 0x0000003200327212 */ /* 0x000fe200078e3cff */
[----:B------:R-:W-:Y:S01]  /*1a380*/  IMAD.X R27, RZ, RZ, R3, P5 ;  /* 0x000000ffff1b7224 */ /* 0x000fe200028e0603 */
[----:B------:R-:W-:-:S02]  /*1a390*/  SHF.R.U64 R55, R55, 0x3, RZ ;  /* 0x0000000337377819 */ /* 0x000fc400000012ff */
[----:B------:R-:W-:Y:S02]  /*1a3a0*/  LOP3.LUT R0, R26, 0x380, RZ, 0xc0, !PT ;  /* 0x000003801a007812 */ /* 0x000fe400078ec0ff */
[----:B------:R-:W-:Y:S02]  /*1a3b0*/  LOP3.LUT R31, R30, 0x380, RZ, 0xc0, !PT ;  /* 0x000003801e1f7812 */ /* 0x000fe400078ec0ff */
[----:B------:R-:W-:Y:S01]  /*1a3c0*/  LOP3.LUT R54, R55, R54, RZ, 0x3c, !PT ;  /* 0x0000003637367212 */ /* 0x000fe200078e3cff */
[----:B------:R-:W-:Y:S01]  /*1a3d0*/  IMAD.X R55, RZ, RZ, R3, P0 ;  /* 0x000000ffff377224 */ /* 0x000fe200000e0603 */
[----:B------:R-:W-:Y:S02]  /*1a3e0*/  IADD3.X R51, RZ, R3, RZ, P1, !PT ;  /* 0x00000003ff337210 */ /* 0x000fe40000ffe4ff */
[----:B------:R-:W-:Y:S02]  /*1a3f0*/  SHF.R.U64 R0, R0, 0x3, RZ ;  /* 0x0000000300007819 */ /* 0x000fe400000012ff */
[----:B------:R-:W-:-:S02]  /*1a400*/  IADD3 R38, P3, R2, 0xc020, RZ ;  /* 0x0000c02002267810 */ /* 0x000fc40007f7e0ff */
[----:B------:R-:W-:Y:S02]  /*1a410*/  SHF.R.U64 R31, R31, 0x3, RZ ;  /* 0x000000031f1f7819 */ /* 0x000fe400000012ff */
[----:B------:R-:W-:Y:S02]  /*1a420*/  LOP3.LUT R26, R0, R26, RZ, 0x3c, !PT ;  /* 0x0000001a001a7212 */ /* 0x000fe400078e3cff */
[----:B------:R-:W-:Y:S02]  /*1a430*/  MOV R4, R50 ;  /* 0x0000003200047202 */ /* 0x000fe40000000f00 */
[----:B------:R-:W-:Y:S02]  /*1a440*/  LOP3.LUT R39, R38, 0x380, RZ, 0xc0, !PT ;  /* 0x0000038026277812 */ /* 0x000fe400078ec0ff */
[----:B------:R-:W-:Y:S01]  /*1a450*/  LOP3.LUT R30, R31, R30, RZ, 0x3c, !PT ;  /* 0x0000001e1f1e7212 */ /* 0x000fe200078e3cff */
[----:B------:R-:W-:Y:S01]  /*1a460*/  IMAD.X R31, RZ, RZ, R3, P4 ;  /* 0x000000ffff1f7224 */ /* 0x000fe200020e0603 */
[----:B------:R-:W-:Y:S01]  /*1a470*/  MOV R0, R54 ;  /* 0x0000003600007202 */ /* 0x000fe20000000f00 */
[----:B------:R-:W-:Y:S01]  /*1a480*/  STL [R1+0x104], R4 ;  /* 0x0001040401007387 */ /* 0x000fe20000100800 */
[----:B------:R-:W-:-:S02]  /*1a490*/  IADD3 R50, P4, R2, 0x4020, RZ ;  /* 0x0000402002327810 */ /* 0x000fc40007f9e0ff */
[----:B------:R-:W-:Y:S01]  /*1a4a0*/  IADD3 R34, P2, R2, 0x8040, RZ ;  /* 0x0000804002227810 */ /* 0x000fe20007f5e0ff */
[----:B------:R0:W-:Y:S01]  /*1a4b0*/  STL [R1+0xec], R0 ;  /* 0x0000ec0001007387 */ /* 0x0001e20000100800 */
[----:B------:R-:W-:Y:S02]  /*1a4c0*/  SHF.R.U64 R39, R39, 0x3, RZ ;  /* 0x0000000327277819 */ /* 0x000fe400000012ff */
[----:B------:R-:W-:Y:S02]  /*1a4d0*/  LOP3.LUT R35, R34, 0x380, RZ, 0xc0, !PT ;  /* 0x0000038022237812 */ /* 0x000fe400078ec0ff */
[----:B------:R-:W-:Y:S01]  /*1a4e0*/  LOP3.LUT R38, R39, R38, RZ, 0x3c, !PT ;  /* 0x0000002627267212 */ /* 0x000fe200078e3cff */
[----:B------:R-:W-:Y:S01]  /*1a4f0*/  IMAD.X R39, RZ, RZ, R3, P3 ;  /* 0x000000ffff277224 */ /* 0x000fe200018e0603 */
[----:B------:R-:W-:Y:S02]  /*1a500*/  SHF.R.U64 R35, R35, 0x3, RZ ;  /* 0x0000000323237819 */ /* 0x000fe400000012ff */
[----:B------:R-:W-:-:S02]  /*1a510*/  IADD3 R6, P1, R2, 0x8020, RZ ;  /* 0x0000802002067810 */ /* 0x000fc40007f3e0ff */
[----:B0-----:R-:W-:Y:S02]  /*1a520*/  LOP3.LUT R0, R50, 0x380, RZ, 0xc0, !PT ;  /* 0x0000038032007812 */ /* 0x001fe400078ec0ff */
[----:B------:R-:W-:Y:S02]  /*1a530*/  MOV R4, R38 ;  /* 0x0000002600047202 */ /* 0x000fe40000000f00 */
[----:B------:R-:W-:Y:S02]  /*1a540*/  SHF.R.U64 R0, R0, 0x3, RZ ;  /* 0x0000000300007819 */ /* 0x000fe400000012ff */
[----:B------:R-:W-:Y:S01]  /*1a550*/  LOP3.LUT R34, R35, R34, RZ, 0x3c, !PT ;  /* 0x0000002223227212 */ /* 0x000fe200078e3cff */
[----:B------:R0:W-:Y:S01]  /*1a560*/  STL [R1+0xe4], R4 ;  /* 0x0000e40401007387 */ /* 0x0001e20000100800 */
[----:B------:R-:W-:Y:S02]  /*1a570*/  LOP3.LUT R50, R0, R50, RZ, 0x3c, !PT ;  /* 0x0000003200327212 */ /* 0x000fe400078e3cff */
[----:B------:R-:W-:-:S02]  /*1a580*/  MOV R0, R46 ;  /* 0x0000002e00007202 */ /* 0x000fc40000000f00 */
[----:B------:R-:W-:Y:S02]  /*1a590*/  IADD3.X R35, RZ, R3, RZ, P2, !PT ;  /* 0x00000003ff237210 */ /* 0x000fe400017fe4ff */
[----:B------:R-:W-:Y:S01]  /*1a5a0*/  IADD3 R38, P2, R2, 0x4000, RZ ;  /* 0x0000400002267810 */ /* 0x000fe20007f5e0ff */
[----:B------:R2:W-:Y:S01]  /*1a5b0*/  STL [R1+0xc8], R0 ;  /* 0x0000c80001007387 */ /* 0x0005e20000100800 */
[----:B------:R-:W-:Y:S02]  /*1a5c0*/  LOP3.LUT R7, R6, 0x380, RZ, 0xc0, !PT ;  /* 0x0000038006077812 */ /* 0x000fe400078ec0ff */
[----:B------:R-:W-:Y:S01]  /*1a5d0*/  IADD3 R8, P0, R2, 0x8000, RZ ;  /* 0x0000800002087810 */ /* 0x000fe20007f1e0ff */
[----:B------:R-:W-:Y:S01]  /*1a5e0*/  IMAD.X R39, RZ, RZ, R3, P2 ;  /* 0x000000ffff277224 */ /* 0x000fe200010e0603 */
[----:B------:R-:W-:Y:S02]  /*1a5f0*/  SHF.R.U64 R7, R7, 0x3, RZ ;  /* 0x0000000307077819 */ /* 0x000fe400000012ff */
[----:B0-----:R-:W-:-:S02]  /*1a600*/  MOV R4, R30 ;  /* 0x0000001e00047202 */ /* 0x001fc40000000f00 */
[----:B------:R-:W-:Y:S01]  /*1a610*/  LOP3.LUT R6, R7, R6, RZ, 0x3c, !PT ;  /* 0x0000000607067212 */ /* 0x000fe200078e3cff */
[----:B------:R-:W-:Y:S01]  /*1a620*/  IMAD.X R7, RZ, RZ, R3, P1 ;  /* 0x000000ffff077224 */ /* 0x000fe200008e0603 */
[----:B--2---:R-:W-:Y:S01]  /*1a630*/  LOP3.LUT R0, R38, 0x380, RZ, 0xc0, !PT ;  /* 0x0000038026007812 */ /* 0x004fe200078ec0ff */
[----:B------:R0:W-:Y:S01]  /*1a640*/  STL [R1+0xbc], R4 ;  /* 0x0000bc0401007387 */ /* 0x0001e20000100800 */
[----:B------:R-:W-:Y:S02]  /*1a650*/  LOP3.LUT R9, R8, 0x380, RZ, 0xc0, !PT ;  /* 0x0000038008097812 */ /* 0x000fe400078ec0ff */
[----:B------:R-:W-:Y:S02]  /*1a660*/  SHF.R.U64 R0, R0, 0x3, RZ ;  /* 0x0000000300007819 */ /* 0x000fe400000012ff */
[----:B------:R-:W-:Y:S02]  /*1a670*/  IADD3 R14, P3, R2, 0x4060, RZ ;  /* 0x00004060020e7810 */ /* 0x000fe40007f7e0ff */
[----:B------:R-:W-:-:S02]  /*1a680*/  LOP3.LUT R38, R0, R38, RZ, 0x3c, !PT ;  /* 0x0000002600267212 */ /* 0x000fc400078e3cff */
[----:B------:R-:W-:Y:S02]  /*1a690*/  MOV R0, R34 ;  /* 0x0000002200007202 */ /* 0x000fe40000000f00 */
[----:B------:R-:W-:Y:S02]  /*1a6a0*/  IADD3 R30, P1, R2, 0x60, RZ ;  /* 0x00000060021e7810 */ /* 0x000fe40007f3e0ff */
[----:B------:R-:W-:Y:S01]  /*1a6b0*/  SHF.R.U64 R9, R9, 0x3, RZ ;  /* 0x0000000309097819 */ /* 0x000fe200000012ff */
[----:B------:R2:W-:Y:S01]  /*1a6c0*/  STL [R1+0xac], R0 ;  /* 0x0000ac0001007387 */ /* 0x0005e20000100800 */
[----:B------:R-:W-:Y:S01]  /*1a6d0*/  LOP3.LUT R15, R14, 0x380, RZ, 0xc0, !PT ;  /* 0x000003800e0f7812 */ /* 0x000fe200078ec0ff */
[--C-:B------:R-:W-:Y:S01]  /*1a6e0*/  IMAD.X R31, RZ, RZ, R3.reuse, P1 ;  /* 0x000000ffff1f7224 */ /* 0x100fe200008e0603 */
[----:B------:R-:W-:Y:S01]  /*1a6f0*/  LOP3.LUT R8, R9, R8, RZ, 0x3c, !PT ;  /* 0x0000000809087212 */ /* 0x000fe200078e3cff */
[----:B------:R-:W-:Y:S01]  /*1a700*/  IMAD.X R9, RZ, RZ, R3, P0 ;  /* 0x000000ffff097224 */ /* 0x000fe200000e0603 */
[----:B------:R-:W-:-:S02]  /*1a710*/  SHF.R.U64 R15, R15, 0x3, RZ ;  /* 0x000000030f0f7819 */ /* 0x000fc400000012ff */
[----:B0-----:R-:W-:Y:S02]  /*1a720*/  MOV R4, R6 ;  /* 0x0000000600047202 */ /* 0x001fe40000000f00 */
[----:B------:R-:W-:Y:S01]  /*1a730*/  LOP3.LUT R14, R15, R14, RZ, 0x3c, !PT ;  /* 0x0000000e0f0e7212 */ /* 0x000fe200078e3cff */
[--C-:B------:R-:W-:Y:S01]  /*1a740*/  IMAD.X R15, RZ, RZ, R3.reuse, P3 ;  /* 0x000000ffff0f7224 */ /* 0x100fe200018e0603 */
[----:B--2---:R-:W-:Y:S01]  /*1a750*/  LOP3.LUT R0, R30, 0x380, RZ, 0xc0, !PT ;  /* 0x000003801e007812 */ /* 0x004fe200078ec0ff */
[----:B------:R0:W-:Y:S01]  /*1a760*/  STL [R1+0xa8], R4 ;  /* 0x0000a80401007387 */ /* 0x0001e20000100800 */
[----:B------:R-:W-:Y:S02]  /*1a770*/  IADD3 R6, P0, R2, 0x40, RZ ;  /* 0x0000004002067810 */ /* 0x000fe40007f1e0ff */
[----:B------:R-:W-:Y:S02]  /*1a780*/  SHF.R.U64 R0, R0, 0x3, RZ ;  /* 0x0000000300007819 */ /* 0x000fe400000012ff */
[----:B------:R-:W-:Y:S01]  /*1a790*/  IADD3.X R51, RZ, R3, RZ, P4, !PT ;  /* 0x00000003ff337210 */ /* 0x000fe200027fe4ff */
[----:B------:R-:W-:Y:S01]  /*1a7a0*/  IMAD.X R7, RZ, RZ, R3, P0 ;  /* 0x000000ffff077224 */ /* 0x000fe200000e0603 */
[----:B------:R-:W-:-:S02]  /*1a7b0*/  LOP3.LUT R30, R0, R30, RZ, 0x3c, !PT ;  /* 0x0000001e001e7212 */ /* 0x000fc400078e3cff */
[----:B------:R-:W-:Y:S02]  /*1a7c0*/  MOV R0, R8 ;  /* 0x0000000800007202 */ /* 0x000fe40000000f00 */
[----:B0-----:R-:W-:Y:S02]  /*1a7d0*/  MOV R4, R14 ;  /* 0x0000000e00047202 */ /* 0x001fe40000000f00 */
[----:B------:R-:W-:Y:S01]  /*1a7e0*/  MOV R215, R50 ;  /* 0x0000003200d77202 */ /* 0x000fe20000000f00 */
[----:B------:R0:W-:Y:S01]  /*1a7f0*/  STL [R1+0xa4], R0 ;  /* 0x0000a40001007387 */ /* 0x0001e20000100800 */
[----:B------:R-:W-:Y:S02]  /*1a800*/  MOV R214, R38 ;  /* 0x0000002600d67202 */ /* 0x000fe40000000f00 */
[----:B------:R-:W-:Y:S01]  /*1a810*/  MOV R213, R30 ;  /* 0x0000001e00d57202 */ /* 0x000fe20000000f00 */
[----:B------:R-:W-:Y:S01]  /*1a820*/  STL [R1+0x9c], R4 ;  /* 0x00009c0401007387 */ /* 0x000fe20000100800 */
[----:B0-----:R-:W-:-:S05]  /*1a830*/  MOV R0, R26 ;  /* 0x0000001a00007202 */ /* 0x001fca0000000f00 */
[----:B------:R0:W-:Y:S02]  /*1a840*/  STL [R1+0x8], R0 ;  /* 0x0000080001007387 */ /* 0x0001e40000100800 */
[----:B0-----:R-:W-:-:S04]  /*1a850*/  LOP3.LUT R0, R6, 0x380, RZ, 0xc0, !PT ;  /* 0x0000038006007812 */ /* 0x001fc800078ec0ff */
[----:B------:R-:W-:-:S04]  /*1a860*/  SHF.R.U64 R0, R0, 0x3, RZ ;  /* 0x0000000300007819 */ /* 0x000fc800000012ff */
[----:B------:R-:W-:-:S04]  /*1a870*/  LOP3.LUT R6, R0, R6, RZ, 0x3c, !PT ;  /* 0x0000000600067212 */ /* 0x000fc800078e3cff */
[----:B------:R-:W-:Y:S02]  /*1a880*/  MOV R212, R6 ;  /* 0x0000000600d47202 */ /* 0x000fe40000000f00 */
[----:B------:R-:W-:-:S04]  /*1a890*/  IADD3 R6, P0, R2, 0x20, RZ ;  /* 0x0000002002067810 */ /* 0x000fc80007f1e0ff */
[----:B------:R-:W-:Y:S01]  /*1a8a0*/  LOP3.LUT R0, R6, 0x380, RZ, 0xc0, !PT ;  /* 0x0000038006007812 */ /* 0x000fe200078ec0ff */
[----:B------:R-:W-:-:S03]  /*1a8b0*/  IMAD.X R7, RZ, RZ, R3, P0 ;  /* 0x000000ffff077224 */ /* 0x000fc600000e0603 */
[----:B------:R-:W-:-:S04]  /*1a8c0*/  SHF.R.U64 R0, R0, 0x3, RZ ;  /* 0x0000000300007819 */ /* 0x000fc800000012ff */
[----:B------:R-:W-:Y:S02]  /*1a8d0*/  LOP3.LUT R6, R0, R6, RZ, 0x3c, !PT ;  /* 0x0000000600067212 */ /* 0x000fe400078e3cff */
[----:B------:R-:W-:Y:S02]  /*1a8e0*/  LOP3.LUT R0, R2, 0x380, RZ, 0xc0, !PT ;  /* 0x0000038002007812 */ /* 0x000fe400078ec0ff */
[----:B------:R-:W-:Y:S02]  /*1a8f0*/  MOV R211, R6 ;  /* 0x0000000600d37202 */ /* 0x000fe40000000f00 */
[----:B------:R-:W-:-:S04]  /*1a900*/  SHF.R.U64 R0, R0, 0x3, RZ ;  /* 0x0000000300007819 */ /* 0x000fc800000012ff */
[----:B------:R-:W-:Y:S02]  /*1a910*/  LOP3.LUT R2, R0, R2, RZ, 0x3c, !PT ;  /* 0x0000000200027212 */ /* 0x000fe400078e3cff */
[C---:B-1----:R-:W-:Y:S02]  /*1a920*/  LOP3.LUT P0, R0, R24.reuse, 0x3, RZ, 0xc0, !PT ;  /* 0x0000000318007812 */ /* 0x042fe4000780c0ff */
[----:B------:R-:W-:Y:S02]  /*1a930*/  MOV R210, R2 ;  /* 0x0000000200d27202 */ /* 0x000fe40000000f00 */
[----:B------:R-:W-:Y:S02]  /*1a940*/  SHF.L.U32 R2, R24, 0x2, RZ ;  /* 0x0000000218027819 */ /* 0x000fe400000006ff */
[----:B------:R-:W-:Y:S02]  /*1a950*/  ISETP.EQ.OR P0, PT, R0, 0x3, !P0 ;  /* 0x000000030000780c */ /* 0x000fe40004702670 */
[----:B------:R-:W-:-:S02]  /*1a960*/  LOP3.LUT R2, R2, 0xc, RZ, 0xc0, !PT ;  /* 0x0000000c02027812 */ /* 0x000fc400078ec0ff */
[----:B------:R-:W-:Y:S02]  /*1a970*/  SEL R4, R5, R25, P0 ;  /* 0x0000001905047207 */ /* 0x000fe40000000000 */
[----:B------:R-:W-:Y:S02]  /*1a980*/  IADD3 R2, P1, R2, UR4, RZ ;  /* 0x0000000402027c10 */ /* 0x000fe4000ff3e0ff */
[----:B------:R-:W-:Y:S02]  /*1a990*/  SEL R5, R25, R5, P0 ;  /* 0x0000000519057207 */ /* 0x000fe40000000000 */
[----:B------:R-:W-:Y:S01]  /*1a9a0*/  SEL R9, R28, R29, P0 ;  /* 0x0000001d1c097207 */ /* 0x000fe20000000000 */
[----:B------:R-:W-:Y:S01]  /*1a9b0*/  IMAD.X R3, RZ, RZ, UR5, P1 ;  /* 0x00000005ff037e24 */ /* 0x000fe200088e06ff */
[----:B------:R-:W-:-:S04]  /*1a9c0*/  SEL R6, R29, R28, P0 ;  /* 0x0000001c1d067207 */ /* 0x000fc80000000000 */
[----:B------:R0:W5:Y:S01]  /*1a9d0*/  LDG.E.CONSTANT R0, desc[UR36][R2.64] ;  /* 0x0000002402007981 */ /* 0x000162000c1e9900 */
[----:B------:R-:W-:-:S03]  /*1a9e0*/  UMOV UR4, 0xffffffff ;  /* 0xffffffff00047882 */ /* 0x000fc60000000000 */
[----:B------:R-:W-:Y:S05]  /*1a9f0*/  BRA.DIV UR4, `(.L_x_661) ;  /* 0x0000010204d47947 */ /* 0x000fea000b800000 */
[----:B------:R-:W-:Y:S01]  /*1aa00*/  SEL R34, R52, R53, P0 ;  /* 0x0000003534227207 */ /* 0x000fe20000000000 */
[----:B0----5:R-:W-:Y:S01]  /*1aa10*/  SHFL.IDX PT, R3, R9, R0, 0x1c1f ;  /* 0x001c1f0009037589 */ /* 0x021fe200000e0000 */
[----:B------:R-:W-:Y:S02]  /*1aa20*/  SEL R52, R53, R52, P0 ;  /* 0x0000003435347207 */ /* 0x000fe40000000000 */
[----:B------:R-:W-:Y:S01]  /*1aa30*/  SEL R53, R120, R121, P0 ;  /* 0x0000007978357207 */ /* 0x000fe20000000000 */
[----:B------:R-:W-:Y:S01]  /*1aa40*/  SHFL.IDX PT, R4, R4, R0, 0x1c1f ;  /* 0x001c1f0004047589 */ /* 0x000fe200000e0000 */
[----:B------:R-:W-:Y:S02]  /*1aa50*/  SEL R120, R121, R120, P0 ;  /* 0x0000007879787207 */ /* 0x000fe40000000000 */
[----:B------:R-:W-:Y:S01]  /*1aa60*/  SEL R121, R98, R99, P0 ;  /* 0x0000006362797207 */ /* 0x000fe20000000000 */
[----:B------:R-:W-:Y:S01]  /*1aa70*/  SHFL.IDX PT, R34, R34, R0, 0x1c1f ;  /* 0x001c1f0022227589 */ /* 0x000fe200000e0000 */
[----:B------:R-:W-:-:S02]  /*1aa80*/  SEL R47, R104, R105, P0 ;  /* 0x00000069682f7207 */ /* 0x000fc40000000000 */
[----:B------:R-:W-:Y:S01]  /*1aa90*/  SEL R99, R99, R98, P0 ;  /* 0x0000006263637207 */ /* 0x000fe20000000000 */
[----:B------:R-:W-:Y:S01]  /*1aaa0*/  SHFL.IDX PT, R53, R53, R0, 0x1c1f ;  /* 0x001c1f0035357589 */ /* 0x000fe200000e0000 */
[----:B------:R-:W-:Y:S02]  /*1aab0*/  SEL R104, R105, R104, P0 ;  /* 0x0000006869687207 */ /* 0x000fe40000000000 */
[----:B------:R-:W-:Y:S01]  /*1aac0*/  SEL R55, R128, R129, P0 ;  /* 0x0000008180377207 */ /* 0x000fe20000000000 */
[----:B------:R-:W-:Y:S01]  /*1aad0*/  SHFL.IDX PT, R47, R47, R0, 0x1c1f ;  /* 0x001c1f002f2f7589 */ /* 0x000fe200000e0000 */
[----:B------:R-:W-:Y:S02]  /*1aae0*/  SEL R98, R110, R111, P0 ;  /* 0x0000006f6e627207 */ /* 0x000fe40000000000 */
        /* <DEDUP_REMOVED lines=29> */
[----:B------:R-:W-:-:S02]  /*1acc0*/  SEL R67, R74, R75, P0 ;  /* 0x0000004b4a437207 */ /* 0x000fc40000000000 */
[----:B------:R-:W-:Y:S02]  /*1acd0*/  SEL R123, R123, R122, P0 ;  /* 0x0000007a7b7b7207 */ /* 0x000fe40000000000 */
        /* <DEDUP_REMOVED lines=18> */
[----:B------:R-:W-:Y:S02]  /*1ae00*/  LOP3.LUT R2, R0, 0x2, RZ, 0x3c, !PT ;  /* 0x0000000200027812 */ /* 0x000fe400078e3cff */
[----:B------:R-:W-:Y:S01]  /*1ae10*/  SEL R32, R33, R32, P0 ;  /* 0x0000002021207207 */ /* 0x000fe20000000000 */
[----:B------:R-:W-:Y:S01]  /*1ae20*/  SHFL.IDX PT, R71, R71, R0, 0x1c1f ;  /* 0x001c1f0047477589 */ /* 0x000fe200000e0000 */
[----:B------:R-:W-:Y:S02]  /*1ae30*/  SEL R36, R37, R36, P0 ;  /* 0x0000002425247207 */ /* 0x000fe40000000000 */
[----:B------:R-:W-:Y:S01]  /*1ae40*/  SEL R25, R56, R57, P0 ;  /* 0x0000003938197207 */ /* 0x000fe20000000000 */
[----:B------:R-:W0:Y:S01]  /*1ae50*/  SHFL.IDX PT, R93, R93, R2, 0x1c1f ;  /* 0x001c1f025d5d7589 */ /* 0x000e2200000e0000 */
[----:B------:R-:W-:-:S02]  /*1ae60*/  SEL R38, R84, R85, P0 ;  /* 0x0000005554267207 */ /* 0x000fc40000000000 */
[----:B------:R-:W-:Y:S01]  /*1ae70*/  SEL R39, R88, R89, P0 ;  /* 0x0000005958277207 */ /* 0x000fe20000000000 */
[----:B------:R-:W1:Y:S01]  /*1ae80*/  SHFL.IDX PT, R96, R96, R2, 0x1c1f ;  /* 0x001c1f0260607589 */ /* 0x000e6200000e0000 */
[----:B------:R-:W-:Y:S02]  /*1ae90*/  SEL R78, R79, R78, P0 ;  /* 0x0000004e4f4e7207 */ /* 0x000fe40000000000 */
[----:B------:R-:W-:Y:S01]  /*1aea0*/  SEL R82, R83, R82, P0 ;  /* 0x0000005253527207 */ /* 0x000fe20000000000 */
[----:B------:R-:W2:Y:S01]  /*1aeb0*/  SHFL.IDX PT, R104, R104, R2, 0x1c1f ;  /* 0x001c1f0268687589 */ /* 0x000ea200000e0000 */
[----:B------:R-:W-:Y:S02]  /*1aec0*/  SEL R127, R130, R131, P0 ;  /* 0x00000083827f7207 */ /* 0x000fe40000000000 */
[----:B------:R-:W-:Y:S01]  /*1aed0*/  SEL R56, R57, R56, P0 ;  /* 0x0000003839387207 */ /* 0x000fe20000000000 */
[----:B------:R-:W3:Y:S01]  /*1aee0*/  SHFL.IDX PT, R108, R108, R2, 0x1c1f ;  /* 0x001c1f026c6c7589 */ /* 0x000ee200000e0000 */
[----:B------:R-:W-:-:S02]  /*1aef0*/  SEL R33, R60, R61, P0 ;  /* 0x0000003d3c217207 */ /* 0x000fc40000000000 */
[----:B------:R-:W-:Y:S01]  /*1af00*/  SEL R24, R64, R65, P0 ;  /* 0x0000004140187207 */ /* 0x000fe20000000000 */
[----:B------:R-:W4:Y:S01]  /*1af10*/  SHFL.IDX PT, R6, R6, R2, 0x1c1f ;  /* 0x001c1f0206067589 */ /* 0x000f2200000e0000 */
[----:B------:R-:W-:Y:S02]  /*1af20*/  SEL R31, R68, R69, P0 ;  /* 0x00000045441f7207 */ /* 0x000fe40000000000 */
[----:B------:R-:W-:Y:S01]  /*1af30*/  SEL R30, R72, R73, P0 ;  /* 0x00000049481e7207 */ /* 0x000fe20000000000 */
[----:B------:R-:W4:Y:S01]  /*1af40*/  SHFL.IDX PT, R44, R44, R2, 0x1c1f ;  /* 0x001c1f022c2c7589 */ /* 0x000f2200000e0000 */
[----:B------:R-:W-:Y:S02]  /*1af50*/  SEL R35, R76, R77, P0 ;  /* 0x0000004d4c237207 */ /* 0x000fe40000000000 */
[----:B------:R-:W-:Y:S01]  /*1af60*/  SEL R37, R80, R81, P0 ;  /* 0x0000005150257207 */ /* 0x000fe20000000000 */
[----:B------:R-:W4:Y:S01]  /*1af70*/  SHFL.IDX PT, R48, R48, R2, 0x1c1f ;  /* 0x001c1f0230307589 */ /* 0x000f2200000e0000 */
[----:B------:R-:W-:-:S02]  /*1af80*/  SEL R84, R85, R84, P0 ;  /* 0x0000005455547207 */ /* 0x000fc40000000000 */
[----:B------:R-:W-:Y:S01]  /*1af90*/  SEL R88, R89, R88, P0 ;  /* 0x0000005859587207 */ /* 0x000fe20000000000 */
[----:B------:R-:W-:Y:S01]  /*1afa0*/  SHFL.IDX PT, R38, R38, R0, 0x1c1f ;  /* 0x001c1f0026267589 */ /* 0x000fe200000e0000 */
[----:B------:R-:W-:Y:S02]  /*1afb0*/  SEL R46, R100, R101, P0 ;  /* 0x00000065642e7207 */ /* 0x000fe40000000000 */
[----:B------:R-:W-:Y:S01]  /*1afc0*/  SEL R50, R112, R113, P0 ;  /* 0x0000007170327207 */ /* 0x000fe20000000000 */
[----:B------:R-:W4:Y:S01]  /*1afd0*/  SHFL.IDX PT, R84, R84, R2, 0x1c1f ;  /* 0x001c1f0254547589 */ /* 0x000f2200000e0000 */
[----:B------:R-:W-:Y:S02]  /*1afe0*/  SEL R51, R116, R117, P0 ;  /* 0x0000007574337207 */ /* 0x000fe40000000000 */
[----:B------:R-:W-:Y:S01]  /*1aff0*/  SEL R54, R124, R125, P0 ;  /* 0x0000007d7c367207 */ /* 0x000fe20000000000 */
[----:B------:R-:W-:Y:S01]  /*1b000*/  SHFL.IDX PT, R39, R39, R0, 0x1c1f ;  /* 0x001c1f0027277589 */ /* 0x000fe200000e0000 */
[----:B------:R-:W-:-:S02]  /*1b010*/  SEL R79, R86, R87, P0 ;  /* 0x00000057564f7207 */ /* 0x000fc40000000000 */
[----:B------:R-:W-:Y:S01]  /*1b020*/  SEL R83, R90, R91, P0 ;  /* 0x0000005b5a537207 */ /* 0x000fe20000000000 */
[----:B------:R-:W4:Y:S01]  /*1b030*/  SHFL.IDX PT, R88, R88, R2, 0x1c1f ;  /* 0x001c1f0258587589 */ /* 0x000f2200000e0000 */
        /* <DEDUP_REMOVED lines=84> */
[----:B0-----:R-:W-:Y:S02]  /*1b580*/  SEL R173, R40, R93, P0 ;  /* 0x0000005d28ad7207 */ /* 0x001fe40000000000 */
[----:B------:R-:W-:Y:S01]  /*1b590*/  SEL R172, R93, R40, P0 ;  /* 0x000000285dac7207 */ /* 0x000fe20000000000 */
[----:B------:R-:W0:Y:S01]  /*1b5a0*/  SHFL.IDX PT, R10, R36, R2, 0x1c1f ;  /* 0x001c1f02240a7589 */ /* 0x000e2200000e0000 */
[----:B-1----:R-:W-:-:S02]  /*1b5b0*/  SEL R171, R45, R96, P0 ;  /* 0x000000602dab7207 */ /* 0x002fc40000000000 */
[----:B------:R-:W-:Y:S01]  /*1b5c0*/  SEL R168, R96, R45, P0 ;  /* 0x0000002d60a87207 */ /* 0x000fe20000000000 */
[----:B------:R-:W-:Y:S01]  /*1b5d0*/  SHFL.IDX PT, R31, R31, R0, 0x1c1f ;  /* 0x001c1f001f1f7589 */ /* 0x000fe200000e0000 */
[----:B------:R-:W-:Y:S02]  /*1b5e0*/  SEL R150, R151, R150, P0 ;  /* 0x0000009697967207 */ /* 0x000fe40000000000 */
[----:B--2---:R-:W-:Y:S01]  /*1b5f0*/  SEL R96, R47, R104, P0 ;  /* 0x000000682f607207 */ /* 0x004fe20000000000 */
[----:B------:R-:W1:Y:S01]  /*1b600*/  SHFL.IDX PT, R68, R68, R2, 0x1c1f ;  /* 0x001c1f0244447589 */ /* 0x000e6200000e0000 */
[----:B---3--:R-:W-:Y:S02]  /*1b610*/  SEL R93, R49, R108, P0 ;  /* 0x0000006c315d7207 */ /* 0x008fe40000000000 */
[----:B----4-:R-:W-:Y:S01]  /*1b620*/  SEL R204, R3, R6, P0 ;  /* 0x0000000603cc7207 */ /* 0x010fe20000000000 */
[----:B------:R-:W-:Y:S01]  /*1b630*/  SHFL.IDX PT, R30, R30, R0, 0x1c1f ;  /* 0x001c1f001e1e7589 */ /* 0x000fe200000e0000 */
[----:B------:R-:W-:-:S02]  /*1b640*/  SEL R205, R6, R3, P0 ;  /* 0x0000000306cd7207 */ /* 0x000fc40000000000 */
[----:B------:R-:W-:Y:S01]  /*1b650*/  SEL R196, R29, R44, P0 ;  /* 0x0000002c1dc47207 */ /* 0x000fe20000000000 */
[----:B------:R-:W2:Y:S01]  /*1b660*/  SHFL.IDX PT, R72, R72, R2, 0x1c1f ;  /* 0x001c1f0248487589 */ /* 0x000ea200000e0000 */
[----:B------:R-:W-:Y:S02]  /*1b670*/  SEL R197, R44, R29, P0 ;  /* 0x0000001d2cc57207 */ /* 0x000fe40000000000 */
[----:B------:R-:W-:Y:S01]  /*1b680*/  SEL R194, R26, R48, P0 ;  /* 0x000000301ac27207 */ /* 0x000fe20000000000 */
[----:B------:R-:W-:Y:S01]  /*1b690*/  SHFL.IDX PT, R35, R35, R0, 0x1c1f ;  /* 0x001c1f0023237589 */ /* 0x000fe200000e0000 */
[----:B------:R-:W-:Y:S02]  /*1b6a0*/  SEL R195, R48, R26, P0 ;  /* 0x0000001a30c37207 */ /* 0x000fe40000000000 */
[----:B------:R-:W-:Y:S01]  /*1b6b0*/  SEL R177, R38, R84, P0 ;  /* 0x0000005426b17207 */ /* 0x000fe20000000000 */
[----:B------:R-:W3:Y:S01]  /*1b6c0*/  SHFL.IDX PT, R76, R76, R2, 0x1c1f ;  /* 0x001c1f024c4c7589 */ /* 0x000ee200000e0000 */
        /* <DEDUP_REMOVED lines=25> */
[----:B0-----:R-:W-:Y:S01]  /*1b860*/  SEL R200, R7, R10, P0 ;  /* 0x0000000a07c87207 */ /* 0x001fe20000000000 */
[----:B------:R-:W-:Y:S01]  /*1b870*/  SHFL.IDX PT, R57, R57, R0, 0x1c1f ;  /* 0x001c1f0039397589 */ /* 0x000fe200000e0000 */
[----:B------:R-:W-:-:S02]  /*1b880*/  SEL R201, R10, R7, P0 ;  /* 0x000000070ac97207 */ /* 0x000fc40000000000 */
[----:B------:R-:W-:Y:S01]  /*1b890*/  SEL R198, R28, R27, P0 ;  /* 0x0000001b1cc67207 */ /* 0x000fe20000000000 */
[----:B------:R-:W0:Y:S01]  /*1b8a0*/  SHFL.IDX PT, R132, R132, R2, 0x1c1f ;  /* 0x001c1f0284847589 */ /* 0x000e2200000e0000 */
[----:B------:R-:W-:Y:S02]  /*1b8b0*/  SEL R199, R27, R28, P0 ;  /* 0x0000001c1bc77207 */ /* 0x000fe40000000000 */
[----:B------:R-:W-:Y:S01]  /*1b8c0*/  SEL R192, R34, R52, P0 ;  /* 0x0000003422c07207 */ /* 0x000fe20000000000 */
[----:B------:R-:W-:Y:S01]  /*1b8d0*/  SHFL.IDX PT, R61, R61, R0, 0x1c1f ;  /* 0x001c1f003d3d7589 */ /* 0x000fe200000e0000 */
[----:B------:R-:W-:Y:S02]  /*1b8e0*/  SEL R193, R52, R34, P0 ;  /* 0x0000002234c17207 */ /* 0x000fe40000000000 */
[----:B------:R-:W-:Y:S01]  /*1b8f0*/  SEL R190, R25, R56, P0 ;  /* 0x0000003819be7207 */ /* 0x000fe20000000000 */
[----:B------:R-:W0:Y:S01]  /*1b900*/  SHFL.IDX PT, R136, R136, R2, 0x1c1f ;  /* 0x001c1f0288887589 */ /* 0x000e2200000e0000 */
[----:B------:R-:W-:-:S02]  /*1b910*/  SEL R191, R56, R25, P0 ;  /* 0x0000001938bf7207 */ /* 0x000fc40000000000 */
[----:B------:R-:W-:Y:S01]  /*1b920*/  SEL R188, R33, R60, P0 ;  /* 0x0000003c21bc7207 */ /* 0x000fe20000000000 */
[----:B------:R-:W-:Y:S01]  /*1b930*/  SHFL.IDX PT, R65, R65, R0, 0x1c1f ;  /* 0x001c1f0041417589 */ /* 0x000fe200000e0000 */
[----:B------:R-:W-:Y:S02]  /*1b940*/  SEL R189, R60, R33, P0 ;  /* 0x000000213cbd7207 */ /* 0x000fe40000000000 */
[----:B------:R-:W-:Y:S01]  /*1b950*/  SEL R187, R24, R64, P0 ;  /* 0x0000004018bb7207 */ /* 0x000fe20000000000 */
[----:B------:R-:W0:Y:S01]  /*1b960*/  SHFL.IDX PT, R140, R140, R2, 0x1c1f ;  /* 0x001c1f028c8c7589 */ /* 0x000e2200000e0000 */
[----:B------:R-:W-:Y:S02]  /*1b970*/  SEL R186, R64, R24, P0 ;  /* 0x0000001840ba7207 */ /* 0x000fe40000000000 */
[----:B-1----:R-:W-:Y:S01]  /*1b980*/  SEL R185, R31, R68, P0 ;  /* 0x000000441fb97207 */ /* 0x002fe20000000000 */
[----:B------:R-:W-:Y:S01]  /*1b990*/  SHFL.IDX PT, R69, R69, R0, 0x1c1f ;  /* 0x001c1f0045457589 */ /* 0x000fe200000e0000 */
[----:B------:R-:W-:-:S02]  /*1b9a0*/  SEL R184, R68, R31, P0 ;  /* 0x0000001f44b87207 */ /* 0x000fc40000000000 */
[----:B--2---:R-:W-:Y:S01]  /*1b9b0*/  SEL R183, R30, R72, P0 ;  /* 0x000000481eb77207 */ /* 0x004fe20000000000 */
[----:B------:R-:W1:Y:S01]  /*1b9c0*/  SHFL.IDX PT, R144, R144, R2, 0x1c1f ;  /* 0x001c1f0290907589 */ /* 0x000e6200000e0000 */
[----:B------:R-:W-:Y:S02]  /*1b9d0*/  SEL R182, R72, R30, P0 ;  /* 0x0000001e48b67207 */ /* 0x000fe40000000000 */
[----:B---3--:R-:W-:Y:S01]  /*1b9e0*/  SEL R181, R35, R76, P0 ;  /* 0x0000004c23b57207 */ /* 0x008fe20000000000 */
[----:B------:R-:W-:Y:S01]  /*1b9f0*/  SHFL.IDX PT, R73, R73, R0, 0x1c1f ;  /* 0x001c1f0049497589 */ /* 0x000fe200000e0000 */
[----:B------:R-:W-:Y:S02]  /*1ba00*/  SEL R180, R76, R35, P0 ;  /* 0x000000234cb47207 */ /* 0x000fe40000000000 */
[----:B----4-:R-:W-:Y:S01]  /*1ba10*/  SEL R179, R37, R80, P0 ;  /* 0x0000005025b37207 */ /* 0x010fe20000000000 */
[----:B------:R-:W2:Y:S01]  /*1ba20*/  SHFL.IDX PT, R148, R148, R2, 0x1c1f ;  /* 0x001c1f0294947589 */ /* 0x000ea200000e0000 */
[----:B------:R-:W-:-:S02]  /*1ba30*/  SEL R178, R80, R37, P0 ;  /* 0x0000002550b27207 */ /* 0x000fc40000000000 */
[----:B------:R-:W-:Y:S01]  /*1ba40*/  SEL R100, R100, R46, P0 ;  /* 0x0000002e64647207 */ /* 0x000fe20000000000 */
        /* <DEDUP_REMOVED lines=14> */
[----:B0-----:R-:W-:Y:S01]  /*1bb30*/  SEL R6, R57, R132, P0 ;  /* 0x0000008439067207 */ /* 0x001fe20000000000 */
[----:B------:R-:W0:Y:S01]  /*1bb40*/  SHFL.IDX PT, R154, R154, R2, 0x1c1f ;  /* 0x001c1f029a9a7589 */ /* 0x000e2200000e0000 */
[----:B------:R-:W-:-:S02]  /*1bb50*/  SEL R7, R61, R136, P0 ;  /* 0x000000883d077207 */ /* 0x000fc40000000000 */
[----:B------:R-:W-:Y:S01]  /*1bb60*/  SEL R8, R65, R140, P0 ;  /* 0x0000008c41087207 */ /* 0x000fe20000000000 */
[----:B------:R-:W-:Y:S01]  /*1bb70*/  SHFL.IDX PT, R89, R89, R0, 0x1c1f ;  /* 0x001c1f0059597589 */ /* 0x000fe200000e0000 */
[----:B-1----:R-:W-:Y:S02]  /*1bb80*/  SEL R9, R69, R144, P0 ;  /* 0x0000009045097207 */ /* 0x002fe40000000000 */
[----:B--2---:R-:W-:Y:S01]  /*1bb90*/  SEL R10, R73, R148, P0 ;  /* 0x00000094490a7207 */ /* 0x004fe20000000000 */
[----:B------:R-:W1:Y:S01]  /*1bba0*/  SHFL.IDX PT, R155, R155, R2, 0x1c1f ;  /* 0x001c1f029b9b7589 */ /* 0x000e6200000e0000 */
[----:B---3--:R-:W-:Y:S02]  /*1bbb0*/  SEL R24, R77, R152, P0 ;  /* 0x000000984d187207 */ /* 0x008fe40000000000 */
[----:B------:R-:W-:Y:S01]  /*1bbc0*/  SEL R64, R114, R111, P0 ;  /* 0x0000006f72407207 */ /* 0x000fe20000000000 */
[----:B------:R-:W-:Y:S01]  /*1bbd0*/  SHFL.IDX PT, R92, R92, R0, 0x1c1f ;  /* 0x001c1f005c5c7589 */ /* 0x000fe200000e0000 */
[----:B------:R-:W-:-:S02]  /*1bbe0*/  SEL R72, R121, R119, P0 ;  /* 0x0000007779487207 */ /* 0x000fc40000000000 */
[----:B------:R-:W-:Y:S01]  /*1bbf0*/  SEL R76, R123, R127, P0 ;  /* 0x0000007f7b4c7207 */ /* 0x000fe20000000000 */
[----:B------:R-:W2:Y:S01]  /*1bc00*/  SHFL.IDX PT, R32, R156, R2, 0x1c1f ;  /* 0x001c1f029c207589 */ /* 0x000ea200000e0000 */
[----:B----4-:R-:W-:Y:S02]  /*1bc10*/  SEL R25, R81, R146, P0 ;  /* 0x0000009251197207 */ /* 0x010fe40000000000 */
[----:B------:R-:W-:Y:S01]  /*1bc20*/  SEL R54, R124, R54, P0 ;  /* 0x000000367c367207 */ /* 0x000fe20000000000 */
[----:B------:R-:W-:Y:S01]  /*1bc30*/  SHFL.IDX PT, R94, R94, R0, 0x1c1f ;  /* 0x001c1f005e5e7589 */ /* 0x000fe200000e0000 */
[----:B------:R-:W-:Y:S02]  /*1bc40*/  SEL R55, R128, R55, P0 ;  /* 0x0000003780377207 */ /* 0x000fe40000000000 */
[----:B------:R-:W-:Y:S01]  /*1bc50*/  SEL R57, R132, R57, P0 ;  /* 0x0000003984397207 */ /* 0x000fe20000000000 */
[----:B------:R-:W3:Y:S01]  /*1bc60*/  SHFL.IDX PT, R157, R157, R2, 0x1c1f ;  /* 0x001c1f029d9d7589 */ /* 0x000ee200000e0000 */
[----:B0-----:R-:W-:-:S02]  /*1bc70*/  SEL R26, R85, R154, P0 ;  /* 0x0000009a551a7207 */ /* 0x001fc40000000000 */
[----:B------:R-:W-:Y:S01]  /*1bc80*/  SEL R61, R136, R61, P0 ;  /* 0x0000003d883d7207 */ /* 0x000fe20000000000 */
[----:B------:R-:W-:Y:S01]  /*1bc90*/  SHFL.IDX PT, R97, R97, R0, 0x1c1f ;  /* 0x001c1f0061617589 */ /* 0x000fe200000e0000 */
[----:B------:R-:W-:Y:S02]  /*1bca0*/  SEL R65, R140, R65, P0 ;  /* 0x000000418c417207 */ /* 0x000fe40000000000 */
[----:B------:R-:W-:Y:S01]  /*1bcb0*/  SEL R69, R144, R69, P0 ;  /* 0x0000004590457207 */ /* 0x000fe20000000000 */
[----:B------:R-:W0:Y:S01]  /*1bcc0*/  SHFL.IDX PT, R158, R158, R2, 0x1c1f ;  /* 0x001c1f029e9e7589 */ /* 0x000e2200000e0000 */
[----:B-1----:R-:W-:Y:S02]  /*1bcd0*/  SEL R27, R89, R155, P0 ;  /* 0x0000009b591b7207 */ /* 0x002fe40000000000 */
[----:B------:R-:W-:Y:S01]  /*1bce0*/  SEL R73, R148, R73, P0 ;  /* 0x0000004994497207 */ /* 0x000fe20000000000 */
[----:B------:R-:W-:Y:S01]  /*1bcf0*/  SHFL.IDX PT, R101, R101, R0, 0x1c1f ;  /* 0x001c1f0065657589 */ /* 0x000fe200000e0000 */
[----:B------:R-:W-:-:S02]  /*1bd00*/  SEL R77, R152, R77, P0 ;  /* 0x0000004d984d7207 */ /* 0x000fc40000000000 */
[----:B------:R-:W-:Y:S01]  /*1bd10*/  SEL R81, R146, R81, P0 ;  /* 0x0000005192517207 */ /* 0x000fe20000000000 */
[----:B------:R-:W1:Y:S01]  /*1bd20*/  SHFL.IDX PT, R159, R159, R2, 0x1c1f ;  /* 0x001c1f029f9f7589 */ /* 0x000e6200000e0000 */
[----:B--2---:R-:W-:Y:S02]  /*1bd30*/  SEL R36, R92, R32, P0 ;  /* 0x000000205c247207 */ /* 0x004fe40000000000 */
[----:B------:R-:W-:Y:S01]  /*1bd40*/  SEL R85, R154, R85, P0 ;  /* 0x000000559a557207 */ /* 0x000fe20000000000 */
[----:B------:R-:W2:Y:S01]  /*1bd50*/  SHFL.IDX PT, R59, R59, R2, 0x1c1f ;  /* 0x001c1f023b3b7589 */ /* 0x000ea200000e0000 */
[----:B------:R-:W-:Y:S02]  /*1bd60*/  SEL R89, R155, R89, P0 ;  /* 0x000000599b597207 */ /* 0x000fe40000000000 */
[----:B------:R-:W-:Y:S01]  /*1bd70*/  SEL R92, R32, R92, P0 ;  /* 0x0000005c205c7207 */ /* 0x000fe20000000000 */
[----:B------:R-:W-:Y:S01]  /*1bd80*/  SHFL.IDX PT, R113, R62, R0, 0x1c1f ;  /* 0x001c1f003e717589 */ /* 0x000fe200000e0000 */
[----:B---3--:R-:W-:-:S02]  /*1bd90*/  SEL R37, R94, R157, P0 ;  /* 0x0000009d5e257207 */ /* 0x008fc40000000000 */
[----:B------:R-:W-:Y:S01]  /*1bda0*/  SEL R94, R157, R94, P0 ;  /* 0x0000005e9d5e7207 */ /* 0x000fe20000000000 */
[----:B------:R-:W3:Y:S01]  /*1bdb0*/  SHFL.IDX PT, R109, R109, R2, 0x1c1f ;  /* 0x001c1f026d6d7589 */ /* 0x000ee200000e0000 */
[----:B------:R-:W-:Y:S02]  /*1bdc0*/  SEL R111, R111, R114, P0 ;  /* 0x000000726f6f7207 */ /* 0x000fe40000000000 */
[----:B------:R-:W-:Y:S01]  /*1bdd0*/  SEL R119, R119, R121, P0 ;  /* 0x0000007977777207 */ /* 0x000fe20000000000 */
[----:B------:R-:W-:Y:S01]  /*1bde0*/  SHFL.IDX PT, R117, R66, R0, 0x1c1f ;  /* 0x001c1f0042757589 */ /* 0x000fe200000e0000 */
[----:B0-----:R-:W-:Y:S02]  /*1bdf0*/  SEL R38, R97, R158, P0 ;  /* 0x0000009e61267207 */ /* 0x001fe40000000000 */
[----:B------:R-:W-:Y:S01]  /*1be00*/  SEL R97, R158, R97, P0 ;  /* 0x000000619e617207 */ /* 0x000fe20000000000 */
[----:B------:R-:W0:Y:S01]  /*1be10*/  SHFL.IDX PT, R70, R70, R2, 0x1c1f ;  /* 0x001c1f0246467589 */ /* 0x000e2200000e0000 */
[----:B------:R-:W-:-:S03]  /*1be20*/  SEL R123, R127, R123, P0 ;  /* 0x0000007b7f7b7207 */ /* 0x000fc60000000000 */
[----:B------:R-:W-:Y:S01]  /*1be30*/  SHFL.IDX PT, R79, R79, R0, 0x1c1f ;  /* 0x001c1f004f4f7589 */ /* 0x000fe200000e0000 */
[----:B-1----:R-:W-:Y:S02]  /*1be40*/  SEL R39, R101, R159, P0 ;  /* 0x0000009f65277207 */ /* 0x002fe40000000000 */
[----:B------:R-:W-:Y:S01]  /*1be50*/  SEL R101, R159, R101, P0 ;  /* 0x000000659f657207 */ /* 0x000fe20000000000 */
[----:B------:R-:W1:Y:S01]  /*1be60*/  SHFL.IDX PT, R86, R86, R2, 0x1c1f ;  /* 0x001c1f0256567589 */ /* 0x000e6200000e0000 */
[----:B--2---:R-:W-:Y:S02]  /*1be70*/  SEL R40, R105, R59, P0 ;  /* 0x0000003b69287207 */ /* 0x004fe40000000000 */
[----:B------:R-:W-:Y:S01]  /*1be80*/  SEL R59, R59, R105, P0 ;  /* 0x000000693b3b7207 */ /* 0x000fe20000000000 */
[----:B------:R-:W-:Y:S04]  /*1be90*/  SHFL.IDX PT, R83, R83, R0, 0x1c1f ;  /* 0x001c1f0053537589 */ /* 0x000fe800000e0000 */
[----:B------:R-:W2:Y:S01]  /*1bea0*/  SHFL.IDX PT, R90, R90, R2, 0x1c1f ;  /* 0x001c1f025a5a7589 */ /* 0x000ea200000e0000 */
[----:B---3--:R-:W-:-:S02]  /*1beb0*/  SEL R45, R113, R109, P0 ;  /* 0x0000006d712d7207 */ /* 0x008fc40000000000 */
[----:B------:R-:W-:Y:S01]  /*1bec0*/  SEL R109, R109, R113, P0 ;  /* 0x000000716d6d7207 */ /* 0x000fe20000000000 */
[----:B------:R-:W-:Y:S04]  /*1bed0*/  SHFL.IDX PT, R87, R87, R0, 0x1c1f ;  /* 0x001c1f0057577589 */ /* 0x000fe800000e0000 */
[----:B------:R-:W3:Y:S01]  /*1bee0*/  SHFL.IDX PT, R95, R95, R2, 0x1c1f ;  /* 0x001c1f025f5f7589 */ /* 0x000ee200000e0000 */
[----:B0-----:R-:W-:Y:S02]  /*1bef0*/  SEL R46, R117, R70, P0 ;  /* 0x00000046752e7207 */ /* 0x001fe40000000000 */
[----:B------:R-:W-:Y:S01]  /*1bf00*/  SEL R70, R70, R117, P0 ;  /* 0x0000007546467207 */ /* 0x000fe20000000000 */
[----:B------:R-:W0:Y:S04]  /*1bf10*/  SHFL.IDX PT, R99, R99, R2, 0x1c1f ;  /* 0x001c1f0263637589 */ /* 0x000e2800000e0000 */
[----:B------:R-:W-:Y:S01]  /*1bf20*/  SHFL.IDX PT, R91, R91, R0, 0x1c1f ;  /* 0x001c1f005b5b7589 */ /* 0x000fe200000e0000 */
[----:B-1----:R-:W-:-:S02]  /*1bf30*/  SEL R50, R79, R86, P0 ;  /* 0x000000564f327207 */ /* 0x002fc40000000000 */
[----:B------:R-:W-:Y:S01]  /*1bf40*/  SEL R79, R86, R79, P0 ;  /* 0x0000004f564f7207 */ /* 0x000fe20000000000 */
[----:B------:R-:W1:Y:S04]  /*1bf50*/  SHFL.IDX PT, R102, R102, R2, 0x1c1f ;  /* 0x001c1f0266667589 */ /* 0x000e6800000e0000 */
[----:B------:R-:W4:Y:S01]  /*1bf60*/  SHFL.IDX PT, R106, R106, R2, 0x1c1f ;  /* 0x001c1f026a6a7589 */ /* 0x000f2200000e0000 */
[----:B--2---:R-:W-:Y:S02]  /*1bf70*/  SEL R51, R83, R90, P0 ;  /* 0x0000005a53337207 */ /* 0x004fe40000000000 */
[----:B------:R-:W-:Y:S01]  /*1bf80*/  SEL R83, R90, R83, P0 ;  /* 0x000000535a537207 */ /* 0x000fe20000000000 */
[----:B------:R-:W2:Y:S04]  /*1bf90*/  SHFL.IDX PT, R110, R110, R2, 0x1c1f ;  /* 0x001c1f026e6e7589 */ /* 0x000ea800000e0000 */
[----:B------:R-:W2:Y:S01]  /*1bfa0*/  SHFL.IDX PT, R118, R118, R2, 0x1c1f ;  /* 0x001c1f0276767589 */ /* 0x000ea200000e0000 */
[----:B---3--:R-:W-:-:S02]  /*1bfb0*/  SEL R52, R87, R95, P0 ;  /* 0x0000005f57347207 */ /* 0x008fc40000000000 */
[----:B------:R-:W-:Y:S01]  /*1bfc0*/  SEL R87, R95, R87, P0 ;  /* 0x000000575f577207 */ /* 0x000fe20000000000 */
[----:B------:R-:W3:Y:S01]  /*1bfd0*/  SHFL.IDX PT, R126, R126, R2, 0x1c1f ;  /* 0x001c1f027e7e7589 */ /* 0x000ee200000e0000 */
[----:B0-----:R-:W-:Y:S02]  /*1bfe0*/  SEL R53, R103, R99, P0 ;  /* 0x0000006367357207 */ /* 0x001fe40000000000 */
[----:B------:R-:W-:Y:S01]  /*1bff0*/  SEL R99, R99, R103, P0 ;  /* 0x0000006763637207 */ /* 0x000fe20000000000 */
[----:B------:R-:W0:Y:S04]  /*1c000*/  SHFL.IDX PT, R134, R134, R2, 0x1c1f ;  /* 0x001c1f0286867589 */ /* 0x000e2800000e0000 */
[----:B------:R-:W-:Y:S01]  /*1c010*/  SHFL.IDX PT, R131, R135, R0, 0x1c1f ;  /* 0x001c1f0087837589 */ /* 0x000fe200000e0000 */
[----:B-1----:R-:W-:-:S02]  /*1c020*/  SEL R56, R91, R102, P0 ;  /* 0x000000665b387207 */ /* 0x002fc40000000000 */
[----:B------:R-:W-:Y:S01]  /*1c030*/  SEL R91, R102, R91, P0 ;  /* 0x0000005b665b7207 */ /* 0x000fe20000000000 */
[----:B------:R-:W1:Y:S01]  /*1c040*/  SHFL.IDX PT, R129, R138, R2, 0x1c1f ;  /* 0x001c1f028a817589 */ /* 0x000e6200000e0000 */
[----:B----4-:R-:W-:Y:S02]  /*1c050*/  SEL R60, R107, R106, P0 ;  /* 0x0000006a6b3c7207 */ /* 0x010fe40000000000 */
[----:B------:R-:W-:Y:S01]  /*1c060*/  SEL R106, R106, R107, P0 ;  /* 0x0000006b6a6a7207 */ /* 0x000fe20000000000 */
[----:B------:R-:W-:Y:S01]  /*1c070*/  SHFL.IDX PT, R133, R133, R0, 0x1c1f ;  /* 0x001c1f0085857589 */ /* 0x000fe200000e0000 */
[----:B--2---:R-:W-:Y:S02]  /*1c080*/  SEL R63, R98, R110, P0 ;  /* 0x0000006e623f7207 */ /* 0x004fe40000000000 */
[----:B------:R-:W-:Y:S01]  /*1c090*/  SEL R98, R110, R98, P0 ;  /* 0x000000626e627207 */ /* 0x000fe20000000000 */
[----:B------:R-:W2:Y:S01]  /*1c0a0*/  SHFL.IDX PT, R130, R142, R2, 0x1c1f ;  /* 0x001c1f028e827589 */ /* 0x000ea200000e0000 */
[----:B------:R-:W-:-:S02]  /*1c0b0*/  SEL R68, R115, R118, P0 ;  /* 0x0000007673447207 */ /* 0x000fc40000000000 */
[----:B------:R-:W-:Y:S01]  /*1c0c0*/  SEL R115, R118, R115, P0 ;  /* 0x0000007376737207 */ /* 0x000fe20000000000 */
[----:B------:R-:W4:Y:S01]  /*1c0d0*/  SHFL.IDX PT, R62, R208, R0, 0x1c1f ;  /* 0x001c1f00d03e7589 */ /* 0x000f2200000e0000 */
[----:B---3--:R-:W-:Y:S02]  /*1c0e0*/  SEL R74, R122, R126, P0 ;  /* 0x0000007e7a4a7207 */ /* 0x008fe40000000000 */
[----:B------:R-:W-:Y:S01]  /*1c0f0*/  SEL R122, R126, R122, P0 ;  /* 0x0000007a7e7a7207 */ /* 0x000fe20000000000 */
[----:B------:R-:W3:Y:S01]  /*1c100*/  SHFL.IDX PT, R66, R137, R0, 0x1c1f ;  /* 0x001c1f0089427589 */ /* 0x000ee200000e0000 */
[----:B0-----:R-:W-:Y:S02]  /*1c110*/  SEL R78, R125, R134, P0 ;  /* 0x000000867d4e7207 */ /* 0x001fe40000000000 */
[----:B------:R-:W-:Y:S01]  /*1c120*/  SEL R125, R134, R125, P0 ;  /* 0x0000007d867d7207 */ /* 0x000fe20000000000 */
[----:B------:R-:W0:Y:S01]  /*1c130*/  SHFL.IDX PT, R11, R209, R2, 0x1c1f ;  /* 0x001c1f02d10b7589 */ /* 0x000e2200000e0000 */
[----:B-1----:R-:W-:-:S03]  /*1c140*/  SEL R80, R131, R129, P0 ;  /* 0x0000008183507207 */ /* 0x002fc60000000000 */
[----:B------:R1:W0:Y:S01]  /*1c150*/  SHFL.IDX PT, R0, R150, R2, 0x1c1f ;  /* 0x001c1f0296007589 */ /* 0x00022200000e0000 */
[----:B------:R-:W-:Y:S02]  /*1c160*/  SEL R129, R129, R131, P0 ;  /* 0x0000008381817207 */ /* 0x000fe40000000000 */
[----:B--2---:R-:W-:Y:S02]  /*1c170*/  SEL R82, R133, R130, P0 ;  /* 0x0000008285527207 */ /* 0x004fe40000000000 */
[----:B------:R-:W-:Y:S01]  /*1c180*/  SEL R130, R130, R133, P0 ;  /* 0x0000008582827207 */ /* 0x000fe20000000000 */
[----:B-1--4-:R-:W-:-:S07]  /*1c190*/  IMAD.MOV.U32 R2, RZ, RZ, RZ ;  /* 0x000000ffff027224 */ /* 0x012fce00078e00ff */
.L_x_1028:
[----:B------:R-:W2:Y:S01]  /*1c1a0*/  LDL.LU R86, [R1+0x8] ;  /* 0x0000080001567983 */ /* 0x000ea20000300800 */
[----:B------:R-:W-:Y:S05]  /*1c1b0*/  WARPSYNC.ALL ;  /* 0x0000000000007948 */ /* 0x000fea0003800000 */
[----:B------:R-:W4:Y:S01]  /*1c1c0*/  LDL.LU R105, [R1+0x9c] ;  /* 0x00009c0001697983 */ /* 0x000f220000300800 */
[----:B------:R-:W-:Y:S01]  /*1c1d0*/  F2FP.BF16.F32.PACK_AB R12, R204, R206 ;  /* 0x000000cecc0c723e */ /* 0x000fe200000010ff */
[----:B------:R-:W-:Y:S01]  /*1c1e0*/  ULDC.64 UR4, c[0x0][0xc00] ;  /* 0x0003000000047ab9 */ /* 0x000fe20000000a00 */
[----:B------:R-:W-:Y:S01]  /*1c1f0*/  F2FP.BF16.F32.PACK_AB R13, R25, R24 ;  /* 0x00000018190d723e */ /* 0x000fe200000010ff */
[----:B------:R-:W3:Y:S01]  /*1c200*/  LDL.LU R103, [R1+0xa4] ;  /* 0x0000a40001677983 */ /* 0x000ee20000300800 */
[----:B------:R-:W-:Y:S01]  /*1c210*/  F2FP.BF16.F32.PACK_AB R14, R205, R207 ;  /* 0x000000cfcd0e723e */ /* 0x000fe200000010ff */
[----:B------:R-:W-:Y:S01]  /*1c220*/  ULDC.64 UR6, c[0x0][0xc08] ;  /* 0x0003020000067ab9 */ /* 0x000fe20000000a00 */
[----:B------:R-:W-:Y:S01]  /*1c230*/  F2FP.BF16.F32.PACK_AB R15, R81, R77 ;  /* 0x0000004d510f723e */ /* 0x000fe200000010ff */
[----:B------:R-:W3:Y:S01]  /*1c240*/  LDL.LU R102, [R1+0xa8] ;  /* 0x0000a80001667983 */ /* 0x000ee20000300800 */
[----:B------:R-:W-:Y:S01]  /*1c250*/  F2FP.BF16.F32.PACK_AB R28, R200, R202 ;  /* 0x000000cac81c723e */ /* 0x000fe200000010ff */
[----:B------:R-:W1:Y:S02]  /*1c260*/  LDC R107, c[0x0][0xbe8] ;  /* 0x0002fa00ff6b7b82 */ /* 0x000e640000000800 */
[----:B------:R-:W3:Y:S04]  /*1c270*/  LDL.LU R95, [R1+0xac] ;  /* 0x0000ac00015f7983 */ /* 0x000ee80000300800 */
[----:B------:R-:W3:Y:S01]  /*1c280*/  LDL.LU R90, [R1+0xbc] ;  /* 0x0000bc00015a7983 */ /* 0x000ee20000300800 */
[----:B------:R-:W-:-:S02]  /*1c290*/  F2FP.BF16.F32.PACK_AB R29, R27, R26 ;  /* 0x0000001a1b1d723e */ /* 0x000fc400000010ff */
[----:B------:R-:W-:Y:S01]  /*1c2a0*/  F2FP.BF16.F32.PACK_AB R30, R201, R203 ;  /* 0x000000cbc91e723e */ /* 0x000fe200000010ff */
[----:B------:R-:W-:Y:S01]  /*1c2b0*/  BAR.SYNC.DEFER_BLOCKING 0x1, 0x100 ;  /* 0x0044000000007b1d */ /* 0x000fe20000010000 */
[----:B------:R-:W-:Y:S02]  /*1c2c0*/  F2FP.BF16.F32.PACK_AB R31, R89, R85 ;  /* 0x00000055591f723e */ /* 0x000fe400000010ff */
[----:B------:R-:W-:Y:S02]  /*1c2d0*/  F2FP.BF16.F32.PACK_AB R32, R196, R198 ;  /* 0x000000c6c420723e */ /* 0x000fe400000010ff */
[----:B------:R-:W-:Y:S02]  /*1c2e0*/  F2FP.BF16.F32.PACK_AB R33, R37, R36 ;  /* 0x000000242521723e */ /* 0x000fe400000010ff */
[----:B------:R-:W-:Y:S02]  /*1c2f0*/  F2FP.BF16.F32.PACK_AB R34, R197, R199 ;  /* 0x000000c7c522723e */ /* 0x000fe400000010ff */
[----:B------:R-:W-:Y:S01]  /*1c300*/  F2FP.BF16.F32.PACK_AB R35, R94, R92 ;  /* 0x0000005c5e23723e */ /* 0x000fe200000010ff */
[----:B------:R0:W-:Y:S04]  /*1c310*/  STSM.16.M88.4 [R210], R12 ;  /* 0x0000000cd2007844 */ /* 0x0001e80000000200 */
[----:B------:R0:W-:Y:S04]  /*1c320*/  STSM.16.M88.4 [R211], R28 ;  /* 0x0000001cd3007844 */ /* 0x0001e80000000200 */
[----:B------:R1:W-:Y:S01]  /*1c330*/  STSM.16.M88.4 [R212], R32 ;  /* 0x00000020d4007844 */ /* 0x0003e20000000200 */
[----:B0-----:R-:W-:-:S02]  /*1c340*/  F2FP.BF16.F32.PACK_AB R12, R192, R194 ;  /* 0x000000c2c00c723e */ /* 0x001fc400000010ff */
[----:B------:R-:W-:Y:S02]  /*1c350*/  F2FP.BF16.F32.PACK_AB R13, R39, R38 ;  /* 0x00000026270d723e */ /* 0x000fe400000010ff */
[----:B------:R-:W-:Y:S02]  /*1c360*/  F2FP.BF16.F32.PACK_AB R14, R193, R195 ;  /* 0x000000c3c10e723e */ /* 0x000fe400000010ff */
[----:B------:R-:W-:Y:S02]  /*1c370*/  F2FP.BF16.F32.PACK_AB R15, R101, R97 ;  /* 0x00000061650f723e */ /* 0x000fe400000010ff */
[----:B------:R-:W-:Y:S02]  /*1c380*/  F2FP.BF16.F32.PACK_AB R28, R188, R190 ;  /* 0x000000bebc1c723e */ /* 0x000fe400000010ff */
[----:B------:R-:W-:Y:S01]  /*1c390*/  F2FP.BF16.F32.PACK_AB R29, R44, R40 ;  /* 0x000000282c1d723e */ /* 0x000fe200000010ff */
[----:B------:R0:W-:Y:S01]  /*1c3a0*/  STSM.16.M88.4 [R213], R12 ;  /* 0x0000000cd5007844 */ /* 0x0001e20000000200 */
[----:B------:R-:W-:-:S02]  /*1c3b0*/  F2FP.BF16.F32.PACK_AB R30, R189, R191 ;  /* 0x000000bfbd1e723e */ /* 0x000fc400000010ff */
[----:B------:R-:W-:Y:S02]  /*1c3c0*/  F2FP.BF16.F32.PACK_AB R31, R58, R59 ;  /* 0x0000003b3a1f723e */ /* 0x000fe400000010ff */
[----:B-1----:R-:W-:Y:S02]  /*1c3d0*/  F2FP.BF16.F32.PACK_AB R32, R185, R187 ;  /* 0x000000bbb920723e */ /* 0x002fe400000010ff */
[----:B------:R-:W-:Y:S01]  /*1c3e0*/  F2FP.BF16.F32.PACK_AB R33, R46, R45 ;  /* 0x0000002d2e21723e */ /* 0x000fe200000010ff */
[----:B------:R1:W-:Y:S01]  /*1c3f0*/  STSM.16.M88.4 [R214], R28 ;  /* 0x0000001cd6007844 */ /* 0x0003e20000000200 */
[----:B------:R-:W-:Y:S02]  /*1c400*/  F2FP.BF16.F32.PACK_AB R34, R184, R186 ;  /* 0x000000bab822723e */ /* 0x000fe400000010ff */
[----:B------:R-:W-:Y:S02]  /*1c410*/  F2FP.BF16.F32.PACK_AB R35, R70, R109 ;  /* 0x0000006d4623723e */ /* 0x000fe400000010ff */
[----:B0-----:R-:W-:-:S03]  /*1c420*/  F2FP.BF16.F32.PACK_AB R12, R181, R183 ;  /* 0x000000b7b50c723e */ /* 0x001fc600000010ff */
[----:B------:R0:W-:Y:S01]  /*1c430*/  STSM.16.M88.4 [R215], R32 ;  /* 0x00000020d7007844 */ /* 0x0001e20000000200 */
[----:B------:R-:W-:Y:S02]  /*1c440*/  F2FP.BF16.F32.PACK_AB R13, R48, R47 ;  /* 0x0000002f300d723e */ /* 0x000fe400000010ff */
[----:B------:R-:W-:Y:S02]  /*1c450*/  F2FP.BF16.F32.PACK_AB R14, R180, R182 ;  /* 0x000000b6b40e723e */ /* 0x000fe400000010ff */
[----:B------:R-:W-:Y:S02]  /*1c460*/  F2FP.BF16.F32.PACK_AB R15, R71, R67 ;  /* 0x00000043470f723e */ /* 0x000fe400000010ff */
        /* <DEDUP_REMOVED lines=8> */
[----:B--2---:R0:W-:Y:S04]  /*1c4f0*/  STSM.16.M88.4 [R86], R12 ;  /* 0x0000000c56007844 */ /* 0x0041e80000000200 */
[----:B0-----:R-:W2:Y:S04]  /*1c500*/  LDL.LU R86, [R1+0xc8] ;  /* 0x0000c80001567983 */ /* 0x001ea80000300800 */
[----:B----4-:R0:W-:Y:S01]  /*1c510*/  STSM.16.M88.4 [R105], R28 ;  /* 0x0000001c69007844 */ /* 0x0101e20000000200 */
[----:B------:R-:W-:-:S02]  /*1c520*/  F2FP.BF16.F32.PACK_AB R12, R147, R171 ;  /* 0x000000ab930c723e */ /* 0x000fc400000010ff */
[----:B------:R-:W-:Y:S02]  /*1c530*/  F2FP.BF16.F32.PACK_AB R13, R56, R53 ;  /* 0x00000035380d723e */ /* 0x000fe400000010ff */
[----:B------:R-:W-:Y:S02]  /*1c540*/  F2FP.BF16.F32.PACK_AB R14, R100, R168 ;  /* 0x000000a8640e723e */ /* 0x000fe400000010ff */
[----:B------:R-:W-:Y:S01]  /*1c550*/  F2FP.BF16.F32.PACK_AB R15, R91, R99 ;  /* 0x000000635b0f723e */ /* 0x000fe200000010ff */
[----:B---3--:R1:W-:Y:S04]  /*1c560*/  STSM.16.M88.4 [R103], R32 ;  /* 0x0000002067007844 */ /* 0x0083e80000000200 */
[----:B0-----:R-:W3:Y:S04]  /*1c570*/  LDL.LU R105, [R1+0xe4] ;  /* 0x0000e40001697983 */ /* 0x001ee80000300800 */
[----:B------:R0:W-:Y:S04]  /*1c580*/  STSM.16.M88.4 [R102], R12 ;  /* 0x0000000c66007844 */ /* 0x0001e80000000200 */
[----:B-1----:R-:W4:Y:S01]  /*1c590*/  LDL.LU R103, [R1+0xec] ;  /* 0x0000ec0001677983 */ /* 0x002f220000300800 */
[----:B------:R-:W-:-:S02]  /*1c5a0*/  F2FP.BF16.F32.PACK_AB R28, R93, R96 ;  /* 0x000000605d1c723e */ /* 0x000fc400000010ff */
[----:B------:R-:W-:Y:S02]  /*1c5b0*/  F2FP.BF16.F32.PACK_AB R29, R63, R60 ;  /* 0x0000003c3f1d723e */ /* 0x000fe400000010ff */
[----:B------:R-:W-:Y:S02]  /*1c5c0*/  F2FP.BF16.F32.PACK_AB R30, R108, R104 ;  /* 0x000000686c1e723e */ /* 0x000fe400000010ff */
[----:B------:R-:W-:Y:S01]  /*1c5d0*/  F2FP.BF16.F32.PACK_AB R31, R98, R106 ;  /* 0x0000006a621f723e */ /* 0x000fe200000010ff */
[----:B0-----:R-:W4:Y:S01]  /*1c5e0*/  LDL.LU R102, [R1+0x104] ;  /* 0x0001040001667983 */ /* 0x001f220000300800 */
[----:B------:R-:W-:Y:S02]  /*1c5f0*/  F2FP.BF16.F32.PACK_AB R32, R84, R88 ;  /* 0x000000585420723e */ /* 0x000fe400000010ff */
[----:B------:R-:W-:Y:S01]  /*1c600*/  F2FP.BF16.F32.PACK_AB R33, R68, R64 ;  /* 0x000000404421723e */ /* 0x000fe200000010ff */
[----:B------:R0:W-:Y:S01]  /*1c610*/  STSM.16.M88.4 [R95], R28 ;  /* 0x0000001c5f007844 */ /* 0x0001e20000000200 */
[----:B------:R-:W-:-:S02]  /*1c620*/  F2FP.BF16.F32.PACK_AB R34, R116, R112 ;  /* 0x000000707422723e */ /* 0x000fc400000010ff */
[----:B------:R-:W-:-:S05]  /*1c630*/  F2FP.BF16.F32.PACK_AB R35, R115, R111 ;  /* 0x0000006f7323723e */ /* 0x000fca00000010ff */
[----:B------:R1:W-:Y:S04]  /*1c640*/  STSM.16.M88.4 [R90], R32 ;  /* 0x000000205a007844 */ /* 0x0003e80000000200 */
[----:B0-----:R-:W4:Y:S04]  /*1c650*/  LDL.LU R95, [R1+0x44] ;  /* 0x00004400015f7983 */ /* 0x001f280000300800 */
[----:B-1----:R-:W4:Y:S01]  /*1c660*/  LDL.LU R90, [R1+0x48] ;  /* 0x00004800015a7983 */ /* 0x002f220000300800 */
[----:B------:R-:W-:Y:S02]  /*1c670*/  F2FP.BF16.F32.PACK_AB R12, R4, R3 ;  /* 0x00000003040c723e */ /* 0x000fe400000010ff */
[----:B------:R-:W-:-:S02]  /*1c680*/  F2FP.BF16.F32.PACK_AB R13, R74, R72 ;  /* 0x000000484a0d723e */ /* 0x000fc400000010ff */
[----:B------:R-:W-:Y:S02]  /*1c690*/  F2FP.BF16.F32.PACK_AB R14, R54, R120 ;  /* 0x00000078360e723e */ /* 0x000fe400000010ff */
[----:B------:R-:W-:Y:S02]  /*1c6a0*/  F2FP.BF16.F32.PACK_AB R15, R122, R119 ;  /* 0x000000777a0f723e */ /* 0x000fe400000010ff */
[----:B------:R-:W-:Y:S02]  /*1c6b0*/  F2FP.BF16.F32.PACK_AB R28, R6, R5 ;  /* 0x00000005061c723e */ /* 0x000fe400000010ff */
[----:B------:R-:W-:Y:S02]  /*1c6c0*/  F2FP.BF16.F32.PACK_AB R29, R78, R76 ;  /* 0x0000004c4e1d723e */ /* 0x000fe400000010ff */
[----:B------:R-:W-:Y:S02]  /*1c6d0*/  F2FP.BF16.F32.PACK_AB R30, R57, R55 ;  /* 0x00000037391e723e */ /* 0x000fe400000010ff */
[----:B------:R-:W-:-:S02]  /*1c6e0*/  F2FP.BF16.F32.PACK_AB R31, R125, R123 ;  /* 0x0000007b7d1f723e */ /* 0x000fc400000010ff */
[----:B------:R-:W-:Y:S02]  /*1c6f0*/  F2FP.BF16.F32.PACK_AB R32, R8, R7 ;  /* 0x000000070820723e */ /* 0x000fe400000010ff */
[----:B------:R-:W-:Y:S02]  /*1c700*/  F2FP.BF16.F32.PACK_AB R33, R82, R80 ;  /* 0x000000505221723e */ /* 0x000fe400000010ff */
[----:B------:R-:W-:Y:S02]  /*1c710*/  F2FP.BF16.F32.PACK_AB R34, R65, R61 ;  /* 0x0000003d4122723e */ /* 0x000fe400000010ff */
[----:B------:R-:W-:Y:S01]  /*1c720*/  F2FP.BF16.F32.PACK_AB R35, R130, R129 ;  /* 0x000000818223723e */ /* 0x000fe200000010ff */
[----:B--2---:R0:W-:Y:S04]  /*1c730*/  STSM.16.M88.4 [R86], R12 ;  /* 0x0000000c56007844 */ /* 0x0041e80000000200 */
[----:B0-----:R-:W2:Y:S04]  /*1c740*/  LDL.LU R86, [R1+0x3c] ;  /* 0x00003c0001567983 */ /* 0x001ea80000300800 */
[----:B---3--:R0:W-:Y:S01]  /*1c750*/  STSM.16.M88.4 [R105], R28 ;  /* 0x0000001c69007844 */ /* 0x0081e20000000200 */
[----:B------:R-:W-:-:S02]  /*1c760*/  F2FP.BF16.F32.PACK_AB R12, R10, R9 ;  /* 0x000000090a0c723e */ /* 0x000fc400000010ff */
[----:B------:R-:W-:Y:S01]  /*1c770*/  F2FP.BF16.F32.PACK_AB R14, R73, R69 ;  /* 0x00000045490e723e */ /* 0x000fe200000010ff */
[----:B----4-:R-:W-:Y:S01]  /*1c780*/  STSM.16.M88.4 [R103], R32 ;  /* 0x0000002067007844 */ /* 0x010fe20000000200 */
[----:B0-----:R-:W-:Y:S02]  /*1c790*/  SEL R28, R62, R11, P0 ;  /* 0x0000000b3e1c7207 */ /* 0x001fe40000000000 */
[----:B------:R-:W-:Y:S02]  /*1c7a0*/  SEL R30, R11, R62, P0 ;  /* 0x0000003e0b1e7207 */ /* 0x000fe40000000000 */
[----:B------:R-:W-:Y:S02]  /*1c7b0*/  SEL R29, R66, R0, P0 ;  /* 0x00000000421d7207 */ /* 0x000fe40000000000 */
[----:B------:R-:W-:Y:S02]  /*1c7c0*/  SEL R31, R0, R66, P0 ;  /* 0x00000042001f7207 */ /* 0x000fe40000000000 */
[----:B------:R-:W-:-:S02]  /*1c7d0*/  F2FP.BF16.F32.PACK_AB R13, R29, R28 ;  /* 0x0000001c1d0d723e */ /* 0x000fc400000010ff */
[----:B------:R-:W-:-:S05]  /*1c7e0*/  F2FP.BF16.F32.PACK_AB R15, R31, R30 ;  /* 0x0000001e1f0f723e */ /* 0x000fca00000010ff */
[----:B------:R0:W-:Y:S01]  /*1c7f0*/  STSM.16.M88.4 [R102], R12 ;  /* 0x0000000c66007844 */ /* 0x0001e20000000200 */
[----:B------:R-:W-:Y:S01]  /*1c800*/  BAR.SYNC.DEFER_BLOCKING 0x1, 0x100 ;  /* 0x0044000000007b1d */ /* 0x000fe20000010000 */
[----:B------:R-:W-:-:S04]  /*1c810*/  ISETP.NE.U32.AND P0, PT, RZ, UR4, PT ;  /* 0x00000004ff007c0c */ /* 0x000fc8000bf05070 */
[----:B------:R-:W-:Y:S02]  /*1c820*/  ISETP.NE.AND.EX P0, PT, RZ, UR5, PT, P0 ;  /* 0x00000005ff007c0c */ /* 0x000fe4000bf05300 */
[----:B0-----:R-:W-:-:S04]  /*1c830*/  IADD3 R12, P1, R95, UR4, RZ ;  /* 0x000000045f0c7c10 */ /* 0x001fc8000ff3e0ff */
[----:B------:R-:W-:-:S07]  /*1c840*/  IADD3.X R13, R90, UR5, RZ, P1, !PT ;  /* 0x000000055a0d7c10 */ /* 0x000fce0008ffe4ff */
[----:B------:R-:W5:Y:S01]  /*1c850*/  @P0 LDG.E R2, desc[UR36][R12.64] ;  /* 0x000000240c020981 */ /* 0x000f62000c1e1900 */
[----:B------:R-:W-:-:S04]  /*1c860*/  ISETP.NE.U32.AND P3, PT, RZ, UR6, PT ;  /* 0x00000006ff007c0c */ /* 0x000fc8000bf65070 */
[----:B------:R-:W-:Y:S01]  /*1c870*/  ISETP.NE.AND.EX P3, PT, RZ, UR7, PT, P3 ;  /* 0x00000007ff007c0c */ /* 0x000fe2000bf65330 */
[----:B------:R-:W-:-:S12]  /*1c880*/  IMAD.MOV.U32 R11, RZ, RZ, 0x9b8 ;  /* 0x000009b8ff0b7424 */ /* 0x000fd800078e00ff */
[----:B------:R-:W-:Y:S01]  /*1c890*/  @P3 IADD3 R14, P1, R95, UR6, RZ ;  /* 0x000000065f0e3c10 */ /* 0x000fe2000ff3e0ff */
[----:B------:R-:W-:Y:S02]  /*1c8a0*/  ULDC UR6, c[0x0][0xa88] ;  /* 0x0002a20000067ab9 */ /* 0x000fe40000000800 */
[----:B------:R-:W-:Y:S01]  /*1c8b0*/  IMAD.U32 R66, RZ, RZ, UR6 ;  /* 0x00000006ff427e24 */ /* 0x000fe2000f8e00ff */
[----:B------:R-:W-:-:S05]  /*1c8c0*/  @P3 IADD3.X R15, R90, UR7, RZ, P1, !PT ;  /* 0x000000075a0f3c10 */ /* 0x000fca0008ffe4ff */
[----:B------:R0:W5:Y:S01]  /*1c8d0*/  @P3 LDG.E R66, desc[UR36][R14.64] ;  /* 0x000000240e423981 */ /* 0x000162000c1e1900 */
[----:B------:R-:W-:-:S13]  /*1c8e0*/  ISETP.NE.AND P1, PT, R107, 0x1, PT ;  /* 0x000000016b00780c */ /* 0x000fda0003f25270 */
[----:B------:R-:W1:Y:S01]  /*1c8f0*/  @P1 LDC R0, c[0x0][0xbf0] ;  /* 0x0002fc00ff001b82 */ /* 0x000e620000000800 */
[----:B--2---:R-:W-:-:S07]  /*1c900*/  ISETP.GT.AND P2, PT, R86, 0x1, PT ;  /* 0x000000015600780c */ /* 0x004fce0003f44270 */
[----:B------:R-:W2:Y:S01]  /*1c910*/  @P1 LDC R86, c[0x0][0xbec] ;  /* 0x0002fb00ff561b82 */ /* 0x000ea20000000800 */
[----:B------:R-:W-:-:S07]  /*1c920*/  SEL R11, R11, 0x978, P2 ;  /* 0x000009780b0b7807 */ /* 0x000fce0001000000 */
[----:B0-----:R0:W3:Y:S08]  /*1c930*/  LDC.64 R14, c[0x0][R11+0x220] ;  /* 0x000088000b0e7b82 */ /* 0x0010f00000000a00 */
[----:B------:R0:W4:Y:S08]  /*1c940*/  LDC.64 R32, c[0x0][R11+0x218] ;  /* 0x000086000b207b82 */ /* 0x0001300000000a00 */
[----:B------:R0:W0:Y:S01]  /*1c950*/  LDC.64 R34, c[0x0][R11+0x228] ;  /* 0x00008a000b227b82 */ /* 0x0000220000000a00 */
[----:B-1----:R-:W-:Y:S05]  /*1c960*/  @P3 BRA `(.L_x_662) ;  /* 0x0000000000103947 */ /* 0x002fea0003800000 */
[----:B------:R-:W-:Y:S05]  /*1c970*/  @!P0 BRA `(.L_x_662) ;  /* 0x00000000000c8947 */ /* 0x000fea0003800000 */
[----:B-----5:R-:W2:Y:S04]  /*1c980*/  LDG.E R66, desc[UR36][R12.64] ;  /* 0x000000240c427981 */ /* 0x020ea8000c1e1900 */
[----:B------:R-:W2:Y:S02]  /*1c990*/  LDG.E R12, desc[UR36][R12.64+0x4] ;  /* 0x000004240c0c7981 */ /* 0x000ea4000c1e1900 */
[----:B--2---:R-:W-:-:S07]  /*1c9a0*/  IADD3 R66, -R66, R12, RZ ;  /* 0x0000000c42427210 */ /* 0x004fce0007ffe1ff */
.L_x_662:
[----:B------:R-:W2:Y:S01]  /*1c9b0*/  LDL R12, [R1+0x19c] ;  /* 0x00019c00010c7983 */ /* 0x000ea20000100800 */
[----:B------:R-:W-:Y:S01]  /*1c9c0*/  ISETP.NE.U32.AND P0, PT, RZ, UR4, PT ;  /* 0x00000004ff007c0c */ /* 0x000fe2000bf05070 */
[----:B------:R-:W1:Y:S02]  /*1c9d0*/  LDC.64 R102, c[0x0][0xba8] ;  /* 0x0002ea00ff667b82 */ /* 0x000e640000000a00 */
[----:B------:R-:W3:Y:S04]  /*1c9e0*/  LDL.LU R13, [R1+0x38] ;  /* 0x00003800010d7983 */ /* 0x000ee80000300800 */
[----:B------:R-:W0:Y:S04]  /*1c9f0*/  LDL.LU R90, [R1+0x4c] ;  /* 0x00004c00015a7983 */ /* 0x000e280000300800 */
[----:B------:R-:W2:Y:S04]  /*1ca00*/  LDL R113, [R1+0x50] ;  /* 0x0000500001717983 */ /* 0x000ea80000100800 */
[----:B------:R-:W4:Y:S01]  /*1ca10*/  LDL R110, [R1+0x60] ;  /* 0x00006000016e7983 */ /* 0x000f220000100800 */
[----:B------:R-:W-:-:S03]  /*1ca20*/  ISETP.NE.AND.EX P0, PT, RZ, UR5, PT, P0 ;  /* 0x00000005ff007c0c */ /* 0x000fc6000bf05300 */
[----:B------:R-:W4:Y:S04]  /*1ca30*/  LDL R117, [R1+0x194] ;  /* 0x0001940001757983 */ /* 0x000f280000100800 */
[----:B------:R-:W4:Y:S01]  /*1ca40*/  LDL R114, [R1+0x108] ;  /* 0x0001080001727983 */ /* 0x000f220000100800 */
[----:B-1----:R-:W1:Y:S08]  /*1ca50*/  @!P2 LDC R102, c[0x0][0xb50] ;  /* 0x0002d400ff66ab82 */ /* 0x002e700000000800 */
[----:B------:R-:W1:Y:S01]  /*1ca60*/  @!P2 LDC R103, c[0x0][0xb54] ;  /* 0x0002d500ff67ab82 */ /* 0x000e620000000800 */
[----:B--2---:R-:W-:-:S04]  /*1ca70*/  IMAD R62, R113, 0x80, R12 ;  /* 0x00000080713e7824 */ /* 0x004fc800078e020c */
[----:B------:R-:W-:-:S04]  /*1ca80*/  @P1 IMAD.HI.U32 R12, R62, R86, RZ ;  /* 0x000000563e0c1227 */ /* 0x000fc800078e00ff */
[----:B------:R-:W-:Y:S01]  /*1ca90*/  IMAD.MOV.U32 R86, RZ, RZ, R62 ;  /* 0x000000ffff567224 */ /* 0x000fe200078e003e */
[----:B------:R-:W-:Y:S02]  /*1caa0*/  @P1 SHF.R.U32.HI R86, RZ, R0, R12 ;  /* 0x00000000ff561219 */ /* 0x000fe4000001160c */
[----:B---3--:R-:W-:Y:S02]  /*1cab0*/  SEL R0, R13, RZ, !P0 ;  /* 0x000000ff0d007207 */ /* 0x008fe40004000000 */
[----:B------:R0:W2:Y:S03]  /*1cac0*/  LDC.64 R12, c[0x0][R11+0x210] ;  /* 0x000084000b0c7b82 */ /* 0x0000a60000000a00 */
[----:B------:R-:W-:Y:S01]  /*1cad0*/  IMAD R15, R15, R0, RZ ;  /* 0x000000000f0f7224 */ /* 0x000fe200078e02ff */
[----:B----4-:R-:W-:Y:S02]  /*1cae0*/  SEL R105, R110, RZ, P2 ;  /* 0x000000ff6e697207 */ /* 0x010fe40001000000 */
[----:B0-----:R-:W-:Y:S01]  /*1caf0*/  SEL R11, R90, RZ, !P0 ;  /* 0x000000ff5a0b7207 */ /* 0x001fe20004000000 */
[----:B------:R-:W-:-:S02]  /*1cb00*/  IMAD R90, R33, R220, RZ ;  /* 0x000000dc215a7224 */ /* 0x000fc400078e02ff */
[----:B------:R-:W-:-:S04]  /*1cb10*/  IMAD.WIDE.U32 R32, R32, R220, RZ ;  /* 0x000000dc20207225 */ /* 0x000fc800078e00ff */
[C---:B------:R-:W-:Y:S02]  /*1cb20*/  IMAD R11, R14.reuse, R11, R15 ;  /* 0x0000000b0e0b7224 */ /* 0x040fe400078e020f */
[----:B------:R-:W-:-:S04]  /*1cb30*/  IMAD.WIDE.U32 R14, R14, R0, RZ ;  /* 0x000000000e0e7225 */ /* 0x000fc800078e00ff */
[-C--:B------:R-:W-:Y:S01]  /*1cb40*/  IMAD R95, R35, R105.reuse, RZ ;  /* 0x00000069235f7224 */ /* 0x080fe200078e02ff */
[----:B-----5:R-:W-:Y:S01]  /*1cb50*/  IADD3 R14, P0, P3, R14, R32, R2 ;  /* 0x000000200e0e7210 */ /* 0x020fe20007b1e002 */
[----:B------:R-:W-:-:S04]  /*1cb60*/  IMAD.WIDE.U32 R34, R34, R105, RZ ;  /* 0x0000006922227225 */ /* 0x000fc800078e00ff */
[----:B------:R-:W-:Y:S01]  /*1cb70*/  IMAD.IADD R15, R15, 0x1, R11 ;  /* 0x000000010f0f7824 */ /* 0x000fe200078e020b */
[----:B------:R-:W-:Y:S01]  /*1cb80*/  SHF.R.S32.HI R11, RZ, 0x1f, R2 ;  /* 0x0000001fff0b7819 */ /* 0x000fe20000011402 */
[----:B------:R-:W-:Y:S01]  /*1cb90*/  IMAD.IADD R90, R33, 0x1, R90 ;  /* 0x00000001215a7824 */ /* 0x000fe200078e025a */
[----:B------:R-:W-:Y:S02]  /*1cba0*/  IADD3 R34, P4, P5, R86, R14, R34 ;  /* 0x0000000e56227210 */ /* 0x000fe40007d9e022 */
[----:B------:R-:W-:Y:S02]  /*1cbb0*/  IADD3 R95, R35, R95, RZ ;  /* 0x0000005f235f7210 */ /* 0x000fe40007ffe0ff */
[----:B------:R-:W-:Y:S02]  /*1cbc0*/  IADD3.X R15, R15, R90, R11, P0, P3 ;  /* 0x0000005a0f0f7210 */ /* 0x000fe400007e640b */
[----:B------:R-:W-:-:S04]  /*1cbd0*/  SHF.R.S32.HI R14, RZ, 0x1f, R86 ;  /* 0x0000001fff0e7819 */ /* 0x000fc80000011456 */
[----:B------:R-:W-:Y:S01]  /*1cbe0*/  IADD3.X R35, R14, R15, R95, P4, P5 ;  /* 0x0000000f0e237210 */ /* 0x000fe200027ea45f */
[----:B------:R-:W-:-:S04]  /*1cbf0*/  IMAD.MOV R14, RZ, RZ, -R86 ;  /* 0x000000ffff0e7224 */ /* 0x000fc800078e0a56 */
[----:B------:R-:W-:-:S04]  /*1cc00*/  IMAD R14, R107, R14, R62 ;  /* 0x0000000e6b0e7224 */ /* 0x000fc800078e023e */
[-C--:B--2---:R-:W-:Y:S01]  /*1cc10*/  IMAD R13, R13, R14.reuse, RZ ;  /* 0x0000000e0d0d7224 */ /* 0x084fe200078e02ff */
[----:B------:R-:W-:Y:S01]  /*1cc20*/  SHF.R.S32.HI R15, RZ, 0x1f, R14 ;  /* 0x0000001fff0f7819 */ /* 0x000fe2000001140e */
[----:B------:R-:W-:-:S04]  /*1cc30*/  IMAD.WIDE.U32 R34, R12, R14, R34 ;  /* 0x0000000e0c227225 */ /* 0x000fc800078e0022 */
[----:B------:R-:W-:Y:S01]  /*1cc40*/  IMAD R13, R12, R15, R13 ;  /* 0x0000000f0c0d7224 */ /* 0x000fe200078e020d */
[----:B-1----:R-:W-:-:S03]  /*1cc50*/  LEA R102, P0, R34, R102, 0x2 ;  /* 0x0000006622667211 */ /* 0x002fc600078010ff */
[----:B------:R-:W-:-:S05]  /*1cc60*/  IMAD.IADD R13, R35, 0x1, R13 ;  /* 0x00000001230d7824 */ /* 0x000fca00078e020d */
[----:B------:R-:W-:Y:S01]  /*1cc70*/  LEA.HI.X R103, R34, R103, R13, 0x2, P0 ;  /* 0x0000006722677211 */ /* 0x000fe200000f140d */
[----:B------:R-:W-:Y:S01]  /*1cc80*/  SHFL.IDX PT, R12, R102, RZ, 0x1c1f ;  /* 0x001c1fff660c7589 */ /* 0x000fe200000e0000 */
[----:B------:R-:W-:-:S03]  /*1cc90*/  IMAD R34, R113, 0x80, R117 ;  /* 0x0000008071227824 */ /* 0x000fc600078e0275 */
[----:B------:R-:W0:Y:S04]  /*1cca0*/  SHFL.IDX PT, R13, R103, RZ, 0x1c1f ;  /* 0x001c1fff670d7589 */ /* 0x000e2800000e0000 */
[----:B------:R-:W-:Y:S04]  /*1ccb0*/  SHFL.IDX PT, R14, R102, 0x1, 0x1c1f ;  /* 0x003c1f00660e7f89 */ /* 0x000fe800000e0000 */
[----:B------:R-:W1:Y:S01]  /*1ccc0*/  SHFL.IDX PT, R15, R103, 0x1, 0x1c1f ;  /* 0x003c1f00670f7f89 */ /* 0x000e6200000e0000 */
[----:B------:R-:W-:Y:S01]  /*1ccd0*/  IMAD R32, R66, R107, RZ ;  /* 0x0000006b42207224 */ /* 0x000fe200078e02ff */
[----:B------:R-:W-:Y:S01]  /*1cce0*/  LOP3.LUT P0, RZ, R114, 0x3, RZ, 0xc0, !PT ;  /* 0x0000000372ff7812 */ /* 0x000fe2000780c0ff */
[----:B------:R-:W-:-:S03]  /*1ccf0*/  VIADD R33, R34, 0x8 ;  /* 0x0000000822217836 */ /* 0x000fc60000000000 */
[-C--:B------:R-:W-:Y:S02]  /*1cd00*/  ISETP.GE.OR P3, PT, R34, R32.reuse, P0 ;  /* 0x000000202200720c */ /* 0x080fe40000766670 */
[----:B------:R-:W-:-:S11]  /*1cd10*/  ISETP.GE.OR P0, PT, R33, R32, P0 ;  /* 0x000000202100720c */ /* 0x000fd60000706670 */
[----:B0-----:R0:W-:Y:S04]  /*1cd20*/  @!P3 ST.E desc[UR36][R12.64], R170 ;  /* 0x000000aa0c00b985 */ /* 0x0011e8000c101924 */
[----:B-1----:R0:W-:Y:S01]  /*1cd30*/  @!P0 ST.E desc[UR36][R14.64], R169 ;  /* 0x000000a90e008985 */ /* 0x0021e2000c101924 */
[----:B------:R-:W-:Y:S05]  /*1cd40*/  @P2 BRA `(.L_x_663) ;  /* 0x0000001000482947 */ /* 0x000fea0003800000 */
[----:B------:R-:W-:Y:S01]  /*1cd50*/  LEA R3, R219, R22, 0x6 ;  /* 0x00000016db037211 */ /* 0x000fe200078e30ff */
[----:B------:R-:W1:Y:S01]  /*1cd60*/  S2R R114, SR_TID.X ;  /* 0x0000000000727919 */ /* 0x000e620000002100 */
[----:B------:R-:W2:Y:S01]  /*1cd70*/  @P1 LDC R9, c[0x0][0xbec] ;  /* 0x0002fb00ff091b82 */ /* 0x000ea20000000800 */
[----:B------:R-:W-:Y:S02]  /*1cd80*/  ULDC.64 UR4, c[0x0][0xaa0] ;  /* 0x0002a80000047ab9 */ /* 0x000fe40000000a00 */
[----:B------:R-:W-:-:S03]  /*1cd90*/  IMAD.WIDE R20, R3, 0x2, R20 ;  /* 0x0000000203147825 */ /* 0x000fc600078e0214 */
[C---:B------:R-:W-:Y:S02]  /*1cda0*/  IADD3 R25, P0, R20.reuse, 0x1000, RZ ;  /* 0x0000100014197810 */ /* 0x040fe40007f1e0ff */
[C---:B------:R-:W-:Y:S02]  /*1cdb0*/  IADD3 R29, P2, R20.reuse, 0x2000, RZ ;  /* 0x00002000141d7810 */ /* 0x040fe40007f5e0ff */
[C---:B------:R-:W-:Y:S02]  /*1cdc0*/  IADD3 R37, P3, R20.reuse, 0x3000, RZ ;  /* 0x0000300014257810 */ /* 0x040fe40007f7e0ff */
[C---:B------:R-:W-:Y:S02]  /*1cdd0*/  IADD3 R45, P4, R20.reuse, 0x4000, RZ ;  /* 0x00004000142d7810 */ /* 0x040fe40007f9e0ff */
[----:B------:R-:W-:Y:S02]  /*1cde0*/  IADD3 R49, P5, R20, 0x5000, RZ ;  /* 0x0000500014317810 */ /* 0x000fe40007fbe0ff */
[----:B------:R-:W-:-:S02]  /*1cdf0*/  LOP3.LUT R24, R25, 0x380, RZ, 0xc0, !PT ;  /* 0x0000038019187812 */ /* 0x000fc400078ec0ff */
[----:B------:R-:W-:Y:S02]  /*1ce00*/  LOP3.LUT R28, R29, 0x380, RZ, 0xc0, !PT ;  /* 0x000003801d1c7812 */ /* 0x000fe400078ec0ff */
[----:B------:R-:W-:Y:S02]  /*1ce10*/  LOP3.LUT R36, R37, 0x380, RZ, 0xc0, !PT ;  /* 0x0000038025247812 */ /* 0x000fe400078ec0ff */
[----:B------:R-:W-:Y:S02]  /*1ce20*/  LOP3.LUT R44, R45, 0x380, RZ, 0xc0, !PT ;  /* 0x000003802d2c7812 */ /* 0x000fe400078ec0ff */
[----:B------:R-:W-:Y:S02]  /*1ce30*/  LOP3.LUT R48, R49, 0x380, RZ, 0xc0, !PT ;  /* 0x0000038031307812 */ /* 0x000fe400078ec0ff */
[----:B------:R-:W-:Y:S02]  /*1ce40*/  SHF.R.U64 R24, R24, 0x3, RZ ;  /* 0x0000000318187819 */ /* 0x000fe400000012ff */
[----:B------:R-:W-:-:S02]  /*1ce50*/  SHF.R.U64 R28, R28, 0x3, RZ ;  /* 0x000000031c1c7819 */ /* 0x000fc400000012ff */
[----:B------:R-:W-:Y:S02]  /*1ce60*/  SHF.R.U64 R36, R36, 0x3, RZ ;  /* 0x0000000324247819 */ /* 0x000fe400000012ff */
[----:B------:R-:W-:Y:S02]  /*1ce70*/  SHF.R.U64 R44, R44, 0x3, RZ ;  /* 0x000000032c2c7819 */ /* 0x000fe400000012ff */
[----:B------:R-:W-:Y:S02]  /*1ce80*/  SHF.R.U64 R48, R48, 0x3, RZ ;  /* 0x0000000330307819 */ /* 0x000fe400000012ff */
        /* <DEDUP_REMOVED lines=9> */
[----:B-1----:R-:W-:Y:S01]  /*1cf20*/  VIADD R8, R114, 0xffffff80 ;  /* 0xffffff8072087836 */ /* 0x002fe20000000000 */
[C---:B------:R-:W-:Y:S01]  /*1cf30*/  IADD3 R53, P0, R20.reuse, 0x6000, RZ ;  /* 0x0000600014357810 */ /* 0x040fe20007f1e0ff */
[----:B------:R-:W-:Y:S01]  /*1cf40*/  IMAD R11, R11, UR4, RZ ;  /* 0x000000040b0b7c24 */ /* 0x000fe2000f8e02ff */
[C---:B------:R-:W-:Y:S01]  /*1cf50*/  IADD3 R57, P2, R20.reuse, 0x7000, RZ ;  /* 0x0000700014397810 */ /* 0x040fe20007f5e0ff */
[----:B------:R-:W5:Y:S01]  /*1cf60*/  LD.E.128 R24, desc[UR36][R24.64] ;  /* 0x0000002418187980 */ /* 0x000f62000c101d00 */
[----:B------:R-:W-:-:S02]  /*1cf70*/  IADD3 R61, P3, R20, 0x8000, RZ ;  /* 0x00008000143d7810 */ /* 0x000fc40007f7e0ff */
[C---:B------:R-:W-:Y:S01]  /*1cf80*/  IADD3 R65, P4, R20.reuse, 0x9000, RZ ;  /* 0x0000900014417810 */ /* 0x040fe20007f9e0ff */
[----:B------:R-:W5:Y:S01]  /*1cf90*/  LD.E.128 R28, desc[UR36][R28.64] ;  /* 0x000000241c1c7980 */ /* 0x000f62000c101d00 */
[----:B------:R-:W-:Y:S02]  /*1cfa0*/  IADD3.X R49, RZ, R21, RZ, P5, !PT ;  /* 0x00000015ff317210 */ /* 0x000fe40002ffe4ff */
[----:B------:R-:W-:Y:S01]  /*1cfb0*/  IADD3 R69, P5, R20, 0xa000, RZ ;  /* 0x0000a00014457810 */ /* 0x000fe20007fbe0ff */
[----:B------:R-:W5:Y:S01]  /*1cfc0*/  LD.E.128 R36, desc[UR36][R36.64] ;  /* 0x0000002424247980 */ /* 0x000f62000c101d00 */
[----:B------:R-:W-:Y:S02]  /*1cfd0*/  LOP3.LUT R52, R53, 0x380, RZ, 0xc0, !PT ;  /* 0x0000038035347812 */ /* 0x000fe400078ec0ff */
[----:B------:R-:W-:Y:S01]  /*1cfe0*/  LOP3.LUT R56, R57, 0x380, RZ, 0xc0, !PT ;  /* 0x0000038039387812 */ /* 0x000fe200078ec0ff */
[----:B------:R-:W5:Y:S01]  /*1cff0*/  LD.E.128 R44, desc[UR36][R44.64] ;  /* 0x000000242c2c7980 */ /* 0x000f62000c101d00 */
[----:B------:R-:W-:-:S02]  /*1d000*/  LOP3.LUT R60, R61, 0x380, RZ, 0xc0, !PT ;  /* 0x000003803d3c7812 */ /* 0x000fc400078ec0ff */
[----:B------:R-:W-:Y:S02]  /*1d010*/  LOP3.LUT R64, R65, 0x380, RZ, 0xc0, !PT ;  /* 0x0000038041407812 */ /* 0x000fe400078ec0ff */
[----:B0-----:R-:W-:Y:S02]  /*1d020*/  SHF.R.S32.HI R13, RZ, 0x1f, R8 ;  /* 0x0000001fff0d7819 */ /* 0x001fe40000011408 */
[----:B------:R-:W-:Y:S01]  /*1d030*/  LOP3.LUT R5, R20, 0x380, RZ, 0xc0, !PT ;  /* 0x0000038014057812 */ /* 0x000fe200078ec0ff */
[----:B------:R-:W-:Y:S01]  /*1d040*/  IMAD R11, R2, UR5, R11 ;  /* 0x00000005020b7c24 */ /* 0x000fe2000f8e020b */
[----:B------:R-:W-:Y:S01]  /*1d050*/  LOP3.LUT R68, R69, 0x380, RZ, 0xc0, !PT ;  /* 0x0000038045447812 */ /* 0x000fe200078ec0ff */
[----:B------:R-:W5:Y:S01]  /*1d060*/  LD.E.128 R48, desc[UR36][R48.64] ;  /* 0x0000002430307980 */ /* 0x000f62000c101d00 */
        /* <DEDUP_REMOVED lines=14> */
[----:B------:R-:W5:Y:S01]  /*1d150*/  LD.E.128 R52, desc[UR36][R52.64] ;  /* 0x0000002434347980 */ /* 0x000f62000c101d00 */
[----:B------:R-:W-:-:S02]  /*1d160*/  IADD3 R73, P0, R20, 0xb000, RZ ;  /* 0x0000b00014497810 */ /* 0x000fc40007f1e0ff */
[C---:B------:R-:W-:Y:S01]  /*1d170*/  IADD3 R77, P2, R20.reuse, 0xc000, RZ ;  /* 0x0000c000144d7810 */ /* 0x040fe20007f5e0ff */
[----:B------:R-:W5:Y:S01]  /*1d180*/  LD.E.128 R56, desc[UR36][R56.64] ;  /* 0x0000002438387980 */ /* 0x000f62000c101d00 */
[C---:B------:R-:W-:Y:S02]  /*1d190*/  IADD3 R81, P3, R20.reuse, 0xd000, RZ ;  /* 0x0000d00014517810 */ /* 0x040fe40007f7e0ff */
[C---:B------:R-:W-:Y:S01]  /*1d1a0*/  IADD3 R85, P4, R20.reuse, 0xe000, RZ ;  /* 0x0000e00014557810 */ /* 0x040fe20007f9e0ff */
[----:B------:R-:W5:Y:S01]  /*1d1b0*/  LD.E.128 R60, desc[UR36][R60.64] ;  /* 0x000000243c3c7980 */ /* 0x000f62000c101d00 */
[----:B------:R-:W-:Y:S02]  /*1d1c0*/  IADD3.X R69, RZ, R21, RZ, P5, !PT ;  /* 0x00000015ff457210 */ /* 0x000fe40002ffe4ff */
[----:B------:R-:W-:Y:S01]  /*1d1d0*/  IADD3 R6, P5, R20, 0xf000, RZ ;  /* 0x0000f00014067810 */ /* 0x000fe20007fbe0ff */
[----:B------:R-:W5:Y:S01]  /*1d1e0*/  LD.E.128 R64, desc[UR36][R64.64] ;  /* 0x0000002440407980 */ /* 0x000f62000c101d00 */
[----:B------:R-:W-:-:S02]  /*1d1f0*/  LEA.HI R10, R13, R8, RZ, 0x3 ;  /* 0x000000080d0a7211 */ /* 0x000fc400078f18ff */
[----:B------:R-:W-:Y:S01]  /*1d200*/  LOP3.LUT R72, R73, 0x380, RZ, 0xc0, !PT ;  /* 0x0000038049487812 */ /* 0x000fe200078ec0ff */
[----:B------:R-:W0:Y:S01]  /*1d210*/  @P1 LDC R13, c[0x0][0xbf0] ;  /* 0x0002fc00ff0d1b82 */ /* 0x000e220000000800 */
[----:B------:R-:W-:Y:S01]  /*1d220*/  LOP3.LUT R76, R77, 0x380, RZ, 0xc0, !PT ;  /* 0x000003804d4c7812 */ /* 0x000fe200078ec0ff */
[----:B------:R-:W5:Y:S01]  /*1d230*/  LD.E.128 R68, desc[UR36][R68.64] ;  /* 0x0000002444447980 */ /* 0x000f62000c101d00 */
[----:B------:R-:W-:Y:S02]  /*1d240*/  LOP3.LUT R80, R81, 0x380, RZ, 0xc0, !PT ;  /* 0x0000038051507812 */ /* 0x000fe400078ec0ff */
[----:B------:R-:W-:Y:S02]  /*1d250*/  LOP3.LUT R84, R85, 0x380, RZ, 0xc0, !PT ;  /* 0x0000038055547812 */ /* 0x000fe400078ec0ff */
[----:B------:R-:W-:Y:S02]  /*1d260*/  LOP3.LUT R3, R6, 0x380, RZ, 0xc0, !PT ;  /* 0x0000038006037812 */ /* 0x000fe400078ec0ff */
[----:B------:R-:W-:-:S02]  /*1d270*/  LOP3.LUT R15, R10, 0xfffffff8, RZ, 0xc0, !PT ;  /* 0xfffffff80a0f7812 */ /* 0x000fc400078ec0ff */
[----:B------:R-:W-:Y:S02]  /*1d280*/  SHF.R.U64 R72, R72, 0x3, RZ ;  /* 0x0000000348487819 */ /* 0x000fe400000012ff */
[----:B------:R-:W-:Y:S02]  /*1d290*/  SHF.R.U64 R76, R76, 0x3, RZ ;  /* 0x000000034c4c7819 */ /* 0x000fe400000012ff */
[----:B------:R-:W-:Y:S02]  /*1d2a0*/  SHF.R.U64 R80, R80, 0x3, RZ ;  /* 0x0000000350507819 */ /* 0x000fe400000012ff */
[----:B------:R-:W-:Y:S02]  /*1d2b0*/  SHF.R.U64 R84, R84, 0x3, RZ ;  /* 0x0000000354547819 */ /* 0x000fe400000012ff */
[----:B------:R-:W-:Y:S02]  /*1d2c0*/  SHF.R.U64 R5, R5, 0x3, RZ ;  /* 0x0000000305057819 */ /* 0x000fe400000012ff */
[----:B------:R-:W-:Y:S01]  /*1d2d0*/  SHF.R.U64 R3, R3, 0x3, RZ ;  /* 0x0000000303037819 */ /* 0x000fe200000012ff */
[----:B------:R-:W-:Y:S01]  /*1d2e0*/  IMAD.IADD R12, R8, 0x1, -R15 ;  /* 0x00000001080c7824 */ /* 0x000fe200078e0a0f */
        /* <DEDUP_REMOVED lines=9> */
[----:B------:R-:W-:Y:S01]  /*1d380*/  IMAD.MOV.U32 R5, RZ, RZ, R21 ;  /* 0x000000ffff057224 */ /* 0x000fe200078e0015 */
[----:B------:R-:W-:Y:S01]  /*1d390*/  IADD3.X R89, RZ, R21, RZ, P5, !PT ;  /* 0x00000015ff597210 */ /* 0x000fe20002ffe4ff */
[----:B------:R-:W5:Y:S01]  /*1d3a0*/  LD.E.128 R72, desc[UR36][R72.64] ;  /* 0x0000002448487980 */ /* 0x000f62000c101d00 */
[----:B------:R-:W-:Y:S01]  /*1d3b0*/  LOP3.LUT R88, R3, R6, RZ, 0x3c, !PT ;  /* 0x0000000603587212 */ /* 0x000fe200078e3cff */
[----:B------:R-:W-:Y:S01]  /*1d3c0*/  IMAD.WIDE.U32 R2, R2, UR4, RZ ;  /* 0x0000000402027c25 */ /* 0x000fe2000f8e00ff */
[----:B------:R-:W-:Y:S01]  /*1d3d0*/  LEA R12, R12, R219, 0x5 ;  /* 0x000000db0c0c7211 */ /* 0x000fe200078e28ff */
[----:B------:R-:W5:Y:S01]  /*1d3e0*/  LD.E.128 R4, desc[UR36][R4.64] ;  /* 0x0000002404047980 */ /* 0x000f62000c101d00 */
[----:B------:R-:W-:Y:S01]  /*1d3f0*/  ULDC.64 UR4, c[0x0][0xae8] ;  /* 0x0002ba0000047ab9 */ /* 0x000fe20000000a00 */
[----:B------:R-:W-:-:S02]  /*1d400*/  IMAD.IADD R3, R3, 0x1, R11 ;  /* 0x0000000103037824 */ /* 0x000fc400078e020b */
[----:B------:R-:W5:Y:S01]  /*1d410*/  LD.E.128 R76, desc[UR36][R76.64] ;  /* 0x000000244c4c7980 */ /* 0x000f62000c101d00 */
[----:B------:R-:W-:-:S03]  /*1d420*/  IMAD R12, R113, 0x80, R12 ;  /* 0x00000080710c7824 */ /* 0x000fc600078e020c */
        /* <DEDUP_REMOVED lines=8> */
[----:B-1----:R-:W1:Y:S01]  /*1d4b0*/  FENCE.VIEW.ASYNC.S ;  /* 0x00000000000073c6 */ /* 0x002e620000000000 */
[----:B------:R-:W-:Y:S01]  /*1d4c0*/  IMAD.WIDE.U32 R2, R220, UR4, R2 ;  /* 0x00000004dc027c25 */ /* 0x000fe2000f8e0002 */
[----:B------:R-:W-:-:S03]  /*1d4d0*/  SHF.R.S32.HI R11, RZ, 0x1f, R0 ;  /* 0x0000001fff0b7819 */ /* 0x000fc60000011400 */
[----:B--2---:R-:W-:-:S04]  /*1d4e0*/  @P1 IMAD.HI.U32 R8, R12, R9, RZ ;  /* 0x000000090c081227 */ /* 0x004fc800078e00ff */
[----:B------:R-:W-:Y:S01]  /*1d4f0*/  IMAD R3, R220, UR5, R3 ;  /* 0x00000005dc037c24 */ /* 0x000fe2000f8e0203 */
[----:B------:R-:W-:Y:S01]  /*1d500*/  ULDC.64 UR4, c[0x0][0xaf0] ;  /* 0x0002bc0000047ab9 */ /* 0x000fe20000000a00 */
[----:B------:R-:W-:Y:S01]  /*1d510*/  IMAD.MOV.U32 R9, RZ, RZ, R12 ;  /* 0x000000ffff097224 */ /* 0x000fe200078e000c */
[----:B0-----:R-:W-:Y:S01]  /*1d520*/  @P1 SHF.R.U32.HI R9, RZ, R13, R8 ;  /* 0x0000000dff091219 */ /* 0x001fe20000011608 */
[----:B------:R-:W-:Y:S02]  /*1d530*/  IMAD R11, R11, UR4, RZ ;  /* 0x000000040b0b7c24 */ /* 0x000fe4000f8e02ff */
[----:B------:R-:W-:Y:S01]  /*1d540*/  IMAD.WIDE.U32 R2, R0, UR4, R2 ;  /* 0x0000000400027c25 */ /* 0x000fe2000f8e0002 */
[----:B------:R-:W-:-:S03]  /*1d550*/  SHF.R.S32.HI R8, RZ, 0x1f, R9 ;  /* 0x0000001fff087819 */ /* 0x000fc60000011409 */
[----:B------:R-:W-:Y:S01]  /*1d560*/  IMAD R11, R0, UR5, R11 ;  /* 0x00000005000b7c24 */ /* 0x000fe2000f8e020b */
[----:B------:R-:W-:Y:S01]  /*1d570*/  IADD3 R0, R19, 0x38820, RZ ;  /* 0x0003882013007810 */ /* 0x000fe20007ffe0ff */
[----:B------:R-:W-:Y:S01]  /*1d580*/  IMAD.MOV R10, RZ, RZ, -R9 ;  /* 0x000000ffff0a7224 */ /* 0x000fe200078e0a09 */
[----:B------:R-:W-:Y:S01]  /*1d590*/  ULDC.64 UR4, c[0x0][0xae0] ;  /* 0x0002b80000047ab9 */ /* 0x000fe20000000a00 */
[----:B------:R-:W-:Y:S01]  /*1d5a0*/  IMAD.IADD R3, R3, 0x1, R11 ;  /* 0x0000000103037824 */ /* 0x000fe200078e020b */
[----:B------:R-:W-:Y:S01]  /*1d5b0*/  PRMT R0, RZ, 0x654, R0 ;  /* 0x00000654ff007816 */ /* 0x000fe20000000000 */
[----:B------:R-:W-:Y:S02]  /*1d5c0*/  IMAD R107, R107, R10, R12 ;  /* 0x0000000a6b6b7224 */ /* 0x000fe400078e020c */
[----:B------:R-:W-:Y:S01]  /*1d5d0*/  IMAD R8, R8, UR4, RZ ;  /* 0x0000000408087c24 */ /* 0x000fe2000f8e02ff */
[----:B-1----:R0:W-:Y:S01]  /*1d5e0*/  SYNCS.ARRIVE.TRANS64.RED.A1T0 RZ, [R0+URZ], RZ ;  /* 0x000000ff00ff79a7 */ /* 0x0021e2000810043f */
[----:B------:R-:W-:-:S04]  /*1d5f0*/  IMAD.WIDE.U32 R2, R9, UR4, R2 ;  /* 0x0000000409027c25 */ /* 0x000fc8000f8e0002 */
[----:B------:R-:W-:Y:S01]  /*1d600*/  IMAD R9, R9, UR5, R8 ;  /* 0x0000000509097c24 */ /* 0x000fe2000f8e0208 */
[----:B------:R-:W-:Y:S01]  /*1d610*/  ULDC.64 UR4, c[0x0][0xad8] ;  /* 0x0002b60000047ab9 */ /* 0x000fe20000000a00 */
[----:B0-----:R-:W-:Y:S02]  /*1d620*/  SHF.R.S32.HI R0, RZ, 0x1f, R107 ;  /* 0x0000001fff007819 */ /* 0x001fe4000001146b */
[----:B------:R-:W-:-:S03]  /*1d630*/  IMAD.IADD R3, R3, 0x1, R9 ;  /* 0x0000000103037824 */ /* 0x000fc600078e0209 */
[----:B------:R-:W-:Y:S02]  /*1d640*/  IMAD R0, R0, UR4, RZ ;  /* 0x0000000400007c24 */ /* 0x000fe4000f8e02ff */
[----:B------:R-:W-:-:S04]  /*1d650*/  IMAD.WIDE.U32 R2, R107, UR4, R2 ;  /* 0x000000046b027c25 */ /* 0x000fc8000f8e0002 */
[----:B------:R-:W-:Y:S01]  /*1d660*/  IMAD R107, R107, UR5, R0 ;  /* 0x000000056b6b7c24 */ /* 0x000fe2000f8e0200 */
[----:B------:R-:W-:Y:S02]  /*1d670*/  ULDC.64 UR4, c[0x0][0xa80] ;  /* 0x0002a00000047ab9 */ /* 0x000fe40000000a00 */
[----:B------:R-:W-:Y:S01]  /*1d680*/  LEA R0, P0, R2, UR4, 0x1 ;  /* 0x0000000402007c11 */ /* 0x000fe2000f8008ff */
[----:B------:R-:W-:Y:S01]  /*1d690*/  IMAD.IADD R3, R3, 0x1, R107 ;  /* 0x0000000103037824 */ /* 0x000fe200078e026b */
[----:B------:R-:W-:Y:S01]  /*1d6a0*/  UMOV UR4, 0xffffffff ;  /* 0xffffffff00047882 */ /* 0x000fe20000000000 */
[----:B------:R-:W-:-:S03]  /*1d6b0*/  IMAD R33, R113, 0x80, R219 ;  /* 0x0000008071217824 */ /* 0x000fc600078e02db */
[----:B------:R-:W-:Y:S01]  /*1d6c0*/  LEA.HI.X R20, R2, UR5, R3, 0x1, P0 ;  /* 0x0000000502147c11 */ /* 0x000fe200080f0c03 */
[----:B------:R-:W-:Y:S06]  /*1d6d0*/  BRA.DIV UR4, `(.L_x_664) ;  /* 0x0000011204907947 */ /* 0x000fec000b800000 */
[----:B------:R0:W1:Y:S04]  /*1d6e0*/  SHFL.IDX PT, R21, R20, RZ, 0x181f ;  /* 0x00181fff14157589 */ /* 0x00006800000e0000 */
[----:B------:R0:W2:Y:S02]  /*1d6f0*/  SHFL.IDX PT, R14, R0, RZ, 0x181f ;  /* 0x00181fff000e7589 */ /* 0x0000a400000e0000 */
.L_x_1031:
[----:B------:R-:W-:Y:S01]  /*1d700*/  ISETP.GE.AND P0, PT, R33, R32, PT ;  /* 0x000000202100720c */ /* 0x000fe20003f06270 */
[----:B------:R-:W-:-:S12]  /*1d710*/  BSSY B1, `(.L_x_665) ;  /* 0x0000018000017945 */ /* 0x000fd80003800000 */
[----:B------:R-:W-:Y:S05]  /*1d720*/  @P0 BRA `(.L_x_666) ;  /* 0x0000000000580947 */ /* 0x000fea0003800000 */
[----:B------:R-:W3:Y:S01]  /*1d730*/  LDL R35, [R1+0x14] ;  /* 0x0000140001237983 */ /* 0x000ee20000100800 */
[----:B------:R-:W-:-:S03]  /*1d740*/  ULDC UR4, c[0x0][0xac8] ;  /* 0x0002b20000047ab9 */ /* 0x000fc60000000800 */
[----:B------:R-:W4:Y:S04]  /*1d750*/  LDL R15, [R1+0x1c] ;  /* 0x00001c00010f7983 */ /* 0x000f280000100800 */
[----:B------:R-:W4:Y:S04]  /*1d760*/  LDL R12, [R1+0x40] ;  /* 0x00004000010c7983 */ /* 0x000f280000100800 */
[----:B------:R-:W4:Y:S04]  /*1d770*/  LDL R40, [R1+0x5c] ;  /* 0x00005c0001287983 */ /* 0x000f280000100800 */
[----:B------:R-:W4:Y:S01]  /*1d780*/  LDL R34, [R1+0x58] ;  /* 0x0000580001227983 */ /* 0x000f220000100800 */
[----:B------:R-:W-:-:S02]  /*1d790*/  ISETP.GE.AND P3, PT, R22, UR4, PT ;  /* 0x0000000416007c0c */ /* 0x000fc4000bf66270 */
[----:B------:R-:W-:-:S11]  /*1d7a0*/  ISETP.GE.AND P2, PT, R218, UR4, PT ;  /* 0x00000004da007c0c */ /* 0x000fd6000bf46270 */
[-C--:B--2---:R-:W-:Y:S02]  /*1d7b0*/  @!P3 LEA R2, P5, R22, R14.reuse, 0x1 ;  /* 0x0000000e1602b211 */ /* 0x084fe400078a08ff */
[----:B------:R-:W-:Y:S02]  /*1d7c0*/  @!P2 LEA R8, P4, R218, R14, 0x1 ;  /* 0x0000000eda08a211 */ /* 0x000fe400078808ff */
[----:B-1----:R-:W-:-:S05]  /*1d7d0*/  @!P3 LEA.HI.X R3, R22, R21, R23, 0x1, P5 ;  /* 0x000000151603b211 */ /* 0x002fca00028f0c17 */
[----:B-----5:R1:W-:Y:S01]  /*1d7e0*/  @!P3 ST.E.128 desc[UR36][R2.64], R4 ;  /* 0x000000040200b985 */ /* 0x0203e2000c101d24 */
[----:B---3--:R-:W-:Y:S02]  /*1d7f0*/  ISETP.GE.AND P1, PT, R35, UR4, PT ;  /* 0x0000000423007c0c */ /* 0x008fe4000bf26270 */
[----:B----4-:R-:W-:Y:S02]  /*1d800*/  ISETP.GE.AND P0, PT, R15, UR4, PT ;  /* 0x000000040f007c0c */ /* 0x010fe4000bf06270 */
[----:B------:R-:W-:-:S09]  /*1d810*/  @!P2 LEA.HI.X R9, R218, R21, R12, 0x1, P4 ;  /* 0x00000015da09a211 */ /* 0x000fd200020f0c0c */
[-C--:B------:R-:W-:Y:S02]  /*1d820*/  @!P1 LEA R10, P5, R35, R14.reuse, 0x1 ;  /* 0x0000000e230a9211 */ /* 0x080fe400078a08ff */
[----:B------:R-:W-:Y:S02]  /*1d830*/  @!P0 LEA R12, P4, R15, R14, 0x1 ;  /* 0x0000000e0f0c8211 */ /* 0x000fe400078808ff */
[-C--:B------:R-:W-:Y:S02]  /*1d840*/  @!P1 LEA.HI.X R11, R35, R21.reuse, R40, 0x1, P5 ;  /* 0x00000015230b9211 */ /* 0x080fe400028f0c28 */
[----:B------:R-:W-:Y:S01]  /*1d850*/  @!P0 LEA.HI.X R13, R15, R21, R34, 0x1, P4 ;  /* 0x000000150f0d8211 */ /* 0x000fe200020f0c22 */
[----:B------:R1:W-:Y:S04]  /*1d860*/  @!P2 ST.E.128 desc[UR36][R8.64], R44 ;  /* 0x0000002c0800a985 */ /* 0x0003e8000c101d24 */
[----:B------:R1:W-:Y:S04]  /*1d870*/  @!P1 ST.E.128 desc[UR36][R10.64], R60 ;  /* 0x0000003c0a009985 */ /* 0x0003e8000c101d24 */
[----:B------:R1:W-:Y:S02]  /*1d880*/  @!P0 ST.E.128 desc[UR36][R12.64], R76 ;  /* 0x0000004c0c008985 */ /* 0x0003e4000c101d24 */
.L_x_666:
[----:B------:R-:W-:Y:S05]  /*1d890*/  BSYNC B1 ;  /* 0x0000000000017941 */ /* 0x000fea0003800000 */
.L_x_665:
[----:B------:R-:W-:-:S03]  /*1d8a0*/  UMOV UR4, 0xffffffff ;  /* 0xffffffff00047882 */ /* 0x000fc60000000000 */
[----:B------:R-:W-:Y:S05]  /*1d8b0*/  BRA.DIV UR4, `(.L_x_667) ;  /* 0x00000112044c7947 */ /* 0x000fea000b800000 */
[----:B-1----:R1:W3:Y:S04]  /*1d8c0*/  SHFL.IDX PT, R9, R20, 0x1, 0x181f ;  /* 0x00381f0014097f89 */ /* 0x0022e800000e0000 */
[----:B--2---:R1:W2:Y:S02]  /*1d8d0*/  SHFL.IDX PT, R14, R0, 0x1, 0x181f ;  /* 0x00381f00000e7f89 */ /* 0x0042a400000e0000 */
.L_x_1035:
[----:B------:R-:W-:Y:S01]  /*1d8e0*/  VIADD R3, R33, 0x20 ;  /* 0x0000002021037836 */ /* 0x000fe20000000000 */
[----:B------:R-:W-:Y:S04]  /*1d8f0*/  BSSY B1, `(.L_x_668) ;  /* 0x0000019000017945 */ /* 0x000fe80003800000 */
[----:B------:R-:W-:-:S13]  /*1d900*/  ISETP.GE.AND P0, PT, R3, R32, PT ;  /* 0x000000200300720c */ /* 0x000fda0003f06270 */
[----:B------:R-:W-:Y:S05]  /*1d910*/  @P0 BRA `(.L_x_669) ;  /* 0x0000000000580947 */ /* 0x000fea0003800000 */
[----:B------:R-:W4:Y:S01]  /*1d920*/  LDL R12, [R1+0x14] ;  /* 0x00001400010c7983 */ /* 0x000f220000100800 */
        /* <DEDUP_REMOVED lines=8> */
[----:B-----5:R-:W-:Y:S02]  /*1d9b0*/  @!P2 LEA R4, P4, R218, R14, 0x1 ;  /* 0x0000000eda04a211 */ /* 0x020fe400078808ff */
[----:B---3--:R-:W-:-:S05]  /*1d9c0*/  @!P3 LEA.HI.X R3, R22, R9, R23, 0x1, P5 ;  /* 0x000000091603b211 */ /* 0x008fca00028f0c17 */
[----:B------:R2:W-:Y:S01]  /*1d9d0*/  @!P3 ST.E.128 desc[UR36][R2.64], R24 ;  /* 0x000000180200b985 */ /* 0x0005e2000c101d24 */
[----:B----4-:R-:W-:Y:S02]  /*1d9e0*/  ISETP.GE.AND P1, PT, R12, UR4, PT ;  /* 0x000000040c007c0c */ /* 0x010fe4000bf26270 */
[----:B------:R-:W-:Y:S02]  /*1d9f0*/  ISETP.GE.AND P0, PT, R10, UR4, PT ;  /* 0x000000040a007c0c */ /* 0x000fe4000bf06270 */
        /* <DEDUP_REMOVED lines=8> */
.L_x_669:
[----:B------:R-:W-:Y:S05]  /*1da80*/  BSYNC B1 ;  /* 0x0000000000017941 */ /* 0x000fea0003800000 */
.L_x_668:
[----:B------:R-:W-:-:S03]  /*1da90*/  UMOV UR4, 0xffffffff ;  /* 0xffffffff00047882 */ /* 0x000fc60000000000 */
[----:B------:R-:W-:Y:S05]  /*1daa0*/  BRA.DIV UR4, `(.L_x_670) ;  /* 0x0000011204187947 */ /* 0x000fea000b800000 */
[----:B--23--:R2:W3:Y:S04]  /*1dab0*/  SHFL.IDX PT, R9, R20, 0x2, 0x181f ;  /* 0x00581f0014097f89 */ /* 0x00c4e800000e0000 */
[----:B------:R2:W4:Y:S02]  /*1dac0*/  SHFL.IDX PT, R14, R0, 0x2, 0x181f ;  /* 0x00581f00000e7f89 */ /* 0x00052400000e0000 */
.L_x_1039:
[----:B------:R-:W-:Y:S01]  /*1dad0*/  IADD3 R3, R33, 0x40, RZ ;  /* 0x0000004021037810 */ /* 0x000fe20007ffe0ff */
[----:B------:R-:W-:Y:S03]  /*1dae0*/  BSSY B1, `(.L_x_671) ;  /* 0x0000019000017945 */ /* 0x000fe60003800000 */
[----:B------:R-:W-:-:S13]  /*1daf0*/  ISETP.GE.AND P0, PT, R3, R32, PT ;  /* 0x000000200300720c */ /* 0x000fda0003f06270 */
[----:B------:R-:W-:Y:S05]  /*1db00*/  @P0 BRA `(.L_x_672) ;  /* 0x0000000000580947 */ /* 0x000fea0003800000 */
[----:B------:R-:W2:Y:S01]  /*1db10*/  LDL R12, [R1+0x14] ;  /* 0x00001400010c7983 */ /* 0x000ea20000100800 */
[----:B------:R-:W-:-:S03]  /*1db20*/  ULDC UR4, c[0x0][0xac8] ;  /* 0x0002b20000047ab9 */ /* 0x000fc60000000800 */
[----:B------:R-:W2:Y:S04]  /*1db30*/  LDL R10, [R1+0x1c] ;  /* 0x00001c00010a7983 */ /* 0x000ea80000100800 */
[----:B------:R-:W2:Y:S04]  /*1db40*/  LDL R8, [R1+0x40] ;  /* 0x0000400001087983 */ /* 0x000ea80000100800 */
[----:B------:R-:W2:Y:S04]  /*1db50*/  LDL R13, [R1+0x5c] ;  /* 0x00005c00010d7983 */ /* 0x000ea80000100800 */
[----:B------:R-:W2:Y:S01]  /*1db60*/  LDL R11, [R1+0x58] ;  /* 0x00005800010b7983 */ /* 0x000ea20000100800 */
[----:B------:R-:W-:-:S02]  /*1db70*/  ISETP.GE.AND P3, PT, R22, UR4, PT ;  /* 0x0000000416007c0c */ /* 0x000fc4000bf66270 */
[----:B------:R-:W-:-:S11]  /*1db80*/  ISETP.GE.AND P2, PT, R218, UR4, PT ;  /* 0x00000004da007c0c */ /* 0x000fd6000bf46270 */
[-C--:B----4-:R-:W-:Y:S02]  /*1db90*/  @!P3 LEA R2, P5, R22, R14.reuse, 0x1 ;  /* 0x0000000e1602b211 */ /* 0x090fe400078a08ff */
[----:B-----5:R-:W-:Y:S02]  /*1dba0*/  @!P2 LEA R4, P4, R218, R14, 0x1 ;  /* 0x0000000eda04a211 */ /* 0x020fe400078808ff */
[----:B---3--:R-:W-:-:S05]  /*1dbb0*/  @!P3 LEA.HI.X R3, R22, R9, R23, 0x1, P5 ;  /* 0x000000091603b211 */ /* 0x008fca00028f0c17 */
[----:B------:R3:W-:Y:S01]  /*1dbc0*/  @!P3 ST.E.128 desc[UR36][R2.64], R28 ;  /* 0x0000001c0200b985 */ /* 0x0007e2000c101d24 */
[----:B--2---:R-:W-:Y:S02]  /*1dbd0*/  ISETP.GE.AND P1, PT, R12, UR4, PT ;  /* 0x000000040c007c0c */ /* 0x004fe4000bf26270 */
        /* <DEDUP_REMOVED lines=9> */
.L_x_672:
[----:B------:R-:W-:Y:S05]  /*1dc70*/  BSYNC B1 ;  /* 0x0000000000017941 */ /* 0x000fea0003800000 */
.L_x_671:
[----:B------:R-:W-:-:S03]  /*1dc80*/  UMOV UR4, 0xffffffff ;  /* 0xffffffff00047882 */ /* 0x000fc60000000000 */
[----:B------:R-:W-:Y:S05]  /*1dc90*/  BRA.DIV UR4, `(.L_x_673) ;  /* 0x0000010e04e47947 */ /* 0x000fea000b800000 */
[----:B---3--:R3:W0:Y:S04]  /*1dca0*/  SHFL.IDX PT, R9, R20, 0x3, 0x181f ;  /* 0x00781f0014097f89 */ /* 0x00862800000e0000 */
[----:B----4-:R3:W4:Y:S02]  /*1dcb0*/  SHFL.IDX PT, R14, R0, 0x3, 0x181f ;  /* 0x00781f00000e7f89 */ /* 0x01072400000e0000 */
.L_x_1043:
[----:B------:R-:W-:-:S05]  /*1dcc0*/  VIADD R33, R33, 0x60 ;  /* 0x0000006021217836 */ /* 0x000fca0000000000 */
[----:B------:R-:W-:-:S13]  /*1dcd0*/  ISETP.GE.AND P0, PT, R33, R32, PT ;  /* 0x000000202100720c */ /* 0x000fda0003f06270 */
[----:B------:R-:W-:Y:S05]  /*1dce0*/  @P0 BRA `(.L_x_674) ;  /* 0x0000003400a00947 */ /* 0x000fea0003800000 */
[----:B------:R-:W4:Y:S01]  /*1dcf0*/  LDL R8, [R1+0x14] ;  /* 0x0000140001087983 */ /* 0x000f220000100800 */
[----:B------:R-:W-:-:S03]  /*1dd00*/  ULDC UR4, c[0x0][0xac8] ;  /* 0x0002b20000047ab9 */ /* 0x000fc60000000800 */
[----:B------:R-:W4:Y:S04]  /*1dd10*/  LDL R11, [R1+0x40] ;  /* 0x00004000010b7983 */ /* 0x000f280000100800 */
[----:B------:R-:W4:Y:S04]  /*1dd20*/  LDL R10, [R1+0x5c] ;  /* 0x00005c00010a7983 */ /* 0x000f280000100800 */
[----:B0123--:R-:W2:Y:S01]  /*1dd30*/  LDL R0, [R1+0x1c] ;  /* 0x00001c0001007983 */ /* 0x00fea20000100800 */
[----:B------:R-:W-:Y:S02]  /*1dd40*/  ISETP.GE.AND P3, PT, R22, UR4, PT ;  /* 0x0000000416007c0c */ /* 0x000fe4000bf66270 */
[----:B------:R-:W-:-:S11]  /*1dd50*/  ISETP.GE.AND P4, PT, R218, UR4, PT ;  /* 0x00000004da007c0c */ /* 0x000fd6000bf86270 */
[-C--:B----4-:R-:W-:Y:S02]  /*1dd60*/  @!P3 LEA R2, P0, R22, R14.reuse, 0x1 ;  /* 0x0000000e1602b211 */ /* 0x090fe400078008ff */
[----:B-----5:R-:W-:Y:S02]  /*1dd70*/  @!P4 LEA R4, P1, R218, R14, 0x1 ;  /* 0x0000000eda04c211 */ /* 0x020fe400078208ff */
[----:B------:R-:W-:-:S05]  /*1dd80*/  @!P3 LEA.HI.X R3, R22, R9, R23, 0x1, P0 ;  /* 0x000000091603b211 */ /* 0x000fca00000f0c17 */
[----:B------:R0:W-:Y:S01]  /*1dd90*/  @!P3 ST.E.128 desc[UR36][R2.64], R36 ;  /* 0x000000240200b985 */ /* 0x0001e2000c101d24 */
[----:B------:R-:W-:Y:S02]  /*1dda0*/  ISETP.GE.AND P5, PT, R8, UR4, PT ;  /* 0x0000000408007c0c */ /* 0x000fe4000bfa6270 */
[----:B------:R-:W-:-:S11]  /*1ddb0*/  @!P4 LEA.HI.X R5, R218, R9, R11, 0x1, P1 ;  /* 0x00000009da05c211 */ /* 0x000fd600008f0c0b */
[----:B------:R-:W-:-:S04]  /*1ddc0*/  @!P5 LEA R6, P2, R8, R14, 0x1 ;  /* 0x0000000e0806d211 */ /* 0x000fc800078408ff */
[----:B------:R-:W-:Y:S01]  /*1ddd0*/  @!P5 LEA.HI.X R7, R8, R9, R10, 0x1, P2 ;  /* 0x000000090807d211 */ /* 0x000fe200010f0c0a */
[----:B------:R0:W-:Y:S04]  /*1dde0*/  @!P4 ST.E.128 desc[UR36][R4.64], R56 ;  /* 0x000000380400c985 */ /* 0x0001e8000c101d24 */
[----:B------:R0:W-:Y:S01]  /*1ddf0*/  @!P5 ST.E.128 desc[UR36][R6.64], R72 ;  /* 0x000000480600d985 */ /* 0x0001e2000c101d24 */
[----:B--2---:R-:W-:-:S13]  /*1de00*/  ISETP.GE.AND P0, PT, R0, UR4, PT ;  /* 0x0000000400007c0c */ /* 0x004fda000bf06270 */
[----:B------:R-:W-:Y:S05]  /*1de10*/  @P0 BRA `(.L_x_674) ;  /* 0x0000003400540947 */ /* 0x000fea0003800000 */
[----:B------:R-:W2:Y:S01]  /*1de20*/  LDL R8, [R1+0x58] ;  /* 0x0000580001087983 */ /* 0x000ea20000100800 */
[----:B0-----:R-:W-:-:S04]  /*1de30*/  LEA R2, P0, R0, R14, 0x1 ;  /* 0x0000000e00027211 */ /* 0x001fc800078008ff */
[----:B--2---:R-:W-:-:S05]  /*1de40*/  LEA.HI.X R3, R0, R9, R8, 0x1, P0 ;  /* 0x0000000900037211 */ /* 0x004fca00000f0c08 */
[----:B------:R0:W-:Y:S01]  /*1de50*/  ST.E.128 desc[UR36][R2.64], R88 ;  /* 0x0000005802007985 */ /* 0x0001e2000c101d24 */
[----:B------:R-:W-:Y:S05]  /*1de60*/  BRA `(.L_x_674) ;  /* 0x0000003400407947 */ /* 0x000fea0003800000 */
.L_x_663:
[----:B0-----:R-:W0:Y:S01]  /*1de70*/  @P1 LDC R13, c[0x0][0xbec] ;  /* 0x0002fb00ff0d1b82 */ /* 0x001e220000000800 */
[----:B------:R-:W-:Y:S01]  /*1de80*/  ULDC.64 UR4, c[0x0][0xb08] ;  /* 0x0002c20000047ab9 */ /* 0x000fe20000000a00 */
[----:B------:R-:W-:Y:S02]  /*1de90*/  IMAD.MOV.U32 R14, RZ, RZ, R62 ;  /* 0x000000ffff0e7224 */ /* 0x000fe400078e003e */
[----:B------:R-:W-:-:S04]  /*1dea0*/  IMAD R11, R11, UR4, RZ ;  /* 0x000000040b0b7c24 */ /* 0x000fc8000f8e02ff */
[----:B------:R-:W1:Y:S01]  /*1deb0*/  @P1 LDC R12, c[0x0][0xbf0] ;  /* 0x0002fc00ff0c1b82 */ /* 0x000e620000000800 */
[----:B------:R-:W-:Y:S02]  /*1dec0*/  IMAD R11, R2, UR5, R11 ;  /* 0x00000005020b7c24 */ /* 0x000fe4000f8e020b */
[----:B0-----:R-:W-:-:S05]  /*1ded0*/  @P1 IMAD.HI.U32 R13, R62, R13, RZ ;  /* 0x0000000d3e0d1227 */ /* 0x001fca00078e00ff */
[----:B-1----:R-:W-:Y:S01]  /*1dee0*/  @P1 SHF.R.U32.HI R14, RZ, R12, R13 ;  /* 0x0000000cff0e1219 */ /* 0x002fe2000001160d */
[----:B------:R-:W-:Y:S01]  /*1def0*/  IMAD.WIDE.U32 R12, R2, UR4, RZ ;  /* 0x00000004020c7c25 */ /* 0x000fe2000f8e00ff */
[----:B------:R-:W-:Y:S01]  /*1df00*/  ULDC.64 UR4, c[0x0][0xb38] ;  /* 0x0002ce0000047ab9 */ /* 0x000fe20000000a00 */
[----:B------:R-:W-:Y:S02]  /*1df10*/  SHF.R.S32.HI R2, RZ, 0x1f, R0 ;  /* 0x0000001fff027819 */ /* 0x000fe40000011400 */
[----:B------:R-:W-:Y:S02]  /*1df20*/  IMAD.IADD R13, R13, 0x1, R11 ;  /* 0x000000010d0d7824 */ /* 0x000fe400078e020b */
[----:B------:R-:W-:Y:S02]  /*1df30*/  VIADD R11, R19, 0x38820 ;  /* 0x00038820130b7836 */ /* 0x000fe40000000000 */
[----:B------:R-:W-:-:S03]  /*1df40*/  IMAD.WIDE.U32 R12, R220, UR4, R12 ;  /* 0x00000004dc0c7c25 */ /* 0x000fc6000f8e000c */
[----:B------:R-:W-:Y:S01]  /*1df50*/  PRMT R11, RZ, 0x654, R11 ;  /* 0x00000654ff0b7816 */ /* 0x000fe2000000000b */
[----:B------:R-:W-:Y:S01]  /*1df60*/  IMAD R13, R220, UR5, R13 ;  /* 0x00000005dc0d7c24 */ /* 0x000fe2000f8e020d */
[----:B------:R-:W-:Y:S02]  /*1df70*/  ULDC.64 UR4, c[0x0][0xb40] ;  /* 0x0002d00000047ab9 */ /* 0x000fe40000000a00 */
[----:B------:R-:W-:Y:S01]  /*1df80*/  IMAD R2, R2, UR4, RZ ;  /* 0x0000000402027c24 */ /* 0x000fe2000f8e02ff */
[----:B------:R0:W-:Y:S01]  /*1df90*/  SYNCS.ARRIVE.TRANS64.RED.A1T0 RZ, [R11+URZ], RZ ;  /* 0x000000ff0bff79a7 */ /* 0x0001e2000810043f */
[----:B------:R-:W-:-:S04]  /*1dfa0*/  IMAD.WIDE.U32 R12, R0, UR4, R12 ;  /* 0x00000004000c7c25 */ /* 0x000fc8000f8e000c */
[----:B------:R-:W-:Y:S01]  /*1dfb0*/  IMAD R2, R0, UR5, R2 ;  /* 0x0000000500027c24 */ /* 0x000fe2000f8e0202 */
[----:B------:R-:W-:Y:S01]  /*1dfc0*/  ULDC.64 UR4, c[0x0][0xb48] ;  /* 0x0002d20000047ab9 */ /* 0x000fe20000000a00 */
[----:B------:R-:W-:Y:S02]  /*1dfd0*/  IADD3 R0, -R14, RZ, RZ ;  /* 0x000000ff0e007210 */ /* 0x000fe40007ffe1ff */
[----:B------:R-:W-:Y:S01]  /*1dfe0*/  IMAD.IADD R13, R13, 0x1, R2 ;  /* 0x000000010d0d7824 */ /* 0x000fe200078e0202 */
[----:B------:R-:W-:Y:S02]  /*1dff0*/  SHF.R.S32.HI R2, RZ, 0x1f, R14 ;  /* 0x0000001fff027819 */ /* 0x000fe4000001140e */
[----:B------:R-:W-:Y:S02]  /*1e000*/  IMAD R0, R107, R0, R62 ;  /* 0x000000006b007224 */ /* 0x000fe400078e023e */
[----:B------:R-:W-:-:S04]  /*1e010*/  IMAD.WIDE.U32 R12, R110, UR4, R12 ;  /* 0x000000046e0c7c25 */ /* 0x000fc8000f8e000c */
[----:B------:R-:W-:Y:S01]  /*1e020*/  IMAD R13, R110, UR5, R13 ;  /* 0x000000056e0d7c24 */ /* 0x000fe2000f8e020d */
[----:B------:R-:W-:Y:S02]  /*1e030*/  ULDC.64 UR4, c[0x0][0xb30] ;  /* 0x0002cc0000047ab9 */ /* 0x000fe40000000a00 */
[----:B------:R-:W-:Y:S02]  /*1e040*/  IMAD R2, R2, UR4, RZ ;  /* 0x0000000402027c24 */ /* 0x000fe4000f8e02ff */
[----:B------:R-:W-:-:S04]  /*1e050*/  IMAD.WIDE.U32 R12, R14, UR4, R12 ;  /* 0x000000040e0c7c25 */ /* 0x000fc8000f8e000c */
[----:B------:R-:W-:Y:S01]  /*1e060*/  IMAD R2, R14, UR5, R2 ;  /* 0x000000050e027c24 */ /* 0x000fe2000f8e0202 */
[----:B------:R-:W-:-:S03]  /*1e070*/  ULDC.64 UR4, c[0x0][0xb28] ;  /* 0x0002ca0000047ab9 */ /* 0x000fc60000000a00 */
[----:B------:R-:W-:Y:S01]  /*1e080*/  IMAD.IADD R13, R13, 0x1, R2 ;  /* 0x000000010d0d7824 */ /* 0x000fe200078e0202 */
[----:B------:R-:W-:Y:S01]  /*1e090*/  SHF.R.S32.HI R2, RZ, 0x1f, R0 ;  /* 0x0000001fff027819 */ /* 0x000fe20000011400 */
[----:B------:R-:W-:-:S04]  /*1e0a0*/  IMAD.WIDE.U32 R12, R0, UR4, R12 ;  /* 0x00000004000c7c25 */ /* 0x000fc8000f8e000c */
[----:B------:R-:W-:-:S04]  /*1e0b0*/  IMAD R2, R2, UR4, RZ ;  /* 0x0000000402027c24 */ /* 0x000fc8000f8e02ff */
[----:B------:R-:W-:Y:S01]  /*1e0c0*/  IMAD R2, R0, UR5, R2 ;  /* 0x0000000500027c24 */ /* 0x000fe2000f8e0202 */
[----:B------:R-:W-:Y:S02]  /*1e0d0*/  ULDC.64 UR4, c[0x0][0xb00] ;  /* 0x0002c00000047ab9 */ /* 0x000fe40000000a00 */
[----:B------:R-:W-:Y:S01]  /*1e0e0*/  LEA R0, P0, R12, UR4, 0x2 ;  /* 0x000000040c007c11 */ /* 0x000fe2000f8010ff */
[----:B------:R-:W-:Y:S01]  /*1e0f0*/  IMAD.IADD R2, R13, 0x1, R2 ;  /* 0x000000010d027824 */ /* 0x000fe200078e0202 */
[----:B------:R-:W-:-:S04]  /*1e100*/  UMOV UR4, 0xffffffff ;  /* 0xffffffff00047882 */ /* 0x000fc80000000000 */
[----:B------:R-:W-:Y:S01]  /*1e110*/  LEA.HI.X R2, R12, UR5, R2, 0x2, P0 ;  /* 0x000000050c027c11 */ /* 0x000fe200080f1402 */
[----:B0-----:R-:W-:Y:S06]  /*1e120*/  BRA.DIV UR4, `(.L_x_675) ;  /* 0x0000010e04087947 */ /* 0x001fec000b800000 */
[----:B------:R0:W1:Y:S04]  /*1e130*/  SHFL.IDX PT, R20, R2, RZ, 0x1c1f ;  /* 0x001c1fff02147589 */ /* 0x00006800000e0000 */
[----:B------:R0:W2:Y:S02]  /*1e140*/  SHFL.IDX PT, R11, R0, RZ, 0x1c1f ;  /* 0x001c1fff000b7589 */ /* 0x0000a400000e0000 */
.L_x_1046:
[----:B------:R-:W-:Y:S01]  /*1e150*/  ISETP.GE.AND P0, PT, R34, R32, PT ;  /* 0x000000202200720c */ /* 0x000fe20003f06270 */
[----:B------:R-:W-:-:S12]  /*1e160*/  BSSY B1, `(.L_x_676) ;  /* 0x0000102000017945 */ /* 0x000fd80003800000 */
[----:B------:R-:W-:Y:S05]  /*1e170*/  @P0 BRA `(.L_x_677) ;  /* 0x0000001000000947 */ /* 0x000fea0003800000 */
[----:B------:R-:W3:Y:S01]  /*1e180*/  LDL R14, [R1+0x64] ;  /* 0x00006400010e7983 */ /* 0x000ee20000100800 */
[----:B------:R-:W-:-:S03]  /*1e190*/  ULDC UR4, c[0x0][0xac8] ;  /* 0x0002b20000047ab9 */ /* 0x000fc60000000800 */
[----:B------:R-:W4:Y:S04]  /*1e1a0*/  LDL R62, [R1+0x100] ;  /* 0x00010000013e7983 */ /* 0x000f280000100800 */
[----:B------:R-:W5:Y:S04]  /*1e1b0*/  LDL R107, [R1+0x184] ;  /* 0x00018400016b7983 */ /* 0x000f680000100800 */
        /* <DEDUP_REMOVED lines=13> */
[----:B------:R-:W5:Y:S01]  /*1e290*/  LDL R117, [R1+0x150] ;  /* 0x0001500001757983 */ /* 0x000f620000100800 */
[----:B---3--:R-:W-:-:S13]  /*1e2a0*/  ISETP.GE.AND P0, PT, R14, UR4, PT ;  /* 0x000000040e007c0c */ /* 0x008fda000bf06270 */
[----:B-1----:R-:W-:Y:S01]  /*1e2b0*/  @!P0 MOV R13, R20 ;  /* 0x00000014000d8202 */ /* 0x002fe20000000f00 */
[----:B--2---:R-:W-:Y:S02]  /*1e2c0*/  @!P0 IMAD.MOV.U32 R12, RZ, RZ, R11 ;  /* 0x000000ffff0c8224 */ /* 0x004fe400078e000b */
[----:B------:R-:W-:Y:S02]  /*1e2d0*/  @!P0 IMAD.MOV.U32 R15, RZ, RZ, R204 ;  /* 0x000000ffff0f8224 */ /* 0x000fe400078e00cc */
[----:B------:R-:W-:-:S04]  /*1e2e0*/  @!P0 IMAD.WIDE R12, R14, 0x4, R12 ;  /* 0x000000040e0c8825 */ /* 0x000fc800078e020c */
[----:B------:R-:W-:-:S05]  /*1e2f0*/  @!P0 IMAD.MOV.U32 R14, RZ, RZ, R206 ;  /* 0x000000ffff0e8224 */ /* 0x000fca00078e00ce */
[----:B------:R1:W-:Y:S01]  /*1e300*/  @!P0 ST.E.64 desc[UR36][R12.64], R14 ;  /* 0x0000000e0c008985 */ /* 0x0003e2000c101b24 */
[----:B----4-:R-:W-:-:S13]  /*1e310*/  ISETP.GE.AND P0, PT, R62, UR4, PT ;  /* 0x000000043e007c0c */ /* 0x010fda000bf06270 */
[C---:B-1----:R-:W-:Y:S01]  /*1e320*/  @!P0 LEA R12, P1, R62.reuse, R11, 0x2 ;  /* 0x0000000b3e0c8211 */ /* 0x042fe200078210ff */
[----:B------:R-:W-:Y:S02]  /*1e330*/  @!P0 IMAD.MOV.U32 R14, RZ, RZ, R207 ;  /* 0x000000ffff0e8224 */ /* 0x000fe400078e00cf */
[----:B------:R-:W-:Y:S01]  /*1e340*/  @!P0 IMAD.MOV.U32 R15, RZ, RZ, R205 ;  /* 0x000000ffff0f8224 */ /* 0x000fe200078e00cd */
[----:B-----5:R-:W-:Y:S02]  /*1e350*/  @!P0 LEA.HI.X R13, R62, R20, R107, 0x2, P1 ;  /* 0x000000143e0d8211 */ /* 0x020fe400008f146b */
[----:B------:R-:W2:Y:S04]  /*1e360*/  LDL R62, [R1+0xe0] ;  /* 0x0000e000013e7983 */ /* 0x000ea80000100800 */
[----:B------:R1:W-:Y:S01]  /*1e370*/  @!P0 ST.E.64 desc[UR36][R12.64], R14 ;  /* 0x0000000e0c008985 */ /* 0x0003e2000c101b24 */
[----:B------:R-:W-:-:S02]  /*1e380*/  ISETP.GE.AND P0, PT, R86, UR4, PT ;  /* 0x0000000456007c0c */ /* 0x000fc4000bf06270 */
[----:B------:R-:W-:Y:S01]  /*1e390*/  ISETP.GE.AND P1, PT, R66, UR4, PT ;  /* 0x0000000442007c0c */ /* 0x000fe2000bf26270 */
[----:B------:R-:W3:Y:S10]  /*1e3a0*/  LDL R107, [R1+0x16c] ;  /* 0x00016c00016b7983 */ /* 0x000ef40000100800 */
[----:B-1----:R-:W-:Y:S01]  /*1e3b0*/  @!P0 LEA R12, P2, R86, R11, 0x2 ;  /* 0x0000000b560c8211 */ /* 0x002fe200078410ff */
[----:B------:R-:W-:Y:S01]  /*1e3c0*/  @!P0 IMAD.MOV.U32 R15, RZ, RZ, R200 ;  /* 0x000000ffff0f8224 */ /* 0x000fe200078e00c8 */
[----:B------:R-:W-:-:S02]  /*1e3d0*/  @!P0 MOV R14, R202 ;  /* 0x000000ca000e8202 */ /* 0x000fc40000000f00 */
[----:B------:R-:W-:Y:S02]  /*1e3e0*/  @!P0 LEA.HI.X R13, R86, R20, R103, 0x2, P2 ;  /* 0x00000014560d8211 */ /* 0x000fe400010f1467 */
[----:B------:R-:W4:Y:S04]  /*1e3f0*/  LDL R86, [R1+0xdc] ;  /* 0x0000dc0001567983 */ /* 0x000f280000100800 */
[----:B------:R1:W-:Y:S01]  /*1e400*/  @!P0 ST.E.64 desc[UR36][R12.64], R14 ;  /* 0x0000000e0c008985 */ /* 0x0003e2000c101b24 */
[----:B------:R-:W-:-:S03]  /*1e410*/  ISETP.GE.AND P0, PT, R90, UR4, PT ;  /* 0x000000045a007c0c */ /* 0x000fc6000bf06270 */
[----:B------:R-:W5:Y:S01]  /*1e420*/  LDL R103, [R1+0xcc] ;  /* 0x0000cc0001677983 */ /* 0x000f620000100800 */
[----:B-1----:R-:W-:-:S04]  /*1e430*/  @!P1 LEA R12, P2, R66, R11, 0x2 ;  /* 0x0000000b420c9211 */ /* 0x002fc800078410ff */
[----:B------:R-:W-:Y:S02]  /*1e440*/  @!P1 LEA.HI.X R13, R66, R20, R102, 0x2, P2 ;  /* 0x00000014420d9211 */ /* 0x000fe400010f1466 */
[----:B------:R-:W5:Y:S01]  /*1e450*/  LDL R66, [R1+0xd8] ;  /* 0x0000d80001427983 */ /* 0x000f620000100800 */
[----:B------:R-:W-:Y:S02]  /*1e460*/  @!P1 IMAD.MOV.U32 R14, RZ, RZ, R203 ;  /* 0x000000ffff0e9224 */ /* 0x000fe400078e00cb */
[----:B------:R-:W-:Y:S01]  /*1e470*/  @!P1 IMAD.MOV.U32 R15, RZ, RZ, R201 ;  /* 0x000000ffff0f9224 */ /* 0x000fe200078e00c9 */
[----:B------:R-:W5:Y:S04]  /*1e480*/  LDL R102, [R1+0x168] ;  /* 0x0001680001667983 */ /* 0x000f680000100800 */
[----:B------:R1:W-:Y:S01]  /*1e490*/  @!P1 ST.E.64 desc[UR36][R12.64], R14 ;  /* 0x0000000e0c009985 */ /* 0x0003e2000c101b24 */
[----:B------:R-:W-:-:S02]  /*1e4a0*/  ISETP.GE.AND P1, PT, R21, UR4, PT ;  /* 0x0000000415007c0c */ /* 0x000fc4000bf26270 */
[----:B-1----:R-:W-:-:S04]  /*1e4b0*/  @!P0 LEA R12, P2, R90, R11, 0x2 ;  /* 0x0000000b5a0c8211 */ /* 0x002fc800078410ff */
[----:B------:R-:W-:Y:S02]  /*1e4c0*/  @!P0 LEA.HI.X R13, R90, R20, R95, 0x2, P2 ;  /* 0x000000145a0d8211 */ /* 0x000fe400010f145f */
[----:B------:R-:W5:Y:S01]  /*1e4d0*/  LDL R90, [R1+0x164] ;  /* 0x00016400015a7983 */ /* 0x000f620000100800 */
[----:B------:R-:W-:Y:S01]  /*1e4e0*/  @!P0 IMAD.MOV.U32 R14, RZ, RZ, R198 ;  /* 0x000000ffff0e8224 */ /* 0x000fe200078e00c6 */
[----:B------:R-:W-:Y:S02]  /*1e4f0*/  @!P0 MOV R15, R196 ;  /* 0x000000c4000f8202 */ /* 0x000fe40000000f00 */
[----:B------:R-:W5:Y:S04]  /*1e500*/  LDL R95, [R1+0xd0] ;  /* 0x0000d000015f7983 */ /* 0x000f680000100800 */
[----:B------:R1:W-:Y:S01]  /*1e510*/  @!P0 ST.E.64 desc[UR36][R12.64], R14 ;  /* 0x0000000e0c008985 */ /* 0x0003e2000c101b24 */
[----:B------:R-:W-:-:S02]  /*1e520*/  ISETP.GE.AND P0, PT, R105, UR4, PT ;  /* 0x0000000469007c0c */ /* 0x000fc4000bf06270 */
[CC--:B-1----:R-:W-:Y:S01]  /*1e530*/  @!P1 LEA R12, P2, R21.reuse, R11.reuse, 0x2 ;  /* 0x0000000b150c9211 */ /* 0x0c2fe200078410ff */
[----:B------:R-:W-:Y:S02]  /*1e540*/  @!P1 IMAD.MOV.U32 R14, RZ, RZ, R199 ;  /* 0x000000ffff0e9224 */ /* 0x000fe400078e00c7 */
[----:B------:R-:W-:Y:S01]  /*1e550*/  @!P1 IMAD.MOV.U32 R15, RZ, RZ, R197 ;  /* 0x000000ffff0f9224 */ /* 0x000fe200078e00c5 */
[----:B------:R-:W-:Y:S02]  /*1e560*/  @!P1 LEA.HI.X R13, R21, R20, R35, 0x2, P2 ;  /* 0x00000014150d9211 */ /* 0x000fe400010f1423 */
[----:B------:R-:W5:Y:S04]  /*1e570*/  LDL R35, [R1+0x160] ;  /* 0x0001600001237983 */ /* 0x000f680000100800 */
[----:B------:R1:W-:Y:S04]  /*1e580*/  @!P1 ST.E.64 desc[UR36][R12.64], R14 ;  /* 0x0000000e0c009985 */ /* 0x0003e8000c101b24 */
        /* <DEDUP_REMOVED lines=8> */
[----:B--2---:R-:W-:-:S13]  /*1e610*/  ISETP.GE.AND P1, PT, R62, UR4, PT ;  /* 0x000000043e007c0c */ /* 0x004fda000bf26270 */
[C---:B-1----:R-:W-:Y:S01]  /*1e620*/  @!P1 LEA R12, P2, R62.reuse, R11, 0x2 ;  /* 0x0000000b3e0c9211 */ /* 0x042fe200078410ff */
[----:B------:R-:W-:Y:S01]  /*1e630*/  @!P1 IMAD.MOV.U32 R15, RZ, RZ, R193 ;  /* 0x000000ffff0f9224 */ /* 0x000fe200078e00c1 */
[----:B------:R-:W-:Y:S02]  /*1e640*/  @!P1 MOV R14, R195 ;  /* 0x000000c3000e9202 */ /* 0x000fe40000000f00 */
[----:B---3--:R-:W-:Y:S02]  /*1e650*/  @!P1 LEA.HI.X R13, R62, R20, R107, 0x2, P2 ;  /* 0x000000143e0d9211 */ /* 0x008fe400010f146b */
[----:B------:R-:W2:Y:S01]  /*1e660*/  LDL R62, [R1+0xb8] ;  /* 0x0000b800013e7983 */ /* 0x000ea20000100800 */
[----:B----4-:R-:W-:-:S03]  /*1e670*/  ISETP.GE.AND P0, PT, R86, UR4, PT ;  /* 0x0000000456007c0c */ /* 0x010fc6000bf06270 */
[----:B------:R1:W-:Y:S04]  /*1e680*/  @!P1 ST.E.64 desc[UR36][R12.64], R14 ;  /* 0x0000000e0c009985 */ /* 0x0003e8000c101b24 */
[----:B------:R-:W3:Y:S06]  /*1e690*/  LDL R107, [R1+0x148] ;  /* 0x00014800016b7983 */ /* 0x000eec0000100800 */
[----:B-1----:R-:W-:Y:S01]  /*1e6a0*/  @!P0 LEA R12, P1, R86, R11, 0x2 ;  /* 0x0000000b560c8211 */ /* 0x002fe200078210ff */
[----:B------:R-:W-:Y:S01]  /*1e6b0*/  @!P0 IMAD.MOV.U32 R14, RZ, RZ, R190 ;  /* 0x000000ffff0e8224 */ /* 0x000fe200078e00be */
[----:B-----5:R-:W-:Y:S01]  /*1e6c0*/  ISETP.GE.AND P2, PT, R66, UR4, PT ;  /* 0x0000000442007c0c */ /* 0x020fe2000bf46270 */
[----:B------:R-:W-:Y:S01]  /*1e6d0*/  @!P0 IMAD.MOV.U32 R15, RZ, RZ, R188 ;  /* 0x000000ffff0f8224 */ /* 0x000fe200078e00bc */
[----:B------:R-:W-:-:S02]  /*1e6e0*/  @!P0 LEA.HI.X R13, R86, R20, R102, 0x2, P1 ;  /* 0x00000014560d8211 */ /* 0x000fc400008f1466 */
[----:B------:R-:W4:Y:S04]  /*1e6f0*/  LDL R86, [R1+0x154] ;  /* 0x0001540001567983 */ /* 0x000f280000100800 */
[----:B------:R1:W-:Y:S01]  /*1e700*/  @!P0 ST.E.64 desc[UR36][R12.64], R14 ;  /* 0x0000000e0c008985 */ /* 0x0003e2000c101b24 */
[----:B------:R-:W-:-:S03]  /*1e710*/  ISETP.GE.AND P0, PT, R34, UR4, PT ;  /* 0x0000000422007c0c */ /* 0x000fc6000bf06270 */
[----:B------:R-:W5:Y:S01]  /*1e720*/  LDL R102, [R1+0xb0] ;  /* 0x0000b00001667983 */ /* 0x000f620000100800 */
[----:B-1----:R-:W-:-:S04]  /*1e730*/  @!P2 LEA R12, P1, R66, R11, 0x2 ;  /* 0x0000000b420ca211 */ /* 0x002fc800078210ff */
[----:B------:R-:W-:Y:S02]  /*1e740*/  @!P2 LEA.HI.X R13, R66, R20, R90, 0x2, P1 ;  /* 0x00000014420da211 */ /* 0x000fe400008f145a */
[----:B------:R-:W3:Y:S04]  /*1e750*/  LDL R66, [R1+0xb4] ;  /* 0x0000b40001427983 */ /* 0x000ee80000100800 */
[----:B------:R-:W3:Y:S01]  /*1e760*/  LDL R90, [R1+0x14c] ;  /* 0x00014c00015a7983 */ /* 0x000ee20000100800 */
[----:B------:R-:W-:Y:S01]  /*1e770*/  @!P2 IMAD.MOV.U32 R14, RZ, RZ, R191 ;  /* 0x000000ffff0ea224 */ /* 0x000fe200078e00bf */
[----:B------:R-:W-:Y:S02]  /*1e780*/  @!P2 MOV R15, R189 ;  /* 0x000000bd000fa202 */ /* 0x000fe40000000f00 */
[----:B------:R-:W-:-:S03]  /*1e790*/  ISETP.GE.AND P1, PT, R95, UR4, PT ;  /* 0x000000045f007c0c */ /* 0x000fc6000bf26270 */
[----:B------:R1:W-:Y:S01]  /*1e7a0*/  @!P2 ST.E.64 desc[UR36][R12.64], R14 ;  /* 0x0000000e0c00a985 */ /* 0x0003e2000c101b24 */
[----:B------:R-:W-:Y:S02]  /*1e7b0*/  ISETP.GE.AND P2, PT, R103, UR4, PT ;  /* 0x0000000467007c0c */ /* 0x000fe4000bf46270 */
[----:B-1----:R-:W-:-:S07]  /*1e7c0*/  @!P0 LEA R14, P3, R34, R11, 0x2 ;  /* 0x0000000b220e8211 */ /* 0x002fce00078610ff */
[----:B------:R-:W-:Y:S02]  /*1e7d0*/  @!P1 LEA R12, P4, R95, R11, 0x2 ;  /* 0x0000000b5f0c9211 */ /* 0x000fe400078810ff */
[----:B------:R-:W-:Y:S01]  /*1e7e0*/  @!P0 LEA.HI.X R15, R34, R20, R35, 0x2, P3 ;  /* 0x00000014220f8211 */ /* 0x000fe200018f1423 */
[----:B------:R-:W-:Y:S02]  /*1e7f0*/  @!P0 IMAD.MOV.U32 R34, RZ, RZ, R187 ;  /* 0x000000ffff228224 */ /* 0x000fe400078e00bb */
[----:B------:R-:W-:-:S05]  /*1e800*/  @!P0 IMAD.MOV.U32 R35, RZ, RZ, R185 ;  /* 0x000000ffff238224 */ /* 0x000fca00078e00b9 */
[----:B------:R1:W-:Y:S01]  /*1e810*/  @!P0 ST.E.64 desc[UR36][R14.64], R34 ;  /* 0x000000220e008985 */ /* 0x0003e2000c101b24 */
[----:B------:R-:W-:-:S03]  /*1e820*/  @!P1 LEA.HI.X R13, R95, R20, R105, 0x2, P4 ;  /* 0x000000145f0d9211 */ /* 0x000fc600020f1469 */
[----:B------:R-:W3:Y:S01]  /*1e830*/  LDL R105, [R1+0x144] ;  /* 0x0001440001697983 */ /* 0x000ee20000100800 */
[----:B-1----:R-:W-:Y:S02]  /*1e840*/  @!P2 LEA R14, P4, R103, R11, 0x2 ;  /* 0x0000000b670ea211 */ /* 0x002fe400078810ff */
[----:B------:R-:W-:Y:S01]  /*1e850*/  ISETP.GE.AND P3, PT, R21, UR4, PT ;  /* 0x0000000415007c0c */ /* 0x000fe2000bf66270 */
[----:B------:R-:W-:Y:S01]  /*1e860*/  @!P1 IMAD.MOV.U32 R34, RZ, RZ, R186 ;  /* 0x000000ffff229224 */ /* 0x000fe200078e00ba */
[----:B------:R-:W-:Y:S01]  /*1e870*/  @!P2 LEA.HI.X R15, R103, R20, R113, 0x2, P4 ;  /* 0x00000014670fa211 */ /* 0x000fe200020f1471 */
[----:B------:R-:W-:Y:S01]  /*1e880*/  @!P1 IMAD.MOV.U32 R35, RZ, RZ, R184 ;  /* 0x000000ffff239224 */ /* 0x000fe200078e00b8 */
[----:B------:R-:W3:Y:S04]  /*1e890*/  LDL R113, [R1+0x140] ;  /* 0x0001400001717983 */ /* 0x000ee80000100800 */
[----:B------:R-:W3:Y:S04]  /*1e8a0*/  LDL R95, [R1+0x98] ;  /* 0x00009800015f7983 */ /* 0x000ee80000100800 */
[----:B------:R1:W-:Y:S01]  /*1e8b0*/  @!P1 ST.E.64 desc[UR36][R12.64], R34 ;  /* 0x000000220c009985 */ /* 0x0003e2000c101b24 */
[----:B------:R-:W-:-:S03]  /*1e8c0*/  ISETP.GE.AND P0, PT, R114, UR4, PT ;  /* 0x0000000472007c0c */ /* 0x000fc6000bf06270 */
[----:B------:R-:W3:Y:S01]  /*1e8d0*/  LDL R103, [R1+0x13c] ;  /* 0x00013c0001677983 */ /* 0x000ee20000100800 */
[----:B-1----:R-:W-:Y:S01]  /*1e8e0*/  @!P3 LEA R12, P5, R21, R11, 0x2 ;  /* 0x0000000b150cb211 */ /* 0x002fe200078a10ff */
[----:B------:R-:W-:Y:S01]  /*1e8f0*/  @!P2 IMAD.MOV.U32 R35, RZ, RZ, R181 ;  /* 0x000000ffff23a224 */ /* 0x000fe200078e00b5 */
[----:B------:R-:W-:-:S05]  /*1e900*/  @!P2 MOV R34, R183 ;  /* 0x000000b70022a202 */ /* 0x000fca0000000f00 */
[----:B------:R1:W-:Y:S02]  /*1e910*/  @!P2 ST.E.64 desc[UR36][R14.64], R34 ;  /* 0x000000220e00a985 */ /* 0x0003e4000c101b24 */
[----:B-1----:R-:W-:Y:S02]  /*1e920*/  @!P3 IMAD.MOV.U32 R34, RZ, RZ, R182 ;  /* 0x000000ffff22b224 */ /* 0x002fe400078e00b6 */
[----:B------:R-:W-:Y:S01]  /*1e930*/  @!P3 IMAD.MOV.U32 R35, RZ, RZ, R180 ;  /* 0x000000ffff23b224 */ /* 0x000fe200078e00b4 */
[----:B------:R-:W-:-:S04]  /*1e940*/  @!P0 LEA R14, P4, R114, R11, 0x2 ;  /* 0x0000000b720e8211 */ /* 0x000fc800078810ff */
[-C--:B------:R-:W-:Y:S02]  /*1e950*/  @!P0 LEA.HI.X R15, R114, R20.reuse, R117, 0x2, P4 ;  /* 0x00000014720f8211 */ /* 0x080fe400020f1475 */
[----:B------:R-:W3:Y:S04]  /*1e960*/  LDL R114, [R1+0x8c] ;  /* 0x00008c0001727983 */ /* 0x000ee80000100800 */
[----:B------:R-:W3:Y:S01]  /*1e970*/  LDL R117, [R1+0x130] ;  /* 0x0001300001757983 */ /* 0x000ee20000100800 */
[----:B--2---:R-:W-:Y:S02]  /*1e980*/  ISETP.GE.AND P1, PT, R62, UR4, PT ;  /* 0x000000043e007c0c */ /* 0x004fe4000bf26270 */
[----:B----4-:R-:W-:Y:S02]  /*1e990*/  @!P3 LEA.HI.X R13, R21, R20, R86, 0x2, P5 ;  /* 0x00000014150db211 */ /* 0x010fe400028f1456 */
[----:B------:R-:W2:Y:S04]  /*1e9a0*/  LDL R86, [R1+0x94] ;  /* 0x0000940001567983 */ /* 0x000ea80000100800 */
[----:B------:R-:W4:Y:S04]  /*1e9b0*/  LDL R21, [R1+0x90] ;  /* 0x0000900001157983 */ /* 0x000f280000100800 */
[----:B------:R1:W-:Y:S01]  /*1e9c0*/  @!P3 ST.E.64 desc[UR36][R12.64], R34 ;  /* 0x000000220c00b985 */ /* 0x0003e2000c101b24 */
[----:B-----5:R-:W-:-:S02]  /*1e9d0*/  ISETP.GE.AND P3, PT, R102, UR4, PT ;  /* 0x0000000466007c0c */ /* 0x020fc4000bf66270 */
[----:B---3--:R-:W-:Y:S02]  /*1e9e0*/  ISETP.GE.AND P2, PT, R66, UR4, PT ;  /* 0x0000000442007c0c */ /* 0x008fe4000bf46270 */
[C---:B-1----:R-:W-:Y:S01]  /*1e9f0*/  @!P1 LEA R12, P5, R62.reuse, R11, 0x2 ;  /* 0x0000000b3e0c9211 */ /* 0x042fe200078a10ff */
[----:B------:R-:W-:Y:S01]  /*1ea00*/  @!P0 IMAD.MOV.U32 R34, RZ, RZ, R179 ;  /* 0x000000ffff228224 */ /* 0x000fe200078e00b3 */
[----:B------:R-:W-:Y:S02]  /*1ea10*/  @!P0 MOV R35, R177 ;  /* 0x000000b100238202 */ /* 0x000fe40000000f00 */
[----:B------:R-:W-:Y:S02]  /*1ea20*/  @!P1 LEA.HI.X R13, R62, R20, R90, 0x2, P5 ;  /* 0x000000143e0d9211 */ /* 0x000fe400028f145a */
[----:B------:R-:W3:Y:S04]  /*1ea30*/  LDL R90, [R1+0x138] ;  /* 0x00013800015a7983 */ /* 0x000ee80000100800 */
[----:B------:R1:W-:Y:S01]  /*1ea40*/  @!P0 ST.E.64 desc[UR36][R14.64], R34 ;  /* 0x000000220e008985 */ /* 0x0003e2000c101b24 */
[----:B------:R-:W-:-:S03]  /*1ea50*/  ISETP.GE.AND P0, PT, R110, UR4, PT ;  /* 0x000000046e007c0c */ /* 0x000fc6000bf06270 */
[----:B------:R-:W5:Y:S01]  /*1ea60*/  LDL R62, [R1+0x88] ;  /* 0x00008800013e7983 */ /* 0x000f620000100800 */
[----:B-1----:R-:W-:Y:S01]  /*1ea70*/  @!P2 LEA R14, P4, R66, R11, 0x2 ;  /* 0x0000000b420ea211 */ /* 0x002fe200078810ff */
[----:B------:R-:W-:-:S03]  /*1ea80*/  @!P1 IMAD.MOV.U32 R34, RZ, RZ, R178 ;  /* 0x000000ffff229224 */ /* 0x000fc600078e00b2 */
[----:B------:R-:W-:Y:S01]  /*1ea90*/  @!P2 LEA.HI.X R15, R66, R20, R107, 0x2, P4 ;  /* 0x00000014420fa211 */ /* 0x000fe200020f146b */
[----:B------:R-:W-:Y:S01]  /*1eaa0*/  @!P1 IMAD.MOV.U32 R35, RZ, RZ, R176 ;  /* 0x000000ffff239224 */ /* 0x000fe200078e00b0 */
[----:B------:R-:W5:Y:S04]  /*1eab0*/  LDL R66, [R1+0x134] ;  /* 0x0001340001427983 */ /* 0x000f680000100800 */
[----:B------:R1:W-:Y:S04]  /*1eac0*/  @!P1 ST.E.64 desc[UR36][R12.64], R34 ;  /* 0x000000220c009985 */ /* 0x0003e8000c101b24 */
[----:B------:R-:W5:Y:S01]  /*1ead0*/  LDL R107, [R1+0x80] ;  /* 0x00008000016b7983 */ /* 0x000f620000100800 */
[----:B-1----:R-:W-:Y:S01]  /*1eae0*/  @!P2 IMAD.MOV.U32 R34, RZ, RZ, R175 ;  /* 0x000000ffff22a224 */ /* 0x002fe200078e00af */
[----:B------:R-:W-:Y:S01]  /*1eaf0*/  @!P3 LEA R12, P5, R102, R11, 0x2 ;  /* 0x0000000b660cb211 */ /* 0x000fe200078a10ff */
[----:B------:R-:W-:-:S03]  /*1eb00*/  @!P2 IMAD.MOV.U32 R35, RZ, RZ, R173 ;  /* 0x000000ffff23a224 */ /* 0x000fc600078e00ad */
[----:B------:R-:W-:Y:S02]  /*1eb10*/  @!P3 LEA.HI.X R13, R102, R20, R105, 0x2, P5 ;  /* 0x00000014660db211 */ /* 0x000fe400028f1469 */
[----:B------:R1:W-:Y:S04]  /*1eb20*/  @!P2 ST.E.64 desc[UR36][R14.64], R34 ;  /* 0x000000220e00a985 */ /* 0x0003e8000c101b24 */
[----:B------:R-:W5:Y:S01]  /*1eb30*/  LDL R102, [R1+0x84] ;  /* 0x0000840001667983 */ /* 0x000f620000100800 */
[----:B------:R-:W-:-:S03]  /*1eb40*/  ISETP.GE.AND P1, PT, R95, UR4, PT ;  /* 0x000000045f007c0c */ /* 0x000fc6000bf26270 */
[----:B------:R-:W5:Y:S01]  /*1eb50*/  LDL R105, [R1+0x7c] ;  /* 0x00007c0001697983 */ /* 0x000f620000100800 */
[----:B-1----:R-:W-:-:S04]  /*1eb60*/  @!P0 LEA R14, P5, R110, R11, 0x2 ;  /* 0x0000000b6e0e8211 */ /* 0x002fc800078a10ff */
[----:B------:R-:W-:Y:S02]  /*1eb70*/  @!P0 LEA.HI.X R15, R110, R20, R113, 0x2, P5 ;  /* 0x000000146e0f8211 */ /* 0x000fe400028f1471 */
[----:B------:R-:W5:Y:S01]  /*1eb80*/  LDL R113, [R1+0x12c] ;  /* 0x00012c0001717983 */ /* 0x000f620000100800 */
[----:B------:R-:W-:Y:S01]  /*1eb90*/  @!P3 MOV R34, R174 ;  /* 0x000000ae0022b202 */ /* 0x000fe20000000f00 */
[----:B------:R-:W-:Y:S02]  /*1eba0*/  @!P3 IMAD.MOV.U32 R35, RZ, RZ, R172 ;  /* 0x000000ffff23b224 */ /* 0x000fe400078e00ac */
[----:B------:R-:W5:Y:S04]  /*1ebb0*/  LDL R110, [R1+0x124] ;  /* 0x00012400016e7983 */ /* 0x000f680000100800 */
[----:B------:R1:W-:Y:S02]  /*1ebc0*/  @!P3 ST.E.64 desc[UR36][R12.64], R34 ;  /* 0x000000220c00b985 */ /* 0x0003e4000c101b24 */
[----:B-1----:R-:W-:Y:S01]  /*1ebd0*/  @!P1 LEA R12, P3, R95, R11, 0x2 ;  /* 0x0000000b5f0c9211 */ /* 0x002fe200078610ff */
[----:B------:R-:W-:-:S02]  /*1ebe0*/  @!P0 IMAD.MOV.U32 R34, RZ, RZ, R171 ;  /* 0x000000ffff228224 */ /* 0x000fc400078e00ab */
[----:B------:R-:W-:Y:S01]  /*1ebf0*/  @!P0 IMAD.MOV.U32 R35, RZ, RZ, R147 ;  /* 0x000000ffff238224 */ /* 0x000fe200078e0093 */
[----:B------:R-:W-:Y:S02]  /*1ec00*/  @!P1 LEA.HI.X R13, R95, R20, R103, 0x2, P3 ;  /* 0x000000145f0d9211 */ /* 0x000fe400018f1467 */
[----:B------:R-:W5:Y:S04]  /*1ec10*/  LDL R103, [R1+0x128] ;  /* 0x0001280001677983 */ /* 0x000f680000100800 */
[----:B------:R1:W-:Y:S04]  /*1ec20*/  @!P0 ST.E.64 desc[UR36][R14.64], R34 ;  /* 0x000000220e008985 */ /* 0x0003e8000c101b24 */
[----:B------:R-:W5:Y:S01]  /*1ec30*/  LDL R95, [R1+0x78] ;  /* 0x00007800015f7983 */ /* 0x000f620000100800 */
[----:B-1----:R-:W-:Y:S01]  /*1ec40*/  @!P1 IMAD.MOV.U32 R34, RZ, RZ, R168 ;  /* 0x000000ffff229224 */ /* 0x002fe200078e00a8 */
[----:B------:R-:W-:-:S02]  /*1ec50*/  @!P1 MOV R35, R100 ;  /* 0x0000006400239202 */ /* 0x000fc40000000f00 */
[----:B------:R-:W5:Y:S04]  /*1ec60*/  LDL R100, [R1+0x120] ;  /* 0x0001200001647983 */ /* 0x000f680000100800 */
[----:B------:R1:W-:Y:S01]  /*1ec70*/  @!P1 ST.E.64 desc[UR36][R12.64], R34 ;  /* 0x000000220c009985 */ /* 0x0003e2000c101b24 */
[----:B------:R-:W-:Y:S02]  /*1ec80*/  ISETP.GE.AND P0, PT, R114, UR4, PT ;  /* 0x0000000472007c0c */ /* 0x000fe4000bf06270 */
[----:B--2---:R-:W-:Y:S02]  /*1ec90*/  ISETP.GE.AND P2, PT, R86, UR4, PT ;  /* 0x0000000456007c0c */ /* 0x004fe4000bf46270 */
[----:B----4-:R-:W-:-:S11]  /*1eca0*/  ISETP.GE.AND P4, PT, R21, UR4, PT ;  /* 0x0000000415007c0c */ /* 0x010fd6000bf86270 */
[CC--:B------:R-:W-:Y:S02]  /*1ecb0*/  @!P2 LEA R14, P3, R86.reuse, R11.reuse, 0x2 ;  /* 0x0000000b560ea211 */ /* 0x0c0fe400078610ff */
[----:B-1----:R-:W-:Y:S01]  /*1ecc0*/  @!P4 LEA R12, P5, R21, R11, 0x2 ;  /* 0x0000000b150cc211 */ /* 0x002fe200078a10ff */
[----:B------:R-:W-:Y:S02]  /*1ecd0*/  @!P2 IMAD.MOV.U32 R34, RZ, RZ, R96 ;  /* 0x000000ffff22a224 */ /* 0x000fe400078e0060 */
[----:B------:R-:W-:Y:S01]  /*1ece0*/  @!P2 IMAD.MOV.U32 R35, RZ, RZ, R93 ;  /* 0x000000ffff23a224 */ /* 0x000fe200078e005d */
[----:B------:R-:W2:Y:S04]  /*1ecf0*/  LDL R96, [R1+0x11c] ;  /* 0x00011c0001607983 */ /* 0x000ea80000100800 */
[----:B------:R-:W4:Y:S01]  /*1ed00*/  LDL R93, [R1+0x118] ;  /* 0x00011800015d7983 */ /* 0x000f220000100800 */
[----:B---3--:R-:W-:-:S03]  /*1ed10*/  @!P2 LEA.HI.X R15, R86, R20, R90, 0x2, P3 ;  /* 0x00000014560fa211 */ /* 0x008fc600018f145a */
[----:B------:R-:W3:Y:S04]  /*1ed20*/  LDL R90, [R1+0x74] ;  /* 0x00007400015a7983 */ /* 0x000ee80000100800 */
[----:B------:R-:W2:Y:S01]  /*1ed30*/  LDL R86, [R1+0x70] ;  /* 0x0000700001567983 */ /* 0x000ea20000100800 */
[----:B-----5:R-:W-:-:S03]  /*1ed40*/  ISETP.GE.AND P1, PT, R62, UR4, PT ;  /* 0x000000043e007c0c */ /* 0x020fc6000bf26270 */
[----:B------:R1:W-:Y:S01]  /*1ed50*/  @!P2 ST.E.64 desc[UR36][R14.64], R34 ;  /* 0x000000220e00a985 */ /* 0x0003e2000c101b24 */
[----:B------:R-:W-:-:S03]  /*1ed60*/  @!P4 LEA.HI.X R13, R21, R20, R66, 0x2, P5 ;  /* 0x00000014150dc211 */ /* 0x000fc600028f1442 */
[----:B------:R-:W5:Y:S04]  /*1ed70*/  LDL R66, [R1+0x6c] ;  /* 0x00006c0001427983 */ /* 0x000f680000100800 */
[----:B------:R-:W5:Y:S01]  /*1ed80*/  LDL R21, [R1+0x68] ;  /* 0x0000680001157983 */ /* 0x000f620000100800 */
[----:B-1----:R-:W-:Y:S02]  /*1ed90*/  @!P4 IMAD.MOV.U32 R34, RZ, RZ, R104 ;  /* 0x000000ffff22c224 */ /* 0x002fe400078e0068 */
[----:B------:R-:W-:-:S05]  /*1eda0*/  @!P4 IMAD.MOV.U32 R35, RZ, RZ, R108 ;  /* 0x000000ffff23c224 */ /* 0x000fca00078e006c */
[----:B------:R1:W-:Y:S02]  /*1edb0*/  @!P4 ST.E.64 desc[UR36][R12.64], R34 ;  /* 0x000000220c00c985 */ /* 0x0003e4000c101b24 */
[C---:B-1----:R-:W-:Y:S01]  /*1edc0*/  @!P1 LEA R12, P5, R62.reuse, R11, 0x2 ;  /* 0x0000000b3e0c9211 */ /* 0x042fe200078a10ff */
[----:B------:R-:W-:Y:S01]  /*1edd0*/  @!P0 IMAD.MOV.U32 R35, RZ, RZ, R84 ;  /* 0x000000ffff238224 */ /* 0x000fe200078e0054 */
[----:B------:R-:W-:Y:S01]  /*1ede0*/  @!P0 MOV R34, R88 ;  /* 0x0000005800228202 */ /* 0x000fe20000000f00 */
[----:B------:R-:W5:Y:S04]  /*1edf0*/  LDL R84, [R1+0x110] ;  /* 0x0001100001547983 */ /* 0x000f680000100800 */
[----:B------:R-:W5:Y:S01]  /*1ee00*/  LDL R88, [R1+0x114] ;  /* 0x0001140001587983 */ /* 0x000f620000100800 */
[----:B------:R-:W-:-:S03]  /*1ee10*/  @!P1 LEA.HI.X R13, R62, R20, R113, 0x2, P5 ;  /* 0x000000143e0d9211 */ /* 0x000fc600028f1471 */
[----:B------:R-:W5:Y:S01]  /*1ee20*/  LDL R62, [R1+0x10c] ;  /* 0x00010c00013e7983 */ /* 0x000f620000100800 */
[----:B------:R-:W-:Y:S02]  /*1ee30*/  ISETP.GE.AND P2, PT, R102, UR4, PT ;  /* 0x0000000466007c0c */ /* 0x000fe4000bf46270 */
[C---:B------:R-:W-:Y:S02]  /*1ee40*/  @!P0 LEA R14, P3, R114.reuse, R11, 0x2 ;  /* 0x0000000b720e8211 */ /* 0x040fe400078610ff */
[----:B------:R-:W-:Y:S02]  /*1ee50*/  ISETP.GE.AND P4, PT, R107, UR4, PT ;  /* 0x000000046b007c0c */ /* 0x000fe4000bf86270 */
[----:B------:R-:W-:Y:S02]  /*1ee60*/  @!P0 LEA.HI.X R15, R114, R20, R117, 0x2, P3 ;  /* 0x00000014720f8211 */ /* 0x000fe400018f1475 */
[----:B------:R-:W-:-:S03]  /*1ee70*/  ISETP.GE.AND P3, PT, R105, UR4, PT ;  /* 0x0000000469007c0c */ /* 0x000fc6000bf66270 */
[----:B------:R1:W-:Y:S02]  /*1ee80*/  @!P0 ST.E.64 desc[UR36][R14.64], R34 ;  /* 0x000000220e008985 */ /* 0x0003e4000c101b24 */
[----:B-1----:R-:W-:Y:S01]  /*1ee90*/  @!P1 IMAD.MOV.U32 R14, RZ, RZ, R112 ;  /* 0x000000ffff0e9224 */ /* 0x002fe200078e0070 */
[----:B------:R-:W-:Y:S01]  /*1eea0*/  @!P2 LEA R34, P0, R102, R11, 0x2 ;  /* 0x0000000b6622a211 */ /* 0x000fe200078010ff */
[----:B------:R-:W-:-:S03]  /*1eeb0*/  @!P1 IMAD.MOV.U32 R15, RZ, RZ, R116 ;  /* 0x000000ffff0f9224 */ /* 0x000fc600078e0074 */
[----:B------:R-:W-:Y:S02]  /*1eec0*/  @!P2 LEA.HI.X R35, R102, R20, R103, 0x2, P0 ;  /* 0x000000146623a211 */ /* 0x000fe400000f1467 */
[----:B------:R1:W-:Y:S01]  /*1eed0*/  @!P1 ST.E.64 desc[UR36][R12.64], R14 ;  /* 0x0000000e0c009985 */ /* 0x0003e2000c101b24 */
[----:B------:R-:W-:Y:S01]  /*1eee0*/  ISETP.GE.AND P0, PT, R95, UR4, PT ;  /* 0x000000045f007c0c */ /* 0x000fe2000bf06270 */
[----:B------:R-:W-:Y:S01]  /*1eef0*/  @!P4 IMAD.MOV.U32 R121, RZ, RZ, R54 ;  /* 0x000000ffff79c224 */ /* 0x000fe200078e0036 */
[-C--:B------:R-:W-:Y:S02]  /*1ef00*/  @!P3 LEA R102, P5, R105, R11.reuse, 0x2 ;  /* 0x0000000b6966b211 */ /* 0x080fe400078a10ff */
[CC--:B-1----:R-:W-:Y:S01]  /*1ef10*/  @!P4 LEA R12, P1, R107.reuse, R11.reuse, 0x2 ;  /* 0x0000000b6b0cc211 */ /* 0x0c2fe200078210ff */
[----:B------:R-:W-:Y:S01]  /*1ef20*/  @!P2 IMAD.MOV.U32 R14, RZ, RZ, R3 ;  /* 0x000000ffff0ea224 */ /* 0x000fe200078e0003 */
[----:B------:R-:W-:Y:S02]  /*1ef30*/  @!P2 MOV R15, R4 ;  /* 0x00000004000fa202 */ /* 0x000fe40000000f00 */
[-C--:B------:R-:W-:Y:S01]  /*1ef40*/  @!P4 LEA.HI.X R13, R107, R20.reuse, R110, 0x2, P1 ;  /* 0x000000146b0dc211 */ /* 0x080fe200008f146e */
[----:B------:R-:W-:Y:S01]  /*1ef50*/  @!P3 IMAD.MOV.U32 R4, RZ, RZ, R5 ;  /* 0x000000ffff04b224 */ /* 0x000fe200078e0005 */
[----:B------:R-:W-:Y:S01]  /*1ef60*/  @!P3 LEA.HI.X R103, R105, R20, R100, 0x2, P5 ;  /* 0x000000146967b211 */ /* 0x000fe200028f1464 */
[----:B------:R-:W-:Y:S01]  /*1ef70*/  @!P3 IMAD.MOV.U32 R5, RZ, RZ, R6 ;  /* 0x000000ffff05b224 */ /* 0x000fe200078e0006 */
[----:B------:R-:W-:Y:S04]  /*1ef80*/  @!P2 ST.E.64 desc[UR36][R34.64], R14 ;  /* 0x0000000e2200a985 */ /* 0x000fe8000c101b24 */
[----:B------:R1:W-:Y:S04]  /*1ef90*/  @!P4 ST.E.64 desc[UR36][R12.64], R120 ;  /* 0x000000780c00c985 */ /* 0x0003e8000c101b24 */
[----:B------:R0:W-:Y:S01]  /*1efa0*/  @!P3 ST.E.64 desc[UR36][R102.64], R4 ;  /* 0x000000046600b985 */ /* 0x0001e2000c101b24 */
[----:B-1----:R-:W-:Y:S01]  /*1efb0*/  @!P0 LEA R12, P2, R95, R11, 0x2 ;  /* 0x0000000b5f0c8211 */ /* 0x002fe200078410ff */
[----:B------:R-:W-:Y:S01]  /*1efc0*/  @!P0 IMAD.MOV.U32 R14, RZ, RZ, R55 ;  /* 0x000000ffff0e8224 */ /* 0x000fe200078e0037 */
[----:B------:R-:W-:-:S02]  /*1efd0*/  @!P0 MOV R15, R57 ;  /* 0x00000039000f8202 */ /* 0x000fc40000000f00 */
[----:B---3--:R-:W-:Y:S02]  /*1efe0*/  ISETP.GE.AND P1, PT, R90, UR4, PT ;  /* 0x000000045a007c0c */ /* 0x008fe4000bf26270 */
[----:B--2---:R-:W-:Y:S02]  /*1eff0*/  ISETP.GE.AND P4, PT, R86, UR4, PT ;  /* 0x0000000456007c0c */ /* 0x004fe4000bf86270 */
[----:B------:R-:W-:-:S09]  /*1f000*/  @!P0 LEA.HI.X R13, R95, R20, R96, 0x2, P2 ;  /* 0x000000145f0d8211 */ /* 0x000fd200010f1460 */
[CC--:B0-----:R-:W-:Y:S01]  /*1f010*/  @!P1 LEA R4, P2, R90.reuse, R11.reuse, 0x2 ;  /* 0x0000000b5a049211 */ /* 0x0c1fe200078410ff */
[----:B------:R-:W-:Y:S02]  /*1f020*/  @!P1 IMAD.MOV.U32 R6, RZ, RZ, R7 ;  /* 0x000000ffff069224 */ /* 0x000fe400078e0007 */
[----:B------:R-:W-:Y:S01]  /*1f030*/  @!P1 IMAD.MOV.U32 R7, RZ, RZ, R8 ;  /* 0x000000ffff079224 */ /* 0x000fe200078e0008 */
[----:B----4-:R-:W-:Y:S02]  /*1f040*/  @!P1 LEA.HI.X R5, R90, R20, R93, 0x2, P2 ;  /* 0x000000145a059211 */ /* 0x010fe400010f145d */
[----:B-----5:R-:W-:Y:S02]  /*1f050*/  ISETP.GE.AND P5, PT, R66, UR4, PT ;  /* 0x0000000442007c0c */ /* 0x020fe4000bfa6270 */
[----:B------:R-:W-:Y:S01]  /*1f060*/  ISETP.GE.AND P3, PT, R21, UR4, PT ;  /* 0x0000000415007c0c */ /* 0x000fe2000bf66270 */
[----:B------:R0:W-:Y:S04]  /*1f070*/  @!P0 ST.E.64 desc[UR36][R12.64], R14 ;  /* 0x0000000e0c008985 */ /* 0x0001e8000c101b24 */
[----:B------:R1:W-:Y:S01]  /*1f080*/  @!P1 ST.E.64 desc[UR36][R4.64], R6 ;  /* 0x0000000604009985 */ /* 0x0003e2000c101b24 */
[----:B0-----:R-:W-:Y:S01]  /*1f090*/  @!P4 LEA R12, P0, R86, R11, 0x2 ;  /* 0x0000000b560cc211 */ /* 0x001fe200078010ff */
[----:B------:R-:W-:-:S04]  /*1f0a0*/  @!P4 IMAD.MOV.U32 R14, RZ, RZ, R61 ;  /* 0x000000ffff0ec224 */ /* 0x000fc800078e003d */
[CC--:B-1----:R-:W-:Y:S02]  /*1f0b0*/  @!P5 LEA R4, P1, R66.reuse, R11.reuse, 0x2 ;  /* 0x0000000b4204d211 */ /* 0x0c2fe400078210ff */
[----:B------:R-:W-:Y:S01]  /*1f0c0*/  @!P3 LEA R6, P2, R21, R11, 0x2 ;  /* 0x0000000b1506b211 */ /* 0x000fe200078410ff */
[----:B------:R-:W-:Y:S01]  /*1f0d0*/  @!P4 IMAD.MOV.U32 R15, RZ, RZ, R65 ;  /* 0x000000ffff0fc224 */ /* 0x000fe200078e0041 */
[----:B------:R-:W-:Y:S01]  /*1f0e0*/  @!P5 MOV R11, R10 ;  /* 0x0000000a000bd202 */ /* 0x000fe20000000f00 */
[----:B------:R-:W-:Y:S01]  /*1f0f0*/  @!P5 IMAD.MOV.U32 R10, RZ, RZ, R9 ;  /* 0x000000ffff0ad224 */ /* 0x000fe200078e0009 */
[-C--:B------:R-:W-:Y:S01]  /*1f100*/  @!P5 LEA.HI.X R5, R66, R20.reuse, R84, 0x2, P1 ;  /* 0x000000144205d211 */ /* 0x080fe200008f1454 */
[----:B------:R-:W-:Y:S01]  /*1f110*/  @!P3 IMAD.MOV.U32 R8, RZ, RZ, R69 ;  /* 0x000000ffff08b224 */ /* 0x000fe200078e0045 */
[----:B------:R-:W-:Y:S01]  /*1f120*/  @!P4 LEA.HI.X R13, R86, R20, R88, 0x2, P0 ;  /* 0x00000014560dc211 */ /* 0x000fe200000f1458 */
[----:B------:R-:W-:-:S04]  /*1f130*/  @!P3 IMAD.MOV.U32 R9, RZ, RZ, R73 ;  /* 0x000000ffff09b224 */ /* 0x000fc800078e0049 */
[----:B------:R3:W-:Y:S01]  /*1f140*/  @!P4 ST.E.64 desc[UR36][R12.64], R14 ;  /* 0x0000000e0c00c985 */ /* 0x0007e2000c101b24 */
[----:B------:R-:W-:-:S03]  /*1f150*/  @!P3 LEA.HI.X R7, R21, R20, R62, 0x2, P2 ;  /* 0x000000141507b211 */ /* 0x000fc600010f143e */
[----:B------:R3:W-:Y:S04]  /*1f160*/  @!P5 ST.E.64 desc[UR36][R4.64], R10 ;  /* 0x0000000a0400d985 */ /* 0x0007e8000c101b24 */
[----:B------:R3:W-:Y:S02]  /*1f170*/  @!P3 ST.E.64 desc[UR36][R6.64], R8 ;  /* 0x000000080600b985 */ /* 0x0007e4000c101b24 */
.L_x_677:
[----:B------:R-:W-:Y:S05]  /*1f180*/  BSYNC B1 ;  /* 0x0000000000017941 */ /* 0x000fea0003800000 */
.L_x_676:
[----:B------:R-:W-:-:S03]  /*1f190*/  UMOV UR4, 0xffffffff ;  /* 0xffffffff00047882 */ /* 0x000fc60000000000 */
[----:B------:R-:W-:Y:S05]  /*1f1a0*/  BRA.DIV UR4, `(.L_x_678) ;  /* 0x000000fe04207947 */ /* 0x000fea000b800000 */
[----:B---3--:R3:W4:Y:S04]  /*1f1b0*/  SHFL.IDX PT, R8, R2, 0x1, 0x1c1f ;  /* 0x003c1f0002087f89 */ /* 0x00872800000e0000 */
[----:B0-----:R-:W0:Y:S02]  /*1f1c0*/  SHFL.IDX PT, R0, R0, 0x1, 0x1c1f ;  /* 0x003c1f0000007f89 */ /* 0x001e2400000e0000 */
.L_x_1050:
[----:B------:R-:W-:-:S13]  /*1f1d0*/  ISETP.GE.AND P0, PT, R33, R32, PT ;  /* 0x000000202100720c */ /* 0x000fda0003f06270 */
[----:B------:R-:W-:Y:S05]  /*1f1e0*/  @P0 BRA `(.L_x_674) ;  /* 0x0000002000600947 */ /* 0x000fea0003800000 */
[----:B------:R-:W5:Y:S01]  /*1f1f0*/  LDL R96, [R1+0x64] ;  /* 0x0000640001607983 */ /* 0x000f620000100800 */
[----:B------:R-:W-:-:S03]  /*1f200*/  ULDC UR4, c[0x0][0xac8] ;  /* 0x0002b20000047ab9 */ /* 0x000fc60000000800 */
[----:B------:R-:W4:Y:S04]  /*1f210*/  LDL R90, [R1+0xc0] ;  /* 0x0000c000015a7983 */ /* 0x000f280000100800 */
[----:B------:R-:W4:Y:S04]  /*1f220*/  LDL R88, [R1+0xb4] ;  /* 0x0000b40001587983 */ /* 0x000f280000100800 */
[----:B------:R-:W4:Y:S04]  /*1f230*/  LDL R73, [R1+0xb0] ;  /* 0x0000b00001497983 */ /* 0x000f280000100800 */
[----:B------:R-:W4:Y:S04]  /*1f240*/  LDL R34, [R1+0x94] ;  /* 0x0000940001227983 */ /* 0x000f280000100800 */
[----:B------:R-:W4:Y:S04]  /*1f250*/  LDL R12, [R1+0x98] ;  /* 0x00009800010c7983 */ /* 0x000f280000100800 */
[----:B------:R-:W4:Y:S04]  /*1f260*/  LDL R113, [R1+0xfc] ;  /* 0x0000fc0001717983 */ /* 0x000f280000100800 */
[----:B--2---:R-:W2:Y:S04]  /*1f270*/  LDL R11, [R1+0x6c] ;  /* 0x00006c00010b7983 */ /* 0x004ea80000100800 */
[----:B------:R-:W2:Y:S04]  /*1f280*/  LDL R9, [R1+0x78] ;  /* 0x0000780001097983 */ /* 0x000ea80000100800 */
[----:B------:R-:W2:Y:S04]  /*1f290*/  LDL R3, [R1+0x68] ;  /* 0x0000680001037983 */ /* 0x000ea80000100800 */
[----:B---3--:R-:W3:Y:S04]  /*1f2a0*/  LDL R2, [R1+0x12c] ;  /* 0x00012c0001027983 */ /* 0x008ee80000100800 */
[----:B------:R-:W3:Y:S04]  /*1f2b0*/  LDL R114, [R1+0x180] ;  /* 0x0001800001727983 */ /* 0x000ee80000100800 */
        /* <DEDUP_REMOVED lines=14> */
[----:B-1----:R-:W3:Y:S04]  /*1f3a0*/  LDL R20, [R1+0x144] ;  /* 0x0001440001147983 */ /* 0x002ee80000100800 */
        /* <DEDUP_REMOVED lines=16> */
[----:B------:R-:W3:Y:S01]  /*1f4b0*/  LDL R13, [R1+0x110] ;  /* 0x00011000010d7983 */ /* 0x000ee20000100800 */
[----:B-----5:R-:W-:Y:S01]  /*1f4c0*/  ISETP.GE.AND P0, PT, R96, UR4, PT ;  /* 0x0000000460007c0c */ /* 0x020fe2000bf06270 */
[----:B----4-:R-:W-:Y:S01]  /*1f4d0*/  IMAD.MOV.U32 R95, RZ, RZ, R90 ;  /* 0x000000ffff5f7224 */ /* 0x010fe200078e005a */
[----:B------:R-:W-:Y:S01]  /*1f4e0*/  MOV R93, R88 ;  /* 0x00000058005d7202 */ /* 0x000fe20000000f00 */
[----:B------:R-:W-:-:S02]  /*1f4f0*/  IMAD.MOV.U32 R90, RZ, RZ, R73 ;  /* 0x000000ffff5a7224 */ /* 0x000fc400078e0049 */
[----:B------:R-:W-:Y:S02]  /*1f500*/  IMAD.MOV.U32 R73, RZ, RZ, R34 ;  /* 0x000000ffff497224 */ /* 0x000fe400078e0022 */
[----:B------:R-:W-:Y:S01]  /*1f510*/  IMAD.MOV.U32 R88, RZ, RZ, R12 ;  /* 0x000000ffff587224 */ /* 0x000fe200078e000c */
[----:B------:R-:W-:Y:S01]  /*1f520*/  ISETP.GE.AND P3, PT, R113, UR4, PT ;  /* 0x0000000471007c0c */ /* 0x000fe2000bf66270 */
[----:B--2---:R-:W-:Y:S01]  /*1f530*/  IMAD.MOV.U32 R12, RZ, RZ, R11 ;  /* 0x000000ffff0c7224 */ /* 0x004fe200078e000b */
[----:B------:R-:W-:Y:S01]  /*1f540*/  MOV R34, R9 ;  /* 0x0000000900227202 */ /* 0x000fe20000000f00 */
[----:B------:R-:W-:Y:S02]  /*1f550*/  IMAD.MOV.U32 R9, RZ, RZ, R3 ;  /* 0x000000ffff097224 */ /* 0x000fe400078e0003 */
[----:B------:R-:W-:Y:S02]  /*1f560*/  @!P0 IMAD.MOV.U32 R3, RZ, RZ, R8 ;  /* 0x000000ffff038224 */ /* 0x000fe400078e0008 */
[----:B---3--:R-:W-:-:S02]  /*1f570*/  IMAD.MOV.U32 R11, RZ, RZ, R2 ;  /* 0x000000ffff0b7224 */ /* 0x008fc400078e0002 */
[----:B0-----:R-:W-:-:S04]  /*1f580*/  @!P0 IMAD.MOV.U32 R2, RZ, RZ, R0 ;  /* 0x000000ffff028224 */ /* 0x001fc800078e0000 */
[----:B------:R-:W-:-:S05]  /*1f590*/  @!P0 IMAD.WIDE R2, R96, 0x4, R2 ;  /* 0x0000000460028825 */ /* 0x000fca00078e0202 */
[----:B------:R0:W-:Y:S02]  /*1f5a0*/  @!P0 ST.E.64 desc[UR36][R2.64], R24 ;  /* 0x0000001802008985 */ /* 0x0001e4000c101b24 */
[----:B0-----:R-:W-:-:S04]  /*1f5b0*/  @!P3 LEA R2, P5, R113, R0, 0x2 ;  /* 0x000000007102b211 */ /* 0x001fc800078a10ff */
[----:B------:R-:W-:Y:S02]  /*1f5c0*/  @!P3 LEA.HI.X R3, R113, R8, R114, 0x2, P5 ;  /* 0x000000087103b211 */ /* 0x000fe400028f1472 */
[----:B------:R-:W2:Y:S01]  /*1f5d0*/  LDL R113, [R1+0x17c] ;  /* 0x00017c0001717983 */ /* 0x000ea20000100800 */
[----:B------:R-:W-:Y:S01]  /*1f5e0*/  ISETP.GE.AND P1, PT, R102, UR4, PT ;  /* 0x0000000466007c0c */ /* 0x000fe2000bf26270 */
[----:B------:R-:W-:Y:S02]  /*1f5f0*/  IMAD.MOV.U32 R96, RZ, RZ, R93 ;  /* 0x000000ffff607224 */ /* 0x000fe400078e005d */
[----:B------:R-:W-:Y:S01]  /*1f600*/  IMAD.MOV.U32 R93, RZ, RZ, R88 ;  /* 0x000000ffff5d7224 */ /* 0x000fe200078e0058 */
[----:B------:R-:W-:Y:S01]  /*1f610*/  MOV R88, R66 ;  /* 0x0000004200587202 */ /* 0x000fe20000000f00 */
[----:B------:R-:W-:Y:S01]  /*1f620*/  IMAD.MOV.U32 R66, RZ, RZ, R4 ;  /* 0x000000ffff427224 */ /* 0x000fe200078e0004 */
[----:B------:R-:W-:Y:S01]  /*1f630*/  MOV R100, R95 ;  /* 0x0000005f00647202 */ /* 0x000fe20000000f00 */
[----:B------:R-:W-:Y:S01]  /*1f640*/  IMAD.MOV.U32 R95, RZ, RZ, R90 ;  /* 0x000000ffff5f7224 */ /* 0x000fe200078e005a */
[----:B------:R-:W-:Y:S01]  /*1f650*/  ISETP.GE.AND P2, PT, R112, UR4, PT ;  /* 0x0000000470007c0c */ /* 0x000fe2000bf46270 */
[----:B------:R-:W-:Y:S01]  /*1f660*/  IMAD.MOV.U32 R90, RZ, RZ, R86 ;  /* 0x000000ffff5a7224 */ /* 0x000fe200078e0056 */
[----:B------:R-:W3:Y:S03]  /*1f670*/  LDL R114, [R1+0xd0] ;  /* 0x0000d00001727983 */ /* 0x000ee60000100800 */
[----:B------:R-:W-:Y:S01]  /*1f680*/  @!P1 LEA R4, P4, R102, R0, 0x2 ;  /* 0x0000000066049211 */ /* 0x000fe200078810ff */
[----:B------:R-:W-:-:S03]  /*1f690*/  IMAD.MOV.U32 R86, RZ, RZ, R5 ;  /* 0x000000ffff567224 */ /* 0x000fc600078e0005 */
[----:B------:R-:W-:Y:S01]  /*1f6a0*/  @!P1 LEA.HI.X R5, R102, R8, R103, 0x2, P4 ;  /* 0x0000000866059211 */ /* 0x000fe200020f1467 */
[----:B------:R-:W-:Y:S01]  /*1f6b0*/  IMAD.MOV.U32 R103, RZ, RZ, R100 ;  /* 0x000000ffff677224 */ /* 0x000fe200078e0064 */
[----:B------:R-:W-:Y:S01]  /*1f6c0*/  MOV R100, R95 ;  /* 0x0000005f00647202 */ /* 0x000fe20000000f00 */
[----:B------:R-:W-:Y:S02]  /*1f6d0*/  IMAD.MOV.U32 R102, RZ, RZ, R96 ;  /* 0x000000ffff667224 */ /* 0x000fe400078e0060 */
[----:B------:R-:W-:Y:S02]  /*1f6e0*/  IMAD.MOV.U32 R95, RZ, RZ, R93 ;  /* 0x000000ffff5f7224 */ /* 0x000fe400078e005d */
[----:B------:R-:W-:Y:S01]  /*1f6f0*/  IMAD.MOV.U32 R96, RZ, RZ, R90 ;  /* 0x000000ffff607224 */ /* 0x000fe200078e005a */
[----:B------:R-:W-:Y:S01]  /*1f700*/  MOV R90, R6 ;  /* 0x00000006005a7202 */ /* 0x000fe20000000f00 */
[----:B------:R-:W-:Y:S02]  /*1f710*/  IMAD.MOV.U32 R93, RZ, RZ, R88 ;  /* 0x000000ffff5d7224 */ /* 0x000fe400078e0058 */
[----:B------:R-:W-:-:S02]  /*1f720*/  IMAD.MOV.U32 R88, RZ, RZ, R7 ;  /* 0x000000ffff587224 */ /* 0x000fc400078e0007 */
[----:B------:R-:W-:Y:S02]  /*1f730*/  @!P1 IMAD.MOV.U32 R6, RZ, RZ, R77 ;  /* 0x000000ffff069224 */ /* 0x000fe400078e004d */
[----:B------:R-:W-:-:S05]  /*1f740*/  @!P1 IMAD.MOV.U32 R7, RZ, RZ, R81 ;  /* 0x000000ffff079224 */ /* 0x000fca00078e0051 */
[----:B------:R0:W-:Y:S02]  /*1f750*/  @!P1 ST.E.64 desc[UR36][R4.64], R6 ;  /* 0x0000000604009985 */ /* 0x0001e4000c101b24 */
[----:B0-----:R-:W-:-:S04]  /*1f760*/  @!P2 LEA R4, P4, R112, R0, 0x2 ;  /* 0x000000007004a211 */ /* 0x001fc800078810ff */
[----:B--2---:R-:W-:Y:S02]  /*1f770*/  @!P2 LEA.HI.X R5, R112, R8, R113, 0x2, P4 ;  /* 0x000000087005a211 */ /* 0x004fe400020f1471 */
[----:B------:R-:W2:Y:S01]  /*1f780*/  LDL R112, [R1+0x178] ;  /* 0x0001780001707983 */ /* 0x000ea20000100800 */
[----:B------:R-:W-:-:S03]  /*1f790*/  ISETP.GE.AND P0, PT, R108, UR4, PT ;  /* 0x000000046c007c0c */ /* 0x000fc6000bf06270 */
[----:B------:R0:W-:Y:S01]  /*1f7a0*/  @!P3 ST.E.64 desc[UR36][R2.64], R26 ;  /* 0x0000001a0200b985 */ /* 0x0001e2000c101b24 */
[----:B------:R-:W-:Y:S01]  /*1f7b0*/  ISETP.GE.AND P3, PT, R107, UR4, PT ;  /* 0x000000046b007c0c */ /* 0x000fe2000bf66270 */
[----:B------:R-:W-:Y:S02]  /*1f7c0*/  @!P2 IMAD.MOV.U32 R6, RZ, RZ, R85 ;  /* 0x000000ffff06a224 */ /* 0x000fe400078e0055 */
[----:B------:R-:W-:Y:S01]  /*1f7d0*/  @!P2 IMAD.MOV.U32 R7, RZ, RZ, R89 ;  /* 0x000000ffff07a224 */ /* 0x000fe200078e0059 */
[----:B------:R-:W-:Y:S01]  /*1f7e0*/  ISETP.GE.AND P1, PT, R104, UR4, PT ;  /* 0x0000000468007c0c */ /* 0x000fe2000bf26270 */
[----:B------:R-:W4:Y:S04]  /*1f7f0*/  LDL R113, [R1+0xcc] ;  /* 0x0000cc0001717983 */ /* 0x000f280000100800 */
[C---:B0-----:R-:W-:Y:S01]  /*1f800*/  @!P0 LEA R2, P5, R108.reuse, R0, 0x2 ;  /* 0x000000006c028211 */ /* 0x041fe200078a10ff */
[----:B------:R0:W-:Y:S03]  /*1f810*/  @!P2 ST.E.64 desc[UR36][R4.64], R6 ;  /* 0x000000060400a985 */ /* 0x0001e6000c101b24 */
[----:B--2---:R-:W-:-:S02]  /*1f820*/  @!P0 LEA.HI.X R3, R108, R8, R112, 0x2, P5 ;  /* 0x000000086c038211 */ /* 0x004fc400028f1470 */
[----:B------:R-:W2:Y:S04]  /*1f830*/  LDL R108, [R1+0x174] ;  /* 0x00017400016c7983 */ /* 0x000ea80000100800 */
[----:B------:R1:W-:Y:S01]  /*1f840*/  @!P0 ST.E.64 desc[UR36][R2.64], R36 ;  /* 0x0000002402008985 */ /* 0x0003e2000c101b24 */
[-C--:B0-----:R-:W-:Y:S02]  /*1f850*/  @!P1 LEA R4, P4, R104, R0.reuse, 0x2 ;  /* 0x0000000068049211 */ /* 0x081fe400078810ff */
[----:B------:R-:W-:Y:S01]  /*1f860*/  ISETP.GE.AND P2, PT, R105, UR4, PT ;  /* 0x0000000469007c0c */ /* 0x000fe2000bf46270 */
[----:B------:R-:W5:Y:S01]  /*1f870*/  LDL R112, [R1+0xc4] ;  /* 0x0000c40001707983 */ /* 0x000f620000100800 */
[----:B-1----:R-:W-:-:S04]  /*1f880*/  @!P3 LEA R2, P5, R107, R0, 0x2 ;  /* 0x000000006b02b211 */ /* 0x002fc800078a10ff */
[-C--:B------:R-:W-:Y:S02]  /*1f890*/  @!P3 LEA.HI.X R3, R107, R8.reuse, R118, 0x2, P5 ;  /* 0x000000086b03b211 */ /* 0x080fe400028f1476 */
[----:B------:R-:W3:Y:S01]  /*1f8a0*/  LDL R118, [R1+0x16c] ;  /* 0x00016c0001767983 */ /* 0x000ee20000100800 */
[----:B--2---:R-:W-:Y:S02]  /*1f8b0*/  @!P1 LEA.HI.X R5, R104, R8, R108, 0x2, P4 ;  /* 0x0000000868059211 */ /* 0x004fe400020f146c */
[----:B------:R-:W-:Y:S02]  /*1f8c0*/  ISETP.GE.AND P0, PT, R110, UR4, PT ;  /* 0x000000046e007c0c */ /* 0x000fe4000bf06270 */
[----:B------:R-:W-:Y:S01]  /*1f8d0*/  @!P2 IMAD.MOV.U32 R6, RZ, RZ, R97 ;  /* 0x000000ffff06a224 */ /* 0x000fe200078e0061 */
[----:B------:R-:W-:Y:S01]  /*1f8e0*/  MOV R108, R103 ;  /* 0x00000067006c7202 */ /* 0x000fe20000000f00 */
[----:B------:R-:W-:Y:S01]  /*1f8f0*/  IMAD.MOV.U32 R103, RZ, RZ, R102 ;  /* 0x000000ffff677224 */ /* 0x000fe200078e0066 */
[----:B------:R-:W2:Y:S01]  /*1f900*/  LDL R107, [R1+0xb8] ;  /* 0x0000b800016b7983 */ /* 0x000ea20000100800 */
[----:B------:R-:W-:-:S02]  /*1f910*/  IMAD.MOV.U32 R102, RZ, RZ, R100 ;  /* 0x000000ffff667224 */ /* 0x000fc400078e0064 */
[----:B------:R-:W-:Y:S02]  /*1f920*/  IMAD.MOV.U32 R100, RZ, RZ, R93 ;  /* 0x000000ffff647224 */ /* 0x000fe400078e005d */
[----:B------:R-:W-:Y:S01]  /*1f930*/  IMAD.MOV.U32 R93, RZ, RZ, R20 ;  /* 0x000000ffff5d7224 */ /* 0x000fe200078e0014 */
[----:B------:R-:W-:Y:S01]  /*1f940*/  MOV R104, R103 ;  /* 0x0000006700687202 */ /* 0x000fe20000000f00 */
[----:B------:R-:W-:Y:S01]  /*1f950*/  IMAD.MOV.U32 R103, RZ, RZ, R100 ;  /* 0x000000ffff677224 */ /* 0x000fe200078e0064 */
[----:B------:R-:W2:Y:S01]  /*1f960*/  LDL R20, [R1+0x74] ;  /* 0x0000740001147983 */ /* 0x000ea20000100800 */
[----:B------:R-:W-:Y:S02]  /*1f970*/  IMAD.MOV.U32 R100, RZ, RZ, R93 ;  /* 0x000000ffff647224 */ /* 0x000fe400078e005d */
[----:B------:R-:W-:-:S05]  /*1f980*/  @!P1 IMAD.MOV.U32 R93, RZ, RZ, R94 ;  /* 0x000000ffff5d9224 */ /* 0x000fca00078e005e */
[----:B------:R0:W-:Y:S02]  /*1f990*/  @!P1 ST.E.64 desc[UR36][R4.64], R92 ;  /* 0x0000005c04009985 */ /* 0x0001e4000c101b24 */
[----:B0-----:R-:W-:-:S04]  /*1f9a0*/  @!P2 LEA R4, P4, R105, R0, 0x2 ;  /* 0x000000006904a211 */ /* 0x001fc800078810ff */
[----:B---3--:R-:W-:Y:S02]  /*1f9b0*/  @!P2 LEA.HI.X R5, R105, R8, R118, 0x2, P4 ;  /* 0x000000086905a211 */ /* 0x008fe400020f1476 */
[----:B------:R-:W3:Y:S04]  /*1f9c0*/  LDL R118, [R1+0x168] ;  /* 0x0001680001767983 */ /* 0x000ee80000100800 */
[----:B------:R0:W-:Y:S02]  /*1f9d0*/  @!P3 ST.E.64 desc[UR36][R2.64], R38 ;  /* 0x000000260200b985 */ /* 0x0001e4000c101b24 */
[----:B0-----:R-:W-:-:S04]  /*1f9e0*/  @!P0 LEA R2, P5, R110, R0, 0x2 ;  /* 0x000000006e028211 */ /* 0x001fc800078a10ff */
[----:B---3--:R-:W-:Y:S02]  /*1f9f0*/  @!P0 LEA.HI.X R3, R110, R8, R118, 0x2, P5 ;  /* 0x000000086e038211 */ /* 0x008fe400028f1476 */
[----:B------:R-:W3:Y:S01]  /*1fa00*/  LDL R118, [R1+0x164] ;  /* 0x0001640001767983 */ /* 0x000ee20000100800 */
[----:B------:R-:W-:Y:S01]  /*1fa10*/  ISETP.GE.AND P1, PT, R117, UR4, PT ;  /* 0x0000000475007c0c */ /* 0x000fe2000bf26270 */
[----:B------:R-:W-:-:S05]  /*1fa20*/  @!P2 IMAD.MOV.U32 R7, RZ, RZ, R101 ;  /* 0x000000ffff07a224 */ /* 0x000fca00078e0065 */
[----:B------:R0:W-:Y:S07]  /*1fa30*/  @!P2 ST.E.64 desc[UR36][R4.64], R6 ;  /* 0x000000060400a985 */ /* 0x0001ee000c101b24 */
[----:B0-----:R-:W-:-:S04]  /*1fa40*/  @!P1 LEA R6, P4, R117, R0, 0x2 ;  /* 0x0000000075069211 */ /* 0x001fc800078810ff */
[----:B---3--:R-:W-:Y:S02]  /*1fa50*/  @!P1 LEA.HI.X R7, R117, R8, R118, 0x2, P4 ;  /* 0x0000000875079211 */ /* 0x008fe400020f1476 */
[----:B------:R-:W3:Y:S01]  /*1fa60*/  LDL R117, [R1+0x160] ;  /* 0x0001600001757983 */ /* 0x000ee20000100800 */
[----:B------:R-:W-:Y:S01]  /*1fa70*/  ISETP.GE.AND P3, PT, R116, UR4, PT ;  /* 0x0000000474007c0c */ /* 0x000fe2000bf66270 */
[----:B------:R-:W-:Y:S01]  /*1fa80*/  @!P0 IMAD.MOV.U32 R4, RZ, RZ, R40 ;  /* 0x000000ffff048224 */ /* 0x000fe200078e0028 */
[----:B------:R-:W-:-:S05]  /*1fa90*/  @!P0 MOV R5, R44 ;  /* 0x0000002c00058202 */ /* 0x000fca0000000f00 */
[----:B------:R0:W-:Y:S06]  /*1faa0*/  @!P0 ST.E.64 desc[UR36][R2.64], R4 ;  /* 0x0000000402008985 */ /* 0x0001ec000c101b24 */
[----:B0-----:R-:W-:-:S04]  /*1fab0*/  @!P3 LEA R2, P5, R116, R0, 0x2 ;  /* 0x000000007402b211 */ /* 0x001fc800078a10ff */
[----:B---3--:R-:W-:Y:S02]  /*1fac0*/  @!P3 LEA.HI.X R3, R116, R8, R117, 0x2, P5 ;  /* 0x000000087403b211 */ /* 0x008fe400028f1475 */
[----:B------:R-:W3:Y:S01]  /*1fad0*/  LDL R116, [R1+0x15c] ;  /* 0x00015c0001747983 */ /* 0x000ee20000100800 */
[-C--:B------:R-:W-:Y:S02]  /*1fae0*/  @!P1 LOP3.LUT R59, R59, R58.reuse, RZ, 0x3c, !PT ;  /* 0x0000003a3b3b9212 */ /* 0x080fe400078e3cff */
[----:B------:R-:W-:Y:S02]  /*1faf0*/  ISETP.GE.AND P2, PT, R114, UR4, PT ;  /* 0x0000000472007c0c */ /* 0x000fe4000bf46270 */
[----:B------:R-:W-:-:S04]  /*1fb00*/  @!P1 LOP3.LUT R58, R59, R58, RZ, 0x3c, !PT ;  /* 0x0000003a3b3a9212 */ /* 0x000fc800078e3cff */
[----:B------:R-:W-:-:S05]  /*1fb10*/  @!P1 LOP3.LUT R59, R59, R58, RZ, 0x3c, !PT ;  /* 0x0000003a3b3b9212 */ /* 0x000fca00078e3cff */
[----:B------:R0:W-:Y:S02]  /*1fb20*/  @!P1 ST.E.64 desc[UR36][R6.64], R58 ;  /* 0x0000003a06009985 */ /* 0x0001e4000c101b24 */
[----:B0-----:R-:W-:-:S04]  /*1fb30*/  @!P2 LEA R6, P4, R114, R0, 0x2 ;  /* 0x000000007206a211 */ /* 0x001fc800078810ff */
[----:B---3--:R-:W-:Y:S02]  /*1fb40*/  @!P2 LEA.HI.X R7, R114, R8, R116, 0x2, P4 ;  /* 0x000000087207a211 */ /* 0x008fe400020f1474 */
[----:B------:R-:W3:Y:S01]  /*1fb50*/  LDL R114, [R1+0x158] ;  /* 0x0001580001727983 */ /* 0x000ee20000100800 */
[----:B----4-:R-:W-:Y:S01]  /*1fb60*/  ISETP.GE.AND P0, PT, R113, UR4, PT ;  /* 0x0000000471007c0c */ /* 0x010fe2000bf06270 */
[----:B------:R-:W-:Y:S02]  /*1fb70*/  @!P3 IMAD.MOV.U32 R4, RZ, RZ, R45 ;  /* 0x000000ffff04b224 */ /* 0x000fe400078e002d */
[----:B------:R-:W-:-:S05]  /*1fb80*/  @!P3 IMAD.MOV.U32 R5, RZ, RZ, R46 ;  /* 0x000000ffff05b224 */ /* 0x000fca00078e002e */
[----:B------:R0:W-:Y:S01]  /*1fb90*/  @!P3 ST.E.64 desc[UR36][R2.64], R4 ;  /* 0x000000040200b985 */ /* 0x0001e2000c101b24 */
[----:B------:R-:W-:Y:S01]  /*1fba0*/  ISETP.GE.AND P3, PT, R108, UR4, PT ;  /* 0x000000046c007c0c */ /* 0x000fe2000bf66270 */
[----:B------:R-:W-:-:S03]  /*1fbb0*/  IMAD.MOV.U32 R105, RZ, RZ, R103 ;  /* 0x000000ffff697224 */ /* 0x000fc600078e0067 */
[----:B0-----:R-:W-:Y:S01]  /*1fbc0*/  @!P0 LEA R2, P5, R113, R0, 0x2 ;  /* 0x0000000071028211 */ /* 0x001fe200078a10ff */
[----:B------:R-:W-:Y:S02]  /*1fbd0*/  @!P2 IMAD.MOV.U32 R4, RZ, RZ, R109 ;  /* 0x000000ffff04a224 */ /* 0x000fe400078e006d */
[----:B------:R-:W-:-:S05]  /*1fbe0*/  @!P2 IMAD.MOV.U32 R5, RZ, RZ, R70 ;  /* 0x000000ffff05a224 */ /* 0x000fca00078e0046 */
[----:B------:R0:W-:Y:S01]  /*1fbf0*/  @!P2 ST.E.64 desc[UR36][R6.64], R4 ;  /* 0x000000040600a985 */ /* 0x0001e2000c101b24 */
[----:B------:R-:W-:-:S03]  /*1fc00*/  IMAD.MOV.U32 R110, RZ, RZ, R105 ;  /* 0x000000ffff6e7224 */ /* 0x000fc600078e0069 */
[----:B------:R-:W4:Y:S01]  /*1fc10*/  LDL R105, [R1+0x148] ;  /* 0x0001480001697983 */ /* 0x000f220000100800 */
[----:B0-----:R-:W-:Y:S01]  /*1fc20*/  @!P0 MOV R4, R47 ;  /* 0x0000002f00048202 */ /* 0x001fe20000000f00 */
[----:B------:R-:W-:Y:S01]  /*1fc30*/  @!P0 IMAD.MOV.U32 R5, RZ, RZ, R48 ;  /* 0x000000ffff058224 */ /* 0x000fe200078e0030 */
[----:B------:R-:W-:Y:S02]  /*1fc40*/  MOV R103, R100 ;  /* 0x0000006400677202 */ /* 0x000fe40000000f00 */
[----:B------:R-:W4:Y:S01]  /*1fc50*/  LDL R100, [R1+0x140] ;  /* 0x0001400001647983 */ /* 0x000f220000100800 */
[----:B---3--:R-:W-:-:S03]  /*1fc60*/  @!P0 LEA.HI.X R3, R113, R8, R114, 0x2, P5 ;  /* 0x0000000871038211 */ /* 0x008fc600028f1472 */
[----:B------:R-:W3:Y:S04]  /*1fc70*/  LDL R113, [R1+0x154] ;  /* 0x0001540001717983 */ /* 0x000ee80000100800 */
[----:B------:R0:W-:Y:S02]  /*1fc80*/  @!P0 ST.E.64 desc[UR36][R2.64], R4 ;  /* 0x0000000402008985 */ /* 0x0001e4000c101b24 */
[----:B0-----:R-:W-:-:S04]  /*1fc90*/  @!P3 LEA R2, P5, R108, R0, 0x2 ;  /* 0x000000006c02b211 */ /* 0x001fc800078a10ff */
[----:B------:R-:W-:Y:S02]  /*1fca0*/  @!P3 LEA.HI.X R3, R108, R8, R110, 0x2, P5 ;  /* 0x000000086c03b211 */ /* 0x000fe400028f146e */
[----:B------:R-:W4:Y:S01]  /*1fcb0*/  LDL R108, [R1+0x14c] ;  /* 0x00014c00016c7983 */ /* 0x000f220000100800 */
[----:B-----5:R-:W-:Y:S02]  /*1fcc0*/  ISETP.GE.AND P1, PT, R112, UR4, PT ;  /* 0x0000000470007c0c */ /* 0x020fe4000bf26270 */
[----:B--2---:R-:W-:Y:S02]  /*1fcd0*/  ISETP.GE.AND P2, PT, R107, UR4, PT ;  /* 0x000000046b007c0c */ /* 0x004fe4000bf46270 */
[----:B------:R-:W-:-:S09]  /*1fce0*/  ISETP.GE.AND P0, PT, R104, UR4, PT ;  /* 0x0000000468007c0c */ /* 0x000fd2000bf06270 */
[C---:B------:R-:W-:Y:S01]  /*1fcf0*/  @!P1 LEA R6, P4, R112.reuse, R0, 0x2 ;  /* 0x0000000070069211 */ /* 0x040fe200078810ff */
[----:B------:R-:W-:Y:S02]  /*1fd00*/  @!P1 IMAD.MOV.U32 R4, RZ, RZ, R67 ;  /* 0x000000ffff049224 */ /* 0x000fe400078e0043 */
[----:B------:R-:W-:Y:S01]  /*1fd10*/  @!P1 IMAD.MOV.U32 R5, RZ, RZ, R71 ;  /* 0x000000ffff059224 */ /* 0x000fe200078e0047 */
[----:B---3--:R-:W-:-:S05]  /*1fd20*/  @!P1 LEA.HI.X R7, R112, R8, R113, 0x2, P4 ;  /* 0x0000000870079211 */ /* 0x008fca00020f1471 */
[----:B------:R0:W-:Y:S01]  /*1fd30*/  @!P1 ST.E.64 desc[UR36][R6.64], R4 ;  /* 0x0000000406009985 */ /* 0x0001e2000c101b24 */
[----:B------:R-:W-:Y:S01]  /*1fd40*/  ISETP.GE.AND P1, PT, R102, UR4, PT ;  /* 0x0000000466007c0c */ /* 0x000fe2000bf26270 */
[----:B0-----:R-:W-:Y:S01]  /*1fd50*/  @!P3 IMAD.MOV.U32 R4, RZ, RZ, R49 ;  /* 0x000000ffff04b224 */ /* 0x001fe200078e0031 */
[----:B------:R-:W-:Y:S02]  /*1fd60*/  @!P3 MOV R5, R50 ;  /* 0x000000320005b202 */ /* 0x000fe40000000f00 */
[----:B------:R-:W-:-:S03]  /*1fd70*/  @!P2 LEA R6, P4, R107, R0, 0x2 ;  /* 0x000000006b06a211 */ /* 0x000fc600078810ff */
[----:B------:R0:W-:Y:S01]  /*1fd80*/  @!P3 ST.E.64 desc[UR36][R2.64], R4 ;  /* 0x000000040200b985 */ /* 0x0001e2000c101b24 */
[----:B------:R-:W-:Y:S02]  /*1fd90*/  ISETP.GE.AND P3, PT, R88, UR4, PT ;  /* 0x0000000458007c0c */ /* 0x000fe4000bf66270 */
[----:B----4-:R-:W-:Y:S01]  /*1fda0*/  @!P2 LEA.HI.X R7, R107, R8, R108, 0x2, P4 ;  /* 0x000000086b07a211 */ /* 0x010fe200020f146c */
[----:B0-----:R-:W-:Y:S02]  /*1fdb0*/  @!P2 IMAD.MOV.U32 R4, RZ, RZ, R75 ;  /* 0x000000ffff04a224 */ /* 0x001fe400078e004b */
[----:B------:R-:W-:Y:S01]  /*1fdc0*/  @!P2 IMAD.MOV.U32 R5, RZ, RZ, R79 ;  /* 0x000000ffff05a224 */ /* 0x000fe200078e004f */
[----:B------:R-:W-:-:S04]  /*1fdd0*/  @!P0 LEA R2, P5, R104, R0, 0x2 ;  /* 0x0000000068028211 */ /* 0x000fc800078a10ff */
[----:B------:R0:W-:Y:S01]  /*1fde0*/  @!P2 ST.E.64 desc[UR36][R6.64], R4 ;  /* 0x000000040600a985 */ /* 0x0001e2000c101b24 */
[----:B------:R-:W-:Y:S02]  /*1fdf0*/  @!P0 LEA.HI.X R3, R104, R8, R105, 0x2, P5 ;  /* 0x0000000868038211 */ /* 0x000fe400028f1469 */
[----:B------:R-:W-:Y:S01]  /*1fe00*/  ISETP.GE.AND P2, PT, R95, UR4, PT ;  /* 0x000000045f007c0c */ /* 0x000fe2000bf46270 */
[----:B0-----:R-:W-:Y:S02]  /*1fe10*/  @!P0 IMAD.MOV.U32 R4, RZ, RZ, R51 ;  /* 0x000000ffff048224 */ /* 0x001fe400078e0033 */
[----:B------:R-:W-:Y:S01]  /*1fe20*/  @!P0 IMAD.MOV.U32 R5, RZ, RZ, R52 ;  /* 0x000000ffff058224 */ /* 0x000fe200078e0034 */
[----:B------:R-:W-:-:S04]  /*1fe30*/  @!P1 LEA R6, P4, R102, R0, 0x2 ;  /* 0x0000000066069211 */ /* 0x000fc800078810ff */
[----:B------:R0:W-:Y:S01]  /*1fe40*/  @!P0 ST.E.64 desc[UR36][R2.64], R4 ;  /* 0x0000000402008985 */ /* 0x0001e2000c101b24 */
[----:B------:R-:W-:Y:S02]  /*1fe50*/  ISETP.GE.AND P0, PT, R73, UR4, PT ;  /* 0x0000000449007c0c */ /* 0x000fe4000bf06270 */
[----:B------:R-:W-:Y:S02]  /*1fe60*/  @!P1 LEA.HI.X R7, R102, R8, R103, 0x2, P4 ;  /* 0x0000000866079211 */ /* 0x000fe400020f1467 */
[----:B0-----:R-:W-:Y:S01]  /*1fe70*/  @!P3 LEA R2, P5, R88, R0, 0x2 ;  /* 0x000000005802b211 */ /* 0x001fe200078a10ff */
[----:B------:R-:W-:-:S03]  /*1fe80*/  @!P1 IMAD.MOV.U32 R5, RZ, RZ, R87 ;  /* 0x000000ffff059224 */ /* 0x000fc600078e0057 */
[----:B------:R-:W-:Y:S01]  /*1fe90*/  @!P3 LEA.HI.X R3, R88, R8, R100, 0x2, P5 ;  /* 0x000000085803b211 */ /* 0x000fe200028f1464 */
[----:B------:R-:W-:Y:S01]  /*1fea0*/  IMAD.MOV.U32 R88, RZ, RZ, R84 ;  /* 0x000000ffff587224 */ /* 0x000fe200078e0054 */
[----:B------:R-:W-:Y:S01]  /*1feb0*/  @!P1 MOV R4, R83 ;  /* 0x0000005300049202 */ /* 0x000fe20000000f00 */
[----:B------:R-:W-:Y:S02]  /*1fec0*/  IMAD.MOV.U32 R84, RZ, RZ, R57 ;  /* 0x000000ffff547224 */ /* 0x000fe400078e0039 */
[----:B------:R-:W-:Y:S01]  /*1fed0*/  @!P3 IMAD.MOV.U32 R57, RZ, RZ, R56 ;  /* 0x000000ffff39b224 */ /* 0x000fe200078e0038 */
[----:B------:R-:W-:Y:S01]  /*1fee0*/  @!P3 MOV R56, R53 ;  /* 0x000000350038b202 */ /* 0x000fe20000000f00 */
[----:B------:R0:W-:Y:S01]  /*1fef0*/  @!P1 ST.E.64 desc[UR36][R6.64], R4 ;  /* 0x0000000406009985 */ /* 0x0001e2000c101b24 */
[----:B------:R-:W-:-:S03]  /*1ff00*/  ISETP.GE.AND P1, PT, R86, UR4, PT ;  /* 0x0000000456007c0c */ /* 0x000fc6000bf26270 */
[----:B------:R1:W-:Y:S01]  /*1ff10*/  @!P3 ST.E.64 desc[UR36][R2.64], R56 ;  /* 0x000000380200b985 */ /* 0x0003e2000c101b24 */
[----:B------:R-:W-:Y:S02]  /*1ff20*/  ISETP.GE.AND P3, PT, R65, UR4, PT ;  /* 0x0000000441007c0c */ /* 0x000fe4000bf66270 */
[-C--:B0-----:R-:W-:Y:S01]  /*1ff30*/  @!P2 LEA R4, P4, R95, R0.reuse, 0x2 ;  /* 0x000000005f04a211 */ /* 0x081fe200078810ff */
[----:B------:R-:W-:Y:S01]  /*1ff40*/  @!P2 IMAD.MOV.U32 R6, RZ, RZ, R99 ;  /* 0x000000ffff06a224 */ /* 0x000fe200078e0063 */
[----:B-1----:R-:W-:Y:S01]  /*1ff50*/  @!P0 LEA R2, P5, R73, R0, 0x2 ;  /* 0x0000000049028211 */ /* 0x002fe200078a10ff */
[----:B------:R-:W-:Y:S01]  /*1ff60*/  @!P2 IMAD.MOV.U32 R7, RZ, RZ, R91 ;  /* 0x000000ffff07a224 */ /* 0x000fe200078e005b */
[-C--:B------:R-:W-:Y:S02]  /*1ff70*/  @!P2 LEA.HI.X R5, R95, R8.reuse, R96, 0x2, P4 ;  /* 0x000000085f05a211 */ /* 0x080fe400020f1460 */
[----:B------:R-:W-:Y:S01]  /*1ff80*/  @!P0 LEA.HI.X R3, R73, R8, R90, 0x2, P5 ;  /* 0x0000000849038211 */ /* 0x000fe200028f145a */
[----:B------:R-:W-:-:S02]  /*1ff90*/  IMAD.MOV.U32 R73, RZ, RZ, R66 ;  /* 0x000000ffff497224 */ /* 0x000fc400078e0042 */
[----:B------:R-:W-:Y:S01]  /*1ffa0*/  IMAD.MOV.U32 R66, RZ, RZ, R61 ;  /* 0x000000ffff427224 */ /* 0x000fe200078e003d */
[----:B------:R-:W-:Y:S01]  /*1ffb0*/  @!P0 MOV R61, R63 ;  /* 0x0000003f003d8202 */ /* 0x000fe20000000f00 */
[----:B------:R0:W-:Y:S01]  /*1ffc0*/  @!P2 ST.E.64 desc[UR36][R4.64], R6 ;  /* 0x000000060400a985 */ /* 0x0001e2000c101b24 */
[----:B------:R-:W-:-:S03]  /*1ffd0*/  ISETP.GE.AND P2, PT, R10, UR4, PT ;  /* 0x000000040a007c0c */ /* 0x000fc6000bf46270 */
[----:B------:R1:W-:Y:S01]  /*1ffe0*/  @!P0 ST.E.64 desc[UR36][R2.64], R60 ;  /* 0x0000003c02008985 */ /* 0x0003e2000c101b24 */
[----:B------:R-:W-:Y:S01]  /*1fff0*/  ISETP.GE.AND P0, PT, R69, UR4, PT ;  /* 0x0000000445007c0c */ /* 0x000fe2000bf06270 */
[----:B------:R-:W-:Y:S02]  /*20000*/  @!P1 IMAD.MOV.U32 R99, RZ, RZ, R98 ;  /* 0x000000ffff639224 */ /* 0x000fe400078e0062 */
[----:B------:R-:W-:Y:S01]  /*20010*/  @!P1 IMAD.MOV.U32 R98, RZ, RZ, R106 ;  /* 0x000000ffff629224 */ /* 0x000fe200078e006a */
[CC--:B0-----:R-:W-:Y:S02]  /*20020*/  @!P1 LEA R4, P4, R86.reuse, R0.reuse, 0x2 ;  /* 0x0000000056049211 */ /* 0x0c1fe400078810ff */
[C---:B-1----:R-:W-:Y:S02]  /*20030*/  @!P3 LEA R2, P5, R65.reuse, R0, 0x2 ;  /* 0x000000004102b211 */ /* 0x042fe400078a10ff */
[-C--:B------:R-:W-:Y:S02]  /*20040*/  @!P1 LEA.HI.X R5, R86, R8.reuse, R88, 0x2, P4 ;  /* 0x0000000856059211 */ /* 0x080fe400020f1458 */
[----:B------:R-:W-:Y:S01]  /*20050*/  @!P3 LEA.HI.X R3, R65, R8, R84, 0x2, P5 ;  /* 0x000000084103b211 */ /* 0x000fe200028f1454 */
[----:B------:R-:W-:Y:S01]  /*20060*/  @!P3 IMAD.MOV.U32 R65, RZ, RZ, R68 ;  /* 0x000000ffff41b224 */ /* 0x000fe200078e0044 */
[----:B------:R-:W-:Y:S01]  /*20070*/  ISETP.GE.AND P4, PT, R62, UR4, PT ;  /* 0x000000043e007c0c */ /* 0x000fe2000bf86270 */
[----:B------:R0:W-:Y:S01]  /*20080*/  @!P1 ST.E.64 desc[UR36][R4.64], R98 ;  /* 0x0000006204009985 */ /* 0x0001e2000c101b24 */
[----:B------:R-:W-:Y:S01]  /*20090*/  @!P2 IMAD.MOV.U32 R6, RZ, RZ, R111 ;  /* 0x000000ffff06a224 */ /* 0x000fe200078e006f */
[----:B------:R-:W-:-:S02]  /*200a0*/  @!P2 MOV R7, R115 ;  /* 0x000000730007a202 */ /* 0x000fc40000000f00 */
[----:B------:R1:W-:Y:S01]  /*200b0*/  @!P3 ST.E.64 desc[UR36][R2.64], R64 ;  /* 0x000000400200b985 */ /* 0x0003e2000c101b24 */
[CC--:B0-----:R-:W-:Y:S02]  /*200c0*/  @!P2 LEA R4, P1, R10.reuse, R0.reuse, 0x2 ;  /* 0x000000000a04a211 */ /* 0x0c1fe400078210ff */
[C---:B-1----:R-:W-:Y:S02]  /*200d0*/  @!P0 LEA R2, P5, R69.reuse, R0, 0x2 ;  /* 0x0000000045028211 */ /* 0x042fe400078a10ff */
[-C--:B------:R-:W-:Y:S02]  /*200e0*/  @!P2 LEA.HI.X R5, R10, R8.reuse, R11, 0x2, P1 ;  /* 0x000000080a05a211 */ /* 0x080fe400008f140b */
[----:B------:R-:W-:Y:S02]  /*200f0*/  ISETP.GE.AND P1, PT, R54, UR4, PT ;  /* 0x0000000436007c0c */ /* 0x000fe4000bf26270 */
[----:B------:R-:W-:Y:S01]  /*20100*/  @!P0 LEA.HI.X R3, R69, R8, R73, 0x2, P5 ;  /* 0x0000000845038211 */ /* 0x000fe200028f1449 */
[----:B------:R0:W-:Y:S01]  /*20110*/  @!P2 ST.E.64 desc[UR36][R4.64], R6 ;  /* 0x000000060400a985 */ /* 0x0001e2000c101b24 */
[----:B------:R-:W-:Y:S01]  /*20120*/  @!P0 IMAD.MOV.U32 R73, RZ, RZ, R74 ;  /* 0x000000ffff498224 */ /* 0x000fe200078e004a */
[----:B------:R-:W-:-:S02]  /*20130*/  ISETP.GE.AND P2, PT, R34, UR4, PT ;  /* 0x0000000422007c0c */ /* 0x000fc4000bf46270 */
[C---:B------:R-:W-:Y:S02]  /*20140*/  @!P4 LEA R10, P3, R62.reuse, R0, 0x2 ;  /* 0x000000003e0ac211 */ /* 0x040fe400078610ff */
[----:B------:R1:W-:Y:S02]  /*20150*/  @!P0 ST.E.64 desc[UR36][R2.64], R72 ;  /* 0x0000004802008985 */ /* 0x0003e4000c101b24 */
[----:B------:R-:W-:Y:S02]  /*20160*/  @!P4 LEA.HI.X R11, R62, R8, R66, 0x2, P3 ;  /* 0x000000083e0bc211 */ /* 0x000fe400018f1442 */
[----:B------:R-:W-:Y:S02]  /*20170*/  ISETP.GE.AND P3, PT, R20, UR4, PT ;  /* 0x0000000414007c0c */ /* 0x000fe4000bf66270 */
[----:B------:R-:W-:Y:S02]  /*20180*/  ISETP.GE.AND P5, PT, R14, UR4, PT ;  /* 0x000000040e007c0c */ /* 0x000fe4000bfa6270 */
[----:B0-----:R-:W-:Y:S01]  /*20190*/  @!P1 LEA R4, P0, R54, R0, 0x2 ;  /* 0x0000000036049211 */ /* 0x001fe200078010ff */
[----:B-1----:R-:W-:-:S02]  /*201a0*/  @!P4 IMAD.MOV.U32 R2, RZ, RZ, R119 ;  /* 0x000000ffff02c224 */ /* 0x002fc400078e0077 */
[----:B------:R-:W-:Y:S01]  /*201b0*/  @!P4 IMAD.MOV.U32 R3, RZ, RZ, R122 ;  /* 0x000000ffff03c224 */ /* 0x000fe200078e007a */
[----:B------:R-:W-:-:S04]  /*201c0*/  @!P1 LEA.HI.X R5, R54, R8, R55, 0x2, P0 ;  /* 0x0000000836059211 */ /* 0x000fc800000f1437 */
[----:B------:R0:W-:Y:S01]  /*201d0*/  @!P4 ST.E.64 desc[UR36][R10.64], R2 ;  /* 0x000000020a00c985 */ /* 0x0001e2000c101b24 */
[----:B------:R-:W-:Y:S01]  /*201e0*/  ISETP.GE.AND P4, PT, R12, UR4, PT ;  /* 0x000000040c007c0c */ /* 0x000fe2000bf86270 */
[----:B------:R-:W-:Y:S01]  /*201f0*/  @!P1 IMAD.MOV.U32 R77, RZ, RZ, R78 ;  /* 0x000000ffff4d9224 */ /* 0x000fe200078e004e */
[----:B------:R-:W-:Y:S01]  /*20200*/  @!P2 MOV R6, R123 ;  /* 0x0000007b0006a202 */ /* 0x000fe20000000f00 */
[----:B------:R-:W-:Y:S01]  /*20210*/  @!P2 IMAD.MOV.U32 R7, RZ, RZ, R125 ;  /* 0x000000ffff07a224 */ /* 0x000fe200078e007d */
[----:B0-----:R-:W-:-:S04]  /*20220*/  @!P2 LEA R2, P0, R34, R0, 0x2 ;  /* 0x000000002202a211 */ /* 0x001fc800078010ff */
[----:B------:R-:W-:Y:S01]  /*20230*/  @!P2 LEA.HI.X R3, R34, R8, R35, 0x2, P0 ;  /* 0x000000082203a211 */ /* 0x000fe200000f1423 */
[----:B------:R0:W-:Y:S04]  /*20240*/  @!P1 ST.E.64 desc[UR36][R4.64], R76 ;  /* 0x0000004c04009985 */ /* 0x0001e8000c101b24 */
[----:B------:R1:W-:Y:S01]  /*20250*/  @!P2 ST.E.64 desc[UR36][R2.64], R6 ;  /* 0x000000060200a985 */ /* 0x0003e2000c101b24 */
[----:B------:R-:W-:Y:S02]  /*20260*/  @!P3 IMAD.MOV.U32 R81, RZ, RZ, R82 ;  /* 0x000000ffff51b224 */ /* 0x000fe400078e0052 */
[----:B------:R-:W-:Y:S02]  /*20270*/  @!P5 IMAD.MOV.U32 R131, RZ, RZ, R130 ;  /* 0x000000ffff83d224 */ /* 0x000fe400078e0082 */
[----:B------:R-:W-:Y:S01]  /*20280*/  @!P5 IMAD.MOV.U32 R130, RZ, RZ, R129 ;  /* 0x000000ffff82d224 */ /* 0x000fe200078e0081 */
[----:B0-----:R-:W-:-:S02]  /*20290*/  @!P3 LEA R4, P0, R20, R0, 0x2 ;  /* 0x000000001404b211 */ /* 0x001fc400078010ff */
[-C--:B-1----:R-:W-:Y:S02]  /*202a0*/  @!P5 LEA R2, P1, R14, R0.reuse, 0x2 ;  /* 0x000000000e02d211 */ /* 0x082fe400078210ff */
[----:B------:R-:W-:Y:S02]  /*202b0*/  @!P4 LEA R6, P2, R12, R0, 0x2 ;  /* 0x000000000c06c211 */ /* 0x000fe400078410ff */
[-C--:B------:R-:W-:Y:S02]  /*202c0*/  @!P3 LEA.HI.X R5, R20, R8.reuse, R21, 0x2, P0 ;  /* 0x000000081405b211 */ /* 0x080fe400000f1415 */
[-C--:B------:R-:W-:Y:S02]  /*202d0*/  @!P5 LEA.HI.X R3, R14, R8.reuse, R15, 0x2, P1 ;  /* 0x000000080e03d211 */ /* 0x080fe400008f140f */
[----:B------:R-:W-:Y:S01]  /*202e0*/  @!P4 LEA.HI.X R7, R12, R8, R13, 0x2, P2 ;  /* 0x000000080c07c211 */ /* 0x000fe200010f140d */
[----:B------:R0:W-:Y:S04]  /*202f0*/  @!P3 ST.E.64 desc[UR36][R4.64], R80 ;  /* 0x000000500400b985 */ /* 0x0001e8000c101b24 */
[----:B------:R0:W-:Y:S04]  /*20300*/  @!P5 ST.E.64 desc[UR36][R2.64], R130 ;  /* 0x000000820200d985 */ /* 0x0001e8000c101b24 */
[----:B------:R0:W-:Y:S01]  /*20310*/  @!P4 ST.E.64 desc[UR36][R6.64], R28 ;  /* 0x0000001c0600c985 */ /* 0x0001e2000c101b24 */
[----:B------:R-:W-:-:S13]  /*20320*/  ISETP.GE.AND P0, PT, R9, UR4, PT ;  /* 0x0000000409007c0c */ /* 0x000fda000bf06270 */
[----:B0-----:R-:W-:Y:S05]  /*20330*/  @P0 BRA `(.L_x_674) ;  /* 0x00000010000c0947 */ /* 0x001fea0003800000 */
[----:B------:R-:W2:Y:S01]  /*20340*/  LDL R12, [R1+0x10c] ;  /* 0x00010c00010c7983 */ /* 0x000ea20000100800 */
[----:B------:R-:W-:-:S04]  /*20350*/  LEA R2, P0, R9, R0, 0x2 ;  /* 0x0000000009027211 */ /* 0x000fc800078010ff */
[----:B--2---:R-:W-:-:S05]  /*20360*/  LEA.HI.X R3, R9, R8, R12, 0x2, P0 ;  /* 0x0000000809037211 */ /* 0x004fca00000f140c */
[----:B------:R0:W-:Y:S01]  /*20370*/  ST.E.64 desc[UR36][R2.64], R30 ;  /* 0x0000001e02007985 */ /* 0x0001e2000c101b24 */
[----:B------:R-:W-:Y:S05]  /*20380*/  BRA `(.L_x_674) ;  /* 0x0000000c00f87947 */ /* 0x000fea0003800000 */
.L_x_660:
[----:B------:R-:W2:Y:S01]  /*20390*/  LDL.LU R4, [R1+0x44] ;  /* 0x0000440001047983 */ /* 0x000ea20000300800 */
[----:B------:R-:W-:Y:S01]  /*203a0*/  ULDC.64 UR6, c[0x0][0xc08] ;  /* 0x0003020000067ab9 */ /* 0x000fe20000000a00 */
[----:B------:R-:W-:Y:S02]  /*203b0*/  ULDC.64 UR4, c[0x0][0xc00] ;  /* 0x0003000000047ab9 */ /* 0x000fe40000000a00 */
[----:B0-----:R-:W3:Y:S01]  /*203c0*/  LDL.LU R0, [R1+0x48] ;  /* 0x0000480001007983 */ /* 0x001ee20000300800 */
[----:B------:R-:W-:Y:S02]  /*203d0*/  ISETP.NE.U32.AND P1, PT, RZ, UR6, PT ;  /* 0x00000006ff007c0c */ /* 0x000fe4000bf25070 */
[----:B------:R-:W-:Y:S01]  /*203e0*/  ISETP.NE.U32.AND P0, PT, RZ, UR4, PT ;  /* 0x00000004ff007c0c */ /* 0x000fe2000bf05070 */
[----:B------:R-:W4:Y:S01]  /*203f0*/  LDL R6, [R1+0x3c] ;  /* 0x00003c0001067983 */ /* 0x000f220000100800 */
[----:B------:R-:W-:Y:S02]  /*20400*/  ISETP.NE.AND.EX P1, PT, RZ, UR7, PT, P1 ;  /* 0x00000007ff007c0c */ /* 0x000fe4000bf25310 */
[----:B------:R-:W-:-:S02]  /*20410*/  ISETP.NE.AND.EX P0, PT, RZ, UR5, PT, P0 ;  /* 0x00000005ff007c0c */ /* 0x000fc4000bf05300 */
[----:B------:R-:W-:Y:S01]  /*20420*/  MOV R15, RZ ;  /* 0x000000ff000f7202 */ /* 0x000fe20000000f00 */
[----:B------:R-:W0:Y:S01]  /*20430*/  S2R R7, SR_TID.X ;  /* 0x0000000000077919 */ /* 0x000e220000002100 */
[----:B--2---:R-:W-:Y:S01]  /*20440*/  IADD3 R2, P2, R4, UR4, RZ ;  /* 0x0000000404027c10 */ /* 0x004fe2000ff5e0ff */
[----:B------:R-:W-:-:S03]  /*20450*/  ULDC UR4, c[0x0][0xa88] ;  /* 0x0002a20000047ab9 */ /* 0x000fc60000000800 */
[----:B---3--:R-:W-:-:S03]  /*20460*/  IADD3.X R3, R0, UR5, RZ, P2, !PT ;  /* 0x0000000500037c10 */ /* 0x008fc600097fe4ff */
[----:B------:R-:W-:Y:S01]  /*20470*/  @P1 IADD3 R4, P2, R4, UR6, RZ ;  /* 0x0000000604041c10 */ /* 0x000fe2000ff5e0ff */
[----:B------:R-:W-:Y:S01]  /*20480*/  IMAD.U32 R20, RZ, RZ, UR4 ;  /* 0x00000004ff147e24 */ /* 0x000fe2000f8e00ff */
[----:B------:R1:W5:Y:S02]  /*20490*/  @P0 LDG.E R15, desc[UR36][R2.64] ;  /* 0x00000024020f0981 */ /* 0x000364000c1e1900 */
[----:B------:R-:W-:-:S05]  /*204a0*/  @P1 IADD3.X R5, R0, UR7, RZ, P2, !PT ;  /* 0x0000000700051c10 */ /* 0x000fca00097fe4ff */
[----:B------:R1:W5:Y:S01]  /*204b0*/  @P1 LDG.E R20, desc[UR36][R4.64] ;  /* 0x0000002404141981 */ /* 0x000362000c1e1900 */
[----:B0-----:R-:W-:Y:S01]  /*204c0*/  VIADD R28, R7, 0xffffff80 ;  /* 0xffffff80071c7836 */ /* 0x001fe20000000000 */
[----:B----4-:R-:W-:-:S04]  /*204d0*/  ISETP.GT.AND P2, PT, R6, 0x1, PT ;  /* 0x000000010600780c */ /* 0x010fc80003f44270 */
[----:B------:R-:W-:Y:S01]  /*204e0*/  ISETP.GT.AND P3, PT, R28, 0x7f, PT ;  /* 0x0000007f1c00780c */ /* 0x000fe20003f64270 */
[----:B------:R-:W-:-:S12]  /*204f0*/  @P1 BRA `(.L_x_679) ;  /* 0x0000000000101947 */ /* 0x000fd80003800000 */
[----:B------:R-:W-:Y:S05]  /*20500*/  @!P0 BRA `(.L_x_679) ;  /* 0x00000000000c8947 */ /* 0x000fea0003800000 */
[----:B-1----:R-:W2:Y:S04]  /*20510*/  LDG.E R5, desc[UR36][R2.64] ;  /* 0x0000002402057981 */ /* 0x002ea8000c1e1900 */
[----:B-----5:R-:W2:Y:S02]  /*20520*/  LDG.E R20, desc[UR36][R2.64+0x4] ;  /* 0x0000042402147981 */ /* 0x020ea4000c1e1900 */
[----:B--2---:R-:W-:-:S07]  /*20530*/  IMAD.IADD R20, R20, 0x1, -R5 ;  /* 0x0000000114147824 */ /* 0x004fce00078e0a05 */
.L_x_679:
[----:B-1----:R-:W2:Y:S04]  /*20540*/  LDL.LU R2, [R1+0x38] ;  /* 0x0000380001027983 */ /* 0x002ea80000300800 */
[----:B------:R-:W3:Y:S01]  /*20550*/  LDL.LU R0, [R1+0x4c] ;  /* 0x00004c0001007983 */ /* 0x000ee20000300800 */
[----:B------:R-:W-:Y:S01]  /*20560*/  BSSY B1, `(.L_x_680) ;  /* 0x0000038000017945 */ /* 0x000fe20003800000 */
[----:B-----5:R-:W-:Y:S02]  /*20570*/  SHF.R.S32.HI R14, RZ, 0x1f, R15 ;  /* 0x0000001fff0e7819 */ /* 0x020fe4000001140f */
[----:B--2---:R-:W-:Y:S02]  /*20580*/  SEL R25, R2, RZ, !P0 ;  /* 0x000000ff02197207 */ /* 0x004fe40004000000 */
[----:B---3--:R-:W-:Y:S01]  /*20590*/  SEL R24, R0, RZ, !P0 ;  /* 0x000000ff00187207 */ /* 0x008fe20004000000 */
[----:B------:R-:W-:Y:S06]  /*205a0*/  @P3 BRA `(.L_x_681) ;  /* 0x0000000000cc3947 */ /* 0x000fec0003800000 */
[----:B------:R-:W2:Y:S01]  /*205b0*/  LDL R0, [R1+0x50] ;  /* 0x0000500001007983 */ /* 0x000ea20000100800 */
[----:B------:R-:W0:Y:S02]  /*205c0*/  LDC R29, c[0x0][0xbe8] ;  /* 0x0002fa00ff1d7b82 */ /* 0x000e240000000800 */
[----:B0-----:R-:W-:Y:S02]  /*205d0*/  IMAD R2, R20, R29, RZ ;  /* 0x0000001d14027224 */ /* 0x001fe400078e02ff */
[----:B--2---:R-:W-:-:S05]  /*205e0*/  IMAD R0, R0, 0x80, R7 ;  /* 0x0000008000007824 */ /* 0x004fca00078e0207 */
[----:B------:R-:W-:-:S04]  /*205f0*/  IADD3 R27, R0, -0x80, RZ ;  /* 0xffffff80001b7810 */ /* 0x000fc80007ffe0ff */
[----:B------:R-:W-:-:S13]  /*20600*/  ISETP.GE.AND P0, PT, R27, R2, PT ;  /* 0x000000021b00720c */ /* 0x000fda0003f06270 */
[----:B------:R-:W-:Y:S05]  /*20610*/  @P0 BRA `(.L_x_681) ;  /* 0x0000000000b00947 */ /* 0x000fea0003800000 */
[----:B------:R-:W2:Y:S01]  /*20620*/  LDL.LU R30, [R1+0x60] ;  /* 0x00006000011e7983 */ /* 0x000ea20000300800 */
[----:B------:R-:W-:Y:S01]  /*20630*/  IMAD.MOV.U32 R0, RZ, RZ, 0x9b8 ;  /* 0x000009b8ff007424 */ /* 0x000fe200078e00ff */
[----:B------:R-:W-:Y:S01]  /*20640*/  ISETP.GT.AND P3, PT, R6, 0x1, PT ;  /* 0x000000010600780c */ /* 0x000fe20003f64270 */
[----:B------:R-:W0:Y:S01]  /*20650*/  LDC.64 R8, c[0x0][0xba8] ;  /* 0x0002ea00ff087b82 */ /* 0x000e220000000a00 */
[----:B------:R-:W-:Y:S01]  /*20660*/  ISETP.NE.AND P0, PT, R29, 0x1, PT ;  /* 0x000000011d00780c */ /* 0x000fe20003f05270 */
[----:B------:R-:W-:Y:S01]  /*20670*/  IMAD.MOV.U32 R21, RZ, RZ, R27 ;  /* 0x000000ffff157224 */ /* 0x000fe200078e001b */
[----:B------:R-:W-:-:S05]  /*20680*/  SEL R26, R0, 0x978, P3 ;  /* 0x00000978001a7807 */ /* 0x000fca0001800000 */
[----:B------:R-:W1:Y:S08]  /*20690*/  LDC.64 R2, c[0x0][R26+0x220] ;  /* 0x000088001a027b82 */ /* 0x000e700000000a00 */
[----:B------:R-:W3:Y:S08]  /*206a0*/  LDC.64 R10, c[0x0][R26+0x218] ;  /* 0x000086001a0a7b82 */ /* 0x000ef00000000a00 */
[----:B------:R-:W4:Y:S08]  /*206b0*/  LDC.64 R4, c[0x0][R26+0x228] ;  /* 0x00008a001a047b82 */ /* 0x000f300000000a00 */
[----:B------:R-:W5:Y:S08]  /*206c0*/  LDC.64 R6, c[0x0][R26+0x210] ;  /* 0x000084001a067b82 */ /* 0x000f700000000a00 */
[----:B------:R-:W3:Y:S08]  /*206d0*/  @P0 LDC R0, c[0x0][0xbec] ;  /* 0x0002fb00ff000b82 */ /* 0x000ef00000000800 */
[----:B------:R-:W4:Y:S01]  /*206e0*/  @P0 LDC R33, c[0x0][0xbf0] ;  /* 0x0002fc00ff210b82 */ /* 0x000f220000000800 */
[----:B-1----:R-:W-:-:S07]  /*206f0*/  IMAD R3, R3, R25, RZ ;  /* 0x0000001903037224 */ /* 0x002fce00078e02ff */
[----:B0-----:R-:W0:Y:S01]  /*20700*/  @!P3 LDC R8, c[0x0][0xb50] ;  /* 0x0002d400ff08bb82 */ /* 0x001e220000000800 */
[----:B------:R-:W-:-:S04]  /*20710*/  IMAD.WIDE.U32 R12, R2, R25, RZ ;  /* 0x00000019020c7225 */ /* 0x000fc800078e00ff */
[----:B------:R-:W-:Y:S02]  /*20720*/  IMAD R3, R2, R24, R3 ;  /* 0x0000001802037224 */ /* 0x000fe400078e0203 */
[----:B---3--:R-:W-:Y:S01]  /*20730*/  @P0 IMAD.HI.U32 R0, R27, R0, RZ ;  /* 0x000000001b000227 */ /* 0x008fe200078e00ff */
[----:B------:R-:W1:Y:S03]  /*20740*/  @!P3 LDC R9, c[0x0][0xb54] ;  /* 0x0002d500ff09bb82 */ /* 0x000e660000000800 */
[-C--:B------:R-:W-:Y:S02]  /*20750*/  IMAD R31, R11, R220.reuse, RZ ;  /* 0x000000dc0b1f7224 */ /* 0x080fe400078e02ff */
[----:B------:R-:W-:Y:S01]  /*20760*/  IMAD.WIDE.U32 R10, R10, R220, RZ ;  /* 0x000000dc0a0a7225 */ /* 0x000fe200078e00ff */
[----:B----4-:R-:W-:-:S03]  /*20770*/  @P0 SHF.R.U32.HI R21, RZ, R33, R0 ;  /* 0x00000021ff150219 */ /* 0x010fc60000011600 */
[----:B------:R-:W-:Y:S01]  /*20780*/  IMAD.IADD R11, R31, 0x1, R11 ;  /* 0x000000011f0b7824 */ /* 0x000fe200078e020b */
[----:B------:R-:W-:Y:S02]  /*20790*/  IADD3 R10, P0, P1, R12, R10, R15 ;  /* 0x0000000a0c0a7210 */ /* 0x000fe4000791e00f */
[----:B------:R-:W-:Y:S01]  /*207a0*/  IADD3 R12, R13, R3, RZ ;  /* 0x000000030d0c7210 */ /* 0x000fe20007ffe0ff */
[----:B------:R-:W-:-:S04]  /*207b0*/  IMAD.MOV R0, RZ, RZ, -R21 ;  /* 0x000000ffff007224 */ /* 0x000fc800078e0a15 */
[----:B------:R-:W-:Y:S01]  /*207c0*/  IMAD R3, R29, R0, R27 ;  /* 0x000000001d037224 */ /* 0x000fe200078e021b */
[----:B------:R-:W-:-:S04]  /*207d0*/  IADD3.X R0, R12, R11, R14, P0, P1 ;  /* 0x0000000b0c007210 */ /* 0x000fc800007e240e */
[----:B------:R-:W-:Y:S02]  /*207e0*/  SHF.R.S32.HI R11, RZ, 0x1f, R3 ;  /* 0x0000001fff0b7819 */ /* 0x000fe40000011403 */
[----:B--2---:R-:W-:-:S05]  /*207f0*/  SEL R33, R30, RZ, P3 ;  /* 0x000000ff1e217207 */ /* 0x004fca0001800000 */
[-C--:B------:R-:W-:Y:S02]  /*20800*/  IMAD R13, R5, R33.reuse, RZ ;  /* 0x00000021050d7224 */ /* 0x080fe400078e02ff */
[----:B------:R-:W-:-:S04]  /*20810*/  IMAD.WIDE.U32 R4, R4, R33, RZ ;  /* 0x0000002104047225 */ /* 0x000fc800078e00ff */
[----:B------:R-:W-:Y:S01]  /*20820*/  IMAD.IADD R2, R13, 0x1, R5 ;  /* 0x000000010d027824 */ /* 0x000fe200078e0205 */
[----:B------:R-:W-:Y:S02]  /*20830*/  IADD3 R4, P0, P1, R21, R10, R4 ;  /* 0x0000000a15047210 */ /* 0x000fe4000791e004 */
[----:B------:R-:W-:-:S04]  /*20840*/  SHF.R.S32.HI R21, RZ, 0x1f, R21 ;  /* 0x0000001fff157819 */ /* 0x000fc80000011415 */
[----:B------:R-:W-:Y:S01]  /*20850*/  IADD3.X R5, R21, R0, R2, P0, P1 ;  /* 0x0000000015057210 */ /* 0x000fe200007e2402 */
[----:B-----5:R-:W-:-:S04]  /*20860*/  IMAD R0, R7, R3, RZ ;  /* 0x0000000307007224 */ /* 0x020fc800078e02ff */
[C---:B------:R-:W-:Y:S02]  /*20870*/  IMAD R11, R6.reuse, R11, R0 ;  /* 0x0000000b060b7224 */ /* 0x040fe400078e0200 */
[----:B------:R-:W-:-:S04]  /*20880*/  IMAD.WIDE.U32 R4, R6, R3, R4 ;  /* 0x0000000306047225 */ /* 0x000fc800078e0004 */
[----:B------:R-:W-:Y:S01]  /*20890*/  IMAD.IADD R0, R5, 0x1, R11 ;  /* 0x0000000105007824 */ /* 0x000fe200078e020b */
[----:B0-----:R-:W-:Y:S01]  /*208a0*/  LEA R8, P0, R4, R8, 0x2 ;  /* 0x0000000804087211 */ /* 0x001fe200078010ff */
[----:B------:R-:W-:-:S03]  /*208b0*/  IMAD.MOV.U32 R3, RZ, RZ, -0x800000 ;  /* 0xff800000ff037424 */ /* 0x000fc600078e00ff */
[----:B-1----:R-:W-:-:S05]  /*208c0*/  LEA.HI.X R9, R4, R9, R0, 0x2, P0 ;  /* 0x0000000904097211 */ /* 0x002fca00000f1400 */
[----:B------:R0:W-:Y:S04]  /*208d0*/  STG.E desc[UR36][R8.64], R3 ;  /* 0x0000000308007986 */ /* 0x0001e8000c101924 */
.L_x_681:
[----:B------:R-:W-:Y:S05]  /*208e0*/  BSYNC B1 ;  /* 0x0000000000017941 */ /* 0x000fea0003800000 */
.L_x_680:
[----:B------:R-:W-:Y:S05]  /*208f0*/  @P2 BRA `(.L_x_674) ;  /* 0x00000008009c2947 */ /* 0x000fea0003800000 */
[----:B0-----:R-:W2:Y:S01]  /*20900*/  LDL.LU R8, [R1+0x50] ;  /* 0x0000500001087983 */ /* 0x001ea20000300800 */
[----:B------:R-:W0:Y:S01]  /*20910*/  LDC R21, c[0x0][0xbe8] ;  /* 0x0002fa00ff157b82 */ /* 0x000e220000000800 */
[----:B------:R-:W-:Y:S01]  /*20920*/  SHF.R.S32.HI R3, RZ, 0x1f, R28 ;  /* 0x0000001fff037819 */ /* 0x000fe2000001141c */
[----:B------:R-:W-:Y:S01]  /*20930*/  ULDC.64 UR4, c[0x0][0xaa0] ;  /* 0x0002a80000047ab9 */ /* 0x000fe20000000a00 */
[----:B------:R-:W-:Y:S01]  /*20940*/  ULDC.64 UR6, c[0x0][0xaf0] ;  /* 0x0002bc0000067ab9 */ /* 0x000fe20000000a00 */
[----:B------:R-:W-:Y:S01]  /*20950*/  IMAD R0, R14, UR4, RZ ;  /* 0x000000040e007c24 */ /* 0x000fe2000f8e02ff */
[----:B------:R-:W-:Y:S01]  /*20960*/  LEA.HI R4, R3, R28, RZ, 0x3 ;  /* 0x0000001c03047211 */ /* 0x000fe200078f18ff */
[----:B------:R-:W-:-:S03]  /*20970*/  IMAD.WIDE.U32 R2, R15, UR4, RZ ;  /* 0x000000040f027c25 */ /* 0x000fc6000f8e00ff */
[----:B------:R-:W-:Y:S01]  /*20980*/  LOP3.LUT R7, R4, 0xfffffff8, RZ, 0xc0, !PT ;  /* 0xfffffff804077812 */ /* 0x000fe200078ec0ff */
[----:B------:R-:W-:Y:S01]  /*20990*/  IMAD R5, R15, UR5, R0 ;  /* 0x000000050f057c24 */ /* 0x000fe2000f8e0200 */
[----:B------:R-:W-:Y:S01]  /*209a0*/  ULDC.64 UR4, c[0x0][0xae8] ;  /* 0x0002ba0000047ab9 */ /* 0x000fe20000000a00 */
[----:B------:R-:W-:Y:S02]  /*209b0*/  IMAD R4, R24, UR6, RZ ;  /* 0x0000000618047c24 */ /* 0x000fe4000f8e02ff */
[----:B------:R-:W-:Y:S01]  /*209c0*/  IMAD.IADD R0, R28, 0x1, -R7 ;  /* 0x000000011c007824 */ /* 0x000fe200078e0a07 */
[----:B------:R-:W-:Y:S01]  /*209d0*/  IADD3 R3, R3, R5, RZ ;  /* 0x0000000503037210 */ /* 0x000fe20007ffe0ff */
[----:B------:R-:W-:Y:S02]  /*209e0*/  IMAD R7, R25, UR7, R4 ;  /* 0x0000000719077c24 */ /* 0x000fe4000f8e0204 */
[----:B------:R-:W-:Y:S02]  /*209f0*/  IMAD R0, R0, 0x20, R219 ;  /* 0x0000002000007824 */ /* 0x000fe400078e02db */
[----:B------:R-:W-:Y:S01]  /*20a00*/  IMAD.WIDE.U32 R2, R220, UR4, R2 ;  /* 0x00000004dc027c25 */ /* 0x000fe2000f8e0002 */
[----:B0-----:R-:W-:-:S03]  /*20a10*/  ISETP.NE.AND P0, PT, R21, 0x1, PT ;  /* 0x000000011500780c */ /* 0x001fc60003f05270 */
[----:B------:R-:W-:Y:S01]  /*20a20*/  IMAD R3, R220, UR5, R3 ;  /* 0x00000005dc037c24 */ /* 0x000fe2000f8e0203 */
[----:B------:R-:W-:Y:S01]  /*20a30*/  ULDC.64 UR4, c[0x0][0xae0] ;  /* 0x0002b80000047ab9 */ /* 0x000fe20000000a00 */
[----:B------:R-:W-:-:S05]  /*20a40*/  IMAD.WIDE.U32 R2, R25, UR6, R2 ;  /* 0x0000000619027c25 */ /* 0x000fca000f8e0002 */
[----:B------:R-:W-:-:S03]  /*20a50*/  IADD3 R3, R3, R7, RZ ;  /* 0x0000000703037210 */ /* 0x000fc60007ffe0ff */
[----:B------:R-:W0:Y:S08]  /*20a60*/  @P0 LDC R6, c[0x0][0xbec] ;  /* 0x0002fb00ff060b82 */ /* 0x000e300000000800 */
[----:B------:R-:W1:Y:S01]  /*20a70*/  @P0 LDC R11, c[0x0][0xbf0] ;  /* 0x0002fc00ff0b0b82 */ /* 0x000e620000000800 */
[C---:B--2---:R-:W-:Y:S02]  /*20a80*/  IMAD R9, R8.reuse, 0x80, R0 ;  /* 0x0000008008097824 */ /* 0x044fe400078e0200 */
[----:B------:R-:W-:-:S02]  /*20a90*/  IMAD R24, R8, 0x80, R219 ;  /* 0x0000008008187824 */ /* 0x000fc400078e02db */
[----:B0-----:R-:W-:-:S04]  /*20aa0*/  @P0 IMAD.HI.U32 R0, R9, R6, RZ ;  /* 0x0000000609000227 */ /* 0x001fc800078e00ff */
[----:B------:R-:W-:Y:S01]  /*20ab0*/  IMAD.MOV.U32 R5, RZ, RZ, R9 ;  /* 0x000000ffff057224 */ /* 0x000fe200078e0009 */
[----:B-1----:R-:W-:-:S04]  /*20ac0*/  @P0 SHF.R.U32.HI R5, RZ, R11, R0 ;  /* 0x0000000bff050219 */ /* 0x002fc80000011600 */
[--C-:B------:R-:W-:Y:S01]  /*20ad0*/  SHF.R.S32.HI R0, RZ, 0x1f, R5.reuse ;  /* 0x0000001fff007819 */ /* 0x100fe20000011405 */
[----:B------:R-:W-:Y:S02]  /*20ae0*/  IMAD.MOV R4, RZ, RZ, -R5 ;  /* 0x000000ffff047224 */ /* 0x000fe400078e0a05 */
[----:B------:R-:W-:-:S04]  /*20af0*/  IMAD.WIDE.U32 R2, R5, UR4, R2 ;  /* 0x0000000405027c25 */ /* 0x000fc8000f8e0002 */
[----:B------:R-:W-:Y:S02]  /*20b00*/  IMAD R0, R0, UR4, RZ ;  /* 0x0000000400007c24 */ /* 0x000fe4000f8e02ff */
[----:B------:R-:W-:Y:S02]  /*20b10*/  IMAD R7, R21, R4, R9 ;  /* 0x0000000415077224 */ /* 0x000fe400078e0209 */
[----:B------:R-:W-:Y:S01]  /*20b20*/  IMAD R9, R5, UR5, R0 ;  /* 0x0000000505097c24 */ /* 0x000fe2000f8e0200 */
[----:B------:R-:W-:Y:S02]  /*20b30*/  ULDC.64 UR4, c[0x0][0xad8] ;  /* 0x0002b60000047ab9 */ /* 0x000fe40000000a00 */
[----:B------:R-:W-:Y:S01]  /*20b40*/  SHF.R.S32.HI R0, RZ, 0x1f, R7 ;  /* 0x0000001fff007819 */ /* 0x000fe20000011407 */
[----:B------:R-:W-:-:S04]  /*20b50*/  IMAD.IADD R3, R3, 0x1, R9 ;  /* 0x0000000103037824 */ /* 0x000fc800078e0209 */
[----:B------:R-:W-:Y:S02]  /*20b60*/  IMAD R0, R0, UR4, RZ ;  /* 0x0000000400007c24 */ /* 0x000fe4000f8e02ff */
[----:B------:R-:W-:-:S04]  /*20b70*/  IMAD.WIDE.U32 R2, R7, UR4, R2 ;  /* 0x0000000407027c25 */ /* 0x000fc8000f8e0002 */
[----:B------:R-:W-:Y:S01]  /*20b80*/  IMAD R7, R7, UR5, R0 ;  /* 0x0000000507077c24 */ /* 0x000fe2000f8e0200 */
[----:B------:R-:W-:Y:S02]  /*20b90*/  ULDC.64 UR4, c[0x0][0xa80] ;  /* 0x0002a00000047ab9 */ /* 0x000fe40000000a00 */
[----:B------:R-:W-:Y:S01]  /*20ba0*/  LEA R0, P0, R2, UR4, 0x1 ;  /* 0x0000000402007c11 */ /* 0x000fe2000f8008ff */
[----:B------:R-:W-:Y:S01]  /*20bb0*/  IMAD.IADD R3, R3, 0x1, R7 ;  /* 0x0000000103037824 */ /* 0x000fe200078e0207 */
[----:B------:R-:W-:-:S04]  /*20bc0*/  UMOV UR4, 0xffffffff ;  /* 0xffffffff00047882 */ /* 0x000fc80000000000 */
[----:B------:R-:W-:Y:S01]  /*20bd0*/  LEA.HI.X R10, R2, UR5, R3, 0x1, P0 ;  /* 0x00000005020a7c11 */ /* 0x000fe200080f0c03 */
[----:B------:R-:W-:Y:S06]  /*20be0*/  BRA.DIV UR4, `(.L_x_682) ;  /* 0x000000e204dc7947 */ /* 0x000fec000b800000 */
[----:B------:R0:W1:Y:S04]  /*20bf0*/  SHFL.IDX PT, R9, R10, RZ, 0x181f ;  /* 0x00181fff0a097589 */ /* 0x00006800000e0000 */
[----:B------:R0:W2:Y:S02]  /*20c00*/  SHFL.IDX PT, R14, R0, RZ, 0x181f ;  /* 0x00181fff000e7589 */ /* 0x0000a400000e0000 */
.L_x_1053:
[----:B------:R-:W-:Y:S01]  /*20c10*/  IMAD R21, R20, R21, RZ ;  /* 0x0000001514157224 */ /* 0x000fe200078e02ff */
[----:B------:R-:W-:Y:S04]  /*20c20*/  BSSY B1, `(.L_x_683) ;  /* 0x0000019000017945 */ /* 0x000fe80003800000 */
[----:B------:R-:W-:-:S13]  /*20c30*/  ISETP.GE.AND P0, PT, R24, R21, PT ;  /* 0x000000151800720c */ /* 0x000fda0003f06270 */
[----:B------:R-:W-:Y:S05]  /*20c40*/  @P0 BRA `(.L_x_684) ;  /* 0x0000000000580947 */ /* 0x000fea0003800000 */
[----:B------:R-:W3:Y:S01]  /*20c50*/  LDL R13, [R1+0x14] ;  /* 0x00001400010d7983 */ /* 0x000ee20000100800 */
[----:B------:R-:W-:-:S03]  /*20c60*/  ULDC UR4, c[0x0][0xac8] ;  /* 0x0002b20000047ab9 */ /* 0x000fc60000000800 */
[----:B------:R-:W4:Y:S04]  /*20c70*/  LDL R11, [R1+0x1c] ;  /* 0x00001c00010b7983 */ /* 0x000f280000100800 */
[----:B------:R-:W5:Y:S04]  /*20c80*/  LDL R8, [R1+0x40] ;  /* 0x0000400001087983 */ /* 0x000f680000100800 */
[----:B------:R-:W5:Y:S04]  /*20c90*/  LDL R15, [R1+0x5c] ;  /* 0x00005c00010f7983 */ /* 0x000f680000100800 */
[----:B------:R-:W5:Y:S01]  /*20ca0*/  LDL R12, [R1+0x58] ;  /* 0x00005800010c7983 */ /* 0x000f620000100800 */
[----:B------:R-:W-:-:S02]  /*20cb0*/  ISETP.GE.AND P3, PT, R22, UR4, PT ;  /* 0x0000000416007c0c */ /* 0x000fc4000bf66270 */
[----:B------:R-:W-:-:S11]  /*20cc0*/  ISETP.GE.AND P2, PT, R218, UR4, PT ;  /* 0x00000004da007c0c */ /* 0x000fd6000bf46270 */
[-C--:B--2---:R-:W-:Y:S02]  /*20cd0*/  @!P3 LEA R2, P5, R22, R14.reuse, 0x1 ;  /* 0x0000000e1602b211 */ /* 0x084fe400078a08ff */
[----:B------:R-:W-:Y:S02]  /*20ce0*/  @!P2 LEA R4, P4, R218, R14, 0x1 ;  /* 0x0000000eda04a211 */ /* 0x000fe400078808ff */
[----:B-1----:R-:W-:-:S05]  /*20cf0*/  @!P3 LEA.HI.X R3, R22, R9, R23, 0x1, P5 ;  /* 0x000000091603b211 */ /* 0x002fca00028f0c17 */
[----:B------:R1:W-:Y:S01]  /*20d00*/  @!P3 ST.E.128 desc[UR36][R2.64], RZ ;  /* 0x000000ff0200b985 */ /* 0x0003e2000c101d24 */
[----:B---3--:R-:W-:Y:S02]  /*20d10*/  ISETP.GE.AND P1, PT, R13, UR4, PT ;  /* 0x000000040d007c0c */ /* 0x008fe4000bf26270 */
[----:B----4-:R-:W-:Y:S02]  /*20d20*/  ISETP.GE.AND P0, PT, R11, UR4, PT ;  /* 0x000000040b007c0c */ /* 0x010fe4000bf06270 */
[----:B-----5:R-:W-:-:S09]  /*20d30*/  @!P2 LEA.HI.X R5, R218, R9, R8, 0x1, P4 ;  /* 0x00000009da05a211 */ /* 0x020fd200020f0c08 */
[-C--:B------:R-:W-:Y:S02]  /*20d40*/  @!P1 LEA R6, P5, R13, R14.reuse, 0x1 ;  /* 0x0000000e0d069211 */ /* 0x080fe400078a08ff */
[----:B------:R-:W-:Y:S02]  /*20d50*/  @!P0 LEA R8, P4, R11, R14, 0x1 ;  /* 0x0000000e0b088211 */ /* 0x000fe400078808ff */
[-C--:B------:R-:W-:Y:S02]  /*20d60*/  @!P1 LEA.HI.X R7, R13, R9.reuse, R15, 0x1, P5 ;  /* 0x000000090d079211 */ /* 0x080fe400028f0c0f */
[----:B------:R-:W-:Y:S01]  /*20d70*/  @!P0 LEA.HI.X R9, R11, R9, R12, 0x1, P4 ;  /* 0x000000090b098211 */ /* 0x000fe200020f0c0c */
[----:B------:R1:W-:Y:S04]  /*20d80*/  @!P2 ST.E.128 desc[UR36][R4.64], RZ ;  /* 0x000000ff0400a985 */ /* 0x0003e8000c101d24 */
[----:B------:R1:W-:Y:S04]  /*20d90*/  @!P1 ST.E.128 desc[UR36][R6.64], RZ ;  /* 0x000000ff06009985 */ /* 0x0003e8000c101d24 */
[----:B------:R1:W-:Y:S02]  /*20da0*/  @!P0 ST.E.128 desc[UR36][R8.64], RZ ;  /* 0x000000ff08008985 */ /* 0x0003e4000c101d24 */
.L_x_684:
[----:B------:R-:W-:Y:S05]  /*20db0*/  BSYNC B1 ;  /* 0x0000000000017941 */ /* 0x000fea0003800000 */
.L_x_683:
[----:B------:R-:W-:-:S03]  /*20dc0*/  UMOV UR4, 0xffffffff ;  /* 0xffffffff00047882 */ /* 0x000fc60000000000 */
[----:B------:R-:W-:Y:S05]  /*20dd0*/  BRA.DIV UR4, `(.L_x_685) ;  /* 0x000000e204947947 */ /* 0x000fea000b800000 */
[----:B-1----:R1:W3:Y:S04]  /*20de0*/  SHFL.IDX PT, R9, R10, 0x1, 0x181f ;  /* 0x00381f000a097f89 */ /* 0x0022e800000e0000 */
[----:B--2---:R1:W2:Y:S02]  /*20df0*/  SHFL.IDX PT, R14, R0, 0x1, 0x181f ;  /* 0x00381f00000e7f89 */ /* 0x0042a400000e0000 */
.L_x_1057:
[----:B------:R-:W-:Y:S01]  /*20e00*/  VIADD R2, R24, 0x20 ;  /* 0x0000002018027836 */ /* 0x000fe20000000000 */
[----:B------:R-:W-:Y:S04]  /*20e10*/  BSSY B1, `(.L_x_686) ;  /* 0x0000019000017945 */ /* 0x000fe80003800000 */
[----:B------:R-:W-:-:S13]  /*20e20*/  ISETP.GE.AND P0, PT, R2, R21, PT ;  /* 0x000000150200720c */ /* 0x000fda0003f06270 */
[----:B------:R-:W-:Y:S05]  /*20e30*/  @P0 BRA `(.L_x_687) ;  /* 0x0000000000580947 */ /* 0x000fea0003800000 */
[----:B------:R-:W4:Y:S01]  /*20e40*/  LDL R13, [R1+0x14] ;  /* 0x00001400010d7983 */ /* 0x000f220000100800 */
[----:B------:R-:W-:-:S03]  /*20e50*/  ULDC UR4, c[0x0][0xac8] ;  /* 0x0002b20000047ab9 */ /* 0x000fc60000000800 */
[----:B------:R-:W5:Y:S04]  /*20e60*/  LDL R11, [R1+0x1c] ;  /* 0x00001c00010b7983 */ /* 0x000f680000100800 */
[----:B------:R-:W5:Y:S04]  /*20e70*/  LDL R8, [R1+0x40] ;  /* 0x0000400001087983 */ /* 0x000f680000100800 */
[----:B------:R-:W5:Y:S04]  /*20e80*/  LDL R15, [R1+0x5c] ;  /* 0x00005c00010f7983 */ /* 0x000f680000100800 */
[----:B------:R-:W5:Y:S01]  /*20e90*/  LDL R12, [R1+0x58] ;  /* 0x00005800010c7983 */ /* 0x000f620000100800 */
[----:B------:R-:W-:-:S02]  /*20ea0*/  ISETP.GE.AND P3, PT, R22, UR4, PT ;  /* 0x0000000416007c0c */ /* 0x000fc4000bf66270 */
[----:B------:R-:W-:-:S11]  /*20eb0*/  ISETP.GE.AND P2, PT, R218, UR4, PT ;  /* 0x00000004da007c0c */ /* 0x000fd6000bf46270 */
[-C--:B--2---:R-:W-:Y:S02]  /*20ec0*/  @!P3 LEA R2, P5, R22, R14.reuse, 0x1 ;  /* 0x0000000e1602b211 */ /* 0x084fe400078a08ff */
[----:B------:R-:W-:Y:S02]  /*20ed0*/  @!P2 LEA R4, P4, R218, R14, 0x1 ;  /* 0x0000000eda04a211 */ /* 0x000fe400078808ff */
[----:B---3--:R-:W-:-:S05]  /*20ee0*/  @!P3 LEA.HI.X R3, R22, R9, R23, 0x1, P5 ;  /* 0x000000091603b211 */ /* 0x008fca00028f0c17 */
[----:B------:R2:W-:Y:S01]  /*20ef0*/  @!P3 ST.E.128 desc[UR36][R2.64], RZ ;  /* 0x000000ff0200b985 */ /* 0x0005e2000c101d24 */
[----:B----4-:R-:W-:Y:S02]  /*20f00*/  ISETP.GE.AND P1, PT, R13, UR4, PT ;  /* 0x000000040d007c0c */ /* 0x010fe4000bf26270 */
[----:B-----5:R-:W-:Y:S02]  /*20f10*/  ISETP.GE.AND P0, PT, R11, UR4, PT ;  /* 0x000000040b007c0c */ /* 0x020fe4000bf06270 */
[----:B------:R-:W-:-:S09]  /*20f20*/  @!P2 LEA.HI.X R5, R218, R9, R8, 0x1, P4 ;  /* 0x00000009da05a211 */ /* 0x000fd200020f0c08 */
[-C--:B------:R-:W-:Y:S02]  /*20f30*/  @!P1 LEA R6, P5, R13, R14.reuse, 0x1 ;  /* 0x0000000e0d069211 */ /* 0x080fe400078a08ff */
[----:B------:R-:W-:Y:S02]  /*20f40*/  @!P0 LEA R8, P4, R11, R14, 0x1 ;  /* 0x0000000e0b088211 */ /* 0x000fe400078808ff */
[-C--:B------:R-:W-:Y:S02]  /*20f50*/  @!P1 LEA.HI.X R7, R13, R9.reuse, R15, 0x1, P5 ;  /* 0x000000090d079211 */ /* 0x080fe400028f0c0f */
[----:B------:R-:W-:Y:S01]  /*20f60*/  @!P0 LEA.HI.X R9, R11, R9, R12, 0x1, P4 ;  /* 0x000000090b098211 */ /* 0x000fe200020f0c0c */
[----:B------:R2:W-:Y:S04]  /*20f70*/  @!P2 ST.E.128 desc[UR36][R4.64], RZ ;  /* 0x000000ff0400a985 */ /* 0x0005e8000c101d24 */
[----:B------:R2:W-:Y:S04]  /*20f80*/  @!P1 ST.E.128 desc[UR36][R6.64], RZ ;  /* 0x000000ff06009985 */ /* 0x0005e8000c101d24 */
[----:B------:R2:W-:Y:S02]  /*20f90*/  @!P0 ST.E.128 desc[UR36][R8.64], RZ ;  /* 0x000000ff08008985 */ /* 0x0005e4000c101d24 */
.L_x_687:
[----:B------:R-:W-:Y:S05]  /*20fa0*/  BSYNC B1 ;  /* 0x0000000000017941 */ /* 0x000fea0003800000 */
.L_x_686:
[----:B------:R-:W-:-:S03]  /*20fb0*/  UMOV UR4, 0xffffffff ;  /* 0xffffffff00047882 */ /* 0x000fc60000000000 */
[----:B------:R-:W-:Y:S05]  /*20fc0*/  BRA.DIV UR4, `(.L_x_688) ;  /* 0x000000e204607947 */ /* 0x000fea000b800000 */
[----:B--23--:R2:W3:Y:S04]  /*20fd0*/  SHFL.IDX PT, R9, R10, 0x2, 0x181f ;  /* 0x00581f000a097f89 */ /* 0x00c4e800000e0000 */
[----:B------:R2:W4:Y:S02]  /*20fe0*/  SHFL.IDX PT, R14, R0, 0x2, 0x181f ;  /* 0x00581f00000e7f89 */ /* 0x00052400000e0000 */
.L_x_1061:
[----:B------:R-:W-:Y:S01]  /*20ff0*/  IADD3 R2, R24, 0x40, RZ ;  /* 0x0000004018027810 */ /* 0x000fe20007ffe0ff */
[----:B------:R-:W-:Y:S03]  /*21000*/  BSSY B1, `(.L_x_689) ;  /* 0x0000019000017945 */ /* 0x000fe60003800000 */
[----:B------:R-:W-:-:S13]  /*21010*/  ISETP.GE.AND P0, PT, R2, R21, PT ;  /* 0x000000150200720c */ /* 0x000fda0003f06270 */
[----:B------:R-:W-:Y:S05]  /*21020*/  @P0 BRA `(.L_x_690) ;  /* 0x0000000000580947 */ /* 0x000fea0003800000 */
[----:B------:R-:W5:Y:S01]  /*21030*/  LDL R13, [R1+0x14] ;  /* 0x00001400010d7983 */ /* 0x000f620000100800 */
        /* <DEDUP_REMOVED lines=8> */
[----:B------:R-:W-:Y:S02]  /*210c0*/  @!P2 LEA R4, P4, R218, R14, 0x1 ;  /* 0x0000000eda04a211 */ /* 0x000fe400078808ff */
[----:B---3--:R-:W-:-:S05]  /*210d0*/  @!P3 LEA.HI.X R3, R22, R9, R23, 0x1, P5 ;  /* 0x000000091603b211 */ /* 0x008fca00028f0c17 */
[----:B------:R3:W-:Y:S01]  /*210e0*/  @!P3 ST.E.128 desc[UR36][R2.64], RZ ;  /* 0x000000ff0200b985 */ /* 0x0007e2000c101d24 */
[----:B-----5:R-:W-:Y:S02]  /*210f0*/  ISETP.GE.AND P1, PT, R13, UR4, PT ;  /* 0x000000040d007c0c */ /* 0x020fe4000bf26270 */
[----:B--2---:R-:W-:Y:S02]  /*21100*/  ISETP.GE.AND P0, PT, R11, UR4, PT ;  /* 0x000000040b007c0c */ /* 0x004fe4000bf06270 */
        /* <DEDUP_REMOVED lines=8> */
.L_x_690:
[----:B------:R-:W-:Y:S05]  /*21190*/  BSYNC B1 ;  /* 0x0000000000017941 */ /* 0x000fea0003800000 */
.L_x_689:
[----:B------:R-:W-:-:S03]  /*211a0*/  UMOV UR4, 0xffffffff ;  /* 0xffffffff00047882 */ /* 0x000fc60000000000 */
[----:B------:R-:W-:Y:S05]  /*211b0*/  BRA.DIV UR4, `(.L_x_691) ;  /* 0x000000e2042c7947 */ /* 0x000fea000b800000 */
[----:B---3--:R3:W0:Y:S04]  /*211c0*/  SHFL.IDX PT, R9, R10, 0x3, 0x181f ;  /* 0x00781f000a097f89 */ /* 0x00862800000e0000 */
[----:B----4-:R3:W4:Y:S02]  /*211d0*/  SHFL.IDX PT, R14, R0, 0x3, 0x181f ;  /* 0x00781f00000e7f89 */ /* 0x01072400000e0000 */
.L_x_1065:
[----:B0123--:R-:W-:-:S05]  /*211e0*/  VIADD R0, R24, 0x60 ;  /* 0x0000006018007836 */ /* 0x00ffca0000000000 */
[----:B------:R-:W-:-:S13]  /*211f0*/  ISETP.GE.AND P0, PT, R0, R21, PT ;  /* 0x000000150000720c */ /* 0x000fda0003f06270 */
[----:B------:R-:W-:Y:S05]  /*21200*/  @P0 BRA `(.L_x_674) ;  /* 0x0000000000580947 */ /* 0x000fea0003800000 */
[----:B------:R-:W2:Y:S01]  /*21210*/  LDL R12, [R1+0x14] ;  /* 0x00001400010c7983 */ /* 0x000ea20000100800 */
[----:B------:R-:W-:-:S03]  /*21220*/  ULDC UR4, c[0x0][0xac8] ;  /* 0x0002b20000047ab9 */ /* 0x000fc60000000800 */
[----:B------:R-:W3:Y:S04]  /*21230*/  LDL R10, [R1+0x1c] ;  /* 0x00001c00010a7983 */ /* 0x000ee80000100800 */
[----:B------:R-:W5:Y:S04]  /*21240*/  LDL R8, [R1+0x40] ;  /* 0x0000400001087983 */ /* 0x000f680000100800 */
[----:B------:R-:W5:Y:S04]  /*21250*/  LDL R13, [R1+0x5c] ;  /* 0x00005c00010d7983 */ /* 0x000f680000100800 */
[----:B------:R-:W5:Y:S01]  /*21260*/  LDL R11, [R1+0x58] ;  /* 0x00005800010b7983 */ /* 0x000f620000100800 */
[----:B------:R-:W-:-:S02]  /*21270*/  ISETP.GE.AND P3, PT, R22, UR4, PT ;  /* 0x0000000416007c0c */ /* 0x000fc4000bf66270 */
[----:B------:R-:W-:-:S11]  /*21280*/  ISETP.GE.AND P2, PT, R218, UR4, PT ;  /* 0x00000004da007c0c */ /* 0x000fd6000bf46270 */
[-C--:B----4-:R-:W-:Y:S02]  /*21290*/  @!P3 LEA R2, P5, R22, R14.reuse, 0x1 ;  /* 0x0000000e1602b211 */ /* 0x090fe400078a08ff */
[----:B------:R-:W-:Y:S02]  /*212a0*/  @!P2 LEA R4, P4, R218, R14, 0x1 ;  /* 0x0000000eda04a211 */ /* 0x000fe400078808ff */
[----:B------:R-:W-:-:S05]  /*212b0*/  @!P3 LEA.HI.X R3, R22, R9, R23, 0x1, P5 ;  /* 0x000000091603b211 */ /* 0x000fca00028f0c17 */
[----:B------:R0:W-:Y:S01]  /*212c0*/  @!P3 ST.E.128 desc[UR36][R2.64], RZ ;  /* 0x000000ff0200b985 */ /* 0x0001e2000c101d24 */
[----:B--2---:R-:W-:Y:S02]  /*212d0*/  ISETP.GE.AND P1, PT, R12, UR4, PT ;  /* 0x000000040c007c0c */ /* 0x004fe4000bf26270 */
[----:B---3--:R-:W-:Y:S02]  /*212e0*/  ISETP.GE.AND P0, PT, R10, UR4, PT ;  /* 0x000000040a007c0c */ /* 0x008fe4000bf06270 */
        /* <DEDUP_REMOVED lines=8> */
.L_x_674:
[----:B------:R-:W-:Y:S05]  /*21370*/  BSYNC B0 ;  /* 0x0000000000007941 */ /* 0x000fea0003800000 */
.L_x_659:
[----:B------:R-:W-:Y:S02]  /*21380*/  ULDC UR4, c[0x0][0xc3c] ;  /* 0x00030f0000047ab9 */ /* 0x000fe40000000800 */
[----:B------:R-:W-:-:S13]  /*21390*/  ISETP.GE.AND P0, PT, R43, UR4, PT ;  /* 0x000000042b007c0c */ /* 0x000fda000bf06270 */
[----:B------:R-:W-:Y:S05]  /*213a0*/  @!P0 BRA `(.L_x_692) ;  /* 0xfffffe0400d88947 */ /* 0x000fea000383ffff */
[----:B------:R-:W-:Y:S05]  /*213b0*/  BRA `(.L_x_483) ;  /* 0x00000084000c7947 */ /* 0x000fea0003800000 */
.L_x_481:
[----:B------:R-:W-:-:S08]  /*213c0*/  NOP ;  /* 0x0000000000007918 */ /* 0x000fd00000000000 */
[----:B0-----:R-:W0:-:S00]  /*213d0*/  USETMAXREG.DEALLOC.CTAPOOL 0x28 ;  /* 0x00000028000079c8 */ /* 0x001e0000080e0500 */
[----:B0-----:R-:W2:Y:S01]  /*213e0*/  LDL.LU R3, [R1] ;  /* 0x0000000001037983 */ /* 0x001ea20000300800 */
[----:B------:R-:W-:-:S06]  /*213f0*/  LOP3.LUT R0, R0, 0x3, RZ, 0xc0, !PT ;  /* 0x0000000300007812 */ /* 0x000fcc00078ec0ff */
[----:B------:R-:W0:Y:S02]  /*21400*/  SHFL.IDX PT, R0, R0, RZ, 0x1f ;  /* 0x00001fff00007589 */ /* 0x000e2400000e0000 */
[----:B0-----:R-:W-:-:S13]  /*21410*/  ISETP.NE.AND P0, PT, R0, RZ, PT ;  /* 0x000000ff0000720c */ /* 0x001fda0003f05270 */
[----:B------:R-:W-:Y:S01]  /*21420*/  @P0 BAR.SYNC.DEFER_BLOCKING 0x5, 0x180 ;  /* 0x0146000000000b1d */ /* 0x000fe20000010000 */
[----:B--2---:R-:W-:-:S04]  /*21430*/  LOP3.LUT R3, R3, 0xffffff7f, RZ, 0xc0, !PT ;  /* 0xffffff7f03037812 */ /* 0x004fc800078ec0ff */
[----:B------:R-:W-:-:S05]  /*21440*/  @P0 LOP3.LUT R3, R3, 0x80, RZ, 0xfc, !PT ;  /* 0x0000008003030812 */ /* 0x000fca00078efcff */
[----:B------:R0:W-:Y:S02]  /*21450*/  STL [R1], R3 ;  /* 0x0000000301007387 */ /* 0x0001e40000100800 */
[----:B0-----:R-:W-:-:S04]  /*21460*/  @P0 MOV R3, 0x400 ;  /* 0x0000040000030802 */ /* 0x001fc80000000f00 */
[----:B------:R-:W-:-:S05]  /*21470*/  @P0 LEA R2, R2, R3, 0x18 ;  /* 0x0000000302020211 */ /* 0x000fca00078ec0ff */
[----:B------:R0:W1:Y:S01]  /*21480*/  @P0 LDS.128 R24, [R2+0x388d0] ;  /* 0x0388d00002180984 */ /* 0x0000620000000c00 */
[----:B------:R-:W-:Y:S06]  /*21490*/  @P0 BAR.ARV 0x4, 0x180 ;  /* 0x0106000000000b1d */ /* 0x000fec0000002000 */
[----:B------:R-:W-:Y:S05]  /*214a0*/  @P0 BRA `(.L_x_693) ;  /* 0x0000000800980947 */ /* 0x000fea0003800000 */
[----:B------:R-:W2:Y:S01]  /*214b0*/  S2R R4, SR_TID.X ;  /* 0x0000000000047919 */ /* 0x000ea20000002100 */
[----:B------:R-:W-:Y:S01]  /*214c0*/  ULDC UR4, c[0x0][0xc3c] ;  /* 0x00030f0000047ab9 */ /* 0x000fe20000000800 */
[----:B------:R-:W-:Y:S02]  /*214d0*/  IMAD.MOV.U32 R0, RZ, RZ, RZ ;  /* 0x000000ffff007224 */ /* 0x000fe400078e00ff */
[----:B------:R-:W-:Y:S01]  /*214e0*/  IMAD.MOV.U32 R9, RZ, RZ, RZ ;  /* 0x000000ffff097224 */ /* 0x000fe200078e00ff */
[----:B------:R-:W3:Y:S01]  /*214f0*/  S2UR UR6, SR_CTAID.X ;  /* 0x00000000000679c3 */ /* 0x000ee20000002500 */
[----:B------:R-:W-:Y:S01]  /*21500*/  ULDC UR5, c[0x0][0xc38] ;  /* 0x00030e0000057ab9 */ /* 0x000fe20000000800 */
[----:B--2---:R-:W-:-:S04]  /*21510*/  LOP3.LUT R7, R4, 0x1f, RZ, 0xc0, !PT ;  /* 0x0000001f04077812 */ /* 0x004fc800078ec0ff */
[----:B------:R-:W-:-:S04]  /*21520*/  ISETP.NE.AND P0, PT, R7, 0x1f, PT ;  /* 0x0000001f0700780c */ /* 0x000fc80003f05270 */
[----:B------:R-:W-:-:S13]  /*21530*/  ISETP.GE.OR P1, PT, R7, UR4, !P0 ;  /* 0x0000000407007c0c */ /* 0x000fda000c726670 */
[----:B------:R-:W2:Y:S08]  /*21540*/  @!P1 LDC.64 R4, c[0x0][0xc80] ;  /* 0x00032000ff049b82 */ /* 0x000eb00000000a00 */
[----:B0-----:R-:W0:Y:S01]  /*21550*/  @!P1 LDC.64 R2, c[0x0][0xc78] ;  /* 0x00031e00ff029b82 */ /* 0x001e220000000a00 */
[----:B--2---:R-:W-:-:S05]  /*21560*/  @!P1 IMAD.WIDE.U32 R4, R7, 0x4, R4 ;  /* 0x0000000407049825 */ /* 0x004fca00078e0004 */
[----:B------:R-:W2:Y:S01]  /*21570*/  @!P1 LDG.E R0, desc[UR36][R4.64] ;  /* 0x0000002404009981 */ /* 0x000ea2000c1e1900 */
[----:B0-----:R-:W-:-:S05]  /*21580*/  @!P1 IMAD.WIDE.U32 R2, R7, 0x4, R2 ;  /* 0x0000000407029825 */ /* 0x001fca00078e0002 */
[----:B------:R-:W2:Y:S01]  /*21590*/  @!P1 LDG.E R9, desc[UR36][R2.64] ;  /* 0x0000002402099981 */ /* 0x000ea2000c1e1900 */
[C---:B------:R-:W-:Y:S02]  /*215a0*/  ISETP.NE.AND P1, PT, R7.reuse, RZ, PT ;  /* 0x000000ff0700720c */ /* 0x040fe40003f25270 */
[C---:B------:R-:W-:Y:S02]  /*215b0*/  ISETP.GE.U32.AND P2, PT, R7.reuse, 0x2, PT ;  /* 0x000000020700780c */ /* 0x040fe40003f46070 */
[C---:B------:R-:W-:Y:S02]  /*215c0*/  ISETP.GE.U32.AND P3, PT, R7.reuse, 0x4, PT ;  /* 0x000000040700780c */ /* 0x040fe40003f66070 */
[C---:B------:R-:W-:Y:S02]  /*215d0*/  ISETP.GE.U32.AND P4, PT, R7.reuse, 0x8, PT ;  /* 0x000000080700780c */ /* 0x040fe40003f86070 */
[----:B------:R-:W-:Y:S01]  /*215e0*/  ISETP.GE.U32.AND P5, PT, R7, 0x10, PT ;  /* 0x000000100700780c */ /* 0x000fe20003fa6070 */
[----:B------:R-:W-:Y:S01]  /*215f0*/  UMOV UR4, URZ ;  /* 0x0000003f00047c82 */ /* 0x000fe20008000000 */
[----:B--2---:R-:W-:-:S05]  /*21600*/  IMAD R6, R0, R9, RZ ;  /* 0x0000000900067224 */ /* 0x004fca00078e02ff */
[----:B------:R-:W0:Y:S02]  /*21610*/  SHFL.UP PT, R8, R6, 0x1, RZ ;  /* 0x0420000006087989 */ /* 0x000e2400000e00ff */
[----:B0-----:R-:W-:-:S05]  /*21620*/  SEL R11, R8, RZ, P1 ;  /* 0x000000ff080b7207 */ /* 0x001fca0000800000 */
[----:B------:R-:W-:-:S05]  /*21630*/  IMAD.IADD R11, R6, 0x1, R11 ;  /* 0x00000001060b7824 */ /* 0x000fca00078e020b */
[----:B------:R-:W0:Y:S02]  /*21640*/  SHFL.UP PT, R8, R11, 0x2, RZ ;  /* 0x044000000b087989 */ /* 0x000e2400000e00ff */
[----:B0-----:R-:W-:-:S04]  /*21650*/  SEL R8, R8, RZ, P2 ;  /* 0x000000ff08087207 */ /* 0x001fc80001000000 */
[----:B------:R-:W-:-:S05]  /*21660*/  IADD3 R8, R11, R8, RZ ;  /* 0x000000080b087210 */ /* 0x000fca0007ffe0ff */
        /* <DEDUP_REMOVED lines=9> */
[----:B------:R-:W0:Y:S02]  /*21700*/  SHFL.IDX PT, R6, R5, 0x1f, 0x1f ;  /* 0x03e01f0005067f89 */ /* 0x000e2400000e0000 */
[----:B0-----:R-:W-:-:S05]  /*21710*/  IMAD R6, R6, UR5, RZ ;  /* 0x0000000506067c24 */ /* 0x001fca000f8e02ff */
[----:B---3--:R-:W-:Y:S01]  /*21720*/  ISETP.GT.AND P6, PT, R6, UR6, PT ;  /* 0x0000000606007c0c */ /* 0x008fe2000bfc4270 */
[----:B------:R-:W-:-:S12]  /*21730*/  IMAD.MOV.U32 R3, RZ, RZ, R6 ;  /* 0x000000ffff037224 */ /* 0x000fd800078e0006 */
[----:B------:R-:W-:Y:S05]  /*21740*/  @P6 BRA `(.L_x_694) ;  /* 0x0000000000a06947 */ /* 0x000fea0003800000 */
[----:B------:R-:W-:Y:S01]  /*21750*/  MOV R6, R3 ;  /* 0x0000000300067202 */ /* 0x000fe20000000f00 */
[----:B------:R-:W-:Y:S01]  /*21760*/  UMOV UR4, URZ ;  /* 0x0000003f00047c82 */ /* 0x000fe20008000000 */
[----:B------:R-:W-:-:S05]  /*21770*/  ULDC UR5, c[0x0][0xc38] ;  /* 0x00030e0000057ab9 */ /* 0x000fca0000000800 */
.L_x_696:
[----:B------:R-:W0:Y:S01]  /*21780*/  LDC R0, c[0x0][0xc3c] ;  /* 0x00030f00ff007b82 */ /* 0x000e220000000800 */
[----:B------:R-:W-:Y:S01]  /*21790*/  UIADD3 UR4, UR4, 0x1f, URZ ;  /* 0x0000001f04047890 */ /* 0x000fe2000fffe03f */
[----:B------:R-:W-:Y:S02]  /*217a0*/  ULDC UR7, c[0x0][0xc3c] ;  /* 0x00030f0000077ab9 */ /* 0x000fe40000000800 */
[----:B-1----:R-:W-:-:S03]  /*217b0*/  IMAD.U32 R27, RZ, RZ, UR7 ;  /* 0x00000007ff1b7e24 */ /* 0x002fc6000f8e00ff */
[----:B0-----:R-:W-:-:S13]  /*217c0*/  ISETP.LE.AND P6, PT, R0, UR4, PT ;  /* 0x0000000400007c0c */ /* 0x001fda000bfc3270 */
[----:B------:R-:W-:Y:S05]  /*217d0*/  @P6 BRA `(.L_x_695) ;  /* 0x0000000400a86947 */ /* 0x000fea0003800000 */
[----:B------:R-:W-:-:S05]  /*217e0*/  VIADD R9, R7, UR4 ;  /* 0x0000000407097c36 */ /* 0x000fca0008000000 */
[----:B------:R-:W-:Y:S01]  /*217f0*/  ISETP.GE.OR P6, PT, R9, R0, !P0 ;  /* 0x000000000900720c */ /* 0x000fe200047c6670 */
[----:B------:R-:W-:-:S12]  /*21800*/  IMAD.MOV.U32 R0, RZ, RZ, RZ ;  /* 0x000000ffff007224 */ /* 0x000fd800078e00ff */
[----:B------:R-:W0:Y:S08]  /*21810*/  @!P6 LDC.64 R4, c[0x0][0xc80] ;  /* 0x00032000ff04eb82 */ /* 0x000e300000000a00 */
[----:B------:R-:W1:Y:S01]  /*21820*/  @!P6 LDC.64 R2, c[0x0][0xc78] ;  /* 0x00031e00ff02eb82 */ /* 0x000e620000000a00 */
[----:B0-----:R-:W-:-:S05]  /*21830*/  @!P6 IMAD.WIDE R4, R9, 0x4, R4 ;  /* 0x000000040904e825 */ /* 0x001fca00078e0204 */
[----:B------:R-:W2:Y:S01]  /*21840*/  @!P6 LDG.E R0, desc[UR36][R4.64] ;  /* 0x000000240400e981 */ /* 0x000ea2000c1e1900 */
[----:B-1----:R-:W-:-:S04]  /*21850*/  @!P6 IMAD.WIDE R2, R9, 0x4, R2 ;  /* 0x000000040902e825 */ /* 0x002fc800078e0202 */
[----:B------:R-:W-:-:S06]  /*21860*/  IMAD.MOV.U32 R9, RZ, RZ, RZ ;  /* 0x000000ffff097224 */ /* 0x000fcc00078e00ff */
[----:B------:R-:W2:Y:S02]  /*21870*/  @!P6 LDG.E R9, desc[UR36][R2.64] ;  /* 0x000000240209e981 */ /* 0x000ea4000c1e1900 */
[----:B--2---:R-:W-:-:S05]  /*21880*/  IMAD R13, R0, R9, RZ ;  /* 0x00000009000d7224 */ /* 0x004fca00078e02ff */
        /* <DEDUP_REMOVED lines=17> */
[----:B------:R-:W-:-:S04]  /*219a0*/  IADD3 R6, R3, R6, RZ ;  /* 0x0000000603067210 */ /* 0x000fc80007ffe0ff */
[----:B------:R-:W-:-:S13]  /*219b0*/  ISETP.GT.AND P6, PT, R6, UR6, PT ;  /* 0x0000000606007c0c */ /* 0x000fda000bfc4270 */
[----:B------:R-:W-:Y:S05]  /*219c0*/  @!P6 BRA `(.L_x_696) ;  /* 0xfffffffc006ce947 */ /* 0x000fea000383ffff */
.L_x_694:
[----:B------:R-:W-:Y:S02]  /*219d0*/  IMAD.IADD R10, R6, 0x1, -R3 ;  /* 0x00000001060a7824 */ /* 0x000fe400078e0a03 */
[----:B-1----:R-:W-:Y:S02]  /*219e0*/  IMAD.MOV.U32 R24, RZ, RZ, RZ ;  /* 0x000000ffff187224 */ /* 0x002fe400078e00ff */
[----:B------:R-:W-:-:S05]  /*219f0*/  IMAD R2, R5, UR5, R10 ;  /* 0x0000000505027c24 */ /* 0x000fca000f8e020a */
[----:B------:R-:W-:-:S13]  /*21a00*/  ISETP.GT.AND P0, PT, R2, UR6, PT ;  /* 0x0000000602007c0c */ /* 0x000fda000bf04270 */
[----:B------:R-:W-:-:S04]  /*21a10*/  VOTE.ANY R6, PT, !P0 ;  /* 0x0000000000067806 */ /* 0x000fc800040e0100 */
[----:B------:R-:W0:Y:S01]  /*21a20*/  POPC R27, R6 ;  /* 0x00000006001b7309 */ /* 0x000e220000000000 */
[----:B------:R-:W-:Y:S01]  /*21a30*/  ISETP.NE.AND P0, PT, R6, RZ, PT ;  /* 0x000000ff0600720c */ /* 0x000fe20003f05270 */
[----:B0-----:R-:W0:Y:S04]  /*21a40*/  SHFL.IDX PT, R0, R0, R27, 0x1f ;  /* 0x00001f1b00007589 */ /* 0x001e2800000e0000 */
        /* <DEDUP_REMOVED lines=8> */
[----:B------:R-:W-:-:S06]  /*21ad0*/  IADD3 R24, R27, -0x1, RZ ;  /* 0xffffffff1b187810 */ /* 0x000fcc0007ffe0ff */
[----:B------:R0:W1:Y:S02]  /*21ae0*/  SHFL.IDX PT, R24, R5, R24, 0x1f ;  /* 0x00001f1805187589 */ /* 0x00006400000e0000 */
.L_x_697:
[----:B-1----:R-:W-:Y:S01]  /*21af0*/  IMAD R24, R24, UR5, R10 ;  /* 0x0000000518187c24 */ /* 0x002fe2000f8e020a */
[----:B0-----:R-:W-:Y:S01]  /*21b00*/  IABS R5, R9 ;  /* 0x0000000900057213 */ /* 0x001fe20000000000 */
[----:B------:R-:W-:Y:S01]  /*21b10*/  IMAD R11, R11, R4, RZ ;  /* 0x000000040b0b7224 */ /* 0x000fe200078e02ff */
[----:B------:R-:W-:Y:S01]  /*21b20*/  IABS R10, R0 ;  /* 0x00000000000a7213 */ /* 0x000fe20000000000 */
[----:B------:R-:W-:Y:S01]  /*21b30*/  IMAD.MOV.U32 R2, RZ, RZ, RZ ;  /* 0x000000ffff027224 */ /* 0x000fe200078e00ff */
[----:B------:R-:W-:Y:S01]  /*21b40*/  IADD3 R25, -R24, UR6, RZ ;  /* 0x0000000618197c10 */ /* 0x000fe2000fffe1ff */
[----:B------:R-:W0:Y:S01]  /*21b50*/  I2F.RP R6, R5 ;  /* 0x0000000500067306 */ /* 0x000e220000209400 */
[----:B------:R-:W-:Y:S02]  /*21b60*/  VIADD R27, R27, UR4 ;  /* 0x000000041b1b7c36 */ /* 0x000fe40008000000 */
[----:B------:R-:W-:Y:S01]  /*21b70*/  IABS R8, R25 ;  /* 0x0000001900087213 */ /* 0x000fe20000000000 */
[----:B------:R-:W-:-:S04]  /*21b80*/  IMAD.HI.U32 R2, R3, R11, R2 ;  /* 0x0000000b03027227 */ /* 0x000fc800078e0002 */
[----:B------:R-:W-:Y:S02]  /*21b90*/  IMAD.MOV R10, RZ, RZ, -R10 ;  /* 0x000000ffff0a7224 */ /* 0x000fe400078e0a0a */
[----:B------:R-:W-:Y:S02]  /*21ba0*/  IMAD.MOV.U32 R3, RZ, RZ, R8 ;  /* 0x000000ffff037224 */ /* 0x000fe400078e0008 */
[----:B------:R-:W-:Y:S02]  /*21bb0*/  IMAD.MOV.U32 R8, RZ, RZ, R10 ;  /* 0x000000ffff087224 */ /* 0x000fe400078e000a */
[----:B------:R-:W-:Y:S01]  /*21bc0*/  IMAD.HI.U32 R2, R2, R3, RZ ;  /* 0x0000000302027227 */ /* 0x000fe200078e00ff */
[----:B0-----:R-:W0:Y:S03]  /*21bd0*/  MUFU.RCP R6, R6 ;  /* 0x0000000600067308 */ /* 0x001e260000001000 */
[----:B------:R-:W-:-:S05]  /*21be0*/  IMAD R3, R2, R8, R3 ;  /* 0x0000000802037224 */ /* 0x000fca00078e0203 */
[----:B------:R-:W-:Y:S01]  /*21bf0*/  ISETP.GT.U32.AND P1, PT, R4, R3, PT ;  /* 0x000000030400720c */ /* 0x000fe20003f24070 */
[----:B0-----:R-:W-:-:S12]  /*21c00*/  VIADD R8, R6, 0xffffffe ;  /* 0x0ffffffe06087836 */ /* 0x001fd80000000000 */
[-C--:B------:R-:W-:Y:S01]  /*21c10*/  @!P1 IADD3 R3, R3, -R4.reuse, RZ ;  /* 0x8000000403039210 */ /* 0x080fe20007ffe0ff */
[----:B------:R-:W-:Y:S01]  /*21c20*/  @!P1 VIADD R2, R2, 0x1 ;  /* 0x0000000102029836 */ /* 0x000fe20000000000 */
[----:B------:R-:W-:Y:S02]  /*21c30*/  ISETP.NE.AND P1, PT, R0, RZ, PT ;  /* 0x000000ff0000720c */ /* 0x000fe40003f25270 */
[----:B------:R-:W-:Y:S02]  /*21c40*/  ISETP.GE.U32.AND P0, PT, R3, R4, PT ;  /* 0x000000040300720c */ /* 0x000fe40003f06070 */
[----:B------:R0:W1:Y:S01]  /*21c50*/  F2I.FTZ.U32.TRUNC.NTZ R3, R8 ;  /* 0x0000000800037305 */ /* 0x000062000021f000 */
[----:B------:R-:W-:-:S04]  /*21c60*/  LOP3.LUT R4, R25, R0, RZ, 0x3c, !PT ;  /* 0x0000000019047212 */ /* 0x000fc800078e3cff */
[----:B------:R-:W-:Y:S02]  /*21c70*/  ISETP.GE.AND P2, PT, R4, RZ, PT ;  /* 0x000000ff0400720c */ /* 0x000fe40003f46270 */
[----:B0-----:R-:W-:-:S04]  /*21c80*/  IABS R8, R9 ;  /* 0x0000000900087213 */ /* 0x001fc80000000000 */
[----:B------:R-:W-:Y:S02]  /*21c90*/  @P0 VIADD R2, R2, 0x1 ;  /* 0x0000000102020836 */ /* 0x000fe40000000000 */
[----:B------:R-:W-:Y:S02]  /*21ca0*/  IMAD.MOV R8, RZ, RZ, -R8 ;  /* 0x000000ffff087224 */ /* 0x000fe400078e0a08 */
[----:B------:R-:W-:Y:S01]  /*21cb0*/  IMAD.MOV.U32 R6, RZ, RZ, R2 ;  /* 0x000000ffff067224 */ /* 0x000fe200078e0002 */
[----:B-1----:R-:W-:-:S03]  /*21cc0*/  IADD3 R2, RZ, -R3, RZ ;  /* 0x80000003ff027210 */ /* 0x002fc60007ffe0ff */
[----:B------:R-:W-:Y:S01]  /*21cd0*/  @!P2 IMAD.MOV R6, RZ, RZ, -R6 ;  /* 0x000000ffff06a224 */ /* 0x000fe200078e0a06 */
[----:B------:R-:W-:Y:S01]  /*21ce0*/  @!P1 LOP3.LUT R6, RZ, R0, RZ, 0x33, !PT ;  /* 0x00000000ff069212 */ /* 0x000fe200078e33ff */
[----:B------:R-:W-:Y:S02]  /*21cf0*/  IMAD R11, R2, R5, RZ ;  /* 0x00000005020b7224 */ /* 0x000fe400078e02ff */
[----:B------:R-:W-:Y:S01]  /*21d00*/  IMAD.MOV.U32 R2, RZ, RZ, RZ ;  /* 0x000000ffff027224 */ /* 0x000fe200078e00ff */
[-C--:B------:R-:W-:Y:S01]  /*21d10*/  IABS R4, R6.reuse ;  /* 0x0000000600047213 */ /* 0x080fe20000000000 */
[----:B------:R-:W-:Y:S02]  /*21d20*/  IMAD R0, R0, R6, RZ ;  /* 0x0000000600007224 */ /* 0x000fe400078e02ff */
[----:B------:R-:W-:-:S04]  /*21d30*/  IMAD.HI.U32 R2, R3, R11, R2 ;  /* 0x0000000b03027227 */ /* 0x000fc800078e0002 */
[----:B------:R-:W-:Y:S01]  /*21d40*/  IMAD.MOV.U32 R3, RZ, RZ, R4 ;  /* 0x000000ffff037224 */ /* 0x000fe200078e0004 */
[----:B------:R-:W-:Y:S01]  /*21d50*/  MOV R4, R8 ;  /* 0x0000000800047202 */ /* 0x000fe20000000f00 */
[----:B------:R-:W-:Y:S02]  /*21d60*/  IMAD.IADD R25, R25, 0x1, -R0 ;  /* 0x0000000119197824 */ /* 0x000fe400078e0a00 */
[----:B------:R-:W-:-:S04]  /*21d70*/  IMAD.HI.U32 R2, R2, R3, RZ ;  /* 0x0000000302027227 */ /* 0x000fc800078e00ff */
[----:B------:R-:W-:Y:S01]  /*21d80*/  IMAD R4, R2, R4, R3 ;  /* 0x0000000402047224 */ /* 0x000fe200078e0203 */
[----:B------:R-:W-:-:S04]  /*21d90*/  LOP3.LUT R3, R6, R9, RZ, 0x3c, !PT ;  /* 0x0000000906037212 */ /* 0x000fc800078e3cff */
[----:B------:R-:W-:Y:S02]  /*21da0*/  ISETP.GT.U32.AND P1, PT, R5, R4, PT ;  /* 0x000000040500720c */ /* 0x000fe40003f24070 */
[----:B------:R-:W-:-:S11]  /*21db0*/  ISETP.GE.AND P2, PT, R3, RZ, PT ;  /* 0x000000ff0300720c */ /* 0x000fd60003f46270 */
[----:B------:R-:W-:Y:S02]  /*21dc0*/  @!P1 IMAD.IADD R4, R4, 0x1, -R5 ;  /* 0x0000000104049824 */ /* 0x000fe400078e0a05 */
[----:B------:R-:W-:Y:S01]  /*21dd0*/  @!P1 VIADD R2, R2, 0x1 ;  /* 0x0000000102029836 */ /* 0x000fe20000000000 */
[----:B------:R-:W-:Y:S02]  /*21de0*/  ISETP.NE.AND P1, PT, R9, RZ, PT ;  /* 0x000000ff0900720c */ /* 0x000fe40003f25270 */
[----:B------:R-:W-:-:S13]  /*21df0*/  ISETP.GE.U32.AND P0, PT, R4, R5, PT ;  /* 0x000000050400720c */ /* 0x000fda0003f06070 */
[----:B------:R-:W-:-:S04]  /*21e00*/  @P0 VIADD R2, R2, 0x1 ;  /* 0x0000000102020836 */ /* 0x000fc80000000000 */
[----:B------:R-:W-:Y:S01]  /*21e10*/  @!P2 IMAD.MOV R2, RZ, RZ, -R2 ;  /* 0x000000ffff02a224 */ /* 0x000fe200078e0a02 */
[----:B------:R-:W-:-:S04]  /*21e20*/  @!P1 LOP3.LUT R2, RZ, R9, RZ, 0x33, !PT ;  /* 0x00000009ff029212 */ /* 0x000fc800078e33ff */
[----:B------:R-:W-:-:S05]  /*21e30*/  IADD3 R26, -R2, RZ, RZ ;  /* 0x000000ff021a7210 */ /* 0x000fca0007ffe1ff */
[C---:B------:R-:W-:Y:S02]  /*21e40*/  IMAD R26, R9.reuse, R26, R6 ;  /* 0x0000001a091a7224 */ /* 0x040fe400078e0206 */
[----:B------:R-:W-:-:S04]  /*21e50*/  IMAD R9, R9, 0x1000000, R2 ;  /* 0x0100000009097824 */ /* 0x000fc800078e0202 */
[----:B------:R-:W-:Y:S01]  /*21e60*/  IMAD R26, R26, 0x10000, R9 ;  /* 0x000100001a1a7824 */ /* 0x000fe200078e0209 */
[----:B------:R-:W-:Y:S06]  /*21e70*/  BRA `(.L_x_698) ;  /* 0x00000000000c7947 */ /* 0x000fec0003800000 */
.L_x_695:
[----:B------:R-:W-:Y:S01]  /*21e80*/  MOV R25, RZ ;  /* 0x000000ff00197202 */ /* 0x000fe20000000f00 */
[----:B------:R-:W-:Y:S02]  /*21e90*/  IMAD.U32 R24, RZ, RZ, UR6 ;  /* 0x00000006ff187e24 */ /* 0x000fe4000f8e00ff */
[----:B------:R-:W-:-:S07]  /*21ea0*/  IMAD.MOV.U32 R26, RZ, RZ, RZ ;  /* 0x000000ffff1a7224 */ /* 0x000fce00078e00ff */
.L_x_698:
[----:B------:R-:W-:-:S13]  /*21eb0*/  ISETP.NE.AND P0, PT, R7, RZ, PT ;  /* 0x000000ff0700720c */ /* 0x000fda0003f05270 */
[----:B------:R-:W0:Y:S01]  /*21ec0*/  @!P0 S2R R3, SR_CgaCtaId ;  /* 0x0000000000038919 */ /* 0x000e220000008800 */
[----:B------:R-:W-:-:S04]  /*21ed0*/  @!P0 MOV R0, 0x400 ;  /* 0x0000040000008802 */ /* 0x000fc80000000f00 */
[----:B0-----:R-:W-:-:S05]  /*21ee0*/  @!P0 LEA R0, R3, R0, 0x18 ;  /* 0x0000000003008211 */ /* 0x001fca00078ec0ff */
[----:B------:R2:W-:Y:S01]  /*21ef0*/  @!P0 STS.128 [R0+0x388d0], R24 ;  /* 0x0388d01800008388 */ /* 0x0005e20000000c00 */
[----:B------:R-:W-:Y:S06]  /*21f00*/  BAR.ARV 0x5, 0x180 ;  /* 0x0146000000007b1d */ /* 0x000fec0000002000 */
.L_x_693:
[----:B------:R3:W-:Y:S01]  /*21f10*/  STL [R1+0x28], RZ ;  /* 0x000028ff01007387 */ /* 0x0007e20000100800 */
[----:B------:R-:W-:Y:S01]  /*21f20*/  ULDC UR4, c[0x0][0xc3c] ;  /* 0x00030f0000047ab9 */ /* 0x000fe20000000800 */
[----:B------:R-:W-:Y:S01]  /*21f30*/  IMAD.MOV.U32 R31, RZ, RZ, 0x1 ;  /* 0x00000001ff1f7424 */ /* 0x000fe200078e00ff */
[----:B-1----:R-:W-:Y:S01]  /*21f40*/  ISETP.GE.AND P0, PT, R27, UR4, PT ;  /* 0x000000041b007c0c */ /* 0x002fe2000bf06270 */
[----:B------:R-:W-:-:S12]  /*21f50*/  IMAD.MOV.U32 R28, RZ, RZ, RZ ;  /* 0x000000ffff1c7224 */ /* 0x000fd800078e00ff */
[----:B---3--:R-:W-:Y:S05]  /*21f60*/  @P0 BRA `(.L_x_699) ;  /* 0x00000074001c0947 */ /* 0x008fea0003800000 */
[----:B--2---:R-:W2:Y:S01]  /*21f70*/  LDL R0, [R1+0x1a4] ;  /* 0x0001a40001007983 */ /* 0x004ea20000100800 */
[----:B------:R-:W1:Y:S01]  /*21f80*/  S2UR UR4, SR_CgaCtaId ;  /* 0x00000000000479c3 */ /* 0x000e620000008800 */
[----:B------:R-:W-:Y:S01]  /*21f90*/  MOV R16, 0x400 ;  /* 0x0000040000107802 */ /* 0x000fe20000000f00 */
[----:B------:R-:W-:Y:S01]  /*21fa0*/  IMAD.MOV.U32 R33, RZ, RZ, 0x20 ;  /* 0x00000020ff217424 */ /* 0x000fe200078e00ff */
[----:B------:R-:W0:Y:S01]  /*21fb0*/  S2R R11, SR_TID.X ;  /* 0x00000000000b7919 */ /* 0x000e220000002100 */
[----:B------:R-:W-:Y:S01]  /*21fc0*/  MOV R34, 0x40 ;  /* 0x0000004000227802 */ /* 0x000fe20000000f00 */
[----:B------:R-:W-:Y:S01]  /*21fd0*/  BSSY B7, `(.L_x_699) ;  /* 0x0000740000077945 */ /* 0x000fe20003800000 */
[----:B------:R-:W-:Y:S01]  /*21fe0*/  IMAD.MOV.U32 R32, RZ, RZ, 0x1 ;  /* 0x00000001ff207424 */ /* 0x000fe200078e00ff */
[----:B------:R-:W-:Y:S01]  /*21ff0*/  CS2R R28, SRZ ;  /* 0x00000000001c7805 */ /* 0x000fe2000001ff00 */
[----:B------:R-:W-:Y:S01]  /*22000*/  IMAD.MOV.U32 R31, RZ, RZ, 0x1 ;  /* 0x00000001ff1f7424 */ /* 0x000fe200078e00ff */
[----:B------:R-:W-:Y:S01]  /*22010*/  ULDC.64 UR40, c[0x0][0x198] ;  /* 0x0000660000287ab9 */ /* 0x000fe20000000a00 */
[----:B------:R-:W-:Y:S01]  /*22020*/  ULDC UR39, c[0x0][0xc] ;  /* 0x0000030000277ab9 */ /* 0x000fe20000000800 */
[C---:B0-----:R-:W-:Y:S01]  /*22030*/  IMAD.SHL.U32 R2, R11.reuse, 0x80, RZ ;  /* 0x000000800b027824 */ /* 0x041fe200078e00ff */
[----:B------:R-:W-:Y:S01]  /*22040*/  SHF.R.U32.HI R4, RZ, 0x1, R11 ;  /* 0x00000001ff047819 */ /* 0x000fe2000001160b */
[C---:B------:R-:W-:Y:S01]  /*22050*/  IMAD.SHL.U32 R6, R11.reuse, 0x2, RZ ;  /* 0x000000020b067824 */ /* 0x040fe200078e00ff */
[----:B------:R-:W-:-:S02]  /*22060*/  LOP3.LUT R10, R11, 0x7f, RZ, 0xc0, !PT ;  /* 0x0000007f0b0a7812 */ /* 0x000fc400078ec0ff */
[----:B------:R-:W-:Y:S02]  /*22070*/  LOP3.LUT R3, R2, 0x380, RZ, 0xc0, !PT ;  /* 0x0000038002037812 */ /* 0x000fe400078ec0ff */
[----:B------:R-:W-:Y:S01]  /*22080*/  R2P PR, R11, 0x6 ;  /* 0x000000060b007804 */ /* 0x000fe20000000000 */
[----:B------:R-:W-:-:S04]  /*22090*/  IMAD.SHL.U32 R7, R10, 0x40, RZ ;  /* 0x000000400a077824 */ /* 0x000fc800078e00ff */
[----:B------:R-:W-:Y:S02]  /*220a0*/  SEL R34, R34, 0xffffffc0, !P2 ;  /* 0xffffffc022227807 */ /* 0x000fe40005000000 */
[----:B------:R-:W-:Y:S02]  /*220b0*/  SEL R33, R33, 0xffffffe0, !P1 ;  /* 0xffffffe021217807 */ /* 0x000fe40004800000 */
[----:B--2---:R-:W-:Y:S02]  /*220c0*/  R2UR UR5, R0 ;  /* 0x00000000000572ca */ /* 0x004fe400000e0000 */
[----:B------:R-:W-:-:S04]  /*220d0*/  SHF.L.U32 R0, R11, 0x4, RZ ;  /* 0x000000040b007819 */ /* 0x000fc800000006ff */
[C---:B------:R-:W-:Y:S02]  /*220e0*/  LOP3.LUT R5, R0.reuse, 0x3f0, RZ, 0xc0, !PT ;  /* 0x000003f000057812 */ /* 0x040fe400078ec0ff */
[----:B------:R-:W-:Y:S02]  /*220f0*/  LOP3.LUT R30, R0, 0x70, RZ, 0xc0, !PT ;  /* 0x00000070001e7812 */ /* 0x000fe400078ec0ff */
[----:B------:R-:W-:Y:S01]  /*22100*/  LOP3.LUT R9, R5, 0x70, R6, 0x78, !PT ;  /* 0x0000007005097812 */ /* 0x000fe200078e7806 */
[----:B------:R-:W-:Y:S01]  /*22110*/  IMAD.SHL.U32 R6, R10, 0x10, RZ ;  /* 0x000000100a067824 */ /* 0x000fe200078e00ff */
[C---:B------:R-:W-:Y:S01]  /*22120*/  LOP3.LUT R5, R3.reuse, 0x30, R4, 0xf8, !PT ;  /* 0x0000003003057812 */ /* 0x040fe200078ef804 */
[----:B------:R-:W-:Y:S01]  /*22130*/  ULOP3.LUT UR42, UR5, 0x2, URZ, 0xfc, !UPT ;  /* 0x00000002052a7892 */ /* 0x000fe2000f8efc3f */
[----:B------:R-:W-:Y:S01]  /*22140*/  LOP3.LUT R4, R2, 0x400, RZ, 0xc0, !PT ;  /* 0x0000040002047812 */ /* 0x000fe200078ec0ff */
[----:B------:R-:W-:Y:S01]  /*22150*/  ULOP3.LUT UR38, UR5, 0x1, URZ, 0xfc, !UPT ;  /* 0x0000000105267892 */ /* 0x000fe2000f8efc3f */
[----:B------:R-:W-:-:S02]  /*22160*/  LOP3.LUT R3, R3, 0x10, R11, 0xf8, !PT ;  /* 0x0000001003037812 */ /* 0x000fc400078ef80b */
[--C-:B------:R-:W-:Y:S02]  /*22170*/  LOP3.LUT R5, R5, 0x70, R0.reuse, 0x78, !PT ;  /* 0x0000007005057812 */ /* 0x100fe400078e7800 */
[----:B------:R-:W-:Y:S02]  /*22180*/  LOP3.LUT R4, R4, 0x1800, R7, 0xf8, !PT ;  /* 0x0000180004047812 */ /* 0x000fe400078ef807 */
[----:B------:R-:W-:Y:S02]  /*22190*/  LOP3.LUT R3, R3, 0x70, R0, 0x78, !PT ;  /* 0x0000007003037812 */ /* 0x000fe400078e7800 */
[----:B------:R-:W-:Y:S02]  /*221a0*/  LOP3.LUT R5, R5, 0xc00, R2, 0xf8, !PT ;  /* 0x00000c0005057812 */ /* 0x000fe400078ef802 */
[----:B------:R-:W-:Y:S02]  /*221b0*/  LOP3.LUT R8, R9, 0x400, R6, 0xf8, !PT ;  /* 0x0000040009087812 */ /* 0x000fe400078ef806 */
[----:B------:R-:W-:Y:S01]  /*221c0*/  LOP3.LUT R2, R4, R3, RZ, 0xfc, !PT ;  /* 0x0000000304027212 */ /* 0x000fe200078efcff */
[----:B------:R-:W-:Y:S01]  /*221d0*/  STL [R1+0x10], R5 ;  /* 0x0000100501007387 */ /* 0x000fe20000100800 */
[----:B------:R-:W-:-:S03]  /*221e0*/  SHF.R.U32.HI R3, RZ, 0x3, R10 ;  /* 0x00000003ff037819 */ /* 0x000fc6000001160a */
[----:B------:R-:W-:Y:S01]  /*221f0*/  STL [R1+0x8], R8 ;  /* 0x0000080801007387 */ /* 0x000fe20000100800 */
[----:B------:R-:W-:-:S03]  /*22200*/  LOP3.LUT R0, R3, 0x70, R0, 0xf8, !PT ;  /* 0x0000007003007812 */ /* 0x000fc600078ef800 */
[----:B------:R1:W-:Y:S04]  /*22210*/  STL [R1+0xc], R2 ;  /* 0x00000c0201007387 */ /* 0x0003e80000100800 */
[----:B------:R-:W-:Y:S01]  /*22220*/  STL [R1+0x28], RZ ;  /* 0x000028ff01007387 */ /* 0x000fe20000100800 */
[----:B-1----:R-:W-:-:S05]  /*22230*/  IMAD.U32 R2, RZ, RZ, UR4 ;  /* 0x00000004ff027e24 */ /* 0x002fca000f8e00ff */
[----:B------:R-:W-:Y:S01]  /*22240*/  LEA R16, R2, R16, 0x18 ;  /* 0x0000001002107211 */ /* 0x000fe200078ec0ff */
[----:B------:R0:W-:Y:S03]  /*22250*/  STL [R1+0x4], R2 ;  /* 0x0000040201007387 */ /* 0x0001e60000100800 */
[----:B------:R-:W-:-:S05]  /*22260*/  IADD3 R0, R16, R8, RZ ;  /* 0x0000000810007210 */ /* 0x000fca0007ffe0ff */
[----:B------:R1:W-:Y:S01]  /*22270*/  STL [R1+0x14], R0 ;  /* 0x0000140001007387 */ /* 0x0003e20000100800 */
[----:B0-----:R-:W-:-:S07]  /*22280*/  LOP3.LUT R2, R30, 0x80, RZ, 0xfc, !PT ;  /* 0x000000801e027812 */ /* 0x001fce00078efcff */
.L_x_815:
[----:B01----:R-:W0:Y:S02]  /*22290*/  LDC.64 R18, c[0x0][0xc88] ;  /* 0x00032200ff127b82 */ /* 0x003e240000000a00 */
[----:B0-----:R-:W-:-:S06]  /*222a0*/  IMAD.WIDE R18, R27, 0x4, R18 ;  /* 0x000000041b127825 */ /* 0x001fcc00078e0212 */
[----:B------:R-:W1:Y:S01]  /*222b0*/  LDG.E R18, desc[UR36][R18.64] ;  /* 0x0000002412127981 */ /* 0x000e62000c1e1900 */
[----:B------:R-:W-:Y:S05]  /*222c0*/  YIELD ;  /* 0x0000000000007946 */ /* 0x000fea0003800000 */
[----:B------:R-:W-:Y:S01]  /*222d0*/  ULDC.64 UR4, c[0x0][0xa28] ;  /* 0x00028a0000047ab9 */ /* 0x000fe20000000a00 */
[----:B------:R-:W-:Y:S01]  /*222e0*/  IMAD.MOV.U32 R36, RZ, RZ, RZ ;  /* 0x000000ffff247224 */ /* 0x000fe200078e00ff */
[----:B------:R-:W-:Y:S01]  /*222f0*/  ISETP.NE.U32.AND P0, PT, RZ, UR4, PT ;  /* 0x00000004ff007c0c */ /* 0x000fe2000bf05070 */
[----:B------:R-:W-:Y:S01]  /*22300*/  IMAD.MOV.U32 R6, RZ, RZ, RZ ;  /* 0x000000ffff067224 */ /* 0x000fe200078e00ff */
[----:B------:R-:W-:Y:S01]  /*22310*/  ULDC.64 UR8, c[0x0][0xa18] ;  /* 0x0002860000087ab9 */ /* 0x000fe20000000a00 */
[----:B------:R-:W-:Y:S01]  /*22320*/  ULDC.64 UR6, c[0x0][0xa10] ;  /* 0x0002840000067ab9 */ /* 0x000fe20000000a00 */
[----:B------:R-:W-:-:S02]  /*22330*/  ISETP.NE.AND.EX P0, PT, RZ, UR5, PT, P0 ;  /* 0x00000005ff007c0c */ /* 0x000fc4000bf05300 */
[----:B-1----:R-:W-:-:S11]  /*22340*/  SHF.R.S32.HI R0, RZ, 0x1f, R18 ;  /* 0x0000001fff007819 */ /* 0x002fd60000011412 */
[C---:B---3--:R-:W-:Y:S01]  /*22350*/  @P0 LEA R2, P1, R18.reuse, UR4, 0x2 ;  /* 0x0000000412020c11 */ /* 0x048fe2000f8210ff */
[C---:B------:R-:W-:Y:S01]  /*22360*/  IMAD.SHL.U32 R19, R18.reuse, 0x4, RZ ;  /* 0x0000000412137824 */ /* 0x040fe200078e00ff */
[C-C-:B------:R-:W-:Y:S01]  /*22370*/  SHF.L.U64.HI R22, R18.reuse, 0x2, R0.reuse ;  /* 0x0000000212167819 */ /* 0x140fe20000010200 */
[----:B------:R0:W-:Y:S01]  /*22380*/  STL [R1+0x20], R0 ;  /* 0x0000200001007387 */ /* 0x0001e20000100800 */
[----:B------:R-:W-:Y:S01]  /*22390*/  @P0 LEA.HI.X R3, R18, UR5, R0, 0x2, P1 ;  /* 0x0000000512030c11 */ /* 0x000fe200088f1400 */
[----:B------:R-:W-:-:S04]  /*223a0*/  ULDC.64 UR4, c[0x0][0xa00] ;  /* 0x0002800000047ab9 */ /* 0x000fc80000000a00 */
[----:B------:R1:W5:Y:S01]  /*223b0*/  @P0 LDG.E R36, desc[UR36][R2.64] ;  /* 0x0000002402240981 */ /* 0x000362000c1e1900 */
[----:B------:R-:W-:Y:S02]  /*223c0*/  ISETP.NE.U32.AND P0, PT, RZ, UR4, PT ;  /* 0x00000004ff007c0c */ /* 0x000fe4000bf05070 */
[----:B------:R-:W-:Y:S01]  /*223d0*/  ISETP.NE.U32.AND P1, PT, RZ, UR8, PT ;  /* 0x00000008ff007c0c */ /* 0x000fe2000bf25070 */
[----:B0-----:R-:W-:Y:S01]  /*223e0*/  IMAD.MOV.U32 R0, RZ, RZ, RZ ;  /* 0x000000ffff007224 */ /* 0x001fe200078e00ff */
[----:B------:R-:W-:Y:S02]  /*223f0*/  ISETP.NE.AND.EX P0, PT, RZ, UR5, PT, P0 ;  /* 0x00000005ff007c0c */ /* 0x000fe4000bf05300 */
[----:B------:R-:W-:Y:S02]  /*22400*/  ISETP.NE.AND.EX P1, PT, RZ, UR9, PT, P1 ;  /* 0x00000009ff007c0c */ /* 0x000fe4000bf25310 */
[----:B------:R-:W-:Y:S02]  /*22410*/  ISETP.NE.U32.AND P2, PT, RZ, UR6, PT ;  /* 0x00000006ff007c0c */ /* 0x000fe4000bf45070 */
[----:B-1----:R-:W-:-:S02]  /*22420*/  IADD3 R2, P3, R19, UR4, RZ ;  /* 0x0000000413027c10 */ /* 0x002fc4000ff7e0ff */
[----:B------:R-:W-:Y:S02]  /*22430*/  ISETP.NE.AND.EX P2, PT, RZ, UR7, PT, P2 ;  /* 0x00000007ff007c0c */ /* 0x000fe4000bf45320 */
[----:B------:R-:W-:Y:S02]  /*22440*/  IADD3.X R3, R22, UR5, RZ, P3, !PT ;  /* 0x0000000516037c10 */ /* 0x000fe40009ffe4ff */
[----:B------:R-:W-:-:S03]  /*22450*/  IADD3 R4, P4, R19, UR6, RZ ;  /* 0x0000000613047c10 */ /* 0x000fc6000ff9e0ff */
[----:B------:R-:W2:Y:S01]  /*22460*/  @P0 LDG.E R6, desc[UR36][R2.64] ;  /* 0x0000002402060981 */ /* 0x000ea2000c1e1900 */
[----:B------:R-:W-:Y:S01]  /*22470*/  ULDC UR4, c[0x0][0x288] ;  /* 0x0000a20000047ab9 */ /* 0x000fe20000000800 */
[----:B------:R-:W-:Y:S02]  /*22480*/  IADD3.X R5, R22, UR7, RZ, P4, !PT ;  /* 0x0000000716057c10 */ /* 0x000fe4000a7fe4ff */
[----:B------:R-:W-:Y:S01]  /*22490*/  MOV R8, UR4 ;  /* 0x0000000400087c02 */ /* 0x000fe20008000f00 */
[----:B------:R-:W-:Y:S02]  /*224a0*/  ULDC.64 UR4, c[0x0][0x418] ;  /* 0x0001060000047ab9 */ /* 0x000fe40000000a00 */
[----:B------:R-:W5:Y:S04]  /*224b0*/  @P2 LDG.E R0, desc[UR36][R4.64] ;  /* 0x0000002404002981 */ /* 0x000f68000c1e1900 */
[----:B--2---:R0:W-:Y:S02]  /*224c0*/  STL [R1+0x18], R6 ;  /* 0x0000180601007387 */ /* 0x0041e40000100800 */
[----:B0-----:R-:W-:-:S04]  /*224d0*/  @P1 IADD3 R6, P3, R19, UR8, RZ ;  /* 0x0000000813061c10 */ /* 0x001fc8000ff7e0ff */
[----:B------:R-:W-:-:S05]  /*224e0*/  @P1 IADD3.X R7, R22, UR9, RZ, P3, !PT ;  /* 0x0000000916071c10 */ /* 0x000fca0009ffe4ff */
[----:B------:R0:W2:Y:S01]  /*224f0*/  @P1 LDG.E R8, desc[UR36][R6.64] ;  /* 0x0000002406081981 */ /* 0x0000a2000c1e1900 */
[----:B------:R-:W-:-:S03]  /*22500*/  UISETP.NE.U32.AND UP0, UPT, UR4, URZ, UPT ;  /* 0x0000003f0400728c */ /* 0x000fc6000bf05070 */
[----:B------:R-:W-:Y:S01]  /*22510*/  ULDC UR4, c[0x0][0x424] ;  /* 0x0001090000047ab9 */ /* 0x000fe20000000800 */
[----:B------:R-:W-:-:S03]  /*22520*/  UISETP.NE.AND.EX UP0, UPT, UR5, URZ, UPT, UP0 ;  /* 0x0000003f0500728c */ /* 0x000fc6000bf05300 */
[----:B------:R-:W-:Y:S01]  /*22530*/  ULDC UR5, c[0x0][0x2f0] ;  /* 0x0000bc0000057ab9 */ /* 0x000fe20000000800 */
[----:B------:R-:W-:-:S04]  /*22540*/  USEL UR4, UR4, 0x1, UP0 ;  /* 0x0000000104047887 */ /* 0x000fc80008000000 */
[----:B------:R-:W-:-:S03]  /*22550*/  UIMAD UR4, UR4, UR5, URZ ;  /* 0x00000005040472a4 */ /* 0x000fc6000f8e023f */
[----:B------:R-:W-:Y:S02]  /*22560*/  ULDC UR5, c[0x0][0x348] ;  /* 0x0000d20000057ab9 */ /* 0x000fe40000000800 */
[----:B0-----:R-:W-:Y:S01]  /*22570*/  IMAD.U32 R6, RZ, RZ, UR5 ;  /* 0x00000005ff067e24 */ /* 0x001fe2000f8e00ff */
[----:B--2---:R0:W-:Y:S02]  /*22580*/  STL [R1+0x24], R8 ;  /* 0x0000240801007387 */ /* 0x0041e40000100800 */
[----:B0-----:R-:W-:Y:S01]  /*22590*/  IMAD.U32 R8, RZ, RZ, UR4 ;  /* 0x00000004ff087e24 */ /* 0x001fe2000f8e00ff */
[----:B------:R-:W-:Y:S06]  /*225a0*/  @P1 BRA `(.L_x_700) ;  /* 0x0000000000141947 */ /* 0x000fec0003800000 */
[----:B------:R-:W-:Y:S05]  /*225b0*/  @!P0 BRA `(.L_x_700) ;  /* 0x0000000000108947 */ /* 0x000fea0003800000 */
[----:B------:R-:W2:Y:S04]  /*225c0*/  LDG.E R7, desc[UR36][R2.64] ;  /* 0x0000002402077981 */ /* 0x000ea8000c1e1900 */
[----:B------:R-:W2:Y:S02]  /*225d0*/  LDG.E R2, desc[UR36][R2.64+0x4] ;  /* 0x0000042402027981 */ /* 0x000ea4000c1e1900 */
[----:B--2---:R-:W-:-:S05]  /*225e0*/  IMAD.IADD R2, R2, 0x1, -R7 ;  /* 0x0000000102027824 */ /* 0x004fca00078e0a07 */
[----:B------:R0:W-:Y:S02]  /*225f0*/  STL [R1+0x24], R2 ;  /* 0x0000240201007387 */ /* 0x0001e40000100800 */
.L_x_700:
[----:B------:R-:W-:Y:S01]  /*22600*/  ULDC.64 UR4, c[0x0][0xa20] ;  /* 0x0002880000047ab9 */ /* 0x000fe20000000a00 */
[C---:B------:R-:W-:Y:S02]  /*22610*/  LOP3.LUT R7, R26.reuse, 0xff000000, RZ, 0xc0, !PT ;  /* 0xff0000001a077812 */ /* 0x040fe400078ec0ff */
[----:B------:R-:W-:Y:S02]  /*22620*/  ISETP.NE.U32.AND P0, PT, RZ, UR4, PT ;  /* 0x00000004ff007c0c */ /* 0x000fe4000bf05070 */
[----:B------:R-:W-:Y:S02]  /*22630*/  SHF.R.U32.HI R7, RZ, 0x8, R7 ;  /* 0x00000008ff077819 */ /* 0x000fe40000011607 */
[----:B------:R-:W-:Y:S02]  /*22640*/  ISETP.NE.AND.EX P0, PT, RZ, UR5, PT, P0 ;  /* 0x00000005ff007c0c */ /* 0x000fe4000bf05300 */
[C---:B0-----:R-:W-:Y:S02]  /*22650*/  LOP3.LUT R2, R26.reuse, 0xff0000, RZ, 0xc0, !PT ;  /* 0x00ff00001a027812 */ /* 0x041fe400078ec0ff */
[----:B------:R-:W-:Y:S01]  /*22660*/  LOP3.LUT R17, R26, 0xffff, RZ, 0xc0, !PT ;  /* 0x0000ffff1a117812 */ /* 0x000fe200078ec0ff */
[----:B------:R-:W-:Y:S01]  /*22670*/  IMAD.MOV.U32 R26, RZ, RZ, R18 ;  /* 0x000000ffff1a7224 */ /* 0x000fe200078e0012 */
[----:B------:R-:W-:-:S07]  /*22680*/  LEA.HI R7, R2, R7, RZ, 0x10 ;  /* 0x0000000702077211 */ /* 0x000fce00078f80ff */
[----:B------:R-:W-:Y:S05]  /*22690*/  @!P0 BRA `(.L_x_701) ;  /* 0x0000000000108947 */ /* 0x000fea0003800000 */
[----:B------:R-:W-:-:S04]  /*226a0*/  IADD3 R2, P0, R19, UR4, RZ ;  /* 0x0000000413027c10 */ /* 0x000fc8000ff1e0ff */
[----:B------:R-:W-:-:S05]  /*226b0*/  IADD3.X R3, R22, UR5, RZ, P0, !PT ;  /* 0x0000000516037c10 */ /* 0x000fca00087fe4ff */
[----:B------:R0:W5:Y:S01]  /*226c0*/  LDG.E R8, desc[UR36][R2.64] ;  /* 0x0000002402087981 */ /* 0x000162000c1e1900 */
[----:B------:R-:W-:Y:S05]  /*226d0*/  BRA `(.L_x_702) ;  /* 0x0000000000247947 */ /* 0x000fea0003800000 */
.L_x_701:
[----:B------:R-:W-:Y:S02]  /*226e0*/  ULDC.64 UR4, c[0x0][0xa08] ;  /* 0x0002820000047ab9 */ /* 0x000fe40000000a00 */
[----:B------:R-:W-:-:S04]  /*226f0*/  ISETP.NE.U32.AND P0, PT, RZ, UR4, PT ;  /* 0x00000004ff007c0c */ /* 0x000fc8000bf05070 */
[----:B------:R-:W-:-:S13]  /*22700*/  ISETP.NE.AND.EX P0, PT, RZ, UR5, PT, P0 ;  /* 0x00000005ff007c0c */ /* 0x000fda000bf05300 */
[----:B------:R-:W-:Y:S05]  /*22710*/  @!P0 BRA `(.L_x_702) ;  /* 0x0000000000148947 */ /* 0x000fea0003800000 */
[----:B------:R-:W0:Y:S02]  /*22720*/  LDC.64 R2, c[0x0][0xa08] ;  /* 0x00028200ff027b82 */ /* 0x000e240000000a00 */
[----:B0-----:R-:W-:-:S05]  /*22730*/  IMAD.WIDE R2, R26, 0x4, R2 ;  /* 0x000000041a027825 */ /* 0x001fca00078e0202 */
[----:B------:R-:W2:Y:S04]  /*22740*/  LDG.E R8, desc[UR36][R2.64] ;  /* 0x0000002402087981 */ /* 0x000ea8000c1e1900 */
[----:B------:R-:W2:Y:S02]  /*22750*/  LDG.E R2, desc[UR36][R2.64+0x4] ;  /* 0x0000042402027981 */ /* 0x000ea4000c1e1900 */
[----:B--2---:R-:W-:-:S07]  /*22760*/  IADD3 R8, -R8, R2, RZ ;  /* 0x0000000208087210 */ /* 0x004fce0007ffe1ff */
.L_x_702:
[----:B0-----:R-:W2:Y:S04]  /*22770*/  @P2 LDG.E R2, desc[UR36][R4.64] ;  /* 0x0000002404022981 */ /* 0x001ea8000c1e1900 */
[----:B------:R0:W2:Y:S01]  /*22780*/  @P2 LDG.E R4, desc[UR36][R4.64+0x4] ;  /* 0x0000042404042981 */ /* 0x0000a2000c1e1900 */
[----:B-----5:R-:W-:Y:S01]  /*22790*/  IMAD.IADD R8, R8, 0x1, -R36 ;  /* 0x0000000108087824 */ /* 0x020fe200078e0a24 */
[----:B------:R-:W-:Y:S01]  /*227a0*/  BSSY B0, `(.L_x_703) ;  /* 0x0000029000007945 */ /* 0x000fe20003800000 */
[----:B------:R-:W-:Y:S02]  /*227b0*/  LOP3.LUT R35, R7, 0xff, RZ, 0xc0, !PT ;  /* 0x000000ff07237812 */ /* 0x000fe400078ec0ff */
[----:B------:R-:W-:Y:S02]  /*227c0*/  MOV R3, RZ ;  /* 0x000000ff00037202 */ /* 0x000fe40000000f00 */
[----:B0-----:R-:W-:Y:S01]  /*227d0*/  SHF.R.U32.HI R5, RZ, 0x10, R7 ;  /* 0x00000010ff057819 */ /* 0x001fe20000011607 */
[----:B--2---:R-:W-:-:S04]  /*227e0*/  @P2 IMAD.IADD R6, R4, 0x1, -R2 ;  /* 0x0000000104062824 */ /* 0x004fc800078e0a02 */
[----:B------:R-:W-:-:S04]  /*227f0*/  IMAD.IADD R23, R8, 0x1, R6 ;  /* 0x0000000108177824 */ /* 0x000fc800078e0206 */
[C---:B------:R-:W-:Y:S01]  /*22800*/  VIADD R4, R23.reuse, 0x7f ;  /* 0x0000007f17047836 */ /* 0x040fe20000000000 */
[----:B------:R-:W-:-:S04]  /*22810*/  ISETP.GE.AND P1, PT, R23, 0x1, PT ;  /* 0x000000011700780c */ /* 0x000fc80003f26270 */
[----:B------:R-:W-:-:S04]  /*22820*/  SHF.R.S32.HI R2, RZ, 0x1f, R4 ;  /* 0x0000001fff027819 */ /* 0x000fc80000011404 */
[----:B------:R-:W-:-:S04]  /*22830*/  LEA.HI R4, R2, R4, RZ, 0x7 ;  /* 0x0000000402047211 */ /* 0x000fc800078f38ff */
[----:B------:R-:W-:Y:S01]  /*22840*/  SHF.R.S32.HI R4, RZ, 0x7, R4 ;  /* 0x00000007ff047819 */ /* 0x000fe20000011404 */
[----:B------:R-:W-:Y:S06]  /*22850*/  @!P1 BRA `(.L_x_704) ;  /* 0x0000000000749947 */ /* 0x000fec0003800000 */
[----:B------:R-:W-:Y:S01]  /*22860*/  ISETP.NE.AND P0, PT, R5, RZ, PT ;  /* 0x000000ff0500720c */ /* 0x000fe20003f05270 */
[----:B------:R-:W-:-:S03]  /*22870*/  ULDC UR4, c[0x0][0x9f0] ;  /* 0x00027c0000047ab9 */ /* 0x000fc60000000800 */
[----:B------:R-:W-:-:S04]  /*22880*/  SEL R7, R5, UR4, P0 ;  /* 0x0000000405077c07 */ /* 0x000fc80008000000 */
[----:B------:R-:W-:Y:S02]  /*22890*/  IABS R9, R7 ;  /* 0x0000000700097213 */ /* 0x000fe40000000000 */
[----:B------:R-:W-:Y:S02]  /*228a0*/  IADD3 R10, R7, -0x1, R4 ;  /* 0xffffffff070a7810 */ /* 0x000fe40007ffe004 */
[----:B------:R-:W0:Y:S08]  /*228b0*/  I2F.RP R2, R9 ;  /* 0x0000000900027306 */ /* 0x000e300000209400 */
[----:B0-----:R-:W0:Y:S02]  /*228c0*/  MUFU.RCP R2, R2 ;  /* 0x0000000200027308 */ /* 0x001e240000001000 */
[----:B0-----:R-:W-:-:S06]  /*228d0*/  VIADD R2, R2, 0xffffffe ;  /* 0x0ffffffe02027836 */ /* 0x001fcc0000000000 */
[----:B------:R0:W1:Y:S02]  /*228e0*/  F2I.FTZ.U32.TRUNC.NTZ R3, R2 ;  /* 0x0000000200037305 */ /* 0x000064000021f000 */
[----:B0-----:R-:W-:-:S04]  /*228f0*/  LOP3.LUT R2, R10, R7, RZ, 0x3c, !PT ;  /* 0x000000070a027212 */ /* 0x001fc800078e3cff */
[----:B------:R-:W-:Y:S01]  /*22900*/  ISETP.GE.AND P4, PT, R2, RZ, PT ;  /* 0x000000ff0200720c */ /* 0x000fe20003f86270 */
[----:B-1----:R-:W-:-:S04]  /*22910*/  IMAD.MOV R2, RZ, RZ, -R3 ;  /* 0x000000ffff027224 */ /* 0x002fc800078e0a03 */
[----:B------:R-:W-:Y:S02]  /*22920*/  IMAD R11, R2, R9, RZ ;  /* 0x00000009020b7224 */ /* 0x000fe400078e02ff */
[----:B------:R-:W-:-:S04]  /*22930*/  IMAD.MOV.U32 R2, RZ, RZ, RZ ;  /* 0x000000ffff027224 */ /* 0x000fc800078e00ff */
[----:B------:R-:W-:Y:S01]  /*22940*/  IMAD.HI.U32 R2, R3, R11, R2 ;  /* 0x0000000b03027227 */ /* 0x000fe200078e0002 */
[----:B------:R-:W-:Y:S02]  /*22950*/  IABS R3, R10 ;  /* 0x0000000a00037213 */ /* 0x000fe40000000000 */
[----:B------:R-:W-:-:S03]  /*22960*/  IABS R10, R7 ;  /* 0x00000007000a7213 */ /* 0x000fc60000000000 */
[----:B------:R-:W-:-:S04]  /*22970*/  IMAD.HI.U32 R2, R2, R3, RZ ;  /* 0x0000000302027227 */ /* 0x000fc800078e00ff */
[----:B------:R-:W-:-:S04]  /*22980*/  IMAD.MOV R10, RZ, RZ, -R10 ;  /* 0x000000ffff0a7224 */ /* 0x000fc800078e0a0a */
        /* <DEDUP_REMOVED lines=10> */
.L_x_704:
[----:B------:R-:W-:Y:S05]  /*22a30*/  BSYNC B0 ;  /* 0x0000000000007941 */ /* 0x000fea0003800000 */
.L_x_703:
[-C--:B------:R-:W-:Y:S01]  /*22a40*/  IMAD R2, R35, R3.reuse, RZ ;  /* 0x0000000323027224 */ /* 0x080fe200078e02ff */
[----:B------:R-:W-:Y:S04]  /*22a50*/  BSSY B0, `(.L_x_705) ;  /* 0x0000112000007945 */ /* 0x000fe80003800000 */
[C---:B------:R-:W-:Y:S02]  /*22a60*/  VIADDMNMX R3, R2.reuse, R3, R4, PT ;  /* 0x0000000302037246 */ /* 0x040fe40003800104 */
[----:B------:R-:W-:-:S03]  /*22a70*/  LEA R2, R2, -R8, 0x7 ;  /* 0x8000000802027211 */ /* 0x000fc600078e38ff */
[----:B------:R-:W-:-:S05]  /*22a80*/  IMAD R3, R3, 0x80, -R8 ;  /* 0x0000008003037824 */ /* 0x000fca00078e0a08 */
[----:B------:R-:W-:Y:S02]  /*22a90*/  VIMNMX R3, R3, R6, PT ;  /* 0x0000000603037248 */ /* 0x000fe40003fe0100 */
[----:B------:R-:W-:-:S04]  /*22aa0*/  VIMNMX R6, RZ, R2, !PT ;  /* 0x00000002ff067248 */ /* 0x000fc80007fe0100 */
[----:B------:R-:W-:Y:S02]  /*22ab0*/  ISETP.GT.AND P0, PT, R3, R6, PT ;  /* 0x000000060300720c */ /* 0x000fe40003f04270 */
[----:B------:R-:W-:-:S11]  /*22ac0*/  SHF.R.U32.HI R6, RZ, 0x7, R6 ;  /* 0x00000007ff067819 */ /* 0x000fd60000011606 */
[----:B------:R-:W-:-:S05]  /*22ad0*/  @P0 VIADD R2, R3, 0x7f ;  /* 0x0000007f03020836 */ /* 0x000fca0000000000 */
[----:B------:R-:W-:-:S04]  /*22ae0*/  @P0 SHF.R.S32.HI R3, RZ, 0x1f, R2 ;  /* 0x0000001fff030819 */ /* 0x000fc80000011402 */
[----:B------:R-:W-:Y:S01]  /*22af0*/  @P0 LEA.HI R2, R3, R2, RZ, 0x7 ;  /* 0x0000000203020211 */ /* 0x000fe200078f38ff */
[----:B------:R-:W-:-:S03]  /*22b00*/  IMAD.MOV.U32 R3, RZ, RZ, R6 ;  /* 0x000000ffff037224 */ /* 0x000fc600078e0006 */
[----:B------:R-:W-:Y:S02]  /*22b10*/  @P0 SHF.R.S32.HI R3, RZ, 0x7, R2 ;  /* 0x00000007ff030819 */ /* 0x000fe40000011402 */
[----:B------:R-:W-:Y:S02]  /*22b20*/  PLOP3.LUT P0, PT, PT, PT, PT, 0x80, 0x0 ;  /* 0x000000000000781c */ /* 0x000fe40003f0f070 */
[----:B------:R-:W-:-:S13]  /*22b30*/  ISETP.GT.AND P3, PT, R3, R6, PT ;  /* 0x000000060300720c */ /* 0x000fda0003f64270 */
[----:B------:R-:W-:Y:S05]  /*22b40*/  @!P3 BRA `(.L_x_706) ;  /* 0x000000100008b947 */ /* 0x000fea0003800000 */
[----:B------:R-:W-:Y:S01]  /*22b50*/  UMOV UR4, 0xffffffff ;  /* 0xffffffff00047882 */ /* 0x000fe20000000000 */
[----:B------:R-:W-:Y:S02]  /*22b60*/  SEL R2, R26, RZ, !P2 ;  /* 0x000000ff1a027207 */ /* 0x000fe40005000000 */
[----:B------:R-:W-:Y:S05]  /*22b70*/  BRA.DIV UR4, `(.L_x_707) ;  /* 0x000000ca04047947 */ /* 0x000fea000b800000 */
[----:B------:R-:W0:Y:S02]  /*22b80*/  S2R R7, SR_TID.X ;  /* 0x0000000000077919 */ /* 0x000e240000002100 */
[----:B0-----:R-:W-:-:S04]  /*22b90*/  SHF.R.U32.HI R7, RZ, 0x5, R7 ;  /* 0x00000005ff077819 */ /* 0x001fc80000011607 */
[----:B------:R-:W-:-:S05]  /*22ba0*/  LOP3.LUT R7, R7, 0x3, RZ, 0xc0, !PT ;  /* 0x0000000307077812 */ /* 0x000fca00078ec0ff */
[----:B------:R0:W1:Y:S02]  /*22bb0*/  SHFL.IDX PT, R14, R7, RZ, 0x1f ;  /* 0x00001fff070e7589 */ /* 0x00006400000e0000 */
.L_x_1068:
[----:B-1----:R-:W-:Y:S02]  /*22bc0*/  ISETP.NE.AND P0, PT, R14, RZ, PT ;  /* 0x000000ff0e00720c */ /* 0x002fe40003f05270 */
[----:B------:R-:W-:-:S11]  /*22bd0*/  PLOP3.LUT P6, PT, PT, PT, PT, 0x8, 0x0 ;  /* 0x000000000000781c */ /* 0x000fd60003fce170 */
[----:B------:R-:W-:Y:S05]  /*22be0*/  @P0 BRA `(.L_x_708) ;  /* 0x00000000000c0947 */ /* 0x000fea0003800000 */
[----:B------:R-:W-:-:S03]  /*22bf0*/  UMOV UR4, 0xffffffff ;  /* 0xffffffff00047882 */ /* 0x000fc60000000000 */
[----:B------:R-:W-:Y:S05]  /*22c00*/  BRA.DIV UR4, `(.L_x_709) ;  /* 0x000000ca04147947 */ /* 0x000fea000b800000 */
[----:B------:R-:W-:-:S13]  /*22c10*/  ELECT P6, URZ, PT ;  /* 0x00000000003f782f */ /* 0x000fda00038c0000 */
.L_x_708:
[----:B0-----:R-:W2:Y:S01]  /*22c20*/  LDL R7, [R1+0x28] ;  /* 0x0000280001077983 */ /* 0x001ea20000100800 */
[----:B------:R-:W-:Y:S01]  /*22c30*/  BSSY B1, `(.L_x_710) ;  /* 0x0000008000017945 */ /* 0x000fe20003800000 */
[----:B--2---:R-:W-:-:S05]  /*22c40*/  VIADD R7, R7, 0x1 ;  /* 0x0000000107077836 */ /* 0x004fca0000000000 */
[----:B------:R-:W-:-:S04]  /*22c50*/  LEA.HI R8, R7, R7, RZ, 0x1 ;  /* 0x0000000707087211 */ /* 0x000fc800078f08ff */
[----:B------:R-:W-:-:S04]  /*22c60*/  LOP3.LUT R8, R8, 0xfffffffe, RZ, 0xc0, !PT ;  /* 0xfffffffe08087812 */ /* 0x000fc800078ec0ff */
[----:B------:R-:W-:-:S04]  /*22c70*/  IADD3 R7, R7, -R8, RZ ;  /* 0x8000000807077210 */ /* 0x000fc80007ffe0ff */
[----:B------:R-:W-:-:S04]  /*22c80*/  SHF.L.U32 R7, R7, 0x1f, RZ ;  /* 0x0000001f07077819 */ /* 0x000fc800000006ff */
[----:B------:R-:W0:Y:S02]  /*22c90*/  SYNCS.PHASECHK.TRANS64.TRYWAIT P0, [R16+URZ+0x38820], R7 ;  /* 0x03882007100075a7 */ /* 0x000e24000800017f */
[----:B0-----:R-:W-:Y:S05]  /*22ca0*/  @!P0 BRA `(.L_x_711) ;  /* 0x000000c8000c8947 */ /* 0x001fea0003800000 */
.L_x_1071:
[----:B------:R-:W-:Y:S05]  /*22cb0*/  BSYNC B1 ;  /* 0x0000000000017941 */ /* 0x000fea0003800000 */
.L_x_710:
[----:B------:R-:W-:Y:S04]  /*22cc0*/  BSSY B1, `(.L_x_712) ;  /* 0x000006c000017945 */ /* 0x000fe80003800000 */
[----:B------:R-:W-:Y:S05]  /*22cd0*/  @!P6 BRA `(.L_x_713) ;  /* 0x0000000400a8e947 */ /* 0x000fea0003800000 */
[----:B------:R-:W-:Y:S01]  /*22ce0*/  IMAD R11, R29, 0x8, R16 ;  /* 0x000000081d0b7824 */ /* 0x000fe200078e0210 */
[----:B------:R-:W-:Y:S01]  /*22cf0*/  SHF.L.U32 R10, R32, 0x1f, RZ ;  /* 0x0000001f200a7819 */ /* 0x000fe200000006ff */
[----:B------:R-:W1:Y:S01]  /*22d00*/  S2R R8, SR_TID.X ;  /* 0x0000000000087919 */ /* 0x000e620000002100 */
[----:B------:R-:W-:Y:S02]  /*22d10*/  BSSY B2, `(.L_x_714) ;  /* 0x0000005000027945 */ /* 0x000fe40003800000 */
[----:B------:R-:W2:Y:S01]  /*22d20*/  SYNCS.PHASECHK.TRANS64.TRYWAIT P0, [R11+URZ+0x388a0], R10 ;  /* 0x0388a00a0b0075a7 */ /* 0x000ea2000800017f */
[----:B-1----:R-:W-:-:S04]  /*22d30*/  LOP3.LUT R8, R8, 0x7f, RZ, 0xc0, !PT ;  /* 0x0000007f08087812 */ /* 0x002fc800078ec0ff */
[----:B------:R-:W-:Y:S01]  /*22d40*/  ISETP.NE.AND P2, PT, R8, RZ, PT ;  /* 0x000000ff0800720c */ /* 0x000fe20003f45270 */
[----:B--2---:R-:W-:-:S12]  /*22d50*/  @!P0 BRA `(.L_x_715) ;  /* 0x000000c400f48947 */ /* 0x004fd80003800000 */
.L_x_1072:
[----:B------:R-:W-:Y:S05]  /*22d60*/  BSYNC B2 ;  /* 0x0000000000027941 */ /* 0x000fea0003800000 */
.L_x_714:
[----:B------:R-:W-:Y:S04]  /*22d70*/  BSSY B2, `(.L_x_716) ;  /* 0x0000009000027945 */ /* 0x000fe80003800000 */
[----:B------:R-:W-:Y:S05]  /*22d80*/  @P2 BRA `(.L_x_717) ;  /* 0x00000000001c2947 */ /* 0x000fea0003800000 */
[----:B0-----:R-:W0:Y:S02]  /*22d90*/  S2R R7, SR_TID.X ;  /* 0x0000000000077919 */ /* 0x001e240000002100 */
[----:B0-----:R-:W-:Y:S01]  /*22da0*/  LOP3.LUT R8, R7, 0x1f, RZ, 0xc0, !PT ;  /* 0x0000001f07087812 */ /* 0x001fe200078ec0ff */
[----:B------:R-:W-:-:S03]  /*22db0*/  IMAD.MOV.U32 R7, RZ, RZ, 0x8000 ;  /* 0x00008000ff077424 */ /* 0x000fc600078e00ff */
[----:B------:R-:W-:Y:S01]  /*22dc0*/  ISETP.NE.AND P0, PT, R8, RZ, PT ;  /* 0x000000ff0800720c */ /* 0x000fe20003f05270 */
[----:B------:R2:W-:-:S12]  /*22dd0*/  SYNCS.ARRIVE.TRANS64 RZ, [R11+URZ+0x38890], R7 ;  /* 0x038890070bff79a7 */ /* 0x0005d8000800003f */
[----:B--2---:R-:W-:Y:S05]  /*22de0*/  @!P0 BRA `(.L_x_717) ;  /* 0x0000000000048947 */ /* 0x004fea0003800000 */
[----:B------:R-:W-:Y:S01]  /*22df0*/  BPT.TRAP 0x1 ;  /* 0x000000040000795c */ /* 0x000fe20000300000 */
.L_x_717:
[----:B------:R-:W-:Y:S05]  /*22e00*/  BSYNC B2 ;  /* 0x0000000000027941 */ /* 0x000fea0003800000 */
.L_x_716:
[----:B------:R-:W-:Y:S01]  /*22e10*/  IMAD.MOV.U32 R15, RZ, RZ, RZ ;  /* 0x000000ffff0f7224 */ /* 0x000fe200078e00ff */
[----:B------:R-:W-:Y:S01]  /*22e20*/  LEA R9, R29, R16, 0xf ;  /* 0x000000101d097211 */ /* 0x000fe200078e78ff */
[----:B------:R-:W-:Y:S01]  /*22e30*/  IMAD R8, R3, 0x80, R0 ;  /* 0x0000008003087824 */ /* 0x000fe200078e0200 */
[----:B------:R-:W-:Y:S01]  /*22e40*/  UIADD3 UR4, UP0, UR40, 0x570, URZ ;  /* 0x0000057028047890 */ /* 0x000fe2000ff1e03f */
[----:B------:R-:W-:Y:S01]  /*22e50*/  PLOP3.LUT P0, PT, PT, PT, PT, 0x80, 0x0 ;  /* 0x000000000000781c */ /* 0x000fe20003f0f070 */
[----:B0-----:R-:W-:Y:S01]  /*22e60*/  VIADD R7, R11, 0x38890 ;  /* 0x000388900b077836 */ /* 0x001fe20000000000 */
[----:B------:R-:W-:Y:S01]  /*22e70*/  R2UR UR10, R15 ;  /* 0x000000000f0a72ca */ /* 0x000fe200000e0000 */
[----:B------:R-:W-:Y:S01]  /*22e80*/  VIADD R8, R8, 0xffffff80 ;  /* 0xffffff8008087836 */ /* 0x000fe20000000000 */
[----:B------:R-:W-:Y:S01]  /*22e90*/  UIADD3.X UR5, URZ, UR41, URZ, UP0, !UPT ;  /* 0x000000293f057290 */ /* 0x000fe200087fe43f */
[----:B------:R-:W-:Y:S01]  /*22ea0*/  VIADD R12, R9, 0x28400 ;  /* 0x00028400090c7836 */ /* 0x000fe20000000000 */
[----:B------:R-:W-:Y:S01]  /*22eb0*/  UMOV UR6, 0x0 ;  /* 0x0000000000067882 */ /* 0x000fe20000000000 */
[----:B------:R-:W-:-:S10]  /*22ec0*/  UMOV UR7, 0x12f00000 ;  /* 0x12f0000000077882 */ /* 0x000fd40000000000 */
.L_x_718:
[----:B------:R-:W-:-:S13]  /*22ed0*/  @P0 ELECT P3, URZ, PT ;  /* 0x00000000003f082f */ /* 0x000fda0003860000 */
[----:B------:R-:W-:Y:S02]  /*22ee0*/  @P3 R2UR UR13, R2 ;  /* 0x00000000020d32ca */ /* 0x000fe400000e0000 */
[----:B------:R-:W-:Y:S02]  /*22ef0*/  @P3 R2UR UR12, R17 ;  /* 0x00000000110c32ca */ /* 0x000fe400000e0000 */
[----:B------:R-:W-:Y:S02]  /*22f00*/  @P3 R2UR UR11, R8 ;  /* 0x00000000080b32ca */ /* 0x000fe400000e0000 */
[----:B------:R-:W-:Y:S02]  /*22f10*/  @P3 R2UR UR9, R7 ;  /* 0x00000000070932ca */ /* 0x000fe400000e0000 */
[----:B------:R-:W-:Y:S02]  /*22f20*/  @P3 R2UR UR8, R12 ;  /* 0x000000000c0832ca */ /* 0x000fe400000e0000 */
[----:B------:R-:W-:-:S02]  /*22f30*/  @P3 PLOP3.LUT P0, PT, P3, PT, PT, 0x8, 0x0 ;  /* 0x000000000000381c */ /* 0x000fc40001f0e170 */
[----:B------:R-:W-:-:S09]  /*22f40*/  PLOP3.LUT P3, PT, PT, PT, PT, 0x8, 0x0 ;  /* 0x000000000000781c */ /* 0x000fd20003f6e170 */
[----:B------:R0:W-:Y:S02]  /*22f50*/  UTMALDG.4D [UR8], [UR4], desc[UR6] ;  /* 0x00000608040075b4 */ /* 0x0001e40008019000 */
[----:B0-----:R-:W-:Y:S05]  /*22f60*/  @P0 BRA.U.ANY `(.L_x_718) ;  /* 0xfffffffd00d80947 */ /* 0x001fea000393ffff */
[----:B------:R-:W-:Y:S01]  /*22f70*/  IMAD.MOV.U32 R14, RZ, RZ, 0x80 ;  /* 0x00000080ff0e7424 */ /* 0x000fe200078e00ff */
[----:B------:R-:W-:Y:S01]  /*22f80*/  PLOP3.LUT P0, PT, PT, PT, PT, 0x80, 0x0 ;  /* 0x000000000000781c */ /* 0x000fe20003f0f070 */
[----:B------:R-:W-:Y:S01]  /*22f90*/  UMOV UR6, 0x0 ;  /* 0x0000000000067882 */ /* 0x000fe20000000000 */
[----:B------:R-:W-:Y:S01]  /*22fa0*/  IADD3 R12, R9, 0x2c400, RZ ;  /* 0x0002c400090c7810 */ /* 0x000fe20007ffe0ff */
[----:B------:R-:W-:Y:S01]  /*22fb0*/  UMOV UR7, 0x12f00000 ;  /* 0x12f0000000077882 */ /* 0x000fe20000000000 */
[----:B------:R-:W-:-:S15]  /*22fc0*/  R2UR UR10, R14 ;  /* 0x000000000e0a72ca */ /* 0x000fde00000e0000 */
.L_x_719:
        /* <DEDUP_REMOVED lines=10> */
[----:B------:R-:W0:Y:S01]  /*23070*/  SYNCS.PHASECHK.TRANS64.TRYWAIT P0, [R11+URZ+0x388c0], R10 ;  /* 0x0388c00a0b0075a7 */ /* 0x000e22000800017f */
[----:B------:R-:W-:Y:S04]  /*23080*/  BSSY B2, `(.L_x_720) ;  /* 0x0000002000027945 */ /* 0x000fe80003800000 */
[----:B0-----:R-:W-:Y:S05]  /*23090*/  @!P0 BRA `(.L_x_721) ;  /* 0x000000c400388947 */ /* 0x001fea0003800000 */
.L_x_1073:
[----:B------:R-:W-:Y:S05]  /*230a0*/  BSYNC B2 ;  /* 0x0000000000027941 */ /* 0x000fea0003800000 */
.L_x_720:
[----:B------:R-:W-:Y:S01]  /*230b0*/  BSSY B2, `(.L_x_722) ;  /* 0x000000b000027945 */ /* 0x000fe20003800000 */
[----:B------:R-:W-:Y:S02]  /*230c0*/  IMAD.MOV.U32 R12, RZ, RZ, 0x0 ;  /* 0x00000000ff0c7424 */ /* 0x000fe400078e00ff */
[----:B------:R-:W-:Y:S01]  /*230d0*/  IMAD.MOV.U32 R13, RZ, RZ, 0x12f00000 ;  /* 0x12f00000ff0d7424 */ /* 0x000fe200078e00ff */
[----:B------:R-:W-:Y:S06]  /*230e0*/  @P2 BRA `(.L_x_723) ;  /* 0x00000000001c2947 */ /* 0x000fec0003800000 */
[----:B------:R-:W2:Y:S02]  /*230f0*/  S2R R7, SR_TID.X ;  /* 0x0000000000077919 */ /* 0x000ea40000002100 */
[----:B--2---:R-:W-:Y:S01]  /*23100*/  LOP3.LUT R20, R7, 0x1f, RZ, 0xc0, !PT ;  /* 0x0000001f07147812 */ /* 0x004fe200078ec0ff */
[----:B------:R-:W-:-:S03]  /*23110*/  IMAD.MOV.U32 R7, RZ, RZ, 0x8000 ;  /* 0x00008000ff077424 */ /* 0x000fc600078e00ff */
[----:B------:R-:W-:Y:S01]  /*23120*/  ISETP.NE.AND P0, PT, R20, RZ, PT ;  /* 0x000000ff1400720c */ /* 0x000fe20003f05270 */
[----:B------:R2:W-:-:S12]  /*23130*/  SYNCS.ARRIVE.TRANS64 RZ, [R11+URZ+0x388b0], R7 ;  /* 0x0388b0070bff79a7 */ /* 0x0005d8000800003f */
[----:B--2---:R-:W-:Y:S05]  /*23140*/  @!P0 BRA `(.L_x_723) ;  /* 0x0000000000048947 */ /* 0x004fea0003800000 */
[----:B------:R-:W-:Y:S01]  /*23150*/  BPT.TRAP 0x1 ;  /* 0x000000040000795c */ /* 0x000fe20000300000 */
.L_x_723:
[----:B------:R-:W-:Y:S05]  /*23160*/  BSYNC B2 ;  /* 0x0000000000027941 */ /* 0x000fea0003800000 */
.L_x_722:
[----:B------:R-:W-:Y:S01]  /*23170*/  R2UR UR10, R15 ;  /* 0x000000000f0a72ca */ /* 0x000fe200000e0000 */
[----:B------:R-:W-:Y:S01]  /*23180*/  UIADD3 UR4, UP0, UR40, 0x670, URZ ;  /* 0x0000067028047890 */ /* 0x000fe2000ff1e03f */
[----:B------:R-:W-:Y:S01]  /*23190*/  R2UR UR6, R12 ;  /* 0x000000000c0672ca */ /* 0x000fe200000e0000 */
[----:B01----:R-:W-:Y:S01]  /*231a0*/  VIADD R11, R11, 0x388b0 ;  /* 0x000388b00b0b7836 */ /* 0x003fe20000000000 */
[----:B------:R-:W-:Y:S01]  /*231b0*/  R2UR UR7, R13 ;  /* 0x000000000d0772ca */ /* 0x000fe200000e0000 */
[----:B------:R-:W-:Y:S01]  /*231c0*/  UIADD3.X UR5, URZ, UR41, URZ, UP0, !UPT ;  /* 0x000000293f057290 */ /* 0x000fe200087fe43f */
[----:B------:R-:W-:Y:S02]  /*231d0*/  PLOP3.LUT P0, PT, PT, PT, PT, 0x80, 0x0 ;  /* 0x000000000000781c */ /* 0x000fe40003f0f070 */
[----:B------:R-:W-:-:S11]  /*231e0*/  IADD3 R7, R9, 0x10400, RZ ;  /* 0x0001040009077810 */ /* 0x000fd60007ffe0ff */
.L_x_724:
        /* <DEDUP_REMOVED lines=10> */
[----:B------:R-:W-:Y:S01]  /*23290*/  R2UR UR10, R14 ;  /* 0x000000000e0a72ca */ /* 0x000fe200000e0000 */
[----:B------:R-:W-:Y:S01]  /*232a0*/  VIADD R9, R9, 0x14400 ;  /* 0x0001440009097836 */ /* 0x000fe20000000000 */
[----:B------:R-:W-:Y:S02]  /*232b0*/  R2UR UR6, R12 ;  /* 0x000000000c0672ca */ /* 0x000fe400000e0000 */
[----:B------:R-:W-:Y:S02]  /*232c0*/  R2UR UR7, R13 ;  /* 0x000000000d0772ca */ /* 0x000fe400000e0000 */
[----:B------:R-:W-:-:S13]  /*232d0*/  PLOP3.LUT P0, PT, PT, PT, PT, 0x80, 0x0 ;  /* 0x000000000000781c */ /* 0x000fda0003f0f070 */
.L_x_725:
        /* <DEDUP_REMOVED lines=9> */
[----:B-1----:R-:W-:Y:S05]  /*23370*/  @P0 BRA.U.ANY `(.L_x_725) ;  /* 0xfffffffd00d80947 */ /* 0x002fea000393ffff */
.L_x_713:
[----:B------:R-:W-:Y:S05]  /*23380*/  BSYNC B1 ;  /* 0x0000000000017941 */ /* 0x000fea0003800000 */
.L_x_712:
[----:B------:R-:W-:Y:S01]  /*23390*/  VIADD R11, R3, 0xfffffffe ;  /* 0xfffffffe030b7836 */ /* 0x000fe20000000000 */
[----:B------:R-:W-:Y:S01]  /*233a0*/  PLOP3.LUT P0, PT, PT, PT, PT, 0x8, 0x0 ;  /* 0x000000000000781c */ /* 0x000fe20003f0e170 */
[----:B------:R-:W-:-:S03]  /*233b0*/  VIADD R29, R29, 0x1 ;  /* 0x000000011d1d7836 */ /* 0x000fc60000000000 */
[----:B------:R-:W-:Y:S02]  /*233c0*/  ISETP.GE.AND P3, PT, R11, R6, PT ;  /* 0x000000060b00720c */ /* 0x000fe40003f66270 */
[----:B------:R-:W-:-:S04]  /*233d0*/  ISETP.NE.AND P2, PT, R29, 0x2, PT ;  /* 0x000000021d00780c */ /* 0x000fc80003f45270 */
[----:B------:R-:W-:Y:S02]  /*233e0*/  SEL R3, RZ, 0x1, P2 ;  /* 0x00000001ff037807 */ /* 0x000fe40001000000 */
[----:B------:R-:W-:Y:S02]  /*233f0*/  SEL R29, R29, RZ, P2 ;  /* 0x000000ff1d1d7207 */ /* 0x000fe40001000000 */
[----:B------:R-:W-:-:S03]  /*23400*/  LOP3.LUT R32, R32, R3, RZ, 0x3c, !PT ;  /* 0x0000000320207212 */ /* 0x000fc600078e3cff */
[----:B------:R-:W-:Y:S05]  /*23410*/  @!P3 BRA `(.L_x_706) ;  /* 0x0000000400d4b947 */ /* 0x000fea0003800000 */
.L_x_740:
[----:B------:R-:W-:Y:S05]  /*23420*/  YIELD ;  /* 0x0000000000007946 */ /* 0x000fea0003800000 */
        /* <DEDUP_REMOVED lines=10> */
.L_x_1074:
[----:B------:R-:W-:Y:S05]  /*234d0*/  BSYNC B2 ;  /* 0x0000000000027941 */ /* 0x000fea0003800000 */
.L_x_728:
[----:B------:R-:W-:Y:S04]  /*234e0*/  BSSY B2, `(.L_x_730) ;  /* 0x0000009000027945 */ /* 0x000fe80003800000 */
[----:B------:R-:W-:Y:S05]  /*234f0*/  @P3 BRA `(.L_x_731) ;  /* 0x00000000001c3947 */ /* 0x000fea0003800000 */
[----:B------:R-:W0:Y:S02]  /*23500*/  S2R R3, SR_TID.X ;  /* 0x0000000000037919 */ /* 0x000e240000002100 */
[----:B0-----:R-:W-:Y:S02]  /*23510*/  LOP3.LUT R7, R3, 0x1f, RZ, 0xc0, !PT ;  /* 0x0000001f03077812 */ /* 0x001fe400078ec0ff */
[----:B------:R-:W-:Y:S02]  /*23520*/  MOV R3, 0x8000 ;  /* 0x0000800000037802 */ /* 0x000fe40000000f00 */
[----:B------:R-:W-:Y:S02]  /*23530*/  ISETP.NE.AND P2, PT, R7, RZ, PT ;  /* 0x000000ff0700720c */ /* 0x000fe40003f45270 */
[----:B------:R2:W-:Y:S11]  /*23540*/  SYNCS.ARRIVE.TRANS64 RZ, [R10+URZ+0x38890], R3 ;  /* 0x038890030aff79a7 */ /* 0x0005f6000800003f */
[----:B--2---:R-:W-:Y:S05]  /*23550*/  @!P2 BRA `(.L_x_731) ;  /* 0x000000000004a947 */ /* 0x004fea0003800000 */
[----:B------:R-:W-:Y:S01]  /*23560*/  BPT.TRAP 0x1 ;  /* 0x000000040000795c */ /* 0x000fe20000300000 */
.L_x_731:
[----:B------:R-:W-:Y:S05]  /*23570*/  BSYNC B2 ;  /* 0x0000000000027941 */ /* 0x000fea0003800000 */
.L_x_730:
[----:B------:R-:W-:Y:S01]  /*23580*/  IMAD.MOV.U32 R14, RZ, RZ, RZ ;  /* 0x000000ffff0e7224 */ /* 0x000fe200078e00ff */
[----:B------:R-:W-:Y:S01]  /*23590*/  UIADD3 UR4, UP0, UR40, 0x570, URZ ;  /* 0x0000057028047890 */ /* 0x000fe2000ff1e03f */
[----:B------:R-:W-:Y:S01]  /*235a0*/  IMAD R8, R29, 0x8000, R16 ;  /* 0x000080001d087824 */ /* 0x000fe200078e0210 */
[----:B------:R-:W-:Y:S01]  /*235b0*/  PLOP3.LUT P2, PT, PT, PT, PT, 0x80, 0x0 ;  /* 0x000000000000781c */ /* 0x000fe20003f4f070 */
[----:B0-----:R-:W-:Y:S01]  /*235c0*/  IMAD R7, R11, 0x80, R0 ;  /* 0x000000800b077824 */ /* 0x001fe200078e0200 */
[----:B------:R-:W-:Y:S01]  /*235d0*/  R2UR UR10, R14 ;  /* 0x000000000e0a72ca */ /* 0x000fe200000e0000 */
[----:B------:R-:W-:Y:S01]  /*235e0*/  VIADD R3, R10, 0x38890 ;  /* 0x000388900a037836 */ /* 0x000fe20000000000 */
[----:B------:R-:W-:Y:S01]  /*235f0*/  IADD3 R12, R8, 0x28400, RZ ;  /* 0x00028400080c7810 */ /* 0x000fe20007ffe0ff */
[----:B------:R-:W-:Y:S01]  /*23600*/  UIADD3.X UR5, URZ, UR41, URZ, UP0, !UPT ;  /* 0x000000293f057290 */ /* 0x000fe200087fe43f */
[----:B------:R-:W-:Y:S01]  /*23610*/  UMOV UR6, 0x0 ;  /* 0x0000000000067882 */ /* 0x000fe20000000000 */
[----:B------:R-:W-:-:S10]  /*23620*/  UMOV UR7, 0x12f00000 ;  /* 0x12f0000000077882 */ /* 0x000fd40000000000 */
.L_x_732:
        /* <DEDUP_REMOVED lines=12> */
[----:B------:R-:W-:Y:S01]  /*236f0*/  VIADD R12, R8, 0x2c400 ;  /* 0x0002c400080c7836 */ /* 0x000fe20000000000 */
[----:B------:R-:W-:Y:S01]  /*23700*/  UMOV UR6, 0x0 ;  /* 0x0000000000067882 */ /* 0x000fe20000000000 */
[----:B------:R-:W-:Y:S01]  /*23710*/  UMOV UR7, 0x12f00000 ;  /* 0x12f0000000077882 */ /* 0x000fe20000000000 */
[----:B------:R-:W-:-:S15]  /*23720*/  R2UR UR10, R15 ;  /* 0x000000000f0a72ca */ /* 0x000fde00000e0000 */
.L_x_733:
        /* <DEDUP_REMOVED lines=13> */
.L_x_1075:
[----:B------:R-:W-:Y:S05]  /*23800*/  BSYNC B2 ;  /* 0x0000000000027941 */ /* 0x000fea0003800000 */
.L_x_734:
[----:B------:R-:W-:Y:S01]  /*23810*/  BSSY B2, `(.L_x_736) ;  /* 0x000000b000027945 */ /* 0x000fe20003800000 */
[----:B------:R-:W-:Y:S02]  /*23820*/  IMAD.MOV.U32 R12, RZ, RZ, 0x0 ;  /* 0x00000000ff0c7424 */ /* 0x000fe400078e00ff */
[----:B------:R-:W-:Y:S01]  /*23830*/  IMAD.MOV.U32 R13, RZ, RZ, 0x12f00000 ;  /* 0x12f00000ff0d7424 */ /* 0x000fe200078e00ff */
[----:B------:R-:W-:Y:S06]  /*23840*/  @P3 BRA `(.L_x_737) ;  /* 0x00000000001c3947 */ /* 0x000fec0003800000 */
[----:B------:R-:W2:Y:S02]  /*23850*/  S2R R3, SR_TID.X ;  /* 0x0000000000037919 */ /* 0x000ea40000002100 */
[----:B--2---:R-:W-:Y:S02]  /*23860*/  LOP3.LUT R20, R3, 0x1f, RZ, 0xc0, !PT ;  /* 0x0000001f03147812 */ /* 0x004fe400078ec0ff */
[----:B------:R-:W-:Y:S02]  /*23870*/  MOV R3, 0x8000 ;  /* 0x0000800000037802 */ /* 0x000fe40000000f00 */
[----:B------:R-:W-:Y:S02]  /*23880*/  ISETP.NE.AND P2, PT, R20, RZ, PT ;  /* 0x000000ff1400720c */ /* 0x000fe40003f45270 */
[----:B------:R2:W-:Y:S11]  /*23890*/  SYNCS.ARRIVE.TRANS64 RZ, [R10+URZ+0x388b0], R3 ;  /* 0x0388b0030aff79a7 */ /* 0x0005f6000800003f */
[----:B--2---:R-:W-:Y:S05]  /*238a0*/  @!P2 BRA `(.L_x_737) ;  /* 0x000000000004a947 */ /* 0x004fea0003800000 */
[----:B------:R-:W-:Y:S01]  /*238b0*/  BPT.TRAP 0x1 ;  /* 0x000000040000795c */ /* 0x000fe20000300000 */
.L_x_737:
[----:B------:R-:W-:Y:S05]  /*238c0*/  BSYNC B2 ;  /* 0x0000000000027941 */ /* 0x000fea0003800000 */
.L_x_736:
[----:B------:R-:W-:Y:S01]  /*238d0*/  R2UR UR10, R14 ;  /* 0x000000000e0a72ca */ /* 0x000fe200000e0000 */
[----:B------:R-:W-:Y:S01]  /*238e0*/  UIADD3 UR4, UP0, UR40, 0x670, URZ ;  /* 0x0000067028047890 */ /* 0x000fe2000ff1e03f */
[----:B------:R-:W-:Y:S01]  /*238f0*/  R2UR UR6, R12 ;  /* 0x000000000c0672ca */ /* 0x000fe200000e0000 */
[----:B01----:R-:W-:Y:S01]  /*23900*/  VIADD R10, R10, 0x388b0 ;  /* 0x000388b00a0a7836 */ /* 0x003fe20000000000 */
[----:B------:R-:W-:Y:S01]  /*23910*/  R2UR UR7, R13 ;  /* 0x000000000d0772ca */ /* 0x000fe200000e0000 */
[----:B------:R-:W-:Y:S01]  /*23920*/  VIADD R3, R8, 0x10400 ;  /* 0x0001040008037836 */ /* 0x000fe20000000000 */
[----:B------:R-:W-:Y:S01]  /*23930*/  PLOP3.LUT P2, PT, PT, PT, PT, 0x80, 0x0 ;  /* 0x000000000000781c */ /* 0x000fe20003f4f070 */
[----:B------:R-:W-:-:S12]  /*23940*/  UIADD3.X UR5, URZ, UR41, URZ, UP0, !UPT ;  /* 0x000000293f057290 */ /* 0x000fd800087fe43f */
.L_x_738:
        /* <DEDUP_REMOVED lines=15> */
.L_x_739:
        /* <DEDUP_REMOVED lines=10> */
.L_x_727:
[----:B------:R-:W-:Y:S05]  /*23ae0*/  BSYNC B1 ;  /* 0x0000000000017941 */ /* 0x000fea0003800000 */
.L_x_726:
[----:B------:R-:W-:Y:S01]  /*23af0*/  ISETP.GT.AND P3, PT, R11, R6, PT ;  /* 0x000000060b00720c */ /* 0x000fe20003f64270 */
[----:B------:R-:W-:Y:S01]  /*23b00*/  VIADD R29, R29, 0x1 ;  /* 0x000000011d1d7836 */ /* 0x000fe20000000000 */
[----:B------:R-:W-:-:S04]  /*23b10*/  IADD3 R11, R11, -0x1, RZ ;  /* 0xffffffff0b0b7810 */ /* 0x000fc80007ffe0ff */
[----:B------:R-:W-:-:S04]  /*23b20*/  ISETP.NE.AND P2, PT, R29, 0x2, PT ;  /* 0x000000021d00780c */ /* 0x000fc80003f45270 */
[----:B------:R-:W-:Y:S02]  /*23b30*/  SEL R3, RZ, 0x1, P2 ;  /* 0x00000001ff037807 */ /* 0x000fe40001000000 */
[----:B------:R-:W-:Y:S02]  /*23b40*/  SEL R29, R29, RZ, P2 ;  /* 0x000000ff1d1d7207 */ /* 0x000fe40001000000 */
[----:B------:R-:W-:Y:S01]  /*23b50*/  LOP3.LUT R32, R32, R3, RZ, 0x3c, !PT ;  /* 0x0000000320207212 */ /* 0x000fe200078e3cff */
[----:B------:R-:W-:Y:S06]  /*23b60*/  @P3 BRA `(.L_x_740) ;  /* 0xfffffff8002c3947 */ /* 0x000fec000383ffff */
.L_x_706:
[----:B------:R-:W-:Y:S05]  /*23b70*/  BSYNC B0 ;  /* 0x0000000000007941 */ /* 0x000fea0003800000 */
.L_x_705:
[----:B------:R-:W-:Y:S05]  /*23b80*/  @!P0 WARPSYNC.ALL ;  /* 0x0000000000008948 */ /* 0x000fea0003800000 */
[----:B------:R-:W-:Y:S01]  /*23b90*/  @!P0 BAR.SYNC.DEFER_BLOCKING 0xc, 0x180 ;  /* 0x0306000000008b1d */ /* 0x000fe20000010000 */
[----:B------:R-:W-:-:S05]  /*23ba0*/  IMAD.MOV.U32 R0, RZ, RZ, RZ ;  /* 0x000000ffff007224 */ /* 0x000fca00078e00ff */
[----:B------:R-:W-:Y:S04]  /*23bb0*/  BSSY B0, `(.L_x_741) ;  /* 0x000001e000007945 */ /* 0x000fe80003800000 */
[----:B------:R-:W-:Y:S05]  /*23bc0*/  @!P1 BRA `(.L_x_742) ;  /* 0x0000000000709947 */ /* 0x000fea0003800000 */
[----:B------:R-:W-:-:S13]  /*23bd0*/  ISETP.NE.AND P0, PT, R5, RZ, PT ;  /* 0x000000ff0500720c */ /* 0x000fda0003f05270 */
[----:B------:R-:W1:Y:S02]  /*23be0*/  @!P0 LDC R5, c[0x0][0x9f0] ;  /* 0x00027c00ff058b82 */ /* 0x000e640000000800 */
[-C--:B-1----:R-:W-:Y:S02]  /*23bf0*/  IABS R0, R5.reuse ;  /* 0x0000000500007213 */ /* 0x082fe40000000000 */
[----:B0-----:R-:W-:Y:S02]  /*23c00*/  IABS R7, R5 ;  /* 0x0000000500077213 */ /* 0x001fe40000000000 */
[----:B------:R-:W0:Y:S02]  /*23c10*/  I2F.RP R2, R0 ;  /* 0x0000000000027306 */ /* 0x000e240000209400 */
[----:B------:R-:W-:-:S06]  /*23c20*/  IADD3 R7, RZ, -R7, RZ ;  /* 0x80000007ff077210 */ /* 0x000fcc0007ffe0ff */
[----:B0-----:R-:W0:Y:S02]  /*23c30*/  MUFU.RCP R2, R2 ;  /* 0x0000000200027308 */ /* 0x001e240000001000 */
[----:B0-----:R-:W-:-:S06]  /*23c40*/  VIADD R2, R2, 0xffffffe ;  /* 0x0ffffffe02027836 */ /* 0x001fcc0000000000 */
[----:B------:R-:W0:Y:S02]  /*23c50*/  F2I.FTZ.U32.TRUNC.NTZ R3, R2 ;  /* 0x0000000200037305 */ /* 0x000e24000021f000 */
[----:B0-----:R-:W-:-:S04]  /*23c60*/  IMAD.MOV R2, RZ, RZ, -R3 ;  /* 0x000000ffff027224 */ /* 0x001fc800078e0a03 */
[----:B------:R-:W-:Y:S02]  /*23c70*/  IMAD R6, R2, R0, RZ ;  /* 0x0000000002067224 */ /* 0x000fe400078e02ff */
[----:B------:R-:W-:-:S04]  /*23c80*/  IMAD.MOV.U32 R2, RZ, RZ, RZ ;  /* 0x000000ffff027224 */ /* 0x000fc800078e00ff */
[----:B------:R-:W-:Y:S01]  /*23c90*/  IMAD.HI.U32 R6, R3, R6, R2 ;  /* 0x0000000603067227 */ /* 0x000fe200078e0002 */
[----:B------:R-:W-:-:S04]  /*23ca0*/  IADD3 R3, R4, -0x1, R5 ;  /* 0xffffffff04037810 */ /* 0x000fc80007ffe005 */
[----:B------:R-:W-:Y:S02]  /*23cb0*/  IABS R2, R3 ;  /* 0x0000000300027213 */ /* 0x000fe40000000000 */
[----:B------:R-:W-:-:S03]  /*23cc0*/  LOP3.LUT R3, R3, R5, RZ, 0x3c, !PT ;  /* 0x0000000503037212 */ /* 0x000fc600078e3cff */
[----:B------:R-:W-:Y:S01]  /*23cd0*/  IMAD.HI.U32 R6, R6, R2, RZ ;  /* 0x0000000206067227 */ /* 0x000fe200078e00ff */
[----:B------:R-:W-:-:S03]  /*23ce0*/  ISETP.GE.AND P2, PT, R3, RZ, PT ;  /* 0x000000ff0300720c */ /* 0x000fc60003f46270 */
[----:B------:R-:W-:-:S05]  /*23cf0*/  IMAD R2, R6, R7, R2 ;  /* 0x0000000706027224 */ /* 0x000fca00078e0202 */
[----:B------:R-:W-:-:S13]  /*23d00*/  ISETP.GT.U32.AND P1, PT, R0, R2, PT ;  /* 0x000000020000720c */ /* 0x000fda0003f24070 */
[----:B------:R-:W-:Y:S02]  /*23d10*/  @!P1 IMAD.IADD R2, R2, 0x1, -R0 ;  /* 0x0000000102029824 */ /* 0x000fe400078e0a00 */
[----:B------:R-:W-:Y:S01]  /*23d20*/  @!P1 VIADD R6, R6, 0x1 ;  /* 0x0000000106069836 */ /* 0x000fe20000000000 */
[----:B------:R-:W-:Y:S02]  /*23d30*/  ISETP.NE.AND P1, PT, R5, RZ, PT ;  /* 0x000000ff0500720c */ /* 0x000fe40003f25270 */
[----:B------:R-:W-:-:S13]  /*23d40*/  ISETP.GE.U32.AND P0, PT, R2, R0, PT ;  /* 0x000000000200720c */ /* 0x000fda0003f06070 */
[----:B------:R-:W-:-:S04]  /*23d50*/  @P0 VIADD R6, R6, 0x1 ;  /* 0x0000000106060836 */ /* 0x000fc80000000000 */
[----:B------:R-:W-:-:S05]  /*23d60*/  IMAD.MOV.U32 R0, RZ, RZ, R6 ;  /* 0x000000ffff007224 */ /* 0x000fca00078e0006 */
[----:B------:R-:W-:Y:S02]  /*23d70*/  @!P2 IADD3 R0, -R0, RZ, RZ ;  /* 0x000000ff0000a210 */ /* 0x000fe40007ffe1ff */
[----:B------:R-:W-:-:S07]  /*23d80*/  @!P1 LOP3.LUT R0, RZ, R5, RZ, 0x33, !PT ;  /* 0x00000005ff009212 */ /* 0x000fce00078e33ff */
.L_x_742:
[----:B------:R-:W-:Y:S05]  /*23d90*/  BSYNC B0 ;  /* 0x0000000000007941 */ /* 0x000fea0003800000 */
.L_x_741:
[----:B------:R-:W-:-:S05]  /*23da0*/  IMAD R35, R35, R0, RZ ;  /* 0x0000000023237224 */ /* 0x000fca00078e02ff */
[----:B------:R-:W-:-:S04]  /*23db0*/  VIADDMNMX R2, R35, R0, R4, PT ;  /* 0x0000000023027246 */ /* 0x000fc80003800104 */
[----:B------:R-:W-:Y:S01]  /*23dc0*/  ISETP.GT.AND P0, PT, R2, R35, PT ;  /* 0x000000230200720c */ /* 0x000fe20003f04270 */
[----:B------:R1:W-:-:S12]  /*23dd0*/  STL [R1+0x1c], R2 ;  /* 0x00001c0201007387 */ /* 0x0003d80000100800 */
[----:B-1----:R-:W-:Y:S05]  /*23de0*/  @P0 BRA `(.L_x_743) ;  /* 0x0000000000440947 */ /* 0x002fea0003800000 */
        /* <DEDUP_REMOVED lines=13> */
[----:B0-----:R-:W0:Y:S01]  /*23ec0*/  POPC R7, R4 ;  /* 0x0000000400077309 */ /* 0x001e220000000000 */
[----:B--2---:R-:W0:Y:S02]  /*23ed0*/  SHFL.IDX PT, R0, R3, R0, 0x1f ;  /* 0x00001f0003007589 */ /* 0x004e2400000e0000 */
[----:B0-----:R-:W-:Y:S01]  /*23ee0*/  IADD3 R24, R0, UR39, R7 ;  /* 0x0000002700187c10 */ /* 0x001fe2000fffe007 */
[----:B------:R-:W-:Y:S06]  /*23ef0*/  BRA `(.L_x_744) ;  /* 0x00000048001c7947 */ /* 0x000fec0003800000 */
.L_x_743:
        /* <DEDUP_REMOVED lines=8> */
[----:B------:R-:W-:Y:S01]  /*23f80*/  IMAD.U32 R4, RZ, RZ, UR6 ;  /* 0x00000006ff047e24 */ /* 0x000fe2000f8e00ff */
[----:B0-----:R-:W-:Y:S01]  /*23f90*/  MOV R7, UR9 ;  /* 0x0000000900077c02 */ /* 0x001fe20008000f00 */
[----:B------:R-:W0:Y:S01]  /*23fa0*/  LDC.64 R2, c[0x4][R2] ;  /* 0x0100000002027b82 */ /* 0x000e220000000a00 */
[----:B------:R-:W-:Y:S01]  /*23fb0*/  IMAD.U32 R5, RZ, RZ, UR7 ;  /* 0x00000007ff057e24 */ /* 0x000fe2000f8e00ff */
[----:B------:R-:W-:Y:S01]  /*23fc0*/  MOV R13, RZ ;  /* 0x000000ff000d7202 */ /* 0x000fe20000000f00 */
[----:B------:R-:W-:Y:S02]  /*23fd0*/  IMAD.U32 R6, RZ, RZ, UR8 ;  /* 0x00000008ff067e24 */ /* 0x000fe4000f8e00ff */
[----:B------:R-:W-:-:S02]  /*23fe0*/  IMAD.U32 R10, RZ, RZ, UR4 ;  /* 0x00000004ff0a7e24 */ /* 0x000fc4000f8e00ff */
[----:B------:R-:W-:Y:S02]  /*23ff0*/  IMAD.U32 R11, RZ, RZ, UR5 ;  /* 0x00000005ff0b7e24 */ /* 0x000fe4000f8e00ff */
[----:B------:R-:W-:Y:S02]  /*24000*/  IMAD.MOV.U32 R8, RZ, RZ, 0x70 ;  /* 0x00000070ff087424 */ /* 0x000fe400078e00ff */
[----:B------:R-:W-:-:S07]  /*24010*/  IMAD.MOV.U32 R12, RZ, RZ, 0x1 ;  /* 0x00000001ff0c7424 */ /* 0x000fce00078e00ff */
[----:B------:R-:W-:-:S07]  /*24020*/  LEPC R20, `(.L_x_746) ;  /* 0x000000001014794e */ /* 0x000fce0000000000 */
[----:B0-----:R-:W-:Y:S05]  /*24030*/  CALL.ABS.NOINC R2 ;  /* 0x0000000002007343 */ /* 0x001fea0003c00000 */
.L_x_746:
[----:B------:R-:W-:Y:S05]  /*24040*/  BSYNC B6 ;  /* 0x0000000000067941 */ /* 0x000fea0003800000 */
.L_x_745:
[----:B------:R-:W2:Y:S01]  /*24050*/  LDL.LU R2, [R1] ;  /* 0x0000000001027983 */ /* 0x000ea20000300800 */
[----:B------:R-:W-:Y:S01]  /*24060*/  VIADD R0, R16, 0x10400 ;  /* 0x0001040010007836 */ /* 0x000fe20000000000 */
[----:B------:R-:W-:Y:S04]  /*24070*/  BSSY B6, `(.L_x_747) ;  /* 0x0000016000067945 */ /* 0x000fe80003800000 */
[----:B------:R-:W-:Y:S02]  /*24080*/  LOP3.LUT P0, RZ, R0, 0x3ff, RZ, 0xc0, !PT ;  /* 0x000003ff00ff7812 */ /* 0x000fe4000780c0ff */
[----:B--2---:R-:W-:-:S11]  /*24090*/  LOP3.LUT R2, R2, 0xfffffffe, RZ, 0xc0, !PT ;  /* 0xfffffffe02027812 */ /* 0x004fd600078ec0ff */
[----:B------:R-:W-:-:S05]  /*240a0*/  @P0 LOP3.LUT R2, R2, 0x1, RZ, 0xfc, !PT ;  /* 0x0000000102020812 */ /* 0x000fca00078efcff */
[----:B------:R1:W-:Y:S01]  /*240b0*/  STL [R1], R2 ;  /* 0x0000000201007387 */ /* 0x0003e20000100800 */
[----:B------:R-:W-:Y:S05]  /*240c0*/  @!P0 BRA `(.L_x_748) ;  /* 0x0000000000408947 */ /* 0x000fea0003800000 */
[----:B-1----:R-:W-:Y:S01]  /*240d0*/  MOV R2, 0x0 ;  /* 0x0000000000027802 */ /* 0x002fe20000000f00 */
        /* <DEDUP_REMOVED lines=15> */
.L_x_748:
[----:B------:R-:W-:Y:S05]  /*241d0*/  BSYNC B6 ;  /* 0x0000000000067941 */ /* 0x000fea0003800000 */
.L_x_747:
[----:B------:R-:W-:Y:S01]  /*241e0*/  VIADD R0, R16, 0x400 ;  /* 0x0000040010007836 */ /* 0x000fe20000000000 */
[----:B------:R-:W-:Y:S04]  /*241f0*/  BSSY B6, `(.L_x_749) ;  /* 0x0000013000067945 */ /* 0x000fe80003800000 */
[----:B------:R-:W-:-:S13]  /*24200*/  LOP3.LUT P0, RZ, R0, 0x3ff, RZ, 0xc0, !PT ;  /* 0x000003ff00ff7812 */ /* 0x000fda000780c0ff */
        /* <DEDUP_REMOVED lines=17> */
.L_x_750:
[----:B------:R-:W-:Y:S05]  /*24320*/  BSYNC B6 ;  /* 0x0000000000067941 */ /* 0x000fea0003800000 */
.L_x_749:
[----:B-1----:R-:W2:Y:S01]  /*24330*/  LDL R2, [R1] ;  /* 0x0000000001027983 */ /* 0x002ea20000100800 */
[----:B------:R-:W-:Y:S01]  /*24340*/  BSSY B6, `(.L_x_751) ;  /* 0x0000013000067945 */ /* 0x000fe20003800000 */
[----:B--2---:R-:W-:-:S13]  /*24350*/  LOP3.LUT P6, RZ, R2, 0x1, RZ, 0xc0, !PT ;  /* 0x0000000102ff7812 */ /* 0x004fda00078cc0ff */
[----:B------:R-:W-:Y:S05]  /*24360*/  @!P6 BRA `(.L_x_752) ;  /* 0x000000000040e947 */ /* 0x000fea0003800000 */
[----:B------:R-:W-:Y:S01]  /*24370*/  MOV R2, 0x0 ;  /* 0x0000000000027802 */ /* 0x000fe20000000f00 */
[----:B------:R-:W-:Y:S01]  /*24380*/  ULDC.64 UR4, c[0x4][0xc0] ;  /* 0x0100300000047ab9 */ /* 0x000fe20000000a00 */
[----:B------:R-:W-:Y:S01]  /*24390*/  ULDC.64 UR6, c[0x4][0xc8] ;  /* 0x0100320000067ab9 */ /* 0x000fe20000000a00 */
[----:B------:R-:W-:Y:S01]  /*243a0*/  ULDC.64 UR8, c[0x4][0x20] ;  /* 0x0100080000087ab9 */ /* 0x000fe20000000a00 */
[----:B------:R-:W-:Y:S01]  /*243b0*/  IMAD.U32 R4, RZ, RZ, UR4 ;  /* 0x00000004ff047e24 */ /* 0x000fe2000f8e00ff */
[----:B------:R-:W-:Y:S01]  /*243c0*/  MOV R10, UR8 ;  /* 0x00000008000a7c02 */ /* 0x000fe20008000f00 */
[----:B------:R-:W1:Y:S01]  /*243d0*/  LDC.64 R2, c[0x4][R2] ;  /* 0x0100000002027b82 */ /* 0x000e620000000a00 */
[----:B------:R-:W-:Y:S02]  /*243e0*/  IMAD.U32 R5, RZ, RZ, UR5 ;  /* 0x00000005ff057e24 */ /* 0x000fe4000f8e00ff */
[----:B------:R-:W-:Y:S02]  /*243f0*/  IMAD.U32 R6, RZ, RZ, UR6 ;  /* 0x00000006ff067e24 */ /* 0x000fe4000f8e00ff */
[----:B0-----:R-:W-:-:S02]  /*24400*/  IMAD.U32 R7, RZ, RZ, UR7 ;  /* 0x00000007ff077e24 */ /* 0x001fc4000f8e00ff */
[----:B------:R-:W-:Y:S02]  /*24410*/  IMAD.U32 R11, RZ, RZ, UR9 ;  /* 0x00000009ff0b7e24 */ /* 0x000fe4000f8e00ff */
[----:B------:R-:W-:Y:S02]  /*24420*/  IMAD.MOV.U32 R8, RZ, RZ, 0x70 ;  /* 0x00000070ff087424 */ /* 0x000fe400078e00ff */
[----:B------:R-:W-:Y:S02]  /*24430*/  IMAD.MOV.U32 R12, RZ, RZ, 0x1 ;  /* 0x00000001ff0c7424 */ /* 0x000fe400078e00ff */
[----:B------:R-:W-:-:S07]  /*24440*/  IMAD.MOV.U32 R13, RZ, RZ, RZ ;  /* 0x000000ffff0d7224 */ /* 0x000fce00078e00ff */
[----:B------:R-:W-:-:S07]  /*24450*/  LEPC R20, `(.L_x_752) ;  /* 0x000000001014794e */ /* 0x000fce0000000000 */
[----:B-1----:R-:W-:Y:S05]  /*24460*/  CALL.ABS.NOINC R2 ;  /* 0x0000000002007343 */ /* 0x002fea0003c00000 */
.L_x_752:
[----:B------:R-:W-:Y:S05]  /*24470*/  BSYNC B6 ;  /* 0x0000000000067941 */ /* 0x000fea0003800000 */
.L_x_751:
[----:B------:R-:W2:Y:S01]  /*24480*/  LDL.LU R2, [R1] ;  /* 0x0000000001027983 */ /* 0x000ea20000300800 */
[----:B------:R-:W-:Y:S01]  /*24490*/  ULDC.64 UR4, c[0x0][0x9f8] ;  /* 0x00027e0000047ab9 */ /* 0x000fe20000000a00 */
[----:B------:R-:W1:Y:S02]  /*244a0*/  LDC R8, c[0x0][0x430] ;  /* 0x00010c00ff087b82 */ /* 0x000e640000000800 */
[----:B------:R-:W0:Y:S01]  /*244b0*/  LDL R0, [R1+0x1c] ;  /* 0x00001c0001007983 */ /* 0x000e220000100800 */
[----:B------:R-:W-:Y:S01]  /*244c0*/  ISETP.NE.U32.AND P0, PT, RZ, UR4, PT ;  /* 0x00000004ff007c0c */ /* 0x000fe2000bf05070 */
[----:B------:R-:W3:Y:S03]  /*244d0*/  S2R R21, SR_TID.X ;  /* 0x0000000000157919 */ /* 0x000ee60000002100 */
[----:B------:R-:W-:Y:S01]  /*244e0*/  ISETP.NE.AND.EX P0, PT, RZ, UR5, PT, P0 ;  /* 0x00000005ff007c0c */ /* 0x000fe2000bf05300 */
[----:B------:R-:W4:Y:S01]  /*244f0*/  LDC R10, c[0x0][0x2f4] ;  /* 0x0000bd00ff0a7b82 */ /* 0x000f220000000800 */
[----:B--2---:R-:W-:-:S02]  /*24500*/  MOV R20, R2 ;  /* 0x0000000200147202 */ /* 0x004fc40000000f00 */
[----:B------:R-:W2:Y:S02]  /*24510*/  S2R R2, SR_TID.X ;  /* 0x0000000000027919 */ /* 0x000ea40000002100 */
[----:B--2---:R-:W-:-:S07]  /*24520*/  LOP3.LUT R4, R2, 0x7f, RZ, 0xc0, !PT ;  /* 0x0000007f02047812 */ /* 0x004fce00078ec0ff */
[----:B------:R-:W-:Y:S01]  /*24530*/  @P0 IADD3 R2, P1, R19, UR4, RZ ;  /* 0x0000000413020c10 */ /* 0x000fe2000ff3e0ff */
[----:B---3--:R-:W-:Y:S01]  /*24540*/  IMAD.SHL.U32 R21, R21, 0x10, RZ ;  /* 0x0000001015157824 */ /* 0x008fe200078e00ff */
[----:B------:R-:W-:Y:S02]  /*24550*/  SHF.R.U32.HI R4, RZ, 0x3, R4 ;  /* 0x00000003ff047819 */ /* 0x000fe40000011604 */
[----:B------:R-:W-:-:S05]  /*24560*/  @P0 IADD3.X R3, R22, UR5, RZ, P1, !PT ;  /* 0x0000000516030c10 */ /* 0x000fca0008ffe4ff */
[----:B------:R2:W3:Y:S01]  /*24570*/  @P0 LDG.E R26, desc[UR36][R2.64] ;  /* 0x00000024021a0981 */ /* 0x0004e2000c1e1900 */
[----:B-1----:R-:W-:Y:S02]  /*24580*/  ISETP.NE.AND P1, PT, R8, 0x1, PT ;  /* 0x000000010800780c */ /* 0x002fe40003f25270 */
[----:B------:R-:W-:Y:S02]  /*24590*/  LOP3.LUT R21, R4, 0x70, R21, 0xf8, !PT ;  /* 0x0000007004157812 */ /* 0x000fe400078ef815 */
[----:B0-----:R-:W-:-:S04]  /*245a0*/  LEA R7, R0, 0xffffff80, 0x7 ;  /* 0xffffff8000077811 */ /* 0x001fc800078e38ff */
[----:B------:R-:W-:-:S04]  /*245b0*/  LOP3.LUT R5, R21, R7, RZ, 0xfc, !PT ;  /* 0x0000000715057212 */ /* 0x000fc800078efcff */
[C---:B------:R-:W-:Y:S01]  /*245c0*/  ISETP.GE.AND P0, PT, R5.reuse, R23, PT ;  /* 0x000000170500720c */ /* 0x040fe20003f06270 */
[----:B------:R-:W0:Y:S01]  /*245d0*/  @P1 LDC R6, c[0x0][0x434] ;  /* 0x00010d00ff061b82 */ /* 0x000e220000000800 */
[----:B------:R-:W-:-:S04]  /*245e0*/  IMAD.IADD R5, R5, 0x1, R36 ;  /* 0x0000000105057824 */ /* 0x000fc800078e0224 */
[----:B------:R-:W-:-:S03]  /*245f0*/  IMAD.MOV.U32 R4, RZ, RZ, R5 ;  /* 0x000000ffff047224 */ /* 0x000fc600078e0005 */
[----:B------:R-:W1:Y:S08]  /*24600*/  @P1 LDC R0, c[0x0][0x438] ;  /* 0x00010e00ff001b82 */ /* 0x000e700000000800 */
[----:B--2---:R-:W2:Y:S01]  /*24610*/  @!P0 LDC.64 R2, c[0x0][0x428] ;  /* 0x00010a00ff028b82 */ /* 0x004ea20000000a00 */
[----:B0-----:R-:W-:-:S05]  /*24620*/  @P1 IMAD.HI.U32 R6, R5, R6, RZ ;  /* 0x0000000605061227 */ /* 0x001fca00078e00ff */
[----:B-1----:R-:W-:-:S05]  /*24630*/  @P1 SHF.R.U32.HI R4, RZ, R0, R6 ;  /* 0x00000000ff041219 */ /* 0x002fca0000011606 */
[----:B------:R-:W-:-:S04]  /*24640*/  IMAD.MOV R0, RZ, RZ, -R4 ;  /* 0x000000ffff007224 */ /* 0x000fc800078e0a04 */
[----:B------:R-:W-:Y:S01]  /*24650*/  IMAD R0, R8, R0, R5 ;  /* 0x0000000008007224 */ /* 0x000fe200078e0205 */
[----:B------:R-:W-:Y:S02]  /*24660*/  @!P0 SHF.R.S32.HI R5, RZ, 0x1f, R4 ;  /* 0x0000001fff058819 */ /* 0x000fe40000011404 */
[----:B------:R-:W-:Y:S02]  /*24670*/  LOP3.LUT R9, R30, 0x80, RZ, 0xfc, !PT ;  /* 0x000000801e097812 */ /* 0x000fe400078efcff */
[----:B------:R-:W-:Y:S01]  /*24680*/  LOP3.LUT R20, R20, 0xfffffffd, RZ, 0xc0, !PT ;  /* 0xfffffffd14147812 */ /* 0x000fe200078ec0ff */
[----:B------:R-:W-:Y:S01]  /*24690*/  UMOV UR4, 0xffffffff ;  /* 0xffffffff00047882 */ /* 0x000fe20000000000 */
[----:B---3--:R-:W-:Y:S01]  /*246a0*/  SHF.R.S32.HI R37, RZ, 0x1f, R26 ;  /* 0x0000001fff257819 */ /* 0x008fe2000001141a */
[----:B--2---:R-:W-:-:S04]  /*246b0*/  @!P0 IMAD.WIDE.U32 R4, R26, R2, R4 ;  /* 0x000000021a048225 */ /* 0x004fc800078e0004 */
[----:B------:R-:W-:-:S04]  /*246c0*/  @!P0 IMAD R6, R37, R2, RZ ;  /* 0x0000000225068224 */ /* 0x000fc800078e02ff */
[----:B------:R-:W-:Y:S02]  /*246d0*/  @!P0 IMAD R6, R26, R3, R6 ;  /* 0x000000031a068224 */ /* 0x000fe400078e0206 */
[----:B------:R-:W0:Y:S03]  /*246e0*/  @!P0 LDC.64 R2, c[0x0][0x418] ;  /* 0x00010600ff028b82 */ /* 0x000e260000000a00 */
[----:B------:R-:W-:Y:S02]  /*246f0*/  @!P0 IADD3 R6, R5, R6, RZ ;  /* 0x0000000605068210 */ /* 0x000fe40007ffe0ff */
[----:B0-----:R-:W-:-:S04]  /*24700*/  @!P0 LEA R2, P1, R4, R2, 0x2 ;  /* 0x0000000204028211 */ /* 0x001fc800078210ff */
[----:B------:R-:W-:Y:S01]  /*24710*/  @!P0 LEA.HI.X R3, R4, R3, R6, 0x2, P1 ;  /* 0x0000000304038211 */ /* 0x000fe200008f1406 */
[----:B------:R-:W-:Y:S01]  /*24720*/  IMAD.MOV.U32 R4, RZ, RZ, RZ ;  /* 0x000000ffff047224 */ /* 0x000fe200078e00ff */
[----:B----4-:R-:W-:-:S05]  /*24730*/  ISETP.GE.AND P1, PT, R30, R10, PT ;  /* 0x0000000a1e00720c */ /* 0x010fca0003f26270 */
[----:B------:R0:W5:Y:S01]  /*24740*/  @!P0 LDG.E R4, desc[UR36][R2.64] ;  /* 0x0000002402048981 */ /* 0x000162000c1e1900 */
[----:B------:R-:W-:-:S07]  /*24750*/  ISETP.GE.AND P0, PT, R9, R10, PT ;  /* 0x0000000a0900720c */ /* 0x000fce0003f06270 */
[----:B------:R-:W-:Y:S01]  /*24760*/  @P1 LOP3.LUT R20, R20, 0x2, RZ, 0xfc, !PT ;  /* 0x0000000214141812 */ /* 0x000fe200078efcff */
[----:B0-----:R-:W-:-:S03]  /*24770*/  IMAD.U32 R2, RZ, RZ, UR42 ;  /* 0x0000002aff027e24 */ /* 0x001fc6000f8e00ff */
[----:B------:R-:W-:Y:S02]  /*24780*/  LOP3.LUT R20, R20, 0xfffffffb, RZ, 0xc0, !PT ;  /* 0xfffffffb14147812 */ /* 0x000fe400078ec0ff */
[----:B------:R-:W-:Y:S02]  /*24790*/  ISETP.NE.AND P2, PT, R2, 0x3, PT ;  /* 0x000000030200780c */ /* 0x000fe40003f45270 */
[----:B------:R-:W-:-:S04]  /*247a0*/  LOP3.LUT R20, R20, 0xfffffffe, RZ, 0xc0, !PT ;  /* 0xfffffffe14147812 */ /* 0x000fc800078ec0ff */
[----:B------:R-:W-:-:S07]  /*247b0*/  @P0 LOP3.LUT R20, R20, 0x1, RZ, 0xfc, !PT ;  /* 0x0000000114140812 */ /* 0x000fce00078efcff */
[----:B------:R-:W-:-:S05]  /*247c0*/  @P2 LOP3.LUT R20, R20, 0x4, RZ, 0xfc, !PT ;  /* 0x0000000414142812 */ /* 0x000fca00078efcff */
[----:B------:R0:W-:Y:S01]  /*247d0*/  STL [R1], R20 ;  /* 0x0000001401007387 */ /* 0x0001e20000100800 */
[----:B------:R-:W-:Y:S05]  /*247e0*/  BRA.DIV UR4, `(.L_x_753) ;  /* 0x000000ae04a07947 */ /* 0x000fea000b800000 */
.L_x_1078:
[----:B------:R-:W-:Y:S05]  /*247f0*/  @!P2 BRA `(.L_x_754) ;  /* 0x000000000004a947 */ /* 0x000fea0003800000 */
[----:B------:R-:W-:Y:S01]  /*24800*/  BPT.TRAP 0x1 ;  /* 0x000000040000795c */ /* 0x000fe20000300000 */
.L_x_754:
        /* <DEDUP_REMOVED lines=10> */
.L_x_1079:
[----:B------:R-:W-:Y:S05]  /*248b0*/  BSYNC B0 ;  /* 0x0000000000007941 */ /* 0x000fea0003800000 */
.L_x_755:
[----:B------:R-:W2:Y:S01]  /*248c0*/  LDL R12, [R1+0x8] ;  /* 0x00000800010c7983 */ /* 0x000ea20000100800 */
[----:B------:R-:W-:Y:S01]  /*248d0*/  ULDC.64 UR4, c[0x0][0x328] ;  /* 0x0000ca0000047ab9 */ /* 0x000fe20000000a00 */
[----:B-----5:R-:W-:Y:S01]  /*248e0*/  SHF.R.S32.HI R10, RZ, 0x1f, R4 ;  /* 0x0000001fff0a7819 */ /* 0x020fe20000011404 */
[----:B------:R-:W-:Y:S01]  /*248f0*/  ULDC.64 UR6, c[0x0][0x318] ;  /* 0x0000c60000067ab9 */ /* 0x000fe20000000a00 */
[----:B------:R-:W3:Y:S01]  /*24900*/  LDL.LU R11, [R1] ;  /* 0x00000000010b7983 */ /* 0x000ee20000300800 */
[----:B------:R-:W-:Y:S01]  /*24910*/  ISETP.GE.AND P1, PT, R23, 0x1, PT ;  /* 0x000000011700780c */ /* 0x000fe20003f26270 */
[----:B------:R-:W-:Y:S02]  /*24920*/  IMAD R5, R9, UR4, RZ ;  /* 0x0000000409057c24 */ /* 0x000fe4000f8e02ff */
[----:B------:R-:W-:-:S04]  /*24930*/  IMAD.WIDE.U32 R2, R0, UR4, RZ ;  /* 0x0000000400027c25 */ /* 0x000fc8000f8e00ff */
[----:B------:R-:W-:Y:S01]  /*24940*/  IMAD R5, R0, UR5, R5 ;  /* 0x0000000500057c24 */ /* 0x000fe2000f8e0205 */
[----:B------:R-:W-:-:S03]  /*24950*/  ULDC.64 UR4, c[0x0][0x338] ;  /* 0x0000ce0000047ab9 */ /* 0x000fc60000000a00 */
[----:B------:R-:W-:Y:S02]  /*24960*/  IMAD.IADD R3, R3, 0x1, R5 ;  /* 0x0000000103037824 */ /* 0x000fe400078e0205 */
[----:B------:R-:W-:Y:S02]  /*24970*/  IMAD R5, R10, UR4, RZ ;  /* 0x000000040a057c24 */ /* 0x000fe4000f8e02ff */
[----:B------:R-:W-:-:S04]  /*24980*/  IMAD.WIDE.U32 R2, R4, UR4, R2 ;  /* 0x0000000404027c25 */ /* 0x000fc8000f8e0002 */
[----:B------:R-:W-:Y:S01]  /*24990*/  IMAD R5, R4, UR5, R5 ;  /* 0x0000000504057c24 */ /* 0x000fe2000f8e0205 */
[----:B------:R-:W-:-:S04]  /*249a0*/  ULDC.64 UR4, c[0x0][0x330] ;  /* 0x0000cc0000047ab9 */ /* 0x000fc80000000a00 */
[----:B------:R-:W-:-:S03]  /*249b0*/  IADD3 R3, R3, R5, RZ ;  /* 0x0000000503037210 */ /* 0x000fc60007ffe0ff */
[----:B------:R-:W-:Y:S01]  /*249c0*/  IMAD.WIDE.U32 R2, R17, UR4, R2 ;  /* 0x0000000411027c25 */ /* 0x000fe2000f8e0002 */
[----:B------:R-:W-:-:S03]  /*249d0*/  UMOV UR4, 0xffffffff ;  /* 0xffffffff00047882 */ /* 0x000fc60000000000 */
[----:B------:R-:W-:Y:S01]  /*249e0*/  IMAD R8, R17, UR5, R3 ;  /* 0x0000000511087c24 */ /* 0x000fe2000f8e0203 */
[----:B------:R-:W-:-:S04]  /*249f0*/  IADD3 R7, P0, R2, UR6, RZ ;  /* 0x0000000602077c10 */ /* 0x000fc8000ff1e0ff */
[----:B------:R-:W-:Y:S01]  /*24a00*/  IADD3.X R8, R8, UR7, RZ, P0, !PT ;  /* 0x0000000708087c10 */ /* 0x000fe200087fe4ff */
[----:B--2---:R-:W-:Y:S01]  /*24a10*/  IMAD R5, R28, 0x8000, R12 ;  /* 0x000080001c057824 */ /* 0x004fe200078e020c */
[----:B---3--:R-:W-:-:S04]  /*24a20*/  LOP3.LUT R11, R11, 0xffffffdf, RZ, 0xc0, !PT ;  /* 0xffffffdf0b0b7812 */ /* 0x008fc800078ec0ff */
[----:B------:R-:W-:-:S05]  /*24a30*/  @P1 LOP3.LUT R11, R11, 0x20, RZ, 0xfc, !PT ;  /* 0x000000200b0b1812 */ /* 0x000fca00078efcff */
[----:B------:R2:W-:Y:S01]  /*24a40*/  STL [R1], R11 ;  /* 0x0000000b01007387 */ /* 0x0005e20000100800 */
[----:B------:R-:W-:Y:S05]  /*24a50*/  BRA.DIV UR4, `(.L_x_757) ;  /* 0x000000ae044c7947 */ /* 0x000fea000b800000 */
[----:B------:R-:W3:Y:S01]  /*24a60*/  LDC R12, c[0x0][0x2f4] ;  /* 0x0000bd00ff0c7b82 */ /* 0x000ee20000000800 */
[----:B------:R-:W4:Y:S01]  /*24a70*/  SHFL.IDX PT, R2, R7, RZ, 0x181f ;  /* 0x00181fff07027589 */ /* 0x000f2200000e0000 */
[----:B--2---:R-:W-:-:S03]  /*24a80*/  LOP3.LUT R11, R30, 0x80, RZ, 0xfc, !PT ;  /* 0x000000801e0b7812 */ /* 0x004fc600078efcff */
[----:B------:R-:W2:Y:S01]  /*24a90*/  SHFL.IDX PT, R3, R8, RZ, 0x181f ;  /* 0x00181fff08037589 */ /* 0x000ea200000e0000 */
[----:B------:R-:W-:Y:S01]  /*24aa0*/  IMAD.IADD R5, R16, 0x1, R5 ;  /* 0x0000000110057824 */ /* 0x000fe200078e0205 */
[C---:B---3--:R-:W-:Y:S02]  /*24ab0*/  ISETP.GE.AND P1, PT, R30.reuse, R12, PT ;  /* 0x0000000c1e00720c */ /* 0x048fe40003f26270 */
[----:B----4-:R-:W-:Y:S02]  /*24ac0*/  IADD3 R2, P0, R30, R2, RZ ;  /* 0x000000021e027210 */ /* 0x010fe40007f1e0ff */
[----:B------:R-:W-:-:S03]  /*24ad0*/  ISETP.LT.OR P2, PT, R23, 0x1, P1 ;  /* 0x000000011700780c */ /* 0x000fc60000f41670 */
[----:B--2---:R-:W-:Y:S01]  /*24ae0*/  IMAD.X R3, RZ, RZ, R3, P0 ;  /* 0x000000ffff037224 */ /* 0x004fe200000e0603 */
[----:B------:R-:W-:Y:S02]  /*24af0*/  ISETP.GE.AND P0, PT, R11, R12, PT ;  /* 0x0000000c0b00720c */ /* 0x000fe40003f06270 */
[----:B------:R-:W2:Y:S01]  /*24b00*/  LDL.LU R11, [R1] ;  /* 0x00000000010b7983 */ /* 0x000ea20000300800 */
[C---:B------:R-:W-:Y:S02]  /*24b10*/  ISETP.GE.AND P3, PT, R23.reuse, 0x11, PT ;  /* 0x000000111700780c */ /* 0x040fe40003f66270 */
[C---:B------:R-:W-:Y:S02]  /*24b20*/  ISETP.GE.AND P6, PT, R23.reuse, 0x71, PT ;  /* 0x000000711700780c */ /* 0x040fe40003fc6270 */
[C---:B------:R-:W-:Y:S02]  /*24b30*/  ISETP.GE.AND P5, PT, R23.reuse, 0x31, PT ;  /* 0x000000311700780c */ /* 0x040fe40003fa6270 */
[----:B------:R-:W-:Y:S01]  /*24b40*/  @!PT LDS RZ, [RZ] ;  /* 0x00000000fffff984 */ /* 0x000fe20000000800 */
[----:B------:R-:W-:Y:S01]  /*24b50*/  LDGSTS.E.BYPASS.LTC128B.128 [R5+0x10400], desc[UR36][R2.64], !P2 ;  /* 0x1040000002057fae */ /* 0x000fe2000d101d64 */
[----:B------:R-:W-:-:S02]  /*24b60*/  ISETP.LT.OR P2, PT, R23, 0x1, P0 ;  /* 0x000000011700780c */ /* 0x000fc40000741670 */
[----:B------:R-:W-:-:S11]  /*24b70*/  ISETP.GE.AND P4, PT, R23, 0x41, PT ;  /* 0x000000411700780c */ /* 0x000fd60003f86270 */
[----:B------:R3:W-:Y:S04]  /*24b80*/  LDGSTS.E.BYPASS.LTC128B.128 [R5+0x14400], desc[UR36][R2.64+0x80], !P2 ;  /* 0x1440008002057fae */ /* 0x0007e8000d101d64 */
[----:B---3--:R-:W3:Y:S04]  /*24b90*/  SHFL.IDX PT, R2, R7, 0x1, 0x181f ;  /* 0x00381f0007027f89 */ /* 0x008ee800000e0000 */
[----:B------:R-:W4:Y:S01]  /*24ba0*/  SHFL.IDX PT, R3, R8, 0x1, 0x181f ;  /* 0x00381f0008037f89 */ /* 0x000f2200000e0000 */
[----:B---3--:R-:W-:-:S05]  /*24bb0*/  IADD3 R2, P2, R30, R2, RZ ;  /* 0x000000021e027210 */ /* 0x008fca0007f5e0ff */
[----:B----4-:R-:W-:Y:S01]  /*24bc0*/  IMAD.X R3, RZ, RZ, R3, P2 ;  /* 0x000000ffff037224 */ /* 0x010fe200010e0603 */
[----:B------:R-:W-:-:S13]  /*24bd0*/  ISETP.LT.OR P2, PT, R23, 0x11, P1 ;  /* 0x000000111700780c */ /* 0x000fda0000f41670 */
[----:B------:R-:W-:Y:S01]  /*24be0*/  LDGSTS.E.BYPASS.LTC128B.128 [R5+0x10c00], desc[UR36][R2.64], !P2 ;  /* 0x10c0000002057fae */ /* 0x000fe2000d101d64 */
[----:B------:R-:W-:-:S13]  /*24bf0*/  ISETP.LT.OR P2, PT, R23, 0x11, P0 ;  /* 0x000000111700780c */ /* 0x000fda0000741670 */
[----:B------:R3:W-:Y:S04]  /*24c00*/  LDGSTS.E.BYPASS.LTC128B.128 [R5+0x14c00], desc[UR36][R2.64+0x80], !P2 ;  /* 0x14c0008002057fae */ /* 0x0007e8000d101d64 */
[----:B---3--:R-:W3:Y:S04]  /*24c10*/  SHFL.IDX PT, R2, R7, 0x2, 0x181f ;  /* 0x00581f0007027f89 */ /* 0x008ee800000e0000 */
[----:B------:R-:W4:Y:S01]  /*24c20*/  SHFL.IDX PT, R3, R8, 0x2, 0x181f ;  /* 0x00581f0008037f89 */ /* 0x000f2200000e0000 */
[----:B---3--:R-:W-:-:S04]  /*24c30*/  IADD3 R2, P2, R30, R2, RZ ;  /* 0x000000021e027210 */ /* 0x008fc80007f5e0ff */
[----:B----4-:R-:W-:Y:S02]  /*24c40*/  IADD3.X R3, RZ, R3, RZ, P2, !PT ;  /* 0x00000003ff037210 */ /* 0x010fe400017fe4ff */
[----:B------:R-:W-:-:S13]  /*24c50*/  ISETP.LT.OR P2, PT, R23, 0x21, P1 ;  /* 0x000000211700780c */ /* 0x000fda0000f41670 */
[----:B------:R-:W-:Y:S01]  /*24c60*/  LDGSTS.E.BYPASS.LTC128B.128 [R5+0x11400], desc[UR36][R2.64], !P2 ;  /* 0x1140000002057fae */ /* 0x000fe2000d101d64 */
[----:B------:R-:W-:-:S13]  /*24c70*/  ISETP.LT.OR P2, PT, R23, 0x21, P0 ;  /* 0x000000211700780c */ /* 0x000fda0000741670 */
        /* <DEDUP_REMOVED lines=16> */
[----:B------:R3:W-:Y:S01]  /*24d80*/  LDGSTS.E.BYPASS.LTC128B.128 [R5+0x16400], desc[UR36][R2.64+0x80], !P2 ;  /* 0x1640008002057fae */ /* 0x0007e2000d101d64 */
[----:B--2---:R-:W-:-:S04]  /*24d90*/  LOP3.LUT R11, R11, 0xffffffef, RZ, 0xc0, !PT ;  /* 0xffffffef0b0b7812 */ /* 0x004fc800078ec0ff */
[----:B------:R-:W-:Y:S02]  /*24da0*/  @P3 LOP3.LUT R11, R11, 0x10, RZ, 0xfc, !PT ;  /* 0x000000100b0b3812 */ /* 0x000fe400078efcff */
[----:B------:R-:W-:Y:S02]  /*24db0*/  ISETP.GE.AND P3, PT, R23, 0x51, PT ;  /* 0x000000511700780c */ /* 0x000fe40003f66270 */
[----:B------:R-:W-:Y:S01]  /*24dc0*/  LOP3.LUT R11, R11, 0xfffffff7, RZ, 0xc0, !PT ;  /* 0xfffffff70b0b7812 */ /* 0x000fe200078ec0ff */
[----:B---3--:R-:W2:Y:S04]  /*24dd0*/  SHFL.IDX PT, R2, R7, 0x5, 0x181f ;  /* 0x00b81f0007027f89 */ /* 0x008ea800000e0000 */
        /* <DEDUP_REMOVED lines=21> */
[----:B------:R-:W-:-:S05]  /*24f30*/  @P6 LOP3.LUT R11, R11, 0x40, RZ, 0xfc, !PT ;  /* 0x000000400b0b6812 */ /* 0x000fca00078efcff */
[----:B----4-:R2:W-:Y:S02]  /*24f40*/  STL [R1], R11 ;  /* 0x0000000b01007387 */ /* 0x0105e40000100800 */
.L_x_1097:
[C---:B------:R-:W-:Y:S02]  /*24f50*/  ISETP.LT.OR P1, PT, R23.reuse, 0x71, P1 ;  /* 0x000000711700780c */ /* 0x040fe40000f21670 */
[----:B------:R-:W-:Y:S02]  /*24f60*/  ISETP.LT.OR P0, PT, R23, 0x71, P0 ;  /* 0x000000711700780c */ /* 0x000fe40000701670 */
[----:B---3--:R-:W-:-:S04]  /*24f70*/  IADD3 R2, P6, R30, R2, RZ ;  /* 0x000000021e027210 */ /* 0x008fc80007fde0ff */
[----:B------:R-:W-:-:S05]  /*24f80*/  IADD3.X R3, RZ, R8, RZ, P6, !PT ;  /* 0x00000008ff037210 */ /* 0x000fca00037fe4ff */
[----:B------:R-:W-:Y:S01]  /*24f90*/  @!PT LDS RZ, [RZ] ;  /* 0x00000000fffff984 */ /* 0x000fe20000000800 */
[----:B------:R-:W-:Y:S01]  /*24fa0*/  @!PT LDS RZ, [RZ] ;  /* 0x00000000fffff984 */ /* 0x000fe20000000800 */
[----:B------:R-:W-:Y:S01]  /*24fb0*/  @!PT LDS RZ, [RZ] ;  /* 0x00000000fffff984 */ /* 0x000fe20000000800 */
[----:B------:R3:W-:Y:S04]  /*24fc0*/  LDGSTS.E.BYPASS.LTC128B.128 [R5+0x13c00], desc[UR36][R2.64], !P1 ;  /* 0x13c0000002057fae */ /* 0x0007e8000c901d64 */
[----:B------:R3:W-:Y:S01]  /*24fd0*/  LDGSTS.E.BYPASS.LTC128B.128 [R5+0x17c00], desc[UR36][R2.64+0x80], !P0 ;  /* 0x17c0008002057fae */ /* 0x0007e2000c101d64 */
[----:B------:R-:W-:Y:S01]  /*24fe0*/  PLOP3.LUT P0, PT, PT, PT, PT, 0x80, 0x0 ;  /* 0x000000000000781c */ /* 0x000fe20003f0f070 */
[----:B------:R-:W-:-:S12]  /*24ff0*/  NOP ;  /* 0x0000000000007918 */ /* 0x000fd80000000000 */
.L_x_758:
[----:B------:R-:W-:Y:S02]  /*25000*/  PLOP3.LUT P1, PT, P1, P0, PT, 0xa2, 0x0 ;  /* 0x000000000000781c */ /* 0x000fe40000f21472 */
[----:B------:R-:W-:-:S08]  /*25010*/  @P0 R2UR P1, UR4, R6 ;  /* 0x00000000060402ca */ /* 0x000fd00000020000 */
[----:B------:R-:W-:-:S05]  /*25020*/  @P0 PLOP3.LUT P0, PT, P1, PT, PT, 0x80, 0x0 ;  /* 0x000000000000081c */ /* 0x000fca0000f0f070 */
[----:B------:R-:W-:Y:S01]  /*25030*/  @!P1 SYNCS.ARRIVE.TRANS64.RED.A0T1 RZ, [UR4+0x38870], RZ ;  /* 0x038870ffffff99a7 */ /* 0x000fe20008200404 */
[----:B------:R-:W-:Y:S07]  /*25040*/  @!P1 ARRIVES.LDGSTSBAR.64.TRANSCNT [UR4+0x38870] ;  /* 0x03887000ff0099b0 */ /* 0x000fee0008000a84 */
[----:B------:R-:W-:Y:S05]  /*25050*/  @P0 BRA.U.ANY `(.L_x_758) ;  /* 0xfffffffd00e80947 */ /* 0x000fea000393ffff */
[----:B------:R-:W-:Y:S01]  /*25060*/  NOP ;  /* 0x0000000000007918 */ /* 0x000fe20000000000 */
[----:B---3--:R-:W3:Y:S02]  /*25070*/  LDL R2, [R1] ;  /* 0x0000000001027983 */ /* 0x008ee40000100800 */
[----:B---3--:R-:W-:-:S13]  /*25080*/  LOP3.LUT P6, RZ, R2, 0x4, RZ, 0xc0, !PT ;  /* 0x0000000402ff7812 */ /* 0x008fda00078cc0ff */
[----:B------:R-:W-:Y:S05]  /*25090*/  @!P6 BRA `(.L_x_759) ;  /* 0x000000000004e947 */ /* 0x000fea0003800000 */
[----:B------:R-:W-:Y:S01]  /*250a0*/  BPT.TRAP 0x1 ;  /* 0x000000040000795c */ /* 0x000fe20000300000 */
.L_x_759:
[----:B------:R3:W-:Y:S01]  /*250b0*/  SYNCS.ARRIVE.TRANS64.A1T0 RZ, [R6+URZ+0x38870], RZ ;  /* 0x038870ff06ff79a7 */ /* 0x0007e2000810003f */
[----:B------:R-:W-:Y:S05]  /*250c0*/  @!P6 BRA `(.L_x_760) ;  /* 0x000000000004e947 */ /* 0x000fea0003800000 */
[----:B------:R-:W-:Y:S01]  /*250d0*/  BPT.TRAP 0x1 ;  /* 0x000000040000795c */ /* 0x000fe20000300000 */
.L_x_760:
[----:B------:R-:W4:Y:S01]  /*250e0*/  SYNCS.PHASECHK.TRANS64.TRYWAIT P0, [R6+URZ+0x38840], R19 ;  /* 0x03884013060075a7 */ /* 0x000f22000800017f */
[----:B------:R-:W-:Y:S04]  /*250f0*/  BSSY B0, `(.L_x_761) ;  /* 0x0000002000007945 */ /* 0x000fe80003800000 */
[----:B----4-:R-:W-:Y:S05]  /*25100*/  @!P0 BRA `(.L_x_762) ;  /* 0x000000b000788947 */ /* 0x010fea0003800000 */
.L_x_1098:
[----:B------:R-:W-:Y:S05]  /*25110*/  BSYNC B0 ;  /* 0x0000000000007941 */ /* 0x000fea0003800000 */
.L_x_761:
[----:B0-----:R0:W5:Y:S01]  /*25120*/  LDL R20, [R1] ;  /* 0x0000000001147983 */ /* 0x0011620000100800 */
[----:B------:R-:W-:Y:S01]  /*25130*/  ULDC.64 UR4, c[0x0][0x300] ;  /* 0x0000c00000047ab9 */ /* 0x000fe20000000a00 */
[----:B------:R-:W1:Y:S01]  /*25140*/  LDC R8, c[0x0][0x2f4] ;  /* 0x0000bd00ff087b82 */ /* 0x000e620000000800 */
[----:B--2---:R-:W-:Y:S01]  /*25150*/  IMAD R7, R9, UR4, RZ ;  /* 0x0000000409077c24 */ /* 0x004fe2000f8e02ff */
        /* <DEDUP_REMOVED lines=13> */
[----:B-1----:R-:W-:Y:S02]  /*25230*/  ISETP.GE.AND P1, PT, R11, R8, PT ;  /* 0x000000080b00720c */ /* 0x002fe40003f26270 */
[----:B------:R-:W-:Y:S01]  /*25240*/  IMAD R0, R17, UR5, R3 ;  /* 0x0000000511007c24 */ /* 0x000fe2000f8e0203 */
[----:B------:R-:W-:-:S04]  /*25250*/  IADD3 R4, P0, R2, UR6, RZ ;  /* 0x0000000602047c10 */ /* 0x000fc8000ff1e0ff */
[----:B------:R-:W-:Y:S01]  /*25260*/  IADD3.X R0, R0, UR7, RZ, P0, !PT ;  /* 0x0000000700007c10 */ /* 0x000fe200087fe4ff */
[----:B0-----:R-:W-:Y:S08]  /*25270*/  BRA.DIV UR4, `(.L_x_763) ;  /* 0x000000b204307947 */ /* 0x001ff0000b800000 */
[----:B------:R-:W0:Y:S01]  /*25280*/  SHFL.IDX PT, R3, R4, RZ, 0x181f ;  /* 0x00181fff04037589 */ /* 0x000e2200000e0000 */
[----:B-----5:R-:W-:Y:S02]  /*25290*/  LOP3.LUT R20, R20, 0xfffffbff, RZ, 0xc0, !PT ;  /* 0xfffffbff14147812 */ /* 0x020fe400078ec0ff */
[----:B------:R-:W-:Y:S01]  /*252a0*/  ISETP.GE.AND P6, PT, R30, R8, PT ;  /* 0x000000081e00720c */ /* 0x000fe20003fc6270 */
[----:B------:R-:W1:Y:S01]  /*252b0*/  SHFL.IDX PT, R2, R0, RZ, 0x181f ;  /* 0x00181fff00027589 */ /* 0x000e6200000e0000 */
[----:B------:R-:W-:-:S04]  /*252c0*/  @P4 LOP3.LUT R20, R20, 0x400, RZ, 0xfc, !PT ;  /* 0x0000040014144812 */ /* 0x000fc800078efcff */
[C---:B------:R-:W-:Y:S02]  /*252d0*/  LOP3.LUT P4, RZ, R20.reuse, 0x20, RZ, 0xc0, !PT ;  /* 0x0000002014ff7812 */ /* 0x040fe4000788c0ff */
[----:B------:R-:W-:-:S04]  /*252e0*/  LOP3.LUT R20, R20, 0xfffffdff, RZ, 0xc0, !PT ;  /* 0xfffffdff14147812 */ /* 0x000fc800078ec0ff */
[----:B------:R-:W-:-:S04]  /*252f0*/  @P3 LOP3.LUT R20, R20, 0x200, RZ, 0xfc, !PT ;  /* 0x0000020014143812 */ /* 0x000fc800078efcff */
[C---:B------:R-:W-:Y:S02]  /*25300*/  LOP3.LUT P3, RZ, R20.reuse, 0x10, RZ, 0xc0, !PT ;  /* 0x0000001014ff7812 */ /* 0x040fe4000786c0ff */
[----:B------:R-:W-:Y:S02]  /*25310*/  LOP3.LUT R20, R20, 0xfffffeff, RZ, 0xc0, !PT ;  /* 0xfffffeff14147812 */ /* 0x000fe400078ec0ff */
[----:B0-----:R-:W-:Y:S02]  /*25320*/  @P4 IADD3 R3, P0, R30, R3, RZ ;  /* 0x000000031e034210 */ /* 0x001fe40007f1e0ff */
[----:B------:R-:W-:-:S03]  /*25330*/  @P2 LOP3.LUT R20, R20, 0x100, RZ, 0xfc, !PT ;  /* 0x0000010014142812 */ /* 0x000fc600078efcff */
[----:B-1----:R-:W-:Y:S01]  /*25340*/  @P4 IMAD.X R2, RZ, RZ, R2, P0 ;  /* 0x000000ffff024224 */ /* 0x002fe200000e0602 */
[----:B------:R-:W-:Y:S01]  /*25350*/  LOP3.LUT P2, RZ, R20, 0x8, RZ, 0xc0, !PT ;  /* 0x0000000814ff7812 */ /* 0x000fe2000784c0ff */
[----:B------:R-:W-:Y:S03]  /*25360*/  STL [R1], R20 ;  /* 0x0000001401007387 */ /* 0x000fe60000100800 */
[----:B------:R-:W-:-:S04]  /*25370*/  @P4 LOP3.LUT R3, R3, R2, RZ, 0x3c, !PT ;  /* 0x0000000203034212 */ /* 0x000fc800078e3cff */
[----:B------:R-:W-:-:S04]  /*25380*/  @P4 LOP3.LUT R2, R3, R2, RZ, 0x3c, !PT ;  /* 0x0000000203024212 */ /* 0x000fc800078e3cff */
[----:B------:R-:W-:-:S05]  /*25390*/  @P4 LOP3.LUT R3, R3, R2, RZ, 0x3c, !PT ;  /* 0x0000000203034212 */ /* 0x000fca00078e3cff */
[----:B------:R-:W-:Y:S01]  /*253a0*/  @!PT LDS RZ, [RZ] ;  /* 0x00000000fffff984 */ /* 0x000fe20000000800 */
[----:B------:R-:W-:Y:S04]  /*253b0*/  @P4 LDGSTS.E.BYPASS.LTC128B.128 [R5+0x28400], desc[UR36][R2.64], !P6 ;  /* 0x2840000002054fae */ /* 0x000fe8000f101d64 */
[----:B------:R0:W-:Y:S01]  /*253c0*/  @P4 LDGSTS.E.BYPASS.LTC128B.128 [R5+0x2c400], desc[UR36][R2.64+0x80], !P1 ;  /* 0x2c40008002054fae */ /* 0x0001e2000c901d64 */
[----:B------:R-:W-:-:S03]  /*253d0*/  LOP3.LUT P4, RZ, R20, 0x400, RZ, 0xc0, !PT ;  /* 0x0000040014ff7812 */ /* 0x000fc6000788c0ff */
[----:B0-----:R-:W0:Y:S04]  /*253e0*/  SHFL.IDX PT, R3, R4, 0x1, 0x181f ;  /* 0x00381f0004037f89 */ /* 0x001e2800000e0000 */
[----:B------:R-:W1:Y:S01]  /*253f0*/  SHFL.IDX PT, R2, R0, 0x1, 0x181f ;  /* 0x00381f0000027f89 */ /* 0x000e6200000e0000 */
[----:B0-----:R-:W-:-:S05]  /*25400*/  @P3 IADD3 R3, P0, R30, R3, RZ ;  /* 0x000000031e033210 */ /* 0x001fca0007f1e0ff */
[----:B-1----:R-:W-:-:S05]  /*25410*/  @P3 IMAD.X R2, RZ, RZ, R2, P0 ;  /* 0x000000ffff023224 */ /* 0x002fca00000e0602 */
[----:B------:R-:W-:-:S04]  /*25420*/  @P3 LOP3.LUT R3, R3, R2, RZ, 0x3c, !PT ;  /* 0x0000000203033212 */ /* 0x000fc800078e3cff */
[----:B------:R-:W-:-:S04]  /*25430*/  @P3 LOP3.LUT R2, R3, R2, RZ, 0x3c, !PT ;  /* 0x0000000203023212 */ /* 0x000fc800078e3cff */
[----:B------:R-:W-:-:S05]  /*25440*/  @P3 LOP3.LUT R3, R3, R2, RZ, 0x3c, !PT ;  /* 0x0000000203033212 */ /* 0x000fca00078e3cff */
[----:B------:R-:W-:Y:S04]  /*25450*/  @P3 LDGSTS.E.BYPASS.LTC128B.128 [R5+0x28c00], desc[UR36][R2.64], !P6 ;  /* 0x28c0000002053fae */ /* 0x000fe8000f101d64 */
[----:B------:R0:W-:Y:S01]  /*25460*/  @P3 LDGSTS.E.BYPASS.LTC128B.128 [R5+0x2cc00], desc[UR36][R2.64+0x80], !P1 ;  /* 0x2cc0008002053fae */ /* 0x0001e2000c901d64 */
[----:B------:R-:W-:-:S03]  /*25470*/  LOP3.LUT P3, RZ, R20, 0x200, RZ, 0xc0, !PT ;  /* 0x0000020014ff7812 */ /* 0x000fc6000786c0ff */
[----:B0-----:R-:W0:Y:S04]  /*25480*/  SHFL.IDX PT, R3, R4, 0x2, 0x181f ;  /* 0x00581f0004037f89 */ /* 0x001e2800000e0000 */
[----:B------:R-:W1:Y:S01]  /*25490*/  SHFL.IDX PT, R2, R0, 0x2, 0x181f ;  /* 0x00581f0000027f89 */ /* 0x000e6200000e0000 */
[----:B0-----:R-:W-:-:S04]  /*254a0*/  @P2 IADD3 R3, P0, R30, R3, RZ ;  /* 0x000000031e032210 */ /* 0x001fc80007f1e0ff */
[----:B-1----:R-:W-:-:S04]  /*254b0*/  @P2 IADD3.X R2, RZ, R2, RZ, P0, !PT ;  /* 0x00000002ff022210 */ /* 0x002fc800007fe4ff */
        /* <DEDUP_REMOVED lines=14> */
[----:B------:R0:W-:Y:S04]  /*255a0*/  @P5 LDGSTS.E.BYPASS.LTC128B.128 [R5+0x2dc00], desc[UR36][R2.64+0x80], !P1 ;  /* 0x2dc0008002055fae */ /* 0x0001e8000c901d64 */
        /* <DEDUP_REMOVED lines=19> */
[----:B------:R-:W1:Y:S04]  /*256e0*/  SHFL.IDX PT, R2, R0, 0x6, 0x181f ;  /* 0x00d81f0000027f89 */ /* 0x000e6800000e0000 */
[----:B------:R-:W2:Y:S04]  /*256f0*/  SHFL.IDX PT, R4, R4, 0x7, 0x181f ;  /* 0x00f81f0004047f89 */ /* 0x000ea800000e0000 */
[----:B------:R-:W2:Y:S01]  /*25700*/  SHFL.IDX PT, R0, R0, 0x7, 0x181f ;  /* 0x00f81f0000007f89 */ /* 0x000ea200000e0000 */
[----:B0-----:R-:W-:-:S05]  /*25710*/  @P2 IADD3 R3, P0, R30, R3, RZ ;  /* 0x000000031e032210 */ /* 0x001fca0007f1e0ff */
[----:B-1----:R-:W-:-:S05]  /*25720*/  @P2 IMAD.X R2, RZ, RZ, R2, P0 ;  /* 0x000000ffff022224 */ /* 0x002fca00000e0602 */
[----:B------:R-:W-:-:S04]  /*25730*/  @P2 LOP3.LUT R3, R3, R2, RZ, 0x3c, !PT ;  /* 0x0000000203032212 */ /* 0x000fc800078e3cff */
[----:B------:R-:W-:-:S04]  /*25740*/  @P2 LOP3.LUT R2, R3, R2, RZ, 0x3c, !PT ;  /* 0x0000000203022212 */ /* 0x000fc800078e3cff */
[----:B------:R-:W-:-:S05]  /*25750*/  @P2 LOP3.LUT R3, R3, R2, RZ, 0x3c, !PT ;  /* 0x0000000203032212 */ /* 0x000fca00078e3cff */
[----:B------:R0:W-:Y:S04]  /*25760*/  @P2 LDGSTS.E.BYPASS.LTC128B.128 [R5+0x2b400], desc[UR36][R2.64], !P6 ;  /* 0x2b40000002052fae */ /* 0x0001e8000f101d64 */
[----:B--2---:R0:W-:Y:S02]  /*25770*/  @P2 LDGSTS.E.BYPASS.LTC128B.128 [R5+0x2f400], desc[UR36][R2.64+0x80], !P1 ;  /* 0x2f40008002052fae */ /* 0x0041e4000c901d64 */
.L_x_1116:
[----:B------:R-:W-:Y:S02]  /*25780*/  LOP3.LUT P2, RZ, R20, 0x40, RZ, 0xc0, !PT ;  /* 0x0000004014ff7812 */ /* 0x000fe4000784c0ff */
[----:B------:R-:W-:-:S11]  /*25790*/  ISETP.GE.AND P3, PT, R30, R8, PT ;  /* 0x000000081e00720c */ /* 0x000fd60003f66270 */
[----:B01----:R-:W-:-:S04]  /*257a0*/  @P2 IADD3 R2, P0, R30, R4, RZ ;  /* 0x000000041e022210 */ /* 0x003fc80007f1e0ff */
[----:B------:R-:W-:Y:S02]  /*257b0*/  @P2 IADD3.X R0, RZ, R0, RZ, P0, !PT ;  /* 0x00000000ff002210 */ /* 0x000fe400007fe4ff */
[----:B------:R-:W-:-:S03]  /*257c0*/  PLOP3.LUT P0, PT, PT, PT, PT, 0x80, 0x0 ;  /* 0x000000000000781c */ /* 0x000fc60003f0f070 */
[----:B------:R-:W-:-:S05]  /*257d0*/  @P2 IMAD.MOV.U32 R3, RZ, RZ, R0 ;  /* 0x000000ffff032224 */ /* 0x000fca00078e0000 */
[----:B------:R-:W-:Y:S01]  /*257e0*/  @!PT LDS RZ, [RZ] ;  /* 0x00000000fffff984 */ /* 0x000fe20000000800 */
[----:B------:R-:W-:Y:S01]  /*257f0*/  @!PT LDS RZ, [RZ] ;  /* 0x00000000fffff984 */ /* 0x000fe20000000800 */
[----:B------:R-:W-:Y:S01]  /*25800*/  @!PT LDS RZ, [RZ] ;  /* 0x00000000fffff984 */ /* 0x000fe20000000800 */
[----:B------:R0:W-:Y:S04]  /*25810*/  @P2 LDGSTS.E.BYPASS.LTC128B.128 [R5+0x2bc00], desc[UR36][R2.64], !P3 ;  /* 0x2bc0000002052fae */ /* 0x0001e8000d901d64 */
[----:B------:R0:W-:Y:S01]  /*25820*/  @P2 LDGSTS.E.BYPASS.LTC128B.128 [R5+0x2fc00], desc[UR36][R2.64+0x80], !P1 ;  /* 0x2fc0008002052fae */ /* 0x0001e2000c901d64 */
[----:B------:R-:W-:Y:S01]  /*25830*/  NOP ;  /* 0x0000000000007918 */ /* 0x000fe20000000000 */
.L_x_764:
[----:B------:R-:W-:Y:S02]  /*25840*/  PLOP3.LUT P1, PT, P1, P0, PT, 0xa2, 0x0 ;  /* 0x000000000000781c */ /* 0x000fe40000f21472 */
[----:B------:R-:W-:-:S08]  /*25850*/  @P0 R2UR P1, UR4, R6 ;  /* 0x00000000060402ca */ /* 0x000fd00000020000 */
[----:B------:R-:W-:-:S05]  /*25860*/  @P0 PLOP3.LUT P0, PT, P1, PT, PT, 0x80, 0x0 ;  /* 0x000000000000081c */ /* 0x000fca0000f0f070 */
[----:B------:R-:W-:Y:S01]  /*25870*/  @!P1 SYNCS.ARRIVE.TRANS64.RED.A0T1 RZ, [UR4+0x38830], RZ ;  /* 0x038830ffffff99a7 */ /* 0x000fe20008200404 */
[----:B------:R-:W-:Y:S07]  /*25880*/  @!P1 ARRIVES.LDGSTSBAR.64.TRANSCNT [UR4+0x38830] ;  /* 0x03883000ff0099b0 */ /* 0x000fee0008000a84 */
[----:B------:R-:W-:Y:S05]  /*25890*/  @P0 BRA.U.ANY `(.L_x_764) ;  /* 0xfffffffd00e80947 */ /* 0x000fea000393ffff */
[----:B------:R-:W-:Y:S01]  /*258a0*/  NOP ;  /* 0x0000000000007918 */ /* 0x000fe20000000000 */
[----:B------:R-:W2:Y:S02]  /*258b0*/  LDL R0, [R1] ;  /* 0x0000000001007983 */ /* 0x000ea40000100800 */
[----:B--2---:R-:W-:-:S13]  /*258c0*/  LOP3.LUT P2, RZ, R0, 0x4, RZ, 0xc0, !PT ;  /* 0x0000000400ff7812 */ /* 0x004fda000784c0ff */
[----:B------:R-:W-:Y:S05]  /*258d0*/  @!P2 BRA `(.L_x_765) ;  /* 0x000000000004a947 */ /* 0x000fea0003800000 */
[----:B------:R-:W-:Y:S01]  /*258e0*/  BPT.TRAP 0x1 ;  /* 0x000000040000795c */ /* 0x000fe20000300000 */
.L_x_765:
[----:B------:R1:W5:Y:S01]  /*258f0*/  LDL.LU R4, [R1+0x18] ;  /* 0x0000180001047983 */ /* 0x0003620000300800 */
[----:B------:R1:W-:Y:S03]  /*25900*/  SYNCS.ARRIVE.TRANS64.A1T0 RZ, [R6+URZ+0x38830], RZ ;  /* 0x038830ff06ff79a7 */ /* 0x0003e6000810003f */
[----:B0-----:R1:W5:Y:S02]  /*25910*/  LDL.LU R3, [R1+0x20] ;  /* 0x0000200001037983 */ /* 0x0013640000300800 */
[----:B------:R-:W-:Y:S05]  /*25920*/  WARPSYNC.ALL ;  /* 0x0000000000007948 */ /* 0x000fea0003800000 */
[----:B------:R-:W-:Y:S01]  /*25930*/  ULDC.64 UR6, c[0x0][0xa00] ;  /* 0x0002800000067ab9 */ /* 0x000fe20000000a00 */
[----:B------:R-:W-:Y:S01]  /*25940*/  VIADD R0, R16, 0x20400 ;  /* 0x0002040010007836 */ /* 0x000fe20000000000 */
[----:B------:R-:W-:Y:S01]  /*25950*/  BAR.SYNC.DEFER_BLOCKING 0x8, 0x180 ;  /* 0x0206000000007b1d */ /* 0x000fe20000010000 */
[----:B------:R-:W-:-:S03]  /*25960*/  ISETP.NE.U32.AND P0, PT, RZ, UR6, PT ;  /* 0x00000006ff007c0c */ /* 0x000fc6000bf05070 */
[----:B------:R-:W-:Y:S02]  /*25970*/  LOP3.LUT P1, RZ, R0, 0x3ff, RZ, 0xc0, !PT ;  /* 0x000003ff00ff7812 */ /* 0x000fe4000782c0ff */
[----:B------:R-:W-:Y:S01]  /*25980*/  ISETP.NE.AND.EX P0, PT, RZ, UR7, PT, P0 ;  /* 0x00000007ff007c0c */ /* 0x000fe2000bf05300 */
[----:B------:R-:W-:Y:S01]  /*25990*/  ULDC.64 UR4, c[0x0][0x298] ;  /* 0x0000a60000047ab9 */ /* 0x000fe20000000a00 */
[----:B------:R-:W-:Y:S02]  /*259a0*/  BSSY B6, `(.L_x_766) ;  /* 0x000001a000067945 */ /* 0x000fe40003800000 */
[----:B------:R-:W-:Y:S02]  /*259b0*/  SEL R18, R18, RZ, !P0 ;  /* 0x000000ff12127207 */ /* 0x000fe40004000000 */
[----:B-----5:R-:W-:Y:S01]  /*259c0*/  SHF.R.S32.HI R2, RZ, 0x1f, R4 ;  /* 0x0000001fff027819 */ /* 0x020fe20000011404 */
[----:B------:R-:W-:Y:S01]  /*259d0*/  IMAD.WIDE.U32 R22, R4, UR4, RZ ;  /* 0x0000000404167c25 */ /* 0x000fe2000f8e00ff */
[----:B------:R-:W-:-:S03]  /*259e0*/  SEL R0, R3, RZ, !P0 ;  /* 0x000000ff03007207 */ /* 0x000fc60004000000 */
[----:B------:R-:W-:Y:S02]  /*259f0*/  IMAD R2, R2, UR4, RZ ;  /* 0x0000000402027c24 */ /* 0x000fe4000f8e02ff */
[----:B------:R0:W-:Y:S02]  /*25a00*/  STL [R1+0x18], R0 ;  /* 0x0000180001007387 */ /* 0x0001e40000100800 */
[----:B----4-:R-:W-:-:S04]  /*25a10*/  IMAD R19, R4, UR5, R2 ;  /* 0x0000000504137c24 */ /* 0x010fc8000f8e0202 */
[----:B------:R-:W-:Y:S01]  /*25a20*/  IMAD.IADD R19, R23, 0x1, R19 ;  /* 0x0000000117137824 */ /* 0x000fe200078e0213 */
[----:B------:R-:W-:Y:S06]  /*25a30*/  @!P1 BRA `(.L_x_767) ;  /* 0x0000000000409947 */ /* 0x000fec0003800000 */
[----:B------:R-:W-:Y:S01]  /*25a40*/  MOV R2, 0x0 ;  /* 0x0000000000027802 */ /* 0x000fe20000000f00 */
[----:B------:R-:W-:Y:S01]  /*25a50*/  ULDC.64 UR4, c[0x4][0xc0] ;  /* 0x0100300000047ab9 */ /* 0x000fe20000000a00 */
[----:B------:R-:W-:Y:S01]  /*25a60*/  ULDC.64 UR6, c[0x4][0xc8] ;  /* 0x0100320000067ab9 */ /* 0x000fe20000000a00 */
[----:B------:R-:W-:Y:S01]  /*25a70*/  ULDC.64 UR8, c[0x4][0x28] ;  /* 0x01000a0000087ab9 */ /* 0x000fe20000000a00 */
[----:B------:R-:W-:Y:S01]  /*25a80*/  IMAD.U32 R4, RZ, RZ, UR4 ;  /* 0x00000004ff047e24 */ /* 0x000fe2000f8e00ff */
[----:B------:R-:W-:Y:S01]  /*25a90*/  MOV R5, UR5 ;  /* 0x0000000500057c02 */ /* 0x000fe20008000f00 */
[----:B------:R-:W2:Y:S01]  /*25aa0*/  LDC.64 R2, c[0x4][R2] ;  /* 0x0100000002027b82 */ /* 0x000ea20000000a00 */
[----:B-1-3--:R-:W-:Y:S01]  /*25ab0*/  IMAD.U32 R6, RZ, RZ, UR6 ;  /* 0x00000006ff067e24 */ /* 0x00afe2000f8e00ff */
[----:B------:R-:W-:Y:S01]  /*25ac0*/  MOV R8, 0x70 ;  /* 0x0000007000087802 */ /* 0x000fe20000000f00 */
[----:B------:R-:W-:Y:S02]  /*25ad0*/  IMAD.U32 R7, RZ, RZ, UR7 ;  /* 0x00000007ff077e24 */ /* 0x000fe4000f8e00ff */
[----:B------:R-:W-:-:S02]  /*25ae0*/  IMAD.U32 R10, RZ, RZ, UR8 ;  /* 0x00000008ff0a7e24 */ /* 0x000fc4000f8e00ff */
[----:B------:R-:W-:Y:S02]  /*25af0*/  IMAD.U32 R11, RZ, RZ, UR9 ;  /* 0x00000009ff0b7e24 */ /* 0x000fe4000f8e00ff */
[----:B------:R-:W-:Y:S02]  /*25b00*/  IMAD.MOV.U32 R12, RZ, RZ, 0x1 ;  /* 0x00000001ff0c7424 */ /* 0x000fe400078e00ff */
[----:B------:R-:W-:-:S07]  /*25b10*/  IMAD.MOV.U32 R13, RZ, RZ, RZ ;  /* 0x000000ffff0d7224 */ /* 0x000fce00078e00ff */
[----:B------:R-:W-:-:S07]  /*25b20*/  LEPC R20, `(.L_x_767) ;  /* 0x000000001014794e */ /* 0x000fce0000000000 */
[----:B0-2---:R-:W-:Y:S05]  /*25b30*/  CALL.ABS.NOINC R2 ;  /* 0x0000000002007343 */ /* 0x005fea0003c00000 */
.L_x_767:
[----:B------:R-:W-:Y:S05]  /*25b40*/  BSYNC B6 ;  /* 0x0000000000067941 */ /* 0x000fea0003800000 */
.L_x_766:
[----:B------:R-:W2:Y:S01]  /*25b50*/  LDL.LU R20, [R1+0x18] ;  /* 0x0000180001147983 */ /* 0x000ea20000300800 */
[----:B------:R-:W-:Y:S01]  /*25b60*/  IMAD.MOV.U32 R3, RZ, RZ, R19 ;  /* 0x000000ffff037224 */ /* 0x000fe200078e0013 */
[----:B------:R-:W4:Y:S01]  /*25b70*/  LDC R7, c[0x0][0x448] ;  /* 0x00011200ff077b82 */ /* 0x000f220000000800 */
[----:B------:R-:W-:Y:S01]  /*25b80*/  IMAD.MOV.U32 R2, RZ, RZ, R22 ;  /* 0x000000ffff027224 */ /* 0x000fe200078e0016 */
[----:B------:R0:W5:Y:S01]  /*25b90*/  LDL R19, [R1+0x24] ;  /* 0x0000240001137983 */ /* 0x0001620000100800 */
[----:B------:R-:W-:Y:S01]  /*25ba0*/  ULDC.64 UR4, c[0x0][0x2d8] ;  /* 0x0000b60000047ab9 */ /* 0x000fe20000000a00 */
[----:B------:R-:W-:Y:S01]  /*25bb0*/  IMAD.SHL.U32 R4, R25, 0x80, RZ ;  /* 0x0000008019047824 */ /* 0x000fe200078e00ff */
[----:B------:R-:W-:Y:S01]  /*25bc0*/  LOP3.LUT R10, R30, 0x80, RZ, 0xfc, !PT ;  /* 0x000000801e0a7812 */ /* 0x000fe200078efcff */
[----:B------:R0:W5:Y:S01]  /*25bd0*/  LDL R9, [R1+0x14] ;  /* 0x0000140001097983 */ /* 0x0001620000100800 */
[----:B------:R-:W-:Y:S01]  /*25be0*/  IMAD.WIDE.U32 R2, R17, UR4, R2 ;  /* 0x0000000411027c25 */ /* 0x000fe2000f8e0002 */
[----:B------:R-:W-:-:S03]  /*25bf0*/  ULDC.64 UR6, c[0x0][0x280] ;  /* 0x0000a00000067ab9 */ /* 0x000fc60000000a00 */
[----:B------:R-:W-:Y:S01]  /*25c00*/  IMAD R3, R17, UR5, R3 ;  /* 0x0000000511037c24 */ /* 0x000fe2000f8e0203 */
[----:B------:R-:W-:Y:S01]  /*25c10*/  ULDC.64 UR4, c[0x0][0x2e0] ;  /* 0x0000b80000047ab9 */ /* 0x000fe20000000a00 */
[----:B----4-:R-:W-:Y:S01]  /*25c20*/  ISETP.NE.AND P0, PT, R7, 0x1, PT ;  /* 0x000000010700780c */ /* 0x010fe20003f05270 */
[----:B------:R-:W-:-:S04]  /*25c30*/  IMAD.WIDE.U32 R2, R18, UR4, R2 ;  /* 0x0000000412027c25 */ /* 0x000fc8000f8e0002 */
[----:B--2---:R-:W-:Y:S02]  /*25c40*/  IMAD R5, R20, UR4, RZ ;  /* 0x0000000414057c24 */ /* 0x004fe4000f8e02ff */
[----:B------:R-:W2:Y:S02]  /*25c50*/  S2R R20, SR_TID.X ;  /* 0x0000000000147919 */ /* 0x000ea40000002100 */
[----:B0-----:R-:W-:Y:S01]  /*25c60*/  IMAD R0, R18, UR5, R5 ;  /* 0x0000000512007c24 */ /* 0x001fe2000f8e0205 */
[----:B------:R-:W-:-:S03]  /*25c70*/  ULDC.64 UR4, c[0x0][0x2d0] ;  /* 0x0000b40000047ab9 */ /* 0x000fc60000000a00 */
[----:B------:R-:W0:Y:S01]  /*25c80*/  @P0 LDC R5, c[0x0][0x44c] ;  /* 0x00011300ff050b82 */ /* 0x000e220000000800 */
[----:B------:R-:W-:-:S07]  /*25c90*/  IADD3 R3, R3, R0, RZ ;  /* 0x0000000003037210 */ /* 0x000fce0007ffe0ff */
[----:B------:R-:W4:Y:S01]  /*25ca0*/  @P0 LDC R0, c[0x0][0x450] ;  /* 0x00011400ff000b82 */ /* 0x000f220000000800 */
[C---:B--2---:R-:W-:Y:S01]  /*25cb0*/  LOP3.LUT R21, R20.reuse, 0x7f, RZ, 0xc0, !PT ;  /* 0x0000007f14157812 */ /* 0x044fe200078ec0ff */
[----:B------:R-:W-:-:S03]  /*25cc0*/  IMAD.SHL.U32 R20, R20, 0x10, RZ ;  /* 0x0000001014147824 */ /* 0x000fc600078e00ff */
[----:B------:R-:W-:-:S04]  /*25cd0*/  SHF.R.U32.HI R21, RZ, 0x3, R21 ;  /* 0x00000003ff157819 */ /* 0x000fc80000011615 */
[----:B------:R-:W-:-:S04]  /*25ce0*/  LOP3.LUT R20, R21, 0x70, R20, 0xf8, !PT ;  /* 0x0000007015147812 */ /* 0x000fc800078ef814 */
[----:B-1-3--:R-:W-:-:S05]  /*25cf0*/  LOP3.LUT R6, R20, R4, RZ, 0xfc, !PT ;  /* 0x0000000414067212 */ /* 0x00afca00078efcff */
[----:B0-----:R-:W-:-:S04]  /*25d00*/  @P0 IMAD.HI.U32 R8, R6, R5, RZ ;  /* 0x0000000506080227 */ /* 0x001fc800078e00ff */
[----:B------:R-:W-:Y:S01]  /*25d10*/  IMAD.MOV.U32 R5, RZ, RZ, R6 ;  /* 0x000000ffff057224 */ /* 0x000fe200078e0006 */
[----:B----4-:R-:W-:Y:S01]  /*25d20*/  @P0 SHF.R.U32.HI R5, RZ, R0, R8 ;  /* 0x00000000ff050219 */ /* 0x010fe20000011608 */
[----:B------:R-:W0:Y:S04]  /*25d30*/  S2R R20, SR_TID.X ;  /* 0x0000000000147919 */ /* 0x000e280000002100 */
[----:B------:R-:W-:-:S04]  /*25d40*/  IMAD.MOV R0, RZ, RZ, -R5 ;  /* 0x000000ffff007224 */ /* 0x000fc800078e0a05 */
[----:B------:R-:W-:Y:S01]  /*25d50*/  IMAD R0, R7, R0, R6 ;  /* 0x0000000007007224 */ /* 0x000fe200078e0206 */
[----:B------:R-:W-:Y:S01]  /*25d60*/  SHF.R.S32.HI R6, RZ, 0x1f, R5 ;  /* 0x0000001fff067819 */ /* 0x000fe20000011405 */
[----:B------:R-:W-:-:S04]  /*25d70*/  IMAD.WIDE.U32 R2, R5, UR4, R2 ;  /* 0x0000000405027c25 */ /* 0x000fc8000f8e0002 */
[----:B------:R-:W-:-:S04]  /*25d80*/  IMAD R6, R6, UR4, RZ ;  /* 0x0000000406067c24 */ /* 0x000fc8000f8e02ff */
[----:B------:R-:W-:Y:S01]  /*25d90*/  IMAD R6, R5, UR5, R6 ;  /* 0x0000000505067c24 */ /* 0x000fe2000f8e0206 */
[----:B------:R-:W-:Y:S01]  /*25da0*/  SHF.R.S32.HI R5, RZ, 0x1f, R0 ;  /* 0x0000001fff057819 */ /* 0x000fe20000011400 */
[----:B------:R-:W-:-:S03]  /*25db0*/  ULDC.64 UR4, c[0x0][0x2c8] ;  /* 0x0000b20000047ab9 */ /* 0x000fc60000000a00 */
[----:B------:R-:W-:Y:S01]  /*25dc0*/  IADD3 R3, R3, R6, RZ ;  /* 0x0000000603037210 */ /* 0x000fe20007ffe0ff */
[----:B------:R-:W-:Y:S02]  /*25dd0*/  IMAD R5, R5, UR4, RZ ;  /* 0x0000000405057c24 */ /* 0x000fe4000f8e02ff */
[----:B------:R-:W-:Y:S01]  /*25de0*/  IMAD.WIDE.U32 R2, R0, UR4, R2 ;  /* 0x0000000400027c25 */ /* 0x000fe2000f8e0002 */
[----:B------:R-:W-:-:S03]  /*25df0*/  ULDC UR4, c[0x0][0x2b8] ;  /* 0x0000ae0000047ab9 */ /* 0x000fc60000000800 */
[----:B------:R-:W-:Y:S01]  /*25e00*/  IMAD R5, R0, UR5, R5 ;  /* 0x0000000500057c24 */ /* 0x000fe2000f8e0205 */
[----:B------:R-:W-:Y:S02]  /*25e10*/  IADD3 R0, P2, R2, UR6, RZ ;  /* 0x0000000602007c10 */ /* 0x000fe4000ff5e0ff */
[----:B------:R-:W-:Y:S02]  /*25e20*/  ISETP.GE.AND P0, PT, R30, UR4, PT ;  /* 0x000000041e007c0c */ /* 0x000fe4000bf06270 */
[----:B------:R-:W-:Y:S01]  /*25e30*/  ISETP.GE.AND P1, PT, R10, UR4, PT ;  /* 0x000000040a007c0c */ /* 0x000fe2000bf26270 */
[----:B------:R-:W-:Y:S01]  /*25e40*/  UMOV UR4, 0xffffffff ;  /* 0xffffffff00047882 */ /* 0x000fe20000000000 */
[----:B0-----:R-:W-:Y:S02]  /*25e50*/  LOP3.LUT R20, R20, 0x7f, RZ, 0xc0, !PT ;  /* 0x0000007f14147812 */ /* 0x001fe400078ec0ff */
[----:B------:R-:W-:Y:S02]  /*25e60*/  IADD3.X R5, R3, UR7, R5, P2, !PT ;  /* 0x0000000703057c10 */ /* 0x000fe400097fe405 */
[----:B------:R-:W-:Y:S01]  /*25e70*/  SHF.R.U32.HI R10, RZ, 0x3, R20 ;  /* 0x00000003ff0a7819 */ /* 0x000fe20000011614 */
[----:B------:R-:W-:Y:S06]  /*25e80*/  BRA.DIV UR4, `(.L_x_768) ;  /* 0x000000ae04f07947 */ /* 0x000fec000b800000 */
[----:B------:R-:W0:Y:S01]  /*25e90*/  SHFL.IDX PT, R3, R0, RZ, 0x181f ;  /* 0x00181fff00037589 */ /* 0x000e2200000e0000 */
[----:B-----5:R-:W-:Y:S02]  /*25ea0*/  IMAD R6, R19, R7, RZ ;  /* 0x0000000713067224 */ /* 0x020fe400078e02ff */
[----:B------:R-:W-:Y:S01]  /*25eb0*/  IMAD.IADD R4, R10, 0x1, R4 ;  /* 0x000000010a047824 */ /* 0x000fe200078e0204 */
[----:B------:R-:W1:Y:S04]  /*25ec0*/  SHFL.IDX PT, R2, R5, RZ, 0x181f ;  /* 0x00181fff05027589 */ /* 0x000e6800000e0000 */
[----:B------:R-:W-:Y:S01]  /*25ed0*/  ISETP.GE.AND P3, PT, R4, R6, PT ;  /* 0x000000060400720c */ /* 0x000fe20003f66270 */
[----:B------:R-:W2:-:S12]  /*25ee0*/  SHFL.IDX PT, R14, R0, 0x1, 0x181f ;  /* 0x00381f00000e7f89 */ /* 0x000e9800000e0000 */
[----:B0-----:R-:W-:-:S05]  /*25ef0*/  @!P3 IADD3 R7, P2, R30, R3, RZ ;  /* 0x000000031e07b210 */ /* 0x001fca0007f5e0ff */
[----:B-1----:R-:W-:Y:S02]  /*25f00*/  @!P3 IMAD.X R3, RZ, RZ, R2, P2 ;  /* 0x000000ffff03b224 */ /* 0x002fe400010e0602 */
[----:B------:R-:W-:Y:S02]  /*25f10*/  @!P3 IMAD.MOV.U32 R2, RZ, RZ, R7 ;  /* 0x000000ffff02b224 */ /* 0x000fe400078e0007 */
[----:B------:R-:W-:-:S03]  /*25f20*/  VIADD R7, R4, 0x10 ;  /* 0x0000001004077836 */ /* 0x000fc60000000000 */
[----:B------:R-:W-:Y:S04]  /*25f30*/  @!P3 LDGSTS.E.BYPASS.LTC128B.128 [R9+0x20400], desc[UR36][R2.64], !P0 ;  /* 0x204000000209bfae */ /* 0x000fe8000c101d64 */
[----:B------:R0:W-:Y:S01]  /*25f40*/  @!P3 LDGSTS.E.BYPASS.LTC128B.128 [R9+0x24400], desc[UR36][R2.64+0x80], !P1 ;  /* 0x244000800209bfae */ /* 0x0001e2000c901d64 */
[----:B------:R-:W-:-:S03]  /*25f50*/  ISETP.GE.AND P3, PT, R7, R6, PT ;  /* 0x000000060700720c */ /* 0x000fc60003f66270 */
[----:B0-----:R-:W0:Y:S10]  /*25f60*/  SHFL.IDX PT, R2, R5, 0x1, 0x181f ;  /* 0x00381f0005027f89 */ /* 0x001e3400000e0000 */
[----:B--2---:R-:W-:-:S02]  /*25f70*/  @!P3 IADD3 R7, P2, R30, R14, RZ ;  /* 0x0000000e1e07b210 */ /* 0x004fc40007f5e0ff */
[----:B------:R-:W1:Y:S02]  /*25f80*/  SHFL.IDX PT, R14, R0, 0x2, 0x181f ;  /* 0x00581f00000e7f89 */ /* 0x000e6400000e0000 */
[----:B0-----:R-:W-:Y:S01]  /*25f90*/  @!P3 IADD3.X R8, RZ, R2, RZ, P2, !PT ;  /* 0x00000002ff08b210 */ /* 0x001fe200017fe4ff */
[----:B------:R-:W-:Y:S02]  /*25fa0*/  @!P3 IMAD.MOV.U32 R2, RZ, RZ, R7 ;  /* 0x000000ffff02b224 */ /* 0x000fe400078e0007 */
[----:B------:R-:W-:Y:S02]  /*25fb0*/  VIADD R7, R4, 0x20 ;  /* 0x0000002004077836 */ /* 0x000fe40000000000 */
[----:B------:R-:W-:-:S05]  /*25fc0*/  @!P3 IMAD.MOV.U32 R3, RZ, RZ, R8 ;  /* 0x000000ffff03b224 */ /* 0x000fca00078e0008 */
[----:B------:R-:W-:Y:S04]  /*25fd0*/  @!P3 LDGSTS.E.BYPASS.LTC128B.128 [R9+0x20c00], desc[UR36][R2.64], !P0 ;  /* 0x20c000000209bfae */ /* 0x000fe8000c101d64 */
[----:B------:R0:W-:Y:S01]  /*25fe0*/  @!P3 LDGSTS.E.BYPASS.LTC128B.128 [R9+0x24c00], desc[UR36][R2.64+0x80], !P1 ;  /* 0x24c000800209bfae */ /* 0x0001e2000c901d64 */
[----:B------:R-:W-:-:S03]  /*25ff0*/  ISETP.GE.AND P3, PT, R7, R6, PT ;  /* 0x000000060700720c */ /* 0x000fc60003f66270 */
[----:B0-----:R-:W0:Y:S10]  /*26000*/  SHFL.IDX PT, R2, R5, 0x2, 0x181f ;  /* 0x00581f0005027f89 */ /* 0x001e3400000e0000 */
[----:B-1----:R-:W-:-:S02]  /*26010*/  @!P3 IADD3 R7, P2, R30, R14, RZ ;  /* 0x0000000e1e07b210 */ /* 0x002fc40007f5e0ff */
[----:B------:R-:W1:Y:S03]  /*26020*/  SHFL.IDX PT, R14, R0, 0x3, 0x181f ;  /* 0x00781f00000e7f89 */ /* 0x000e6600000e0000 */
[----:B0-----:R-:W-:Y:S01]  /*26030*/  @!P3 IMAD.X R8, RZ, RZ, R2, P2 ;  /* 0x000000ffff08b224 */ /* 0x001fe200010e0602 */
[----:B------:R-:W-:Y:S01]  /*26040*/  @!P3 MOV R2, R7 ;  /* 0x000000070002b202 */ /* 0x000fe20000000f00 */
        /* <DEDUP_REMOVED lines=8> */
[----:B0-----:R-:W-:Y:S02]  /*260d0*/  @!P3 IMAD.X R8, RZ, RZ, R2, P2 ;  /* 0x000000ffff08b224 */ /* 0x001fe400010e0602 */
[----:B------:R-:W-:Y:S02]  /*260e0*/  @!P3 IMAD.MOV.U32 R2, RZ, RZ, R7 ;  /* 0x000000ffff02b224 */ /* 0x000fe400078e0007 */
[----:B------:R-:W-:Y:S01]  /*260f0*/  VIADD R7, R4, 0x40 ;  /* 0x0000004004077836 */ /* 0x000fe20000000000 */
[----:B------:R-:W-:-:S05]  /*26100*/  @!P3 MOV R3, R8 ;  /* 0x000000080003b202 */ /* 0x000fca0000000f00 */
[----:B------:R-:W-:Y:S04]  /*26110*/  @!P3 LDGSTS.E.BYPASS.LTC128B.128 [R9+0x21c00], desc[UR36][R2.64], !P0 ;  /* 0x21c000000209bfae */ /* 0x000fe8000c101d64 */
[----:B------:R0:W-:Y:S01]  /*26120*/  @!P3 LDGSTS.E.BYPASS.LTC128B.128 [R9+0x25c00], desc[UR36][R2.64+0x80], !P1 ;  /* 0x25c000800209bfae */ /* 0x0001e2000c901d64 */
[----:B------:R-:W-:-:S03]  /*26130*/  ISETP.GE.AND P3, PT, R7, R6, PT ;  /* 0x000000060700720c */ /* 0x000fc60003f66270 */
[----:B0-----:R-:W0:Y:S10]  /*26140*/  SHFL.IDX PT, R2, R5, 0x4, 0x181f ;  /* 0x00981f0005027f89 */ /* 0x001e3400000e0000 */
[----:B-1----:R-:W-:-:S02]  /*26150*/  @!P3 IADD3 R7, P2, R30, R14, RZ ;  /* 0x0000000e1e07b210 */ /* 0x002fc40007f5e0ff */
[----:B------:R-:W1:Y:S03]  /*26160*/  SHFL.IDX PT, R14, R0, 0x5, 0x181f ;  /* 0x00b81f00000e7f89 */ /* 0x000e6600000e0000 */
[----:B0-----:R-:W-:Y:S02]  /*26170*/  @!P3 IMAD.X R8, RZ, RZ, R2, P2 ;  /* 0x000000ffff08b224 */ /* 0x001fe400010e0602 */
[----:B------:R-:W-:Y:S01]  /*26180*/  @!P3 IMAD.MOV.U32 R2, RZ, RZ, R7 ;  /* 0x000000ffff02b224 */ /* 0x000fe200078e0007 */
[----:B------:R-:W-:Y:S01]  /*26190*/  IADD3 R7, R4, 0x50, RZ ;  /* 0x0000005004077810 */ /* 0x000fe20007ffe0ff */
[----:B------:R-:W-:-:S05]  /*261a0*/  @!P3 IMAD.MOV.U32 R3, RZ, RZ, R8 ;  /* 0x000000ffff03b224 */ /* 0x000fca00078e0008 */
[----:B------:R-:W-:Y:S04]  /*261b0*/  @!P3 LDGSTS.E.BYPASS.LTC128B.128 [R9+0x22400], desc[UR36][R2.64], !P0 ;  /* 0x224000000209bfae */ /* 0x000fe8000c101d64 */
[----:B------:R0:W-:Y:S01]  /*261c0*/  @!P3 LDGSTS.E.BYPASS.LTC128B.128 [R9+0x26400], desc[UR36][R2.64+0x80], !P1 ;  /* 0x264000800209bfae */ /* 0x0001e2000c901d64 */
[----:B------:R-:W-:-:S03]  /*261d0*/  ISETP.GE.AND P3, PT, R7, R6, PT ;  /* 0x000000060700720c */ /* 0x000fc60003f66270 */
[----:B0-----:R-:W0:Y:S10]  /*261e0*/  SHFL.IDX PT, R2, R5, 0x5, 0x181f ;  /* 0x00b81f0005027f89 */ /* 0x001e3400000e0000 */
[----:B-1----:R-:W-:-:S02]  /*261f0*/  @!P3 IADD3 R7, P2, R30, R14, RZ ;  /* 0x0000000e1e07b210 */ /* 0x002fc40007f5e0ff */
[----:B------:R-:W-:Y:S03]  /*26200*/  SHFL.IDX PT, R14, R0, 0x7, 0x181f ;  /* 0x00f81f00000e7f89 */ /* 0x000fe600000e0000 */
[----:B0-----:R-:W-:Y:S02]  /*26210*/  @!P3 IMAD.X R8, RZ, RZ, R2, P2 ;  /* 0x000000ffff08b224 */ /* 0x001fe400010e0602 */
[----:B------:R-:W-:Y:S02]  /*26220*/  @!P3 IMAD.MOV.U32 R2, RZ, RZ, R7 ;  /* 0x000000ffff02b224 */ /* 0x000fe400078e0007 */
[----:B------:R-:W-:Y:S02]  /*26230*/  @!P3 IMAD.MOV.U32 R3, RZ, RZ, R8 ;  /* 0x000000ffff03b224 */ /* 0x000fe400078e0008 */
[----:B------:R-:W-:-:S03]  /*26240*/  VIADD R7, R4, 0x60 ;  /* 0x0000006004077836 */ /* 0x000fc60000000000 */
[----:B------:R-:W-:Y:S04]  /*26250*/  @!P3 LDGSTS.E.BYPASS.LTC128B.128 [R9+0x22c00], desc[UR36][R2.64], !P0 ;  /* 0x22c000000209bfae */ /* 0x000fe8000c101d64 */
[----:B------:R0:W-:Y:S01]  /*26260*/  @!P3 LDGSTS.E.BYPASS.LTC128B.128 [R9+0x26c00], desc[UR36][R2.64+0x80], !P1 ;  /* 0x26c000800209bfae */ /* 0x0001e2000c901d64 */
[----:B------:R-:W-:-:S03]  /*26270*/  ISETP.GE.AND P3, PT, R7, R6, PT ;  /* 0x000000060700720c */ /* 0x000fc60003f66270 */
[----:B0-----:R-:W0:Y:S04]  /*26280*/  SHFL.IDX PT, R3, R0, 0x6, 0x181f ;  /* 0x00d81f0000037f89 */ /* 0x001e2800000e0000 */
[----:B------:R-:W1:Y:S04]  /*26290*/  SHFL.IDX PT, R2, R5, 0x6, 0x181f ;  /* 0x00d81f0005027f89 */ /* 0x000e6800000e0000 */
[----:B------:R-:W2:Y:S02]  /*262a0*/  SHFL.IDX PT, R5, R5, 0x7, 0x181f ;  /* 0x00f81f0005057f89 */ /* 0x000ea400000e0000 */
[----:B0-----:R-:W-:-:S04]  /*262b0*/  @!P3 IADD3 R7, P2, R30, R3, RZ ;  /* 0x000000031e07b210 */ /* 0x001fc80007f5e0ff */
[----:B-1----:R-:W-:Y:S01]  /*262c0*/  @!P3 IADD3.X R8, RZ, R2, RZ, P2, !PT ;  /* 0x00000002ff08b210 */ /* 0x002fe200017fe4ff */
[----:B------:R-:W-:-:S04]  /*262d0*/  @!P3 IMAD.MOV.U32 R2, RZ, RZ, R7 ;  /* 0x000000ffff02b224 */ /* 0x000fc800078e0007 */
[----:B------:R-:W-:-:S05]  /*262e0*/  @!P3 IMAD.MOV.U32 R3, RZ, RZ, R8 ;  /* 0x000000ffff03b224 */ /* 0x000fca00078e0008 */
[----:B------:R0:W-:Y:S04]  /*262f0*/  @!P3 LDGSTS.E.BYPASS.LTC128B.128 [R9+0x23400], desc[UR36][R2.64], !P0 ;  /* 0x234000000209bfae */ /* 0x0001e8000c101d64 */
[----:B--2---:R0:W-:Y:S02]  /*26300*/  @!P3 LDGSTS.E.BYPASS.LTC128B.128 [R9+0x27400], desc[UR36][R2.64+0x80], !P1 ;  /* 0x274000800209bfae */ /* 0x0041e4000c901d64 */
.L_x_1133:
[----:B0-----:R-:W-:Y:S01]  /*26310*/  VIADD R3, R4, 0x70 ;  /* 0x0000007004037836 */ /* 0x001fe20000000000 */
[----:B------:R-:W-:Y:S04]  /*26320*/  BSSY B0, `(.L_x_769) ;  /* 0x000000a000007945 */ /* 0x000fe80003800000 */
[----:B------:R-:W-:-:S13]  /*26330*/  ISETP.GE.AND P2, PT, R3, R6, PT ;  /* 0x000000060300720c */ /* 0x000fda0003f46270 */
[----:B------:R-:W-:Y:S05]  /*26340*/  @P2 BRA `(.L_x_770) ;  /* 0x00000000001c2947 */ /* 0x000fea0003800000 */
[----:B------:R-:W-:-:S05]  /*26350*/  IADD3 R2, P2, R30, R14, RZ ;  /* 0x0000000e1e027210 */ /* 0x000fca0007f5e0ff */
[----:B------:R-:W-:-:S05]  /*26360*/  IMAD.X R3, RZ, RZ, R5, P2 ;  /* 0x000000ffff037224 */ /* 0x000fca00010e0605 */
[----:B------:R-:W-:Y:S01]  /*26370*/  @!PT LDS RZ, [RZ] ;  /* 0x00000000fffff984 */ /* 0x000fe20000000800 */
[----:B------:R-:W-:Y:S01]  /*26380*/  @!PT LDS RZ, [RZ] ;  /* 0x00000000fffff984 */ /* 0x000fe20000000800 */
[----:B------:R-:W-:Y:S01]  /*26390*/  @!PT LDS RZ, [RZ] ;  /* 0x00000000fffff984 */ /* 0x000fe20000000800 */
[----:B------:R0:W-:Y:S04]  /*263a0*/  LDGSTS.E.BYPASS.LTC128B.128 [R9+0x23c00], desc[UR36][R2.64], !P0 ;  /* 0x23c0000002097fae */ /* 0x0001e8000c101d64 */
[----:B------:R0:W-:Y:S02]  /*263b0*/  LDGSTS.E.BYPASS.LTC128B.128 [R9+0x27c00], desc[UR36][R2.64+0x80], !P1 ;  /* 0x27c0008002097fae */ /* 0x0001e4000c901d64 */
.L_x_770:
[----:B------:R-:W-:Y:S05]  /*263c0*/  BSYNC B0 ;  /* 0x0000000000007941 */ /* 0x000fea0003800000 */
.L_x_769:
[----:B------:R-:W-:Y:S01]  /*263d0*/  NOP ;  /* 0x0000000000007918 */ /* 0x000fe20000000000 */
[----:B------:R-:W-:-:S13]  /*263e0*/  PLOP3.LUT P0, PT, PT, PT, PT, 0x80, 0x0 ;  /* 0x000000000000781c */ /* 0x000fda0003f0f070 */
.L_x_771:
[----:B------:R-:W-:Y:S02]  /*263f0*/  PLOP3.LUT P1, PT, P1, P0, PT, 0xa2, 0x0 ;  /* 0x000000000000781c */ /* 0x000fe40000f21472 */
[----:B------:R-:W-:-:S08]  /*26400*/  @P0 R2UR P1, UR4, R16 ;  /* 0x00000000100402ca */ /* 0x000fd00000020000 */
[----:B------:R-:W-:-:S05]  /*26410*/  @P0 PLOP3.LUT P0, PT, P1, PT, PT, 0x80, 0x0 ;  /* 0x000000000000081c */ /* 0x000fca0000f0f070 */
[----:B------:R-:W-:Y:S01]  /*26420*/  @!P1 SYNCS.ARRIVE.TRANS64.RED.A0T1 RZ, [UR4+0x38800], RZ ;  /* 0x038800ffffff99a7 */ /* 0x000fe20008200404 */
[----:B------:R-:W-:Y:S07]  /*26430*/  @!P1 ARRIVES.LDGSTSBAR.64.TRANSCNT [UR4+0x38800] ;  /* 0x03880000ff0099b0 */ /* 0x000fee0008000a84 */
[----:B------:R-:W-:Y:S05]  /*26440*/  @P0 BRA.U.ANY `(.L_x_771) ;  /* 0xfffffffd00e80947 */ /* 0x000fea000393ffff */
[----:B0-----:R-:W2:Y:S02]  /*26450*/  LDL.LU R2, [R1+0x28] ;  /* 0x0000280001027983 */ /* 0x001ea40000300800 */
[----:B--2---:R-:W-:-:S04]  /*26460*/  IADD3 R2, R2, 0x1, RZ ;  /* 0x0000000102027810 */ /* 0x004fc80007ffe0ff */
[----:B------:R-:W-:Y:S01]  /*26470*/  LEA.HI R0, R2, R2, RZ, 0x1 ;  /* 0x0000000202007211 */ /* 0x000fe200078f08ff */
[----:B------:R0:W-:Y:S03]  /*26480*/  STL [R1+0x28], R2 ;  /* 0x0000280201007387 */ /* 0x0001e60000100800 */
[----:B------:R-:W-:-:S05]  /*26490*/  LOP3.LUT R0, R0, 0xfffffffe, RZ, 0xc0, !PT ;  /* 0xfffffffe00007812 */ /* 0x000fca00078ec0ff */
[----:B------:R-:W-:-:S05]  /*264a0*/  IMAD.IADD R0, R2, 0x1, -R0 ;  /* 0x0000000102007824 */ /* 0x000fca00078e0a00 */
[----:B------:R-:W-:Y:S01]  /*264b0*/  SHF.L.U32 R3, R0, 0x1f, RZ ;  /* 0x0000001f00037819 */ /* 0x000fe200000006ff */
[----:B------:R-:W-:Y:S01]  /*264c0*/  NOP ;  /* 0x0000000000007918 */ /* 0x000fe20000000000 */
[----:B0-----:R-:W2:Y:S01]  /*264d0*/  LDL.LU R2, [R1+0x1c] ;  /* 0x00001c0001027983 */ /* 0x001ea20000300800 */
[----:B------:R0:W-:Y:S01]  /*264e0*/  SYNCS.ARRIVE.TRANS64.A1T0 RZ, [R16+URZ+0x38800], RZ ;  /* 0x038800ff10ff79a7 */ /* 0x0001e2000810003f */
[----:B------:R-:W-:Y:S01]  /*264f0*/  BSSY B0, `(.L_x_772) ;  /* 0x0000005000007945 */ /* 0x000fe20003800000 */
[----:B------:R-:W1:Y:S01]  /*26500*/  SYNCS.PHASECHK.TRANS64.TRYWAIT P0, [R16+URZ+0x38820], R3 ;  /* 0x03882003100075a7 */ /* 0x000e62000800017f */
[----:B--2---:R-:W-:-:S05]  /*26510*/  VIADD R25, R2, 0xfffffffe ;  /* 0xfffffffe02197836 */ /* 0x004fca0000000000 */
[----:B------:R-:W-:Y:S01]  /*26520*/  ISETP.GE.AND P1, PT, R25, R35, PT ;  /* 0x000000231900720c */ /* 0x000fe20003f26270 */
[----:B01----:R-:W-:-:S12]  /*26530*/  @!P0 BRA `(.L_x_773) ;  /* 0x000000b000cc8947 */ /* 0x003fd80003800000 */
.L_x_1134:
[----:B------:R-:W-:Y:S05]  /*26540*/  BSYNC B0 ;  /* 0x0000000000007941 */ /* 0x000fea0003800000 */
.L_x_772:
[----:B------:R-:W-:Y:S05]  /*26550*/  @!P1 BRA `(.L_x_774) ;  /* 0x0000001400e89947 */ /* 0x000fea0003800000 */
[----:B------:R-:W-:Y:S02]  /*26560*/  IMAD.MOV.U32 R9, RZ, RZ, R28 ;  /* 0x000000ffff097224 */ /* 0x000fe400078e001c */
[----:B------:R-:W-:-:S07]  /*26570*/  IMAD.MOV.U32 R10, RZ, RZ, R31 ;  /* 0x000000ffff0a7224 */ /* 0x000fce00078e001f */
.L_x_794:
[----:B------:R-:W2:Y:S01]  /*26580*/  LDL R2, [R1] ;  /* 0x0000000001027983 */ /* 0x000ea20000100800 */
[----:B-1----:R-:W1:Y:S01]  /*26590*/  LDC R5, c[0x0][0x430] ;  /* 0x00010c00ff057b82 */ /* 0x002e620000000800 */
[----:B------:R-:W3:Y:S01]  /*265a0*/  S2R R0, SR_TID.X ;  /* 0x0000000000007919 */ /* 0x000ee20000002100 */
[----:B-1----:R-:W-:Y:S02]  /*265b0*/  ISETP.NE.AND P0, PT, R5, 0x1, PT ;  /* 0x000000010500780c */ /* 0x002fe40003f05270 */
[----:B---3--:R-:W-:-:S11]  /*265c0*/  LOP3.LUT R0, R0, 0x7f, RZ, 0xc0, !PT ;  /* 0x0000007f00007812 */ /* 0x008fd600078ec0ff */
[----:B------:R-:W1:Y:S01]  /*265d0*/  @P0 LDC R7, c[0x0][0x434] ;  /* 0x00010d00ff070b82 */ /* 0x000e620000000800 */
[----:B------:R-:W-:Y:S05]  /*265e0*/  YIELD ;  /* 0x0000000000007946 */ /* 0x000fea0003800000 */
[----:B------:R-:W-:Y:S01]  /*265f0*/  ULDC.64 UR4, c[0x0][0x428] ;  /* 0x00010a0000047ab9 */ /* 0x000fe20000000a00 */
[----:B--2---:R-:W-:Y:S02]  /*26600*/  LOP3.LUT P2, RZ, R2, 0x4, RZ, 0xc0, !PT ;  /* 0x0000000402ff7812 */ /* 0x004fe4000784c0ff */
[----:B------:R-:W-:Y:S02]  /*26610*/  SHF.R.U32.HI R2, RZ, 0x3, R0 ;  /* 0x00000003ff027819 */ /* 0x000fe40000011600 */
[----:B------:R-:W2:Y:S02]  /*26620*/  @P0 LDC R0, c[0x0][0x438] ;  /* 0x00010e00ff000b82 */ /* 0x000ea40000000800 */
[----:B0-----:R-:W-:-:S04]  /*26630*/  LEA R3, R25, R2, 0x7 ;  /* 0x0000000219037211 */ /* 0x001fc800078e38ff */
[----:B------:R-:W-:-:S05]  /*26640*/  IADD3 R4, R30, R3, R36 ;  /* 0x000000031e047210 */ /* 0x000fca0007ffe024 */
[----:B-1----:R-:W-:-:S04]  /*26650*/  @P0 IMAD.HI.U32 R3, R4, R7, RZ ;  /* 0x0000000704030227 */ /* 0x002fc800078e00ff */
[----:B------:R-:W-:Y:S02]  /*26660*/  IMAD.MOV.U32 R2, RZ, RZ, R4 ;  /* 0x000000ffff027224 */ /* 0x000fe400078e0004 */
[----:B------:R-:W-:Y:S01]  /*26670*/  IMAD R7, R37, UR4, RZ ;  /* 0x0000000425077c24 */ /* 0x000fe2000f8e02ff */
[----:B--2---:R-:W-:-:S04]  /*26680*/  @P0 SHF.R.U32.HI R2, RZ, R0, R3 ;  /* 0x00000000ff020219 */ /* 0x004fc80000011603 */
[--C-:B------:R-:W-:Y:S01]  /*26690*/  SHF.R.S32.HI R3, RZ, 0x1f, R2.reuse ;  /* 0x0000001fff037819 */ /* 0x100fe20000011402 */
[--C-:B------:R-:W-:Y:S02]  /*266a0*/  IMAD.MOV R0, RZ, RZ, -R2.reuse ;  /* 0x000000ffff007224 */ /* 0x100fe400078e0a02 */
[C---:B------:R-:W-:Y:S02]  /*266b0*/  IMAD R7, R26.reuse, UR5, R7 ;  /* 0x000000051a077c24 */ /* 0x040fe4000f8e0207 */
[----:B------:R-:W-:Y:S01]  /*266c0*/  IMAD.WIDE.U32 R2, R26, UR4, R2 ;  /* 0x000000041a027c25 */ /* 0x000fe2000f8e0002 */
[----:B------:R-:W-:-:S03]  /*266d0*/  ULDC.64 UR4, c[0x0][0x418] ;  /* 0x0001060000047ab9 */ /* 0x000fc60000000a00 */
[----:B------:R-:W-:Y:S01]  /*266e0*/  IMAD.IADD R7, R7, 0x1, R3 ;  /* 0x0000000107077824 */ /* 0x000fe200078e0203 */
[----:B------:R-:W-:-:S04]  /*266f0*/  LEA R6, P0, R2, UR4, 0x2 ;  /* 0x0000000402067c11 */ /* 0x000fc8000f8010ff */
[----:B------:R-:W-:-:S05]  /*26700*/  LEA.HI.X R7, R2, UR5, R7, 0x2, P0 ;  /* 0x0000000502077c11 */ /* 0x000fca00080f1407 */
[----:B------:R-:W2:Y:S01]  /*26710*/  LDG.E R6, desc[UR36][R6.64] ;  /* 0x0000002406067981 */ /* 0x000ea2000c1e1900 */
[----:B------:R-:W-:-:S05]  /*26720*/  VIADD R28, R9, 0x1 ;  /* 0x00000001091c7836 */ /* 0x000fca0000000000 */
[----:B------:R-:W-:-:S04]  /*26730*/  ISETP.NE.AND P0, PT, R28, 0x2, PT ;  /* 0x000000021c00780c */ /* 0x000fc80003f05270 */
[----:B------:R-:W-:Y:S01]  /*26740*/  SEL R31, RZ, 0x1, P0 ;  /* 0x00000001ff1f7807 */ /* 0x000fe20000000000 */
[----:B------:R-:W-:Y:S01]  /*26750*/  IMAD R5, R5, R0, R4 ;  /* 0x0000000005057224 */ /* 0x000fe200078e0204 */
[C---:B------:R-:W-:Y:S02]  /*26760*/  ISETP.GT.AND P1, PT, R25.reuse, R35, PT ;  /* 0x000000231900720c */ /* 0x040fe40003f24270 */
[----:B------:R-:W-:Y:S02]  /*26770*/  IADD3 R25, R25, -0x1, RZ ;  /* 0xffffffff19197810 */ /* 0x000fe40007ffe0ff */
[----:B------:R-:W-:Y:S02]  /*26780*/  SEL R28, R28, RZ, P0 ;  /* 0x000000ff1c1c7207 */ /* 0x000fe40000000000 */
[----:B------:R-:W-:Y:S02]  /*26790*/  LOP3.LUT R31, R10, R31, RZ, 0x3c, !PT ;  /* 0x0000001f0a1f7212 */ /* 0x000fe400078e3cff */
[----:B--2---:R-:W-:Y:S01]  /*267a0*/  SHF.R.S32.HI R19, RZ, 0x1f, R6 ;  /* 0x0000001fff137819 */ /* 0x004fe20000011406 */
[----:B------:R-:W-:Y:S06]  /*267b0*/  @!P2 BRA `(.L_x_775) ;  /* 0x000000000004a947 */ /* 0x000fec0003800000 */
[----:B------:R-:W-:Y:S01]  /*267c0*/  BPT.TRAP 0x1 ;  /* 0x000000040000795c */ /* 0x000fe20000300000 */
.L_x_775:
[----:B------:R-:W-:Y:S01]  /*267d0*/  IMAD R0, R28, 0x8, R16 ;  /* 0x000000081c007824 */ /* 0x000fe200078e0210 */
[----:B------:R-:W-:Y:S01]  /*267e0*/  SHF.L.U32 R20, R31, 0x1f, RZ ;  /* 0x0000001f1f147819 */ /* 0x000fe200000006ff */
[----:B------:R-:W-:Y:S01]  /*267f0*/  BSSY B0, `(.L_x_776) ;  /* 0x0000004000007945 */ /* 0x000fe20003800000 */
[----:B------:R-:W-:Y:S02]  /*26800*/  SHF.R.S32.HI R18, RZ, 0x1f, R5 ;  /* 0x0000001fff127819 */ /* 0x000fe40000011405 */
[----:B------:R-:W0:Y:S02]  /*26810*/  SYNCS.PHASECHK.TRANS64.TRYWAIT P0, [R0+URZ+0x38880], R20 ;  /* 0x03888014000075a7 */ /* 0x000e24000800017f */
[----:B0-----:R-:W-:Y:S05]  /*26820*/  @!P0 BRA `(.L_x_777) ;  /* 0x000000b000248947 */ /* 0x001fea0003800000 */
.L_x_1135:
[----:B------:R-:W-:Y:S05]  /*26830*/  BSYNC B0 ;  /* 0x0000000000007941 */ /* 0x000fea0003800000 */
.L_x_776:
[----:B------:R-:W2:Y:S01]  /*26840*/  LDL R13, [R1+0x8] ;  /* 0x00000800010d7983 */ /* 0x000ea20000100800 */
        /* <DEDUP_REMOVED lines=21> */
[----:B--2---:R-:W-:Y:S01]  /*269a0*/  IMAD R4, R28, 0x8000, R13 ;  /* 0x000080001c047824 */ /* 0x004fe200078e020d */
[----:B------:R-:W-:Y:S07]  /*269b0*/  BRA.DIV UR4, `(.L_x_778) ;  /* 0x000000ae04d47947 */ /* 0x000fee000b800000 */
[----:B------:R-:W1:Y:S01]  /*269c0*/  SHFL.IDX PT, R2, R8, RZ, 0x181f ;  /* 0x00181fff08027589 */ /* 0x000e6200000e0000 */
[----:B------:R-:W-:-:S03]  /*269d0*/  IMAD.IADD R4, R16, 0x1, R4 ;  /* 0x0000000110047824 */ /* 0x000fc600078e0204 */
[----:B------:R-:W2:Y:S01]  /*269e0*/  SHFL.IDX PT, R3, R7, RZ, 0x181f ;  /* 0x00181fff07037589 */ /* 0x000ea200000e0000 */
[----:B-1----:R-:W-:-:S04]  /*269f0*/  IADD3 R2, P0, R30, R2, RZ ;  /* 0x000000021e027210 */ /* 0x002fc80007f1e0ff */
[----:B--2---:R-:W-:-:S05]  /*26a00*/  IADD3.X R3, RZ, R3, RZ, P0, !PT ;  /* 0x00000003ff037210 */ /* 0x004fca00007fe4ff */
[----:B------:R-:W-:Y:S01]  /*26a10*/  @!PT LDS RZ, [RZ] ;  /* 0x00000000fffff984 */ /* 0x000fe20000000800 */
[----:B------:R-:W-:Y:S04]  /*26a20*/  LDGSTS.E.BYPASS.LTC128B.128 [R4+0x10400], desc[UR36][R2.64], !P3 ;  /* 0x1040000002047fae */ /* 0x000fe8000d901d64 */
[----:B------:R1:W-:Y:S04]  /*26a30*/  LDGSTS.E.BYPASS.LTC128B.128 [R4+0x14400], desc[UR36][R2.64+0x80], !P2 ;  /* 0x1440008002047fae */ /* 0x0003e8000d101d64 */
[----:B-1----:R-:W1:Y:S04]  /*26a40*/  SHFL.IDX PT, R2, R8, 0x1, 0x181f ;  /* 0x00381f0008027f89 */ /* 0x002e6800000e0000 */
[----:B------:R-:W2:Y:S01]  /*26a50*/  SHFL.IDX PT, R3, R7, 0x1, 0x181f ;  /* 0x00381f0007037f89 */ /* 0x000ea200000e0000 */
[----:B-1----:R-:W-:-:S05]  /*26a60*/  IADD3 R2, P0, R30, R2, RZ ;  /* 0x000000021e027210 */ /* 0x002fca0007f1e0ff */
[----:B--2---:R-:W-:-:S05]  /*26a70*/  IMAD.X R3, RZ, RZ, R3, P0 ;  /* 0x000000ffff037224 */ /* 0x004fca00000e0603 */
        /* <DEDUP_REMOVED lines=16> */
[----:B-1----:R-:W-:-:S04]  /*26b80*/  IADD3 R2, P0, R30, R2, RZ ;  /* 0x000000021e027210 */ /* 0x002fc80007f1e0ff */
[----:B--2---:R-:W-:-:S05]  /*26b90*/  IADD3.X R3, RZ, R3, RZ, P0, !PT ;  /* 0x00000003ff037210 */ /* 0x004fca00007fe4ff */
        /* <DEDUP_REMOVED lines=9> */
[----:B------:R-:W2:Y:S04]  /*26c30*/  SHFL.IDX PT, R3, R7, 0x6, 0x181f ;  /* 0x00d81f0007037f89 */ /* 0x000ea800000e0000 */
[----:B------:R-:W3:Y:S01]  /*26c40*/  SHFL.IDX PT, R7, R7, 0x7, 0x181f ;  /* 0x00f81f0007077f89 */ /* 0x000ee200000e0000 */
[----:B-1----:R-:W-:-:S05]  /*26c50*/  IADD3 R2, P0, R30, R2, RZ ;  /* 0x000000021e027210 */ /* 0x002fca0007f1e0ff */
[----:B--2---:R-:W-:-:S05]  /*26c60*/  IMAD.X R3, RZ, RZ, R3, P0 ;  /* 0x000000ffff037224 */ /* 0x004fca00000e0603 */
[----:B------:R-:W-:Y:S04]  /*26c70*/  LDGSTS.E.BYPASS.LTC128B.128 [R4+0x13400], desc[UR36][R2.64], !P3 ;  /* 0x1340000002047fae */ /* 0x000fe8000d901d64 */
[----:B------:R1:W-:Y:S04]  /*26c80*/  LDGSTS.E.BYPASS.LTC128B.128 [R4+0x17400], desc[UR36][R2.64+0x80], !P2 ;  /* 0x1740008002047fae */ /* 0x0003e8000d101d64 */
[----:B-1-3--:R1:W2:Y:S02]  /*26c90*/  SHFL.IDX PT, R2, R8, 0x7, 0x181f ;  /* 0x00f81f0008027f89 */ /* 0x00a2a400000e0000 */
.L_x_1153:
[----:B--2---:R-:W-:-:S05]  /*26ca0*/  IADD3 R2, P0, R30, R2, RZ ;  /* 0x000000021e027210 */ /* 0x004fca0007f1e0ff */
        /* <DEDUP_REMOVED lines=8> */
.L_x_779:
[----:B------:R-:W-:Y:S02]  /*26d30*/  PLOP3.LUT P2, PT, P2, P0, PT, 0xa2, 0x0 ;  /* 0x000000000000781c */ /* 0x000fe40001741472 */
[----:B------:R-:W-:-:S08]  /*26d40*/  @P0 R2UR P2, UR4, R0 ;  /* 0x00000000000402ca */ /* 0x000fd00000040000 */
[----:B------:R-:W-:-:S05]  /*26d50*/  @P0 PLOP3.LUT P0, PT, P2, PT, PT, 0x80, 0x0 ;  /* 0x000000000000081c */ /* 0x000fca000170f070 */
[----:B------:R-:W-:Y:S01]  /*26d60*/  @!P2 SYNCS.ARRIVE.TRANS64.RED.A0T1 RZ, [UR4+0x38870], RZ ;  /* 0x038870ffffffa9a7 */ /* 0x000fe20008200404 */
[----:B------:R-:W-:Y:S07]  /*26d70*/  @!P2 ARRIVES.LDGSTSBAR.64.TRANSCNT [UR4+0x38870] ;  /* 0x03887000ff00a9b0 */ /* 0x000fee0008000a84 */
[----:B------:R-:W-:Y:S05]  /*26d80*/  @P0 BRA.U.ANY `(.L_x_779) ;  /* 0xfffffffd00e80947 */ /* 0x000fea000393ffff */
[----:B------:R-:W-:Y:S01]  /*26d90*/  NOP ;  /* 0x0000000000007918 */ /* 0x000fe20000000000 */
[----:B--2---:R-:W2:Y:S02]  /*26da0*/  LDL R2, [R1] ;  /* 0x0000000001027983 */ /* 0x004ea40000100800 */
[----:B--2---:R-:W-:-:S13]  /*26db0*/  LOP3.LUT P3, RZ, R2, 0x4, RZ, 0xc0, !PT ;  /* 0x0000000402ff7812 */ /* 0x004fda000786c0ff */
[----:B------:R-:W-:Y:S05]  /*26dc0*/  @!P3 BRA `(.L_x_780) ;  /* 0x000000000004b947 */ /* 0x000fea0003800000 */
[----:B------:R-:W-:Y:S01]  /*26dd0*/  BPT.TRAP 0x1 ;  /* 0x000000040000795c */ /* 0x000fe20000300000 */
.L_x_780:
[----:B------:R2:W-:Y:S01]  /*26de0*/  SYNCS.ARRIVE.TRANS64.A1T0 RZ, [R0+URZ+0x38870], RZ ;  /* 0x038870ff00ff79a7 */ /* 0x0005e2000810003f */
[----:B------:R-:W-:Y:S05]  /*26df0*/  @!P3 BRA `(.L_x_781) ;  /* 0x000000000004b947 */ /* 0x000fea0003800000 */
[----:B------:R-:W-:Y:S01]  /*26e00*/  BPT.TRAP 0x1 ;  /* 0x000000040000795c */ /* 0x000fe20000300000 */
.L_x_781:
[----:B------:R-:W3:Y:S01]  /*26e10*/  SYNCS.PHASECHK.TRANS64.TRYWAIT P0, [R0+URZ+0x38840], R20 ;  /* 0x03884014000075a7 */ /* 0x000ee2000800017f */
[----:B------:R-:W-:Y:S04]  /*26e20*/  BSSY B0, `(.L_x_782) ;  /* 0x0000002000007945 */ /* 0x000fe80003800000 */
[----:B---3--:R-:W-:Y:S05]  /*26e30*/  @!P0 BRA `(.L_x_783) ;  /* 0x000000b000fc8947 */ /* 0x008fea0003800000 */
.L_x_1154:
[----:B------:R-:W-:Y:S05]  /*26e40*/  BSYNC B0 ;  /* 0x0000000000007941 */ /* 0x000fea0003800000 */
.L_x_782:
        /* <DEDUP_REMOVED lines=12> */
[----:B------:R-:W-:-:S04]  /*26f10*/  ULDC.64 UR4, c[0x0][0x308] ;  /* 0x0000c20000047ab9 */ /* 0x000fc80000000a00 */
[----:B------:R-:W-:Y:S02]  /*26f20*/  IADD3 R3, R3, R19, RZ ;  /* 0x0000001303037210 */ /* 0x000fe40007ffe0ff */
[-C--:B-1----:R-:W-:Y:S01]  /*26f30*/  ISETP.GE.AND P2, PT, R11, R8.reuse, PT ;  /* 0x000000080b00720c */ /* 0x082fe20003f46270 */
[C---:B------:R-:W-:Y:S01]  /*26f40*/  IMAD.WIDE.U32 R2, R17.reuse, UR4, R2 ;  /* 0x0000000411027c25 */ /* 0x040fe2000f8e0002 */
[----:B------:R-:W-:Y:S01]  /*26f50*/  UMOV UR4, 0xffffffff ;  /* 0xffffffff00047882 */ /* 0x000fe20000000000 */
[----:B------:R-:W-:Y:S02]  /*26f60*/  ISETP.GE.AND P3, PT, R30, R8, PT ;  /* 0x000000081e00720c */ /* 0x000fe40003f66270 */
[----:B------:R-:W-:Y:S01]  /*26f70*/  IMAD R5, R17, UR5, R3 ;  /* 0x0000000511057c24 */ /* 0x000fe2000f8e0203 */
[----:B------:R-:W-:-:S04]  /*26f80*/  IADD3 R6, P0, R2, UR6, RZ ;  /* 0x0000000602067c10 */ /* 0x000fc8000ff1e0ff */
[----:B------:R-:W-:Y:S01]  /*26f90*/  IADD3.X R5, R5, UR7, RZ, P0, !PT ;  /* 0x0000000705057c10 */ /* 0x000fe200087fe4ff */
[----:B------:R-:W-:Y:S08]  /*26fa0*/  BRA.DIV UR4, `(.L_x_784) ;  /* 0x000000b204b47947 */ /* 0x000ff0000b800000 */
[----:B------:R-:W1:Y:S04]  /*26fb0*/  SHFL.IDX PT, R2, R6, RZ, 0x181f ;  /* 0x00181fff06027589 */ /* 0x000e6800000e0000 */
[----:B------:R-:W4:Y:S01]  /*26fc0*/  SHFL.IDX PT, R3, R5, RZ, 0x181f ;  /* 0x00181fff05037589 */ /* 0x000f2200000e0000 */
[----:B-1----:R-:W-:-:S05]  /*26fd0*/  IADD3 R2, P0, R30, R2, RZ ;  /* 0x000000021e027210 */ /* 0x002fca0007f1e0ff */
[----:B----4-:R-:W-:-:S05]  /*26fe0*/  IMAD.X R3, RZ, RZ, R3, P0 ;  /* 0x000000ffff037224 */ /* 0x010fca00000e0603 */
[----:B------:R-:W-:Y:S01]  /*26ff0*/  @!PT LDS RZ, [RZ] ;  /* 0x00000000fffff984 */ /* 0x000fe20000000800 */
[----:B------:R-:W-:Y:S04]  /*27000*/  LDGSTS.E.BYPASS.LTC128B.128 [R4+0x28400], desc[UR36][R2.64], !P3 ;  /* 0x2840000002047fae */ /* 0x000fe8000d901d64 */
[----:B------:R1:W-:Y:S04]  /*27010*/  LDGSTS.E.BYPASS.LTC128B.128 [R4+0x2c400], desc[UR36][R2.64+0x80], !P2 ;  /* 0x2c40008002047fae */ /* 0x0003e8000d101d64 */
[----:B-1----:R-:W1:Y:S04]  /*27020*/  SHFL.IDX PT, R2, R6, 0x1, 0x181f ;  /* 0x00381f0006027f89 */ /* 0x002e6800000e0000 */
[----:B------:R-:W4:Y:S01]  /*27030*/  SHFL.IDX PT, R3, R5, 0x1, 0x181f ;  /* 0x00381f0005037f89 */ /* 0x000f2200000e0000 */
[----:B-1----:R-:W-:-:S05]  /*27040*/  IADD3 R2, P0, R30, R2, RZ ;  /* 0x000000021e027210 */ /* 0x002fca0007f1e0ff */
[----:B----4-:R-:W-:-:S05]  /*27050*/  IMAD.X R3, RZ, RZ, R3, P0 ;  /* 0x000000ffff037224 */ /* 0x010fca00000e0603 */
        /* <DEDUP_REMOVED lines=16> */
[----:B-1----:R-:W-:-:S04]  /*27160*/  IADD3 R2, P0, R30, R2, RZ ;  /* 0x000000021e027210 */ /* 0x002fc80007f1e0ff */
[----:B----4-:R-:W-:-:S05]  /*27170*/  IADD3.X R3, RZ, R3, RZ, P0, !PT ;  /* 0x00000003ff037210 */ /* 0x010fca00007fe4ff */
        /* <DEDUP_REMOVED lines=9> */
[----:B------:R-:W4:Y:S04]  /*27210*/  SHFL.IDX PT, R3, R5, 0x6, 0x181f ;  /* 0x00d81f0005037f89 */ /* 0x000f2800000e0000 */
[----:B------:R-:W0:Y:S01]  /*27220*/  SHFL.IDX PT, R5, R5, 0x7, 0x181f ;  /* 0x00f81f0005057f89 */ /* 0x000e2200000e0000 */
[----:B-1----:R-:W-:-:S05]  /*27230*/  IADD3 R2, P0, R30, R2, RZ ;  /* 0x000000021e027210 */ /* 0x002fca0007f1e0ff */
[----:B----4-:R-:W-:-:S05]  /*27240*/  IMAD.X R3, RZ, RZ, R3, P0 ;  /* 0x000000ffff037224 */ /* 0x010fca00000e0603 */
[----:B------:R-:W-:Y:S04]  /*27250*/  LDGSTS.E.BYPASS.LTC128B.128 [R4+0x2b400], desc[UR36][R2.64], !P3 ;  /* 0x2b40000002047fae */ /* 0x000fe8000d901d64 */
[----:B------:R1:W-:Y:S04]  /*27260*/  LDGSTS.E.BYPASS.LTC128B.128 [R4+0x2f400], desc[UR36][R2.64+0x80], !P2 ;  /* 0x2f40008002047fae */ /* 0x0003e8000d101d64 */
[----:B01----:R1:W4:Y:S02]  /*27270*/  SHFL.IDX PT, R2, R6, 0x7, 0x181f ;  /* 0x00f81f0006027f89 */ /* 0x00332400000e0000 */
.L_x_1172:
[----:B----4-:R-:W-:-:S05]  /*27280*/  IADD3 R2, P0, R30, R2, RZ ;  /* 0x000000021e027210 */ /* 0x010fca0007f1e0ff */
        /* <DEDUP_REMOVED lines=8> */
.L_x_785:
[----:B------:R-:W-:Y:S02]  /*27310*/  PLOP3.LUT P2, PT, P2, P0, PT, 0xa2, 0x0 ;  /* 0x000000000000781c */ /* 0x000fe40001741472 */
[----:B------:R-:W-:-:S08]  /*27320*/  @P0 R2UR P2, UR4, R0 ;  /* 0x00000000000402ca */ /* 0x000fd00000040000 */
[----:B------:R-:W-:-:S05]  /*27330*/  @P0 PLOP3.LUT P0, PT, P2, PT, PT, 0x80, 0x0 ;  /* 0x000000000000081c */ /* 0x000fca000170f070 */
[----:B------:R-:W-:Y:S01]  /*27340*/  @!P2 SYNCS.ARRIVE.TRANS64.RED.A0T1 RZ, [UR4+0x38830], RZ ;  /* 0x038830ffffffa9a7 */ /* 0x000fe20008200404 */
[----:B------:R-:W-:Y:S07]  /*27350*/  @!P2 ARRIVES.LDGSTSBAR.64.TRANSCNT [UR4+0x38830] ;  /* 0x03883000ff00a9b0 */ /* 0x000fee0008000a84 */
[----:B------:R-:W-:Y:S05]  /*27360*/  @P0 BRA.U.ANY `(.L_x_785) ;  /* 0xfffffffd00e80947 */ /* 0x000fea000393ffff */
[----:B------:R-:W-:Y:S01]  /*27370*/  NOP ;  /* 0x0000000000007918 */ /* 0x000fe20000000000 */
[----:B0-----:R-:W4:Y:S02]  /*27380*/  LDL R2, [R1] ;  /* 0x0000000001027983 */ /* 0x001f240000100800 */
[----:B----4-:R-:W-:-:S13]  /*27390*/  LOP3.LUT P3, RZ, R2, 0x4, RZ, 0xc0, !PT ;  /* 0x0000000402ff7812 */ /* 0x010fda000786c0ff */
[----:B------:R-:W-:Y:S05]  /*273a0*/  @!P3 BRA `(.L_x_786) ;  /* 0x000000000004b947 */ /* 0x000fea0003800000 */
[----:B------:R-:W-:Y:S01]  /*273b0*/  BPT.TRAP 0x1 ;  /* 0x000000040000795c */ /* 0x000fe20000300000 */
.L_x_786:
[----:B------:R2:W-:Y:S02]  /*273c0*/  SYNCS.ARRIVE.TRANS64.A1T0 RZ, [R0+URZ+0x38830], RZ ;  /* 0x038830ff00ff79a7 */ /* 0x0005e4000810003f */
[----:B--23--:R-:W-:-:S05]  /*273d0*/  IMAD.U32 R0, RZ, RZ, UR38 ;  /* 0x00000026ff007e24 */ /* 0x00cfca000f8e00ff */
[----:B------:R-:W-:-:S13]  /*273e0*/  ISETP.NE.AND P0, PT, R0, 0x3, PT ;  /* 0x000000030000780c */ /* 0x000fda0003f05270 */
[----:B------:R-:W-:Y:S05]  /*273f0*/  @!P0 BRA `(.L_x_787) ;  /* 0x0000000000048947 */ /* 0x000fea0003800000 */
[----:B------:R-:W-:Y:S01]  /*27400*/  BPT.TRAP 0x1 ;  /* 0x000000040000795c */ /* 0x000fe20000300000 */
.L_x_787:
[----:B------:R-:W-:Y:S01]  /*27410*/  LOP3.LUT R3, R10, 0x1, RZ, 0x3c, !PT ;  /* 0x000000010a037812 */ /* 0x000fe200078e3cff */
[----:B------:R-:W-:Y:S01]  /*27420*/  BSSY B0, `(.L_x_788) ;  /* 0x0000005000007945 */ /* 0x000fe20003800000 */
[----:B------:R-:W-:Y:S02]  /*27430*/  LEA R18, R9, R16, 0x3 ;  /* 0x0000001009127211 */ /* 0x000fe400078e18ff */
[----:B------:R-:W-:-:S04]  /*27440*/  SHF.L.U32 R3, R3, 0x1f, RZ ;  /* 0x0000001f03037819 */ /* 0x000fc800000006ff */
[----:B------:R-:W0:Y:S02]  /*27450*/  SYNCS.PHASECHK.TRANS64.TRYWAIT P2, [R18+URZ+0x38870], R3 ;  /* 0x03887003120075a7 */ /* 0x000e24000804017f */
[----:B0-----:R-:W-:Y:S05]  /*27460*/  @!P2 BRA `(.L_x_789) ;  /* 0x000000b400c8a947 */ /* 0x001fea0003800000 */
.L_x_1173:
[----:B------:R-:W-:Y:S05]  /*27470*/  BSYNC B0 ;  /* 0x0000000000007941 */ /* 0x000fea0003800000 */
.L_x_788:
[----:B------:R-:W2:Y:S02]  /*27480*/  LDL R0, [R1] ;  /* 0x0000000001007983 */ /* 0x000ea40000100800 */
[----:B--2---:R-:W-:-:S13]  /*27490*/  LOP3.LUT P2, RZ, R0, 0x4, RZ, 0xc0, !PT ;  /* 0x0000000400ff7812 */ /* 0x004fda000784c0ff */
[----:B------:R-:W-:Y:S05]  /*274a0*/  @!P2 BRA `(.L_x_790) ;  /* 0x000000000004a947 */ /* 0x000fea0003800000 */
[----:B------:R-:W-:Y:S01]  /*274b0*/  BPT.TRAP 0x1 ;  /* 0x000000040000795c */ /* 0x000fe20000300000 */
.L_x_790:
[----:B------:R-:W-:Y:S01]  /*274c0*/  SHF.L.U32 R5, R10, 0x1f, RZ ;  /* 0x0000001f0a057819 */ /* 0x000fe200000006ff */
[----:B0-----:R-:W-:-:S03]  /*274d0*/  IMAD.SHL.U32 R3, R9, 0x8000, RZ ;  /* 0x0000800009037824 */ /* 0x001fc600078e00ff */
[----:B------:R-:W0:Y:S02]  /*274e0*/  SYNCS.PHASECHK.TRANS64.TRYWAIT P2, [R18+URZ+0x38860], R5 ;  /* 0x03886005120075a7 */ /* 0x000e24000804017f */
[----:B0-----:R-:W-:Y:S05]  /*274f0*/  @!P2 BRA `(.L_x_791) ;  /* 0x000000b400b8a947 */ /* 0x001fea0003800000 */
.L_x_1174:
[----:B------:R-:W0:Y:S04]  /*27500*/  LDL R0, [R1+0x10] ;  /* 0x0000100001007983 */ /* 0x000e280000100800 */
[----:B------:R-:W2:Y:S04]  /*27510*/  LDL R2, [R1] ;  /* 0x0000000001027983 */ /* 0x000ea80000100800 */
[----:B------:R-:W3:Y:S01]  /*27520*/  LDL R12, [R1+0xc] ;  /* 0x00000c00010c7983 */ /* 0x000ee20000100800 */
[----:B------:R-:W-:Y:S05]  /*27530*/  WARPSYNC.ALL ;  /* 0x0000000000007948 */ /* 0x000fea0003800000 */
[----:B0-----:R-:W-:-:S02]  /*27540*/  LOP3.LUT R5, R3, R0, RZ, 0xfc, !PT ;  /* 0x0000000003057212 */ /* 0x001fc400078efcff */
[----:B--2---:R-:W-:-:S03]  /*27550*/  LOP3.LUT P2, RZ, R2, 0x4, RZ, 0xc0, !PT ;  /* 0x0000000402ff7812 */ /* 0x004fc6000784c0ff */
[----:B------:R-:W-:-:S05]  /*27560*/  IMAD.IADD R2, R16, 0x1, R5 ;  /* 0x0000000110027824 */ /* 0x000fca00078e0205 */
[----:B-1----:R-:W0:Y:S01]  /*27570*/  LDSM.16.MT88.4 R4, [R2+0x10400] ;  /* 0x010400000204783b */ /* 0x002e220000004200 */
[----:B------:R-:W-:Y:S01]  /*27580*/  IMAD.IADD R0, R34, 0x1, R2 ;  /* 0x0000000122007824 */ /* 0x000fe200078e0202 */
[----:B---3--:R-:W-:Y:S02]  /*27590*/  LOP3.LUT R19, R3, R12, RZ, 0xfc, !PT ;  /* 0x0000000c03137212 */ /* 0x008fe400078efcff */
[C-C-:B0-----:R-:W-:Y:S02]  /*275a0*/  PRMT R8, R4.reuse, 0x6420, R5.reuse ;  /* 0x0000642004087816 */ /* 0x141fe40000000005 */
[----:B------:R-:W-:Y:S02]  /*275b0*/  PRMT R9, R4, 0x7531, R5 ;  /* 0x0000753104097816 */ /* 0x000fe40000000005 */
[C-C-:B------:R-:W-:Y:S02]  /*275c0*/  PRMT R10, R6.reuse, 0x6420, R7.reuse ;  /* 0x00006420060a7816 */ /* 0x140fe40000000007 */
[----:B------:R-:W-:-:S02]  /*275d0*/  PRMT R11, R6, 0x7531, R7 ;  /* 0x00007531060b7816 */ /* 0x000fc40000000007 */
[----:B------:R-:W0:Y:S01]  /*275e0*/  LDSM.16.MT88.4 R4, [R0+0x10400] ;  /* 0x010400000004783b */ /* 0x000e220000004200 */
[----:B------:R-:W-:-:S05]  /*275f0*/  IMAD.IADD R19, R16, 0x1, R19 ;  /* 0x0000000110137824 */ /* 0x000fca00078e0213 */
[----:B------:R-:W-:Y:S01]  /*27600*/  STSM.16.M88.4 [R19+0x400], R8 ;  /* 0x0004000813007844 */ /* 0x000fe20000000200 */
[C-C-:B0-----:R-:W-:Y:S02]  /*27610*/  PRMT R12, R4.reuse, 0x6420, R5.reuse ;  /* 0x00006420040c7816 */ /* 0x141fe40000000005 */
        /* <DEDUP_REMOVED lines=21> */
[----:B------:R-:W0:Y:S01]  /*27770*/  LDSM.16.MT88.4 R8, [R0+0x11400] ;  /* 0x011400000008783b */ /* 0x000e220000004200 */
[----:B------:R-:W-:-:S05]  /*27780*/  IADD3 R3, R33, 0x400, R19 ;  /* 0x0000040021037810 */ /* 0x000fca0007ffe013 */
[----:B------:R-:W-:Y:S01]  /*27790*/  STSM.16.M88.4 [R3], R4 ;  /* 0x0000000403007844 */ /* 0x000fe20000000200 */
        /* <DEDUP_REMOVED lines=48> */
[----:B------:R-:W-:-:S05]  /*27aa0*/  IADD3 R3, R33, R3, RZ ;  /* 0x0000000321037210 */ /* 0x000fca0007ffe0ff */
[----:B------:R0:W-:Y:S02]  /*27ab0*/  STSM.16.M88.4 [R3], R4 ;  /* 0x0000000403007844 */ /* 0x0001e40000000200 */
[C-C-:B0-----:R-:W-:Y:S02]  /*27ac0*/  PRMT R4, R8.reuse, 0x6420, R9.reuse ;  /* 0x0000642008047816 */ /* 0x141fe40000000009 */
[----:B------:R-:W-:Y:S02]  /*27ad0*/  PRMT R5, R8, 0x7531, R9 ;  /* 0x0000753108057816 */ /* 0x000fe40000000009 */
        /* <DEDUP_REMOVED lines=23> */
.L_x_792:
[----:B-1----:R1:W-:Y:S01]  /*27c50*/  SYNCS.ARRIVE.TRANS64.A1T0 RZ, [R18+URZ+0x38850], RZ ;  /* 0x038850ff12ff79a7 */ /* 0x0023e2000810003f */
[----:B------:R-:W-:Y:S06]  /*27c60*/  BAR.SYNC.DEFER_BLOCKING 0x2, 0x80 ;  /* 0x0082000000007b1d */ /* 0x000fec0000010000 */
[----:B------:R-:W-:Y:S05]  /*27c70*/  @!P0 BRA `(.L_x_793) ;  /* 0x0000000000048947 */ /* 0x000fea0003800000 */
[----:B------:R-:W-:Y:S01]  /*27c80*/  BPT.TRAP 0x1 ;  /* 0x000000040000795c */ /* 0x000fe20000300000 */
.L_x_793:
[----:B------:R-:W2:Y:S01]  /*27c90*/  LDL R0, [R1+0x4] ;  /* 0x0000040001007983 */ /* 0x000ea20000100800 */
[----:B-1----:R-:W-:Y:S02]  /*27ca0*/  VIADD R18, R18, 0x38880 ;  /* 0x0003888012127836 */ /* 0x002fe40000000000 */
[----:B0-----:R-:W-:Y:S02]  /*27cb0*/  IMAD.MOV.U32 R9, RZ, RZ, R28 ;  /* 0x000000ffff097224 */ /* 0x001fe400078e001c */
[----:B------:R-:W-:Y:S01]  /*27cc0*/  IMAD.MOV.U32 R10, RZ, RZ, R31 ;  /* 0x000000ffff0a7224 */ /* 0x000fe200078e001f */
[----:B--2---:R-:W-:-:S04]  /*27cd0*/  PRMT R18, R0, 0x654, R18 ;  /* 0x0000065400127816 */ /* 0x004fc80000000012 */
[----:B------:R1:W-:Y:S01]  /*27ce0*/  SYNCS.ARRIVE.TRANS64.RED.A1T0 RZ, [R18+URZ], RZ ;  /* 0x000000ff12ff79a7 */ /* 0x0003e2000810043f */
[----:B------:R-:W-:Y:S05]  /*27cf0*/  @P1 BRA `(.L_x_794) ;  /* 0xffffffe800201947 */ /* 0x000fea000383ffff */
.L_x_774:
[----:B------:R-:W2:Y:S01]  /*27d00*/  S2R R0, SR_TID.X ;  /* 0x0000000000007919 */ /* 0x000ea20000002100 */
[----:B------:R-:W-:Y:S01]  /*27d10*/  BSSY B0, `(.L_x_795) ;  /* 0x0000012000007945 */ /* 0x000fe20003800000 */
[----:B--2---:R-:W-:Y:S01]  /*27d20*/  LOP3.LUT R2, R0, 0x7f, RZ, 0xc0, !PT ;  /* 0x0000007f00027812 */ /* 0x004fe200078ec0ff */
[----:B------:R-:W-:-:S03]  /*27d30*/  IMAD.U32 R0, RZ, RZ, UR38 ;  /* 0x00000026ff007e24 */ /* 0x000fc6000f8e00ff */
[----:B------:R-:W-:Y:S02]  /*27d40*/  ISETP.NE.AND P1, PT, R2, RZ, PT ;  /* 0x000000ff0200720c */ /* 0x000fe40003f25270 */
[----:B------:R-:W-:-:S11]  /*27d50*/  ISETP.NE.AND P0, PT, R0, 0x3, PT ;  /* 0x000000030000780c */ /* 0x000fd60003f05270 */
[----:B------:R-:W-:Y:S05]  /*27d60*/  @P1 BRA `(.L_x_796) ;  /* 0x0000000000301947 */ /* 0x000fea0003800000 */
[----:B------:R-:W2:Y:S01]  /*27d70*/  S2R R5, SR_LANEID ;  /* 0x0000000000057919 */ /* 0x000ea20000000000 */
[----:B------:R-:W-:Y:S01]  /*27d80*/  VOTEU.ANY UR4, UPT, PT ;  /* 0x0000000000047886 */ /* 0x000fe200038e0100 */
[----:B0-----:R-:W0:Y:S01]  /*27d90*/  LDC.64 R2, c[0x0][0xc60] ;  /* 0x00031800ff027b82 */ /* 0x001e220000000a00 */
[----:B------:R-:W2:Y:S02]  /*27da0*/  FLO.U32 R0, UR4 ;  /* 0x0000000400007d00 */ /* 0x000ea400080e0000 */
[----:B--2---:R-:W-:-:S06]  /*27db0*/  ISETP.EQ.U32.AND P1, PT, R0, R5, PT ;  /* 0x000000050000720c */ /* 0x004fcc0003f22070 */
[----:B------:R-:W0:Y:S07]  /*27dc0*/  POPC R5, UR4 ;  /* 0x0000000400057d09 */ /* 0x000e2e0008000000 */
[----:B0-----:R-:W2:Y:S01]  /*27dd0*/  @P1 ATOMG.E.ADD.STRONG.GPU PT, R3, desc[UR36][R2.64], R5 ;  /* 0x00000005020319a8 */ /* 0x001ea200081ee1e4 */
[----:B------:R-:W0:Y:S02]  /*27de0*/  S2R R4, SR_LTMASK ;  /* 0x0000000000047919 */ /* 0x000e240000003900 */
[----:B0-----:R-:W-:-:S04]  /*27df0*/  LOP3.LUT R4, R4, UR4, RZ, 0xc0, !PT ;  /* 0x0000000404047c12 */ /* 0x001fc8000f8ec0ff */
[----:B------:R-:W0:Y:S01]  /*27e00*/  POPC R7, R4 ;  /* 0x0000000400077309 */ /* 0x000e220000000000 */
[----:B--2---:R-:W0:Y:S02]  /*27e10*/  SHFL.IDX PT, R0, R3, R0, 0x1f ;  /* 0x00001f0003007589 */ /* 0x004e2400000e0000 */
[----:B0-----:R-:W-:-:S07]  /*27e20*/  IADD3 R24, R0, UR39, R7 ;  /* 0x0000002700187c10 */ /* 0x001fce000fffe007 */
.L_x_796:
[----:B------:R-:W-:Y:S05]  /*27e30*/  BSYNC B0 ;  /* 0x0000000000007941 */ /* 0x000fea0003800000 */
.L_x_795:
[----:B------:R-:W-:Y:S05]  /*27e40*/  @!P0 BRA `(.L_x_797) ;  /* 0x0000000000048947 */ /* 0x000fea0003800000 */
[----:B------:R-:W-:Y:S01]  /*27e50*/  BPT.TRAP 0x1 ;  /* 0x000000040000795c */ /* 0x000fe20000300000 */
.L_x_797:
[----:B0-----:R-:W-:Y:S01]  /*27e60*/  LOP3.LUT R3, R31, 0x1, RZ, 0x3c, !PT ;  /* 0x000000011f037812 */ /* 0x001fe200078e3cff */
[----:B------:R-:W-:Y:S01]  /*27e70*/  BSSY B0, `(.L_x_798) ;  /* 0x0000005000007945 */ /* 0x000fe20003800000 */
[----:B-1----:R-:W-:Y:S02]  /*27e80*/  LEA R18, R28, R16, 0x3 ;  /* 0x000000101c127211 */ /* 0x002fe400078e18ff */
[----:B------:R-:W-:-:S04]  /*27e90*/  SHF.L.U32 R3, R3, 0x1f, RZ ;  /* 0x0000001f03037819 */ /* 0x000fc800000006ff */
[----:B------:R-:W0:Y:S02]  /*27ea0*/  SYNCS.PHASECHK.TRANS64.TRYWAIT P1, [R18+URZ+0x38870], R3 ;  /* 0x03887003120075a7 */ /* 0x000e24000802017f */
[----:B0-----:R-:W-:Y:S05]  /*27eb0*/  @!P1 BRA `(.L_x_799) ;  /* 0x000000ac005c9947 */ /* 0x001fea0003800000 */
.L_x_1175:
[----:B------:R-:W-:Y:S05]  /*27ec0*/  BSYNC B0 ;  /* 0x0000000000007941 */ /* 0x000fea0003800000 */
.L_x_798:
[----:B------:R-:W2:Y:S02]  /*27ed0*/  LDL R0, [R1] ;  /* 0x0000000001007983 */ /* 0x000ea40000100800 */
[----:B--2---:R-:W-:-:S13]  /*27ee0*/  LOP3.LUT P1, RZ, R0, 0x4, RZ, 0xc0, !PT ;  /* 0x0000000400ff7812 */ /* 0x004fda000782c0ff */
[----:B------:R-:W-:Y:S05]  /*27ef0*/  @!P1 BRA `(.L_x_800) ;  /* 0x0000000000049947 */ /* 0x000fea0003800000 */
[----:B------:R-:W-:Y:S01]  /*27f00*/  BPT.TRAP 0x1 ;  /* 0x000000040000795c */ /* 0x000fe20000300000 */
.L_x_800:
[----:B0-----:R-:W-:-:S04]  /*27f10*/  SHF.L.U32 R3, R31, 0x1f, RZ ;  /* 0x0000001f1f037819 */ /* 0x001fc800000006ff */
[----:B------:R-:W0:Y:S02]  /*27f20*/  SYNCS.PHASECHK.TRANS64.TRYWAIT P1, [R18+URZ+0x38860], R3 ;  /* 0x03886003120075a7 */ /* 0x000e24000802017f */
[----:B0-----:R-:W-:Y:S05]  /*27f30*/  @!P1 BRA `(.L_x_801) ;  /* 0x000000ac00509947 */ /* 0x001fea0003800000 */
.L_x_1176:
[----:B------:R-:W2:Y:S04]  /*27f40*/  LDL R0, [R1+0x10] ;  /* 0x0000100001007983 */ /* 0x000ea80000100800 */
[----:B------:R-:W3:Y:S04]  /*27f50*/  LDL R2, [R1] ;  /* 0x0000000001027983 */ /* 0x000ee80000100800 */
[----:B------:R-:W4:Y:S01]  /*27f60*/  LDL R12, [R1+0xc] ;  /* 0x00000c00010c7983 */ /* 0x000f220000100800 */
[----:B0-----:R-:W-:Y:S01]  /*27f70*/  IMAD.SHL.U32 R3, R28, 0x8000, RZ ;  /* 0x000080001c037824 */ /* 0x001fe200078e00ff */
[----:B------:R-:W-:Y:S05]  /*27f80*/  WARPSYNC.ALL ;  /* 0x0000000000007948 */ /* 0x000fea0003800000 */
[----:B--2---:R-:W-:-:S05]  /*27f90*/  LOP3.LUT R5, R3, R0, RZ, 0xfc, !PT ;  /* 0x0000000003057212 */ /* 0x004fca00078efcff */
[----:B------:R-:W-:-:S05]  /*27fa0*/  IMAD.IADD R0, R16, 0x1, R5 ;  /* 0x0000000110007824 */ /* 0x000fca00078e0205 */
[----:B------:R-:W0:Y:S01]  /*27fb0*/  LDSM.16.MT88.4 R4, [R0+0x10400] ;  /* 0x010400000004783b */ /* 0x000e220000004200 */
[----:B---3--:R-:W-:Y:S01]  /*27fc0*/  LOP3.LUT P1, RZ, R2, 0x4, RZ, 0xc0, !PT ;  /* 0x0000000402ff7812 */ /* 0x008fe2000782c0ff */
[----:B------:R-:W-:Y:S01]  /*27fd0*/  IMAD.IADD R2, R34, 0x1, R0 ;  /* 0x0000000122027824 */ /* 0x000fe200078e0200 */
[----:B----4-:R-:W-:Y:S02]  /*27fe0*/  LOP3.LUT R3, R3, R12, RZ, 0xfc, !PT ;  /* 0x0000000c03037212 */ /* 0x010fe400078efcff */
[C-C-:B0-----:R-:W-:Y:S02]  /*27ff0*/  PRMT R8, R4.reuse, 0x6420, R5.reuse ;  /* 0x0000642004087816 */ /* 0x141fe40000000005 */
[----:B------:R-:W-:Y:S02]  /*28000*/  PRMT R9, R4, 0x7531, R5 ;  /* 0x0000753104097816 */ /* 0x000fe40000000005 */
[C-C-:B------:R-:W-:Y:S02]  /*28010*/  PRMT R10, R6.reuse, 0x6420, R7.reuse ;  /* 0x00006420060a7816 */ /* 0x140fe40000000007 */
[----:B------:R-:W-:-:S02]  /*28020*/  PRMT R11, R6, 0x7531, R7 ;  /* 0x00007531060b7816 */ /* 0x000fc40000000007 */
[----:B------:R-:W0:Y:S01]  /*28030*/  LDSM.16.MT88.4 R4, [R2+0x10400] ;  /* 0x010400000204783b */ /* 0x000e220000004200 */
[----:B------:R-:W-:-:S05]  /*28040*/  IMAD.IADD R3, R16, 0x1, R3 ;  /* 0x0000000110037824 */ /* 0x000fca00078e0203 */
[----:B------:R0:W-:Y:S02]  /*28050*/  STSM.16.M88.4 [R3+0x400], R8 ;  /* 0x0004000803007844 */ /* 0x0001e40000000200 */
        /* <DEDUP_REMOVED lines=74> */
[----:B------:R-:W-:Y:S01]  /*28500*/  STSM.16.M88.4 [R3], R20 ;  /* 0x0000001403007844 */ /* 0x000fe20000000200 */
        /* <DEDUP_REMOVED lines=25> */
.L_x_802:
[----:B-1----:R1:W-:Y:S01]  /*286a0*/  SYNCS.ARRIVE.TRANS64.A1T0 RZ, [R18+URZ+0x38850], RZ ;  /* 0x038850ff12ff79a7 */ /* 0x0023e2000810003f */
[----:B------:R-:W-:Y:S06]  /*286b0*/  BAR.SYNC.DEFER_BLOCKING 0x2, 0x80 ;  /* 0x0082000000007b1d */ /* 0x000fec0000010000 */
[----:B------:R-:W-:Y:S05]  /*286c0*/  @!P0 BRA `(.L_x_803) ;  /* 0x0000000000048947 */ /* 0x000fea0003800000 */
[----:B------:R-:W-:Y:S01]  /*286d0*/  BPT.TRAP 0x1 ;  /* 0x000000040000795c */ /* 0x000fe20000300000 */
.L_x_803:
        /* <DEDUP_REMOVED lines=9> */
.L_x_744:
[----:B------:R-:W2:Y:S02]  /*28770*/  LDL R0, [R1] ;  /* 0x0000000001007983 */ /* 0x000ea40000100800 */
[----:B--2---:R-:W-:-:S13]  /*28780*/  LOP3.LUT P0, RZ, R0, 0x80, RZ, 0xc0, !PT ;  /* 0x0000008000ff7812 */ /* 0x004fda000780c0ff */
[----:B------:R-:W-:Y:S05]  /*28790*/  @!P0 BRA `(.L_x_804) ;  /* 0x0000000000288947 */ /* 0x000fea0003800000 */
[----:B------:R-:W-:Y:S05]  /*287a0*/  WARPSYNC.ALL ;  /* 0x0000000000007948 */ /* 0x000fea0003800000 */
[----:B------:R-:W2:Y:S08]  /*287b0*/  S2UR UR4, SR_CgaCtaId ;  /* 0x00000000000479c3 */ /* 0x000eb00000008800 */
[----:B------:R-:W-:Y:S01]  /*287c0*/  BAR.SYNC.DEFER_BLOCKING 0x5, 0x180 ;  /* 0x0146000000007b1d */ /* 0x000fe20000010000 */
[----:B0-----:R-:W-:Y:S01]  /*287d0*/  MOV R16, 0x400 ;  /* 0x0000040000107802 */ /* 0x001fe20000000f00 */
[----:B--2---:R-:W-:-:S05]  /*287e0*/  IMAD.U32 R0, RZ, RZ, UR4 ;  /* 0x00000004ff007e24 */ /* 0x004fca000f8e00ff */
[----:B------:R-:W-:Y:S01]  /*287f0*/  LEA R16, R0, R16, 0x18 ;  /* 0x0000001000107211 */ /* 0x000fe200078ec0ff */
[----:B------:R0:W-:Y:S04]  /*28800*/  STL [R1+0x4], R0 ;  /* 0x0000040001007387 */ /* 0x0001e80000100800 */
[----:B------:R0:W2:Y:S01]  /*28810*/  LDS.128 R24, [R16+0x388d0] ;  /* 0x0388d00010187984 */ /* 0x0000a20000000c00 */
[----:B------:R-:W-:Y:S06]  /*28820*/  BAR.ARV 0x4, 0x180 ;  /* 0x0106000000007b1d */ /* 0x000fec0000002000 */
[----:B------:R-:W-:Y:S05]  /*28830*/  BRA `(.L_x_805) ;  /* 0x0000000800d87947 */ /* 0x000fea0003800000 */
.L_x_804:
[----:B------:R-:W0:Y:S01]  /*28840*/  S2R R0, SR_TID.X ;  /* 0x0000000000007919 */ /* 0x000e220000002100 */
[----:B------:R-:W-:Y:S01]  /*28850*/  UMOV UR4, 0xffffffff ;  /* 0xffffffff00047882 */ /* 0x000fe20000000000 */
[----:B0-----:R-:W-:-:S04]  /*28860*/  LOP3.LUT R9, R0, 0x1f, RZ, 0xc0, !PT ;  /* 0x0000001f00097812 */ /* 0x001fc800078ec0ff */
[----:B------:R-:W-:Y:S01]  /*28870*/  ISETP.NE.AND P0, PT, R9, 0x1f, PT ;  /* 0x0000001f0900780c */ /* 0x000fe20003f05270 */
[----:B------:R-:W-:-:S12]  /*28880*/  BRA.DIV UR4, `(.L_x_806) ;  /* 0x000000a604107947 */ /* 0x000fd8000b800000 */
[----:B------:R-:W-:Y:S01]  /*28890*/  IMAD.IADD R7, R27, 0x1, R9 ;  /* 0x000000011b077824 */ /* 0x000fe200078e0209 */
[----:B------:R-:W-:-:S04]  /*288a0*/  ULDC UR4, c[0x0][0xc3c] ;  /* 0x00030f0000047ab9 */ /* 0x000fc80000000800 */
[----:B------:R-:W-:-:S13]  /*288b0*/  ISETP.GE.OR P1, PT, R7, UR4, !P0 ;  /* 0x0000000407007c0c */ /* 0x000fda000c726670 */
[----:B------:R-:W0:Y:S08]  /*288c0*/  @!P1 LDC.64 R2, c[0x0][0xc80] ;  /* 0x00032000ff029b82 */ /* 0x000e300000000a00 */
[----:B------:R-:W2:Y:S01]  /*288d0*/  @!P1 LDC.64 R4, c[0x0][0xc78] ;  /* 0x00031e00ff049b82 */ /* 0x000ea20000000a00 */
[----:B0-----:R-:W-:-:S05]  /*288e0*/  @!P1 IMAD.WIDE R2, R7, 0x4, R2 ;  /* 0x0000000407029825 */ /* 0x001fca00078e0202 */
[----:B------:R2:W3:Y:S02]  /*288f0*/  @!P1 LDG.E R8, desc[UR36][R2.64] ;  /* 0x0000002402089981 */ /* 0x0004e4000c1e1900 */
[----:B--2---:R-:W-:-:S05]  /*28900*/  @!P1 IMAD.WIDE R2, R7, 0x4, R4 ;  /* 0x0000000407029825 */ /* 0x004fca00078e0204 */
[----:B------:R-:W2:Y:S01]  /*28910*/  @!P1 LDG.E R5, desc[UR36][R2.64] ;  /* 0x0000002402059981 */ /* 0x000ea2000c1e1900 */
[----:B------:R-:W-:Y:S01]  /*28920*/  MOV R7, RZ ;  /* 0x000000ff00077202 */ /* 0x000fe20000000f00 */
[----:B------:R-:W-:Y:S01]  /*28930*/  IMAD.MOV.U32 R4, RZ, RZ, RZ ;  /* 0x000000ffff047224 */ /* 0x000fe200078e00ff */
[C---:B------:R-:W-:Y:S01]  /*28940*/  ISETP.GE.U32.AND P2, PT, R9.reuse, 0x2, PT ;  /* 0x000000020900780c */ /* 0x040fe20003f46070 */
[----:B------:R-:W-:Y:S01]  /*28950*/  SHFL.IDX PT, R0, R24, RZ, 0x1f ;  /* 0x00001fff18007589 */ /* 0x000fe200000e0000 */
[C---:B------:R-:W-:Y:S02]  /*28960*/  ISETP.GE.U32.AND P3, PT, R9.reuse, 0x4, PT ;  /* 0x000000040900780c */ /* 0x040fe40003f66070 */
[C---:B------:R-:W-:Y:S01]  /*28970*/  ISETP.GE.U32.AND P4, PT, R9.reuse, 0x8, PT ;  /* 0x000000080900780c */ /* 0x040fe20003f86070 */
[----:B------:R0:W-:Y:S01]  /*28980*/  SHFL.IDX PT, R6, R24, 0x1, 0x1f ;  /* 0x00201f0018067f89 */ /* 0x0001e200000e0000 */
[----:B------:R-:W-:Y:S01]  /*28990*/  ISETP.GE.U32.AND P5, PT, R9, 0x10, PT ;  /* 0x000000100900780c */ /* 0x000fe20003fa6070 */
[----:B0-----:R-:W-:-:S02]  /*289a0*/  IMAD.MOV.U32 R24, RZ, RZ, RZ ;  /* 0x000000ffff187224 */ /* 0x001fc400078e00ff */
[----:B---3--:R-:W-:Y:S02]  /*289b0*/  @!P1 IMAD.MOV.U32 R7, RZ, RZ, R8 ;  /* 0x000000ffff079224 */ /* 0x008fe400078e0008 */
[----:B--2---:R-:W-:Y:S01]  /*289c0*/  @!P1 IMAD.MOV.U32 R4, RZ, RZ, R5 ;  /* 0x000000ffff049224 */ /* 0x004fe200078e0005 */
[----:B------:R-:W-:-:S03]  /*289d0*/  ISETP.NE.AND P1, PT, R9, RZ, PT ;  /* 0x000000ff0900720c */ /* 0x000fc60003f25270 */
[----:B------:R-:W-:-:S05]  /*289e0*/  IMAD R13, R4, R7, RZ ;  /* 0x00000007040d7224 */ /* 0x000fca00078e02ff */
        /* <DEDUP_REMOVED lines=15> */
[----:B------:R0:W2:Y:S02]  /*28ae0*/  SHFL.IDX PT, R14, R3, 0x1f, 0x1f ;  /* 0x03e01f00030e7f89 */ /* 0x0000a400000e0000 */
.L_x_1186:
[----:B------:R-:W-:Y:S02]  /*28af0*/  ULDC UR4, c[0x0][0xc38] ;  /* 0x00030e0000047ab9 */ /* 0x000fe40000000800 */
[----:B------:R-:W-:-:S05]  /*28b00*/  MOV R2, UR4 ;  /* 0x0000000400027c02 */ /* 0x000fca0008000f00 */
[----:B--2---:R-:W-:-:S04]  /*28b10*/  IMAD R5, R14, R2, RZ ;  /* 0x000000020e057224 */ /* 0x004fc800078e02ff */
[----:B------:R-:W-:-:S05]  /*28b20*/  IMAD.IADD R6, R6, 0x1, R5 ;  /* 0x0000000106067824 */ /* 0x000fca00078e0205 */
[----:B------:R-:W-:-:S13]  /*28b30*/  ISETP.GT.AND P6, PT, R6, R0, PT ;  /* 0x000000000600720c */ /* 0x000fda0003fc4270 */
[----:B------:R-:W-:Y:S05]  /*28b40*/  @P6 BRA `(.L_x_807) ;  /* 0x0000000000a46947 */ /* 0x000fea0003800000 */
.L_x_810:
[----:B------:R-:W2:Y:S01]  /*28b50*/  LDC R2, c[0x0][0xc3c] ;  /* 0x00030f00ff027b82 */ /* 0x000ea20000000800 */
[----:B------:R-:W-:-:S05]  /*28b60*/  VIADD R27, R27, 0x1f ;  /* 0x0000001f1b1b7836 */ /* 0x000fca0000000000 */
[----:B--2---:R-:W-:-:S13]  /*28b70*/  ISETP.GE.AND P6, PT, R27, R2, PT ;  /* 0x000000021b00720c */ /* 0x004fda0003fc6270 */
[----:B------:R-:W-:Y:S05]  /*28b80*/  @P6 BRA `(.L_x_808) ;  /* 0x0000000400b86947 */ /* 0x000fea0003800000 */
[----:B0-----:R-:W0:Y:S01]  /*28b90*/  S2R R3, SR_TID.X ;  /* 0x0000000000037919 */ /* 0x001e220000002100 */
[----:B------:R-:W-:Y:S01]  /*28ba0*/  IMAD.MOV.U32 R7, RZ, RZ, RZ ;  /* 0x000000ffff077224 */ /* 0x000fe200078e00ff */
[----:B0-----:R-:W-:-:S05]  /*28bb0*/  LOP3.LUT R3, R3, 0x1f, RZ, 0xc0, !PT ;  /* 0x0000001f03037812 */ /* 0x001fca00078ec0ff */
[----:B------:R-:W-:-:S05]  /*28bc0*/  IMAD.IADD R9, R27, 0x1, R3 ;  /* 0x000000011b097824 */ /* 0x000fca00078e0203 */
[----:B------:R-:W-:-:S13]  /*28bd0*/  ISETP.GE.OR P6, PT, R9, R2, !P0 ;  /* 0x000000020900720c */ /* 0x000fda00047c6670 */
[----:B------:R-:W0:Y:S08]  /*28be0*/  @!P6 LDC.64 R2, c[0x0][0xc80] ;  /* 0x00032000ff02eb82 */ /* 0x000e300000000a00 */
[----:B------:R-:W2:Y:S01]  /*28bf0*/  @!P6 LDC.64 R4, c[0x0][0xc78] ;  /* 0x00031e00ff04eb82 */ /* 0x000ea20000000a00 */
[----:B0-----:R-:W-:-:S05]  /*28c00*/  @!P6 IMAD.WIDE R2, R9, 0x4, R2 ;  /* 0x000000040902e825 */ /* 0x001fca00078e0202 */
[----:B------:R2:W3:Y:S02]  /*28c10*/  @!P6 LDG.E R7, desc[UR36][R2.64] ;  /* 0x000000240207e981 */ /* 0x0004e4000c1e1900 */
[----:B--2---:R-:W-:Y:S01]  /*28c20*/  @!P6 IMAD.WIDE R2, R9, 0x4, R4 ;  /* 0x000000040902e825 */ /* 0x004fe200078e0204 */
[----:B------:R-:W-:-:S06]  /*28c30*/  MOV R4, RZ ;  /* 0x000000ff00047202 */ /* 0x000fcc0000000f00 */
[----:B------:R-:W3:Y:S01]  /*28c40*/  @!P6 LDG.E R4, desc[UR36][R2.64] ;  /* 0x000000240204e981 */ /* 0x000ee2000c1e1900 */
[----:B------:R-:W-:Y:S01]  /*28c50*/  UMOV UR4, 0xffffffff ;  /* 0xffffffff00047882 */ /* 0x000fe20000000000 */
[----:B---3--:R-:W-:Y:S02]  /*28c60*/  IMAD R13, R4, R7, RZ ;  /* 0x00000007040d7224 */ /* 0x008fe400078e02ff */
[----:B------:R-:W-:Y:S05]  /*28c70*/  BRA.DIV UR4, `(.L_x_809) ;  /* 0x000000a604507947 */ /* 0x000fea000b800000 */
        /* <DEDUP_REMOVED lines=13> */
[----:B0-----:R-:W-:-:S04]  /*28d50*/  SEL R14, R14, RZ, P5 ;  /* 0x000000ff0e0e7207 */ /* 0x001fc80002800000 */
[----:B------:R-:W-:-:S05]  /*28d60*/  IADD3 R3, R5, R14, RZ ;  /* 0x0000000e05037210 */ /* 0x000fca0007ffe0ff */
[----:B------:R0:W2:Y:S02]  /*28d70*/  SHFL.IDX PT, R14, R3, 0x1f, 0x1f ;  /* 0x03e01f00030e7f89 */ /* 0x0000a400000e0000 */
.L_x_1194:
[----:B------:R-:W-:Y:S02]  /*28d80*/  ULDC UR4, c[0x0][0xc38] ;  /* 0x00030e0000047ab9 */ /* 0x000fe40000000800 */
[----:B------:R-:W-:-:S04]  /*28d90*/  IMAD.U32 R2, RZ, RZ, UR4 ;  /* 0x00000004ff027e24 */ /* 0x000fc8000f8e00ff */
[----:B--2---:R-:W-:-:S04]  /*28da0*/  IMAD R5, R14, R2, RZ ;  /* 0x000000020e057224 */ /* 0x004fc800078e02ff */
[----:B------:R-:W-:-:S05]  /*28db0*/  IMAD.IADD R6, R5, 0x1, R6 ;  /* 0x0000000105067824 */ /* 0x000fca00078e0206 */
[----:B------:R-:W-:-:S13]  /*28dc0*/  ISETP.GT.AND P6, PT, R6, R0, PT ;  /* 0x000000000600720c */ /* 0x000fda0003fc4270 */
[----:B------:R-:W-:Y:S05]  /*28dd0*/  @!P6 BRA `(.L_x_810) ;  /* 0xfffffffc005ce947 */ /* 0x000fea000383ffff */
.L_x_807:
[----:B------:R-:W-:Y:S01]  /*28de0*/  IMAD.IADD R6, R6, 0x1, -R5 ;  /* 0x0000000106067824 */ /* 0x000fe200078e0a05 */
[----:B------:R-:W-:-:S03]  /*28df0*/  UMOV UR4, 0xffffffff ;  /* 0xffffffff00047882 */ /* 0x000fc60000000000 */
[----:B------:R-:W-:-:S05]  /*28e00*/  IMAD R5, R3, R2, R6 ;  /* 0x0000000203057224 */ /* 0x000fca00078e0206 */
[----:B------:R-:W-:Y:S01]  /*28e10*/  ISETP.GT.AND P6, PT, R5, R0, PT ;  /* 0x000000000500720c */ /* 0x000fe20003fc4270 */
[----:B------:R-:W-:-:S12]  /*28e20*/  BRA.DIV UR4, `(.L_x_811) ;  /* 0x000000a6049c7947 */ /* 0x000fd8000b800000 */
[----:B------:R-:W-:-:S04]  /*28e30*/  VOTE.ANY R8, PT, !P6 ;  /* 0x0000000000087806 */ /* 0x000fc800070e0100 */
[----:B------:R-:W2:Y:S02]  /*28e40*/  POPC R5, R8 ;  /* 0x0000000800057309 */ /* 0x000ea40000000000 */
[----:B--2---:R2:W3:Y:S04]  /*28e50*/  SHFL.IDX PT, R7, R7, R5, 0x1f ;  /* 0x00001f0507077589 */ /* 0x0044e800000e0000 */
[----:B------:R2:W4:Y:S02]  /*28e60*/  SHFL.IDX PT, R4, R4, R5, 0x1f ;  /* 0x00001f0504047589 */ /* 0x00052400000e0000 */
.L_x_1199:
[----:B------:R-:W-:-:S13]  /*28e70*/  ISETP.NE.AND P0, PT, R8, RZ, PT ;  /* 0x000000ff0800720c */ /* 0x000fda0003f05270 */
[----:B------:R-:W-:Y:S05]  /*28e80*/  @!P0 BRA `(.L_x_812) ;  /* 0x0000000000108947 */ /* 0x000fea0003800000 */
[----:B------:R-:W-:Y:S01]  /*28e90*/  UMOV UR4, 0xffffffff ;  /* 0xffffffff00047882 */ /* 0x000fe20000000000 */
[----:B------:R-:W-:Y:S02]  /*28ea0*/  VIADD R12, R5, 0xffffffff ;  /* 0xffffffff050c7836 */ /* 0x000fe40000000000 */
[----:B------:R-:W-:Y:S05]  /*28eb0*/  BRA.DIV UR4, `(.L_x_813) ;  /* 0x000000a604d47947 */ /* 0x000fea000b800000 */
[----:B------:R0:W0:Y:S02]  /*28ec0*/  SHFL.IDX PT, R24, R3, R12, 0x1f ;  /* 0x00001f0c03187589 */ /* 0x00002400000e0000 */
.L_x_812:
[----:B---3--:R-:W-:Y:S01]  /*28ed0*/  IABS R8, R7 ;  /* 0x0000000700087213 */ /* 0x008fe20000000000 */
[----:B0-----:R-:W-:Y:S01]  /*28ee0*/  IMAD R24, R24, R2, R6 ;  /* 0x0000000218187224 */ /* 0x001fe200078e0206 */
[----:B----4-:R-:W-:Y:S01]  /*28ef0*/  IABS R6, R4 ;  /* 0x0000000400067213 */ /* 0x010fe20000000000 */
[----:B------:R-:W-:Y:S01]  /*28f00*/  IMAD.MOV.U32 R2, RZ, RZ, RZ ;  /* 0x000000ffff027224 */ /* 0x000fe200078e00ff */
[----:B------:R-:W0:Y:S01]  /*28f10*/  I2F.RP R9, R8 ;  /* 0x0000000800097306 */ /* 0x000e220000209400 */
[----:B------:R-:W-:Y:S02]  /*28f20*/  IMAD.IADD R0, R0, 0x1, -R24 ;  /* 0x0000000100007824 */ /* 0x000fe400078e0a18 */
[----:B------:R-:W-:-:S05]  /*28f30*/  IMAD.IADD R27, R5, 0x1, R27 ;  /* 0x00000001051b7824 */ /* 0x000fca00078e021b */
[----:B------:R-:W3:Y:S08]  /*28f40*/  I2F.RP R10, R6 ;  /* 0x00000006000a7306 */ /* 0x000ef00000209400 */
[----:B0-----:R-:W0:Y:S08]  /*28f50*/  MUFU.RCP R9, R9 ;  /* 0x0000000900097308 */ /* 0x001e300000001000 */
[----:B---3--:R-:W-:Y:S01]  /*28f60*/  MUFU.RCP R10, R10 ;  /* 0x0000000a000a7308 */ /* 0x008fe20000001000 */
[----:B0-----:R-:W-:-:S07]  /*28f70*/  IADD3 R3, R9, 0xffffffe, RZ ;  /* 0x0ffffffe09037810 */ /* 0x001fce0007ffe0ff */
[----:B------:R-:W0:Y:S02]  /*28f80*/  F2I.FTZ.U32.TRUNC.NTZ R3, R3 ;  /* 0x0000000300037305 */ /* 0x000e24000021f000 */
[----:B0-----:R-:W-:-:S04]  /*28f90*/  IMAD.MOV R11, RZ, RZ, -R3 ;  /* 0x000000ffff0b7224 */ /* 0x001fc800078e0a03 */
[----:B------:R-:W-:-:S04]  /*28fa0*/  IMAD R11, R11, R8, RZ ;  /* 0x000000080b0b7224 */ /* 0x000fc800078e02ff */
[----:B------:R-:W-:Y:S01]  /*28fb0*/  IMAD.HI.U32 R2, R3, R11, R2 ;  /* 0x0000000b03027227 */ /* 0x000fe200078e0002 */
[----:B------:R-:W-:Y:S02]  /*28fc0*/  IABS R3, R7 ;  /* 0x0000000700037213 */ /* 0x000fe40000000000 */
[----:B------:R-:W-:-:S03]  /*28fd0*/  IABS R11, R0 ;  /* 0x00000000000b7213 */ /* 0x000fc60000000000 */
[----:B------:R-:W-:Y:S02]  /*28fe0*/  IMAD.MOV R12, RZ, RZ, -R3 ;  /* 0x000000ffff0c7224 */ /* 0x000fe400078e0a03 */
[----:B------:R-:W-:-:S04]  /*28ff0*/  IMAD.HI.U32 R9, R2, R11, RZ ;  /* 0x0000000b02097227 */ /* 0x000fc800078e00ff */
[----:B------:R-:W-:Y:S01]  /*29000*/  IMAD R11, R9, R12, R11 ;  /* 0x0000000c090b7224 */ /* 0x000fe200078e020b */
[----:B------:R-:W-:Y:S01]  /*29010*/  IADD3 R12, R10, 0xffffffe, RZ ;  /* 0x0ffffffe0a0c7810 */ /* 0x000fe20007ffe0ff */
[----:B------:R-:W-:-:S03]  /*29020*/  IMAD.MOV.U32 R2, RZ, RZ, RZ ;  /* 0x000000ffff027224 */ /* 0x000fc600078e00ff */
[----:B------:R-:W-:Y:S01]  /*29030*/  ISETP.GT.U32.AND P1, PT, R8, R11, PT ;  /* 0x0000000b0800720c */ /* 0x000fe20003f24070 */
[----:B------:R-:W0:-:S12]  /*29040*/  F2I.FTZ.U32.TRUNC.NTZ R3, R12 ;  /* 0x0000000c00037305 */ /* 0x000e18000021f000 */
[----:B------:R-:W-:Y:S02]  /*29050*/  @!P1 IMAD.IADD R11, R11, 0x1, -R8 ;  /* 0x000000010b0b9824 */ /* 0x000fe400078e0a08 */
[----:B------:R-:W-:Y:S01]  /*29060*/  @!P1 VIADD R9, R9, 0x1 ;  /* 0x0000000109099836 */ /* 0x000fe20000000000 */
[----:B------:R-:W-:Y:S02]  /*29070*/  ISETP.NE.AND P1, PT, R7, RZ, PT ;  /* 0x000000ff0700720c */ /* 0x000fe40003f25270 */
[----:B------:R-:W-:Y:S01]  /*29080*/  ISETP.GE.U32.AND P0, PT, R11, R8, PT ;  /* 0x000000080b00720c */ /* 0x000fe20003f06070 */
[----:B0-----:R-:W-:Y:S01]  /*29090*/  IMAD.MOV R11, RZ, RZ, -R3 ;  /* 0x000000ffff0b7224 */ /* 0x001fe200078e0a03 */
[----:B------:R-:W-:-:S03]  /*290a0*/  IABS R8, R4 ;  /* 0x0000000400087213 */ /* 0x000fc60000000000 */
[----:B------:R-:W-:Y:S02]  /*290b0*/  IMAD R11, R11, R6, RZ ;  /* 0x000000060b0b7224 */ /* 0x000fe400078e02ff */
[----:B------:R-:W-:Y:S02]  /*290c0*/  IMAD.MOV R8, RZ, RZ, -R8 ;  /* 0x000000ffff087224 */ /* 0x000fe400078e0a08 */
[----:B------:R-:W-:Y:S01]  /*290d0*/  IMAD.HI.U32 R2, R3, R11, R2 ;  /* 0x0000000b03027227 */ /* 0x000fe200078e0002 */
[----:B------:R-:W-:-:S03]  /*290e0*/  LOP3.LUT R3, R0, R7, RZ, 0x3c, !PT ;  /* 0x0000000700037212 */ /* 0x000fc600078e3cff */
[----:B------:R-:W-:Y:S02]  /*290f0*/  @P0 IADD3 R9, R9, 0x1, RZ ;  /* 0x0000000109090810 */ /* 0x000fe40007ffe0ff */
[----:B------:R-:W-:-:S13]  /*29100*/  ISETP.GE.AND P2, PT, R3, RZ, PT ;  /* 0x000000ff0300720c */ /* 0x000fda0003f46270 */
[----:B------:R-:W-:Y:S01]  /*29110*/  @!P2 IMAD.MOV R9, RZ, RZ, -R9 ;  /* 0x000000ffff09a224 */ /* 0x000fe200078e0a09 */
[----:B------:R-:W-:-:S04]  /*29120*/  @!P1 LOP3.LUT R9, RZ, R7, RZ, 0x33, !PT ;  /* 0x00000007ff099212 */ /* 0x000fc800078e33ff */
[-C--:B------:R-:W-:Y:S01]  /*29130*/  IABS R3, R9.reuse ;  /* 0x0000000900037213 */ /* 0x080fe20000000000 */
[----:B------:R-:W-:-:S04]  /*29140*/  IMAD R7, R7, R9, RZ ;  /* 0x0000000907077224 */ /* 0x000fc800078e02ff */
[----:B------:R-:W-:Y:S01]  /*29150*/  IMAD.HI.U32 R2, R2, R3, RZ ;  /* 0x0000000302027227 */ /* 0x000fe200078e00ff */
[----:B------:R-:W-:-:S03]  /*29160*/  IADD3 R25, R0, -R7, RZ ;  /* 0x8000000700197210 */ /* 0x000fc60007ffe0ff */
        /* <DEDUP_REMOVED lines=8> */
[----:B------:R-:W-:-:S06]  /*291f0*/  @P0 IADD3 R2, R2, 0x1, RZ ;  /* 0x0000000102020810 */ /* 0x000fcc0007ffe0ff */
[----:B------:R-:W-:Y:S01]  /*29200*/  @!P2 IMAD.MOV R2, RZ, RZ, -R2 ;  /* 0x000000ffff02a224 */ /* 0x000fe200078e0a02 */
[----:B------:R-:W-:-:S05]  /*29210*/  @!P1 LOP3.LUT R2, RZ, R4, RZ, 0x33, !PT ;  /* 0x00000004ff029212 */ /* 0x000fca00078e33ff */
[--C-:B------:R-:W-:Y:S02]  /*29220*/  IMAD.MOV R3, RZ, RZ, -R2.reuse ;  /* 0x000000ffff037224 */ /* 0x100fe400078e0a02 */
[C---:B------:R-:W-:Y:S02]  /*29230*/  IMAD R2, R4.reuse, 0x1000000, R2 ;  /* 0x0100000004027824 */ /* 0x040fe400078e0202 */
[----:B------:R-:W-:-:S04]  /*29240*/  IMAD R9, R4, R3, R9 ;  /* 0x0000000304097224 */ /* 0x000fc800078e0209 */
[----:B------:R-:W-:Y:S01]  /*29250*/  IMAD R26, R9, 0x10000, R2 ;  /* 0x00010000091a7824 */ /* 0x000fe200078e0202 */
[----:B------:R-:W-:Y:S06]  /*29260*/  BRA `(.L_x_814) ;  /* 0x00000000001c7947 */ /* 0x000fec0003800000 */
.L_x_808:
[----:B------:R-:W-:Y:S01]  /*29270*/  UMOV UR4, URZ ;  /* 0x0000003f00047c82 */ /* 0x000fe20008000000 */
[----:B------:R-:W-:Y:S01]  /*29280*/  UMOV UR5, URZ ;  /* 0x0000003f00057c82 */ /* 0x000fe20008000000 */
[----:B------:R-:W-:Y:S01]  /*29290*/  ULDC UR6, c[0x0][0xc3c] ;  /* 0x00030f0000067ab9 */ /* 0x000fe20000000800 */
[----:B------:R-:W-:Y:S01]  /*292a0*/  IMAD.MOV.U32 R24, RZ, RZ, R0 ;  /* 0x000000ffff187224 */ /* 0x000fe200078e0000 */
[----:B------:R-:W-:Y:S01]  /*292b0*/  MOV R27, UR6 ;  /* 0x00000006001b7c02 */ /* 0x000fe20008000f00 */
[----:B------:R-:W-:Y:S02]  /*292c0*/  IMAD.U32 R25, RZ, RZ, UR4 ;  /* 0x00000004ff197e24 */ /* 0x000fe4000f8e00ff */
[----:B------:R-:W-:-:S07]  /*292d0*/  IMAD.U32 R26, RZ, RZ, UR5 ;  /* 0x00000005ff1a7e24 */ /* 0x000fce000f8e00ff */
.L_x_814:
[----:B------:R3:W4:Y:S01]  /*292e0*/  LDL R2, [R1+0x4] ;  /* 0x0000040001027983 */ /* 0x0007220000100800 */
[----:B------:R-:W5:Y:S01]  /*292f0*/  S2R R0, SR_TID.X ;  /* 0x0000000000007919 */ /* 0x000f620000002100 */
[----:B------:R-:W-:Y:S05]  /*29300*/  WARPSYNC.ALL ;  /* 0x0000000000007948 */ /* 0x000fea0003800000 */
[----:B-----5:R-:W-:Y:S01]  /*29310*/  LOP3.LUT R0, R0, 0x1f, RZ, 0xc0, !PT ;  /* 0x0000001f00007812 */ /* 0x020fe200078ec0ff */
[----:B------:R-:W-:Y:S03]  /*29320*/  BAR.SYNC.DEFER_BLOCKING 0x4, 0x180 ;  /* 0x0106000000007b1d */ /* 0x000fe60000010000 */
[----:B------:R-:W-:-:S13]  /*29330*/  ISETP.NE.AND P0, PT, R0, RZ, PT ;  /* 0x000000ff0000720c */ /* 0x000fda0003f05270 */
[----:B------:R-:W-:Y:S01]  /*29340*/  @!P0 MOV R0, 0x400 ;  /* 0x0000040000008802 */ /* 0x000fe20000000f00 */
[----:B----4-:R-:W4:Y:S03]  /*29350*/  @!P0 S2R R2, SR_CgaCtaId ;  /* 0x0000000000028919 */ /* 0x010f260000008800 */
[----:B----4-:R-:W-:Y:S01]  /*29360*/  @!P0 LEA R16, R2, R0, 0x18 ;  /* 0x0000000002108211 */ /* 0x010fe200078ec0ff */
[----:B------:R3:W-:Y:S04]  /*29370*/  @!P0 STL [R1+0x4], R2 ;  /* 0x0000040201008387 */ /* 0x0007e80000100800 */
[----:B------:R3:W-:Y:S01]  /*29380*/  @!P0 STS.128 [R16+0x388d0], R24 ;  /* 0x0388d01810008388 */ /* 0x0007e20000000c00 */
[----:B------:R-:W-:Y:S06]  /*29390*/  BAR.ARV 0x5, 0x180 ;  /* 0x0146000000007b1d */ /* 0x000fec0000002000 */
.L_x_805:
[----:B------:R-:W-:Y:S02]  /*293a0*/  ULDC UR4, c[0x0][0xc3c] ;  /* 0x00030f0000047ab9 */ /* 0x000fe40000000800 */
[----:B--2---:R-:W-:-:S13]  /*293b0*/  ISETP.GE.AND P0, PT, R27, UR4, PT ;  /* 0x000000041b007c0c */ /* 0x004fda000bf06270 */
[----:B------:R-:W-:Y:S05]  /*293c0*/  @!P0 BRA `(.L_x_815) ;  /* 0xffffff8c00b08947 */ /* 0x000fea000383ffff */
[----:B------:R-:W-:Y:S05]  /*293d0*/  BSYNC B7 ;  /* 0x0000000000077941 */ /* 0x000fea0003800000 */
.L_x_699:
[----:B0-2---:R-:W2:Y:S01]  /*293e0*/  LDL.LU R0, [R1+0x28] ;  /* 0x0000280001007983 */ /* 0x005ea20000300800 */
[----:B------:R-:W-:Y:S01]  /*293f0*/  BSSY B0, `(.L_x_816) ;  /* 0x000000b000007945 */ /* 0x000fe20003800000 */
[----:B------:R-:W0:Y:S01]  /*29400*/  S2R R5, SR_CgaCtaId ;  /* 0x0000000000057919 */ /* 0x000e220000008800 */
[----:B--2---:R-:W-:-:S05]  /*29410*/  VIADD R0, R0, 0x1 ;  /* 0x0000000100007836 */ /* 0x004fca0000000000 */
[----:B---3--:R-:W-:-:S04]  /*29420*/  LEA.HI R2, R0, R0, RZ, 0x1 ;  /* 0x0000000000027211 */ /* 0x008fc800078f08ff */
[----:B------:R-:W-:Y:S02]  /*29430*/  LOP3.LUT R3, R2, 0xfffffffe, RZ, 0xc0, !PT ;  /* 0xfffffffe02037812 */ /* 0x000fe400078ec0ff */
[----:B------:R-:W-:-:S03]  /*29440*/  MOV R2, 0x400 ;  /* 0x0000040000027802 */ /* 0x000fc60000000f00 */
[----:B------:R-:W-:Y:S01]  /*29450*/  IMAD.IADD R0, R0, 0x1, -R3 ;  /* 0x0000000100007824 */ /* 0x000fe200078e0a03 */
[----:B0-----:R-:W-:-:S04]  /*29460*/  LEA R5, R5, R2, 0x18 ;  /* 0x0000000205057211 */ /* 0x001fc800078ec0ff */
[----:B------:R-:W-:-:S04]  /*29470*/  SHF.L.U32 R0, R0, 0x1f, RZ ;  /* 0x0000001f00007819 */ /* 0x000fc800000006ff */
[----:B------:R-:W0:Y:S02]  /*29480*/  SYNCS.PHASECHK.TRANS64.TRYWAIT P0, [R5+URZ+0x38820], R0 ;  /* 0x03882000050075a7 */ /* 0x000e24000800017f */
[----:B0-----:R-:W-:Y:S05]  /*29490*/  @!P0 BRA `(.L_x_817) ;  /* 0x000000a000848947 */ /* 0x001fea0003800000 */
.L_x_1202:
[----:B------:R-:W-:Y:S05]  /*294a0*/  BSYNC B0 ;  /* 0x0000000000007941 */ /* 0x000fea0003800000 */
.L_x_816:
[----:B------:R-:W-:-:S03]  /*294b0*/  UMOV UR4, 0xffffffff ;  /* 0xffffffff00047882 */ /* 0x000fc60000000000 */
[----:B------:R-:W-:Y:S05]  /*294c0*/  BRA.DIV UR4, `(.L_x_818) ;  /* 0x000000a2048c7947 */ /* 0x000fea000b800000 */
[----:B0-----:R-:W0:Y:S02]  /*294d0*/  S2R R0, SR_TID.X ;  /* 0x0000000000007919 */ /* 0x001e240000002100 */
[----:B0-----:R-:W-:-:S04]  /*294e0*/  SHF.R.U32.HI R0, RZ, 0x5, R0 ;  /* 0x00000005ff007819 */ /* 0x001fc80000011600 */
[----:B------:R-:W-:-:S05]  /*294f0*/  LOP3.LUT R0, R0, 0x3, RZ, 0xc0, !PT ;  /* 0x0000000300007812 */ /* 0x000fca00078ec0ff */
[----:B------:R0:W2:Y:S02]  /*29500*/  SHFL.IDX PT, R14, R0, RZ, 0x1f ;  /* 0x00001fff000e7589 */ /* 0x0000a400000e0000 */
.L_x_1205:
[----:B--2---:R-:W-:-:S13]  /*29510*/  ISETP.NE.AND P0, PT, R14, RZ, PT ;  /* 0x000000ff0e00720c */ /* 0x004fda0003f05270 */
[----:B------:R-:W-:Y:S05]  /*29520*/  @P0 BRA `(.L_x_483) ;  /* 0x0000000000b00947 */ /* 0x000fea0003800000 */
[----:B------:R-:W-:-:S03]  /*29530*/  UMOV UR4, 0xffffffff ;  /* 0xffffffff00047882 */ /* 0x000fc60000000000 */
[----:B------:R-:W-:Y:S05]  /*29540*/  BRA.DIV UR4, `(.L_x_819) ;  /* 0x000000a204a07947 */ /* 0x000fea000b800000 */
[----:B------:R-:W-:-:S13]  /*29550*/  ELECT P6, URZ, PT ;  /* 0x00000000003f782f */ /* 0x000fda00038c0000 */
.L_x_1208:
[----:B------:R-:W-:Y:S05]  /*29560*/  @!P6 BRA `(.L_x_483) ;  /* 0x0000000000a0e947 */ /* 0x000fea0003800000 */
[----:B0-----:R-:W2:Y:S02]  /*29570*/  LDL R0, [R1+0x1a4] ;  /* 0x0001a40001007983 */ /* 0x001ea40000100800 */
[----:B--2---:R-:W-:-:S13]  /*29580*/  R2UR UR4, R0 ;  /* 0x00000000000472ca */ /* 0x004fda00000e0000 */
[----:B------:R-:W-:-:S06]  /*29590*/  ULOP3.LUT UR4, UR4, 0x2, URZ, 0xfc, !UPT ;  /* 0x0000000204047892 */ /* 0x000fcc000f8efc3f */
[----:B------:R-:W-:-:S05]  /*295a0*/  IMAD.U32 R0, RZ, RZ, UR4 ;  /* 0x00000004ff007e24 */ /* 0x000fca000f8e00ff */
[----:B------:R-:W-:-:S13]  /*295b0*/  ISETP.NE.AND P0, PT, R0, 0x3, PT ;  /* 0x000000030000780c */ /* 0x000fda0003f05270 */
[----:B------:R-:W-:Y:S05]  /*295c0*/  @!P0 BRA `(.L_x_820) ;  /* 0x0000000000048947 */ /* 0x000fea0003800000 */
[----:B------:R-:W-:Y:S01]  /*295d0*/  BPT.TRAP 0x1 ;  /* 0x000000040000795c */ /* 0x000fe20000300000 */
.L_x_820:
[C---:B------:R-:W-:Y:S01]  /*295e0*/  IMAD R3, R28.reuse, 0x8, R5 ;  /* 0x000000081c037824 */ /* 0x040fe200078e0205 */
[----:B------:R-:W-:Y:S02]  /*295f0*/  SHF.L.U32 R2, R31, 0x1f, RZ ;  /* 0x0000001f1f027819 */ /* 0x000fe400000006ff */
[----:B------:R-:W-:Y:S02]  /*29600*/  IADD3 R28, R28, 0x1, RZ ;  /* 0x000000011c1c7810 */ /* 0x000fe40007ffe0ff */
[----:B------:R-:W0:Y:S02]  /*29610*/  SYNCS.PHASECHK.TRANS64.TRYWAIT P1, [R3+URZ+0x38840], R2 ;  /* 0x03884002030075a7 */ /* 0x000e24000802017f */
[----:B------:R-:W-:-:S04]  /*29620*/  ISETP.NE.AND P2, PT, R28, 0x2, PT ;  /* 0x000000021c00780c */ /* 0x000fc80003f45270 */
[----:B------:R-:W-:Y:S01]  /*29630*/  SEL R0, RZ, 0x1, P2 ;  /* 0x00000001ff007807 */ /* 0x000fe20001000000 */
[----:B0-----:R-:W-:Y:S08]  /*29640*/  @!P1 BRA `(.L_x_821) ;  /* 0x000000a000809947 */ /* 0x001ff00003800000 */
.L_x_1209:
[----:B------:R-:W-:Y:S02]  /*29650*/  SEL R28, R28, RZ, P2 ;  /* 0x000000ff1c1c7207 */ /* 0x000fe40001000000 */
[----:B------:R-:W-:Y:S01]  /*29660*/  LOP3.LUT R0, R31, R0, RZ, 0x3c, !PT ;  /* 0x000000001f007212 */ /* 0x000fe200078e3cff */
[----:B------:R-:W-:Y:S06]  /*29670*/  @!P0 BRA `(.L_x_822) ;  /* 0x0000000000048947 */ /* 0x000fec0003800000 */
[----:B------:R-:W-:Y:S01]  /*29680*/  BPT.TRAP 0x1 ;  /* 0x000000040000795c */ /* 0x000fe20000300000 */
.L_x_822:
[----:B------:R-:W-:Y:S01]  /*29690*/  IMAD R5, R28, 0x8, R5 ;  /* 0x000000081c057824 */ /* 0x000fe200078e0205 */
[----:B------:R-:W-:-:S04]  /*296a0*/  SHF.L.U32 R0, R0, 0x1f, RZ ;  /* 0x0000001f00007819 */ /* 0x000fc800000006ff */
[----:B------:R-:W2:Y:S02]  /*296b0*/  SYNCS.PHASECHK.TRANS64.TRYWAIT P1, [R5+URZ+0x38840], R0 ;  /* 0x03884000050075a7 */ /* 0x000ea4000802017f */
[----:B--2---:R-:W-:Y:S05]  /*296c0*/  @!P1 BRA `(.L_x_823) ;  /* 0x000000a000749947 */ /* 0x004fea0003800000 */
.L_x_1210:
[----:B------:R-:W-:Y:S05]  /*296d0*/  @!P0 BRA `(.L_x_824) ;  /* 0x0000000000048947 */ /* 0x000fea0003800000 */
[----:B------:R-:W-:Y:S01]  /*296e0*/  BPT.TRAP 0x1 ;  /* 0x000000040000795c */ /* 0x000fe20000300000 */
.L_x_824:
[----:B------:R-:W3:Y:S02]  /*296f0*/  SYNCS.PHASECHK.TRANS64.TRYWAIT P1, [R3+URZ+0x38860], R2 ;  /* 0x03886002030075a7 */ /* 0x000ee4000802017f */
[----:B---3--:R-:W-:Y:S05]  /*29700*/  @!P1 BRA `(.L_x_825) ;  /* 0x000000a000789947 */ /* 0x008fea0003800000 */
.L_x_1211:
[----:B------:R-:W-:Y:S05]  /*29710*/  @!P0 BRA `(.L_x_826) ;  /* 0x0000000000048947 */ /* 0x000fea0003800000 */
[----:B------:R-:W-:Y:S01]  /*29720*/  BPT.TRAP 0x1 ;  /* 0x000000040000795c */ /* 0x000fe20000300000 */
.L_x_826:
[----:B------:R-:W4:Y:S02]  /*29730*/  SYNCS.PHASECHK.TRANS64.TRYWAIT P1, [R5+URZ+0x38860], R0 ;  /* 0x03886000050075a7 */ /* 0x000f24000802017f */
[----:B----4-:R-:W-:Y:S05]  /*29740*/  @!P1 BRA `(.L_x_827) ;  /* 0x000000a0007c9947 */ /* 0x010fea0003800000 */
.L_x_1212:
[----:B------:R-:W-:Y:S05]  /*29750*/  @!P0 BRA `(.L_x_828) ;  /* 0x0000000000048947 */ /* 0x000fea0003800000 */
[----:B------:R-:W-:Y:S01]  /*29760*/  BPT.TRAP 0x1 ;  /* 0x000000040000795c */ /* 0x000fe20000300000 */
.L_x_828:
[----:B------:R-:W5:Y:S02]  /*29770*/  SYNCS.PHASECHK.TRANS64.TRYWAIT P1, [R3+URZ+0x38880], R2 ;  /* 0x03888002030075a7 */ /* 0x000f64000802017f */
[----:B-----5:R-:W-:Y:S05]  /*29780*/  @!P1 BRA `(.L_x_829) ;  /* 0x000000a000809947 */ /* 0x020fea0003800000 */
.L_x_1213:
[----:B------:R-:W-:Y:S05]  /*29790*/  @!P0 BRA `(.L_x_830) ;  /* 0x0000000000048947 */ /* 0x000fea0003800000 */
[----:B------:R-:W-:Y:S01]  /*297a0*/  BPT.TRAP 0x1 ;  /* 0x000000040000795c */ /* 0x000fe20000300000 */
.L_x_830:
[----:B------:R0:W0:Y:S02]  /*297b0*/  SYNCS.PHASECHK.TRANS64.TRYWAIT P0, [R5+URZ+0x38880], R0 ;  /* 0x03888000050075a7 */ /* 0x000024000800017f */
[----:B0-----:R-:W-:Y:S05]  /*297c0*/  @!P0 NANOSLEEP.SYNCS 0x989680 ;  /* 0x009896800000895d */ /* 0x001fea0003900000 */
[----:B------:R-:W0:Y:S02]  /*297d0*/  @!P0 SYNCS.PHASECHK.TRANS64 P0, [R5+URZ+0x38880], R0 ;  /* 0x03888000050085a7 */ /* 0x000e24000800007f */
[----:B0-----:R-:W-:Y:S05]  /*297e0*/  @!P0 BRA `(.L_x_830) ;  /* 0xfffffffc00f08947 */ /* 0x001fea000383ffff */
.L_x_483:
[----:B------:R-:W-:Y:S05]  /*297f0*/  BSYNC B8 ;  /* 0x0000000000087941 */ /* 0x000fea0003800000 */
.L_x_480:
[----:B------:R-:W-:Y:S05]  /*29800*/  EXIT ;  /* 0x000000000000794d */ /* 0x000fea0003800000 */
.L_x_507:
[----:B-1----:R1:W2:Y:S02]  /*29810*/  SYNCS.PHASECHK.TRANS64.TRYWAIT P6, [R81+URZ+0x38890], R100 ;  /* 0x03889064510075a7 */ /* 0x0022a400080c017f */
[----:B--2---:R-:W-:Y:S05]  /*29820*/  @!P6 NANOSLEEP.SYNCS 0x989680 ;  /* 0x009896800000e95d */ /* 0x004fea0003900000 */
[----:B------:R-:W2:Y:S02]  /*29830*/  @!P6 SYNCS.PHASECHK.TRANS64 P6, [R81+URZ+0x38890], R100 ;  /* 0x038890645100e5a7 */ /* 0x000ea400080c007f */
[----:B--2---:R-:W-:Y:S05]  /*29840*/  @!P6 BRA `(.L_x_507) ;  /* 0xfffffffc00f0e947 */ /* 0x004fea000383ffff */
[----:B------:R-:W-:Y:S05]  /*29850*/  BRA `(.L_x_831) ;  /* 0xfffffda000f87947 */ /* 0x000fea000383ffff */
.L_x_508:
[----:B------:R-:W-:Y:S01]  /*29860*/  BSSY B1, `(.L_x_832) ;  /* 0x0000008000017945 */ /* 0x000fe20003800000 */
[----:B0-----:R-:W-:Y:S01]  /*29870*/  IMAD.MOV.U32 R13, RZ, RZ, R102 ;  /* 0x000000ffff0d7224 */ /* 0x001fe200078e0066 */
[----:B------:R-:W-:Y:S01]  /*29880*/  MOV R15, 0xffffffff ;  /* 0xffffffff000f7802 */ /* 0x000fe20000000f00 */
[----:B------:R-:W-:Y:S02]  /*29890*/  IMAD.MOV.U32 R12, RZ, RZ, RZ ;  /* 0x000000ffff0c7224 */ /* 0x000fe400078e00ff */
[----:B------:R-:W-:-:S07]  /*298a0*/  IMAD.MOV.U32 R11, RZ, RZ, 0x181f ;  /* 0x0000181fff0b7424 */ /* 0x000fce00078e00ff */
[----:B-1----:R-:W-:Y:S05]  /*298b0*/  WARPSYNC.COLLECTIVE R15, `(.L_x_833) ;  /* 0x000000000f087348 */ /* 0x002fea0003c00000 */
[----:B------:R0:W2:Y:S02]  /*298c0*/  SHFL.IDX P6, R14, R13, R12, R11 ;  /* 0x0000000c0d0e7389 */ /* 0x0000a400000c000b */
[----:B012---:R-:W-:Y:S01]  /*298d0*/  ENDCOLLECTIVE ;  /* 0x000000000000791b */ /* 0x007fe20003800000 */
.L_x_833:
[----:B------:R-:W-:Y:S05]  /*298e0*/  BSYNC B1 ;  /* 0x0000000000017941 */ /* 0x000fea0003800000 */
.L_x_832:
[----:B------:R-:W-:Y:S01]  /*298f0*/  IMAD.MOV.U32 R13, RZ, RZ, R101 ;  /* 0x000000ffff0d7224 */ /* 0x000fe200078e0065 */
[----:B------:R-:W-:Y:S01]  /*29900*/  MOV R15, 0xffffffff ;  /* 0xffffffff000f7802 */ /* 0x000fe20000000f00 */
[----:B------:R-:W-:Y:S02]  /*29910*/  IMAD.MOV.U32 R12, RZ, RZ, RZ ;  /* 0x000000ffff0c7224 */ /* 0x000fe400078e00ff */
[----:B------:R-:W-:Y:S02]  /*29920*/  IMAD.MOV.U32 R11, RZ, RZ, 0x181f ;  /* 0x0000181fff0b7424 */ /* 0x000fe400078e00ff */
[----:B------:R-:W-:-:S07]  /*29930*/  IMAD.MOV.U32 R115, RZ, RZ, R14 ;  /* 0x000000ffff737224 */ /* 0x000fce00078e000e */
[----:B------:R-:W-:Y:S05]  /*29940*/  WARPSYNC.COLLECTIVE R15, `(.L_x_834) ;  /* 0x000000000f087348 */ /* 0x000fea0003c00000 */
[----:B------:R0:W1:Y:S02]  /*29950*/  SHFL.IDX P6, R14, R13, R12, R11 ;  /* 0x0000000c0d0e7389 */ /* 0x00006400000c000b */
[----:B01----:R-:W-:Y:S01]  /*29960*/  ENDCOLLECTIVE ;  /* 0x000000000000791b */ /* 0x003fe20003800000 */
.L_x_834:
[----:B------:R-:W-:Y:S01]  /*29970*/  IMAD.MOV.U32 R11, RZ, RZ, R14 ;  /* 0x000000ffff0b7224 */ /* 0x000fe200078e000e */
[----:B------:R-:W-:Y:S06]  /*29980*/  BRA `(.L_x_835) ;  /* 0xfffffda000c07947 */ /* 0x000fec000383ffff */
.L_x_517:
[----:B------:R-:W-:Y:S01]  /*29990*/  BSSY B1, `(.L_x_836) ;  /* 0x0000008000017945 */ /* 0x000fe20003800000 */
[----:B0-----:R-:W-:Y:S01]  /*299a0*/  IMAD.MOV.U32 R13, RZ, RZ, R102 ;  /* 0x000000ffff0d7224 */ /* 0x001fe200078e0066 */
[----:B------:R-:W-:Y:S01]  /*299b0*/  MOV R15, 0xffffffff ;  /* 0xffffffff000f7802 */ /* 0x000fe20000000f00 */
[----:B------:R-:W-:Y:S02]  /*299c0*/  IMAD.MOV.U32 R12, RZ, RZ, 0x1 ;  /* 0x00000001ff0c7424 */ /* 0x000fe400078e00ff */
[----:B----4-:R-:W-:-:S07]  /*299d0*/  IMAD.MOV.U32 R11, RZ, RZ, 0x181f ;  /* 0x0000181fff0b7424 */ /* 0x010fce00078e00ff */
[----:B-123--:R-:W-:Y:S05]  /*299e0*/  WARPSYNC.COLLECTIVE R15, `(.L_x_837) ;  /* 0x000000000f087348 */ /* 0x00efea0003c00000 */
[----:B------:R0:W4:Y:S02]  /*299f0*/  SHFL.IDX P6, R14, R13, R12, R11 ;  /* 0x0000000c0d0e7389 */ /* 0x00012400000c000b */
[----:B01234-:R-:W-:Y:S01]  /*29a00*/  ENDCOLLECTIVE ;  /* 0x000000000000791b */ /* 0x01ffe20003800000 */
.L_x_837:
[----:B------:R-:W-:Y:S05]  /*29a10*/  BSYNC B1 ;  /* 0x0000000000017941 */ /* 0x000fea0003800000 */
.L_x_836:
[----:B------:R-:W-:Y:S01]  /*29a20*/  IMAD.MOV.U32 R13, RZ, RZ, R101 ;  /* 0x000000ffff0d7224 */ /* 0x000fe200078e0065 */
[----:B------:R-:W-:Y:S01]  /*29a30*/  MOV R15, 0xffffffff ;  /* 0xffffffff000f7802 */ /* 0x000fe20000000f00 */
[----:B------:R-:W-:Y:S02]  /*29a40*/  IMAD.MOV.U32 R12, RZ, RZ, 0x1 ;  /* 0x00000001ff0c7424 */ /* 0x000fe400078e00ff */
[----:B------:R-:W-:Y:S02]  /*29a50*/  IMAD.MOV.U32 R11, RZ, RZ, 0x181f ;  /* 0x0000181fff0b7424 */ /* 0x000fe400078e00ff */
[----:B------:R-:W-:-:S07]  /*29a60*/  IMAD.MOV.U32 R70, RZ, RZ, R14 ;  /* 0x000000ffff467224 */ /* 0x000fce00078e000e */
[----:B------:R-:W-:Y:S05]  /*29a70*/  WARPSYNC.COLLECTIVE R15, `(.L_x_838) ;  /* 0x000000000f087348 */ /* 0x000fea0003c00000 */
[----:B------:R0:W1:Y:S02]  /*29a80*/  SHFL.IDX P6, R14, R13, R12, R11 ;  /* 0x0000000c0d0e7389 */ /* 0x00006400000c000b */
[----:B01----:R-:W-:Y:S01]  /*29a90*/  ENDCOLLECTIVE ;  /* 0x000000000000791b */ /* 0x003fe20003800000 */
.L_x_838:
[----:B------:R-:W-:Y:S01]  /*29aa0*/  IMAD.MOV.U32 R11, RZ, RZ, R14 ;  /* 0x000000ffff0b7224 */ /* 0x000fe200078e000e */
[----:B------:R-:W-:Y:S06]  /*29ab0*/  BRA `(.L_x_839) ;  /* 0xfffffdb000347947 */ /* 0x000fec000383ffff */
.L_x_526:
[----:B------:R-:W-:Y:S01]  /*29ac0*/  BSSY B1, `(.L_x_840) ;  /* 0x0000008000017945 */ /* 0x000fe20003800000 */
[----:B0-----:R-:W-:Y:S01]  /*29ad0*/  IMAD.MOV.U32 R13, RZ, RZ, R102 ;  /* 0x000000ffff0d7224 */ /* 0x001fe200078e0066 */
[----:B------:R-:W-:Y:S01]  /*29ae0*/  MOV R15, 0xffffffff ;  /* 0xffffffff000f7802 */ /* 0x000fe20000000f00 */
[----:B------:R-:W-:Y:S02]  /*29af0*/  IMAD.MOV.U32 R12, RZ, RZ, 0x2 ;  /* 0x00000002ff0c7424 */ /* 0x000fe400078e00ff */
[----:B------:R-:W-:-:S07]  /*29b00*/  IMAD.MOV.U32 R11, RZ, RZ, 0x181f ;  /* 0x0000181fff0b7424 */ /* 0x000fce00078e00ff */
[----:B-1234-:R-:W-:Y:S05]  /*29b10*/  WARPSYNC.COLLECTIVE R15, `(.L_x_841) ;  /* 0x000000000f087348 */ /* 0x01efea0003c00000 */
[----:B------:R0:W0:Y:S02]  /*29b20*/  SHFL.IDX P6, R14, R13, R12, R11 ;  /* 0x0000000c0d0e7389 */ /* 0x00002400000c000b */
[----:B01234-:R-:W-:Y:S01]  /*29b30*/  ENDCOLLECTIVE ;  /* 0x000000000000791b */ /* 0x01ffe20003800000 */
.L_x_841:
[----:B------:R-:W-:Y:S05]  /*29b40*/  BSYNC B1 ;  /* 0x0000000000017941 */ /* 0x000fea0003800000 */
.L_x_840:
        /* <DEDUP_REMOVED lines=8> */
.L_x_842:
[----:B------:R-:W-:Y:S01]  /*29bd0*/  IMAD.MOV.U32 R63, RZ, RZ, R14 ;  /* 0x000000ffff3f7224 */ /* 0x000fe200078e000e */
[----:B------:R-:W-:Y:S06]  /*29be0*/  BRA `(.L_x_843) ;  /* 0xfffffdbc00a07947 */ /* 0x000fec000383ffff */
.L_x_535:
        /* <DEDUP_REMOVED lines=8> */
.L_x_845:
[----:B------:R-:W-:Y:S05]  /*29c70*/  BSYNC B1 ;  /* 0x0000000000017941 */ /* 0x000fea0003800000 */
.L_x_844:
        /* <DEDUP_REMOVED lines=8> */
.L_x_846:
[----:B------:R-:W-:Y:S01]  /*29d00*/  IMAD.MOV.U32 R101, RZ, RZ, R14 ;  /* 0x000000ffff657224 */ /* 0x000fe200078e000e */
[----:B------:R-:W-:Y:S06]  /*29d10*/  BRA `(.L_x_847) ;  /* 0xfffffdcc00107947 */ /* 0x000fec000383ffff */
.L_x_545:
[----:B-1----:R1:W2:Y:S02]  /*29d20*/  SYNCS.PHASECHK.TRANS64.TRYWAIT P3, [R81+URZ+0x38890], R100 ;  /* 0x03889064510075a7 */ /* 0x0022a4000806017f */
[----:B--2---:R-:W-:Y:S05]  /*29d30*/  @!P3 NANOSLEEP.SYNCS 0x989680 ;  /* 0x009896800000b95d */ /* 0x004fea0003900000 */
[----:B------:R-:W2:Y:S02]  /*29d40*/  @!P3 SYNCS.PHASECHK.TRANS64 P3, [R81+URZ+0x38890], R100 ;  /* 0x038890645100b5a7 */ /* 0x000ea4000806007f */
[----:B--2---:R-:W-:Y:S05]  /*29d50*/  @!P3 BRA `(.L_x_545) ;  /* 0xfffffffc00f0b947 */ /* 0x004fea000383ffff */
[----:B------:R-:W-:Y:S05]  /*29d60*/  BRA `(.L_x_848) ;  /* 0xfffffde000407947 */ /* 0x000fea000383ffff */
.L_x_546:
[----:B------:R-:W-:Y:S01]  /*29d70*/  BSSY B1, `(.L_x_849) ;  /* 0x0000008000017945 */ /* 0x000fe20003800000 */
[----:B------:R-:W-:Y:S01]  /*29d80*/  IMAD.MOV.U32 R13, RZ, RZ, R102 ;  /* 0x000000ffff0d7224 */ /* 0x000fe200078e0066 */
[----:B------:R-:W-:Y:S01]  /*29d90*/  MOV R15, 0xffffffff ;  /* 0xffffffff000f7802 */ /* 0x000fe20000000f00 */
[----:B------:R-:W-:Y:S02]  /*29da0*/  IMAD.MOV.U32 R12, RZ, RZ, RZ ;  /* 0x000000ffff0c7224 */ /* 0x000fe400078e00ff */
[----:B------:R-:W-:-:S07]  /*29db0*/  IMAD.MOV.U32 R11, RZ, RZ, 0x181f ;  /* 0x0000181fff0b7424 */ /* 0x000fce00078e00ff */
[----:B-1----:R-:W-:Y:S05]  /*29dc0*/  WARPSYNC.COLLECTIVE R15, `(.L_x_850) ;  /* 0x000000000f087348 */ /* 0x002fea0003c00000 */
[----:B------:R0:W2:Y:S02]  /*29dd0*/  SHFL.IDX P6, R14, R13, R12, R11 ;  /* 0x0000000c0d0e7389 */ /* 0x0000a400000c000b */
[----:B012---:R-:W-:Y:S01]  /*29de0*/  ENDCOLLECTIVE ;  /* 0x000000000000791b */ /* 0x007fe20003800000 */
.L_x_850:
[----:B------:R-:W-:Y:S05]  /*29df0*/  BSYNC B1 ;  /* 0x0000000000017941 */ /* 0x000fea0003800000 */
.L_x_849:
        /* <DEDUP_REMOVED lines=8> */
.L_x_851:
[----:B------:R-:W-:Y:S01]  /*29e80*/  IMAD.MOV.U32 R11, RZ, RZ, R14 ;  /* 0x000000ffff0b7224 */ /* 0x000fe200078e000e */
[----:B------:R-:W-:Y:S06]  /*29e90*/  BRA `(.L_x_852) ;  /* 0xfffffde0000c7947 */ /* 0x000fec000383ffff */
.L_x_551:
[----:B------:R-:W-:Y:S01]  /*29ea0*/  BSSY B1, `(.L_x_853) ;  /* 0x0000008000017945 */ /* 0x000fe20003800000 */
[----:B----4-:R-:W-:Y:S01]  /*29eb0*/  IMAD.MOV.U32 R13, RZ, RZ, R102 ;  /* 0x000000ffff0d7224 */ /* 0x010fe200078e0066 */
[----:B------:R-:W-:Y:S01]  /*29ec0*/  MOV R15, 0xffffffff ;  /* 0xffffffff000f7802 */ /* 0x000fe20000000f00 */
[----:B------:R-:W-:Y:S02]  /*29ed0*/  IMAD.MOV.U32 R12, RZ, RZ, 0x1 ;  /* 0x00000001ff0c7424 */ /* 0x000fe400078e00ff */
[----:B---3--:R-:W-:-:S07]  /*29ee0*/  IMAD.MOV.U32 R11, RZ, RZ, 0x181f ;  /* 0x0000181fff0b7424 */ /* 0x008fce00078e00ff */
[----:B012---:R-:W-:Y:S05]  /*29ef0*/  WARPSYNC.COLLECTIVE R15, `(.L_x_854) ;  /* 0x000000000f087348 */ /* 0x007fea0003c00000 */
[----:B------:R3:W4:Y:S02]  /*29f00*/  SHFL.IDX P6, R14, R13, R12, R11 ;  /* 0x0000000c0d0e7389 */ /* 0x00072400000c000b */
[----:B01234-:R-:W-:Y:S01]  /*29f10*/  ENDCOLLECTIVE ;  /* 0x000000000000791b */ /* 0x01ffe20003800000 */
.L_x_854:
[----:B------:R-:W-:Y:S05]  /*29f20*/  BSYNC B1 ;  /* 0x0000000000017941 */ /* 0x000fea0003800000 */
.L_x_853:
        /* <DEDUP_REMOVED lines=8> */
.L_x_855:
[----:B------:R-:W-:Y:S01]  /*29fb0*/  IMAD.MOV.U32 R50, RZ, RZ, R14 ;  /* 0x000000ffff327224 */ /* 0x000fe200078e000e */
[----:B------:R-:W-:Y:S06]  /*29fc0*/  BRA `(.L_x_856) ;  /* 0xfffffdec00c47947 */ /* 0x000fec000383ffff */
.L_x_556:
[----:B------:R-:W-:Y:S01]  /*29fd0*/  BSSY B1, `(.L_x_857) ;  /* 0x0000008000017945 */ /* 0x000fe20003800000 */
[----:B---34-:R-:W-:Y:S01]  /*29fe0*/  IMAD.MOV.U32 R13, RZ, RZ, R102 ;  /* 0x000000ffff0d7224 */ /* 0x018fe200078e0066 */
[----:B------:R-:W-:Y:S01]  /*29ff0*/  MOV R15, 0xffffffff ;  /* 0xffffffff000f7802 */ /* 0x000fe20000000f00 */
[----:B------:R-:W-:Y:S02]  /*2a000*/  IMAD.MOV.U32 R12, RZ, RZ, 0x2 ;  /* 0x00000002ff0c7424 */ /* 0x000fe400078e00ff */
[----:B------:R-:W-:-:S07]  /*2a010*/  IMAD.MOV.U32 R11, RZ, RZ, 0x181f ;  /* 0x0000181fff0b7424 */ /* 0x000fce00078e00ff */
[----:B012---:R-:W-:Y:S05]  /*2a020*/  WARPSYNC.COLLECTIVE R15, `(.L_x_858) ;  /* 0x000000000f087348 */ /* 0x007fea0003c00000 */
[----:B------:R3:W4:Y:S02]  /*2a030*/  SHFL.IDX P6, R14, R13, R12, R11 ;  /* 0x0000000c0d0e7389 */ /* 0x00072400000c000b */
[----:B01234-:R-:W-:Y:S01]  /*2a040*/  ENDCOLLECTIVE ;  /* 0x000000000000791b */ /* 0x01ffe20003800000 */
.L_x_858:
[----:B------:R-:W-:Y:S05]  /*2a050*/  BSYNC B1 ;  /* 0x0000000000017941 */ /* 0x000fea0003800000 */
.L_x_857:
        /* <DEDUP_REMOVED lines=8> */
.L_x_859:
[----:B------:R-:W-:Y:S01]  /*2a0e0*/  IMAD.MOV.U32 R50, RZ, RZ, R14 ;  /* 0x000000ffff327224 */ /* 0x000fe200078e000e */
[----:B------:R-:W-:Y:S06]  /*2a0f0*/  BRA `(.L_x_860) ;  /* 0xfffffdfc00807947 */ /* 0x000fec000383ffff */
.L_x_561:
[----:B------:R-:W-:Y:S01]  /*2a100*/  BSSY B1, `(.L_x_861) ;  /* 0x0000008000017945 */ /* 0x000fe20003800000 */
[----:B0---4-:R-:W-:Y:S01]  /*2a110*/  IMAD.MOV.U32 R13, RZ, RZ, R102 ;  /* 0x000000ffff0d7224 */ /* 0x011fe200078e0066 */
[----:B------:R-:W-:Y:S01]  /*2a120*/  MOV R15, 0xffffffff ;  /* 0xffffffff000f7802 */ /* 0x000fe20000000f00 */
[----:B------:R-:W-:Y:S02]  /*2a130*/  IMAD.MOV.U32 R12, RZ, RZ, 0x3 ;  /* 0x00000003ff0c7424 */ /* 0x000fe400078e00ff */
[----:B------:R-:W-:-:S07]  /*2a140*/  IMAD.MOV.U32 R11, RZ, RZ, 0x181f ;  /* 0x0000181fff0b7424 */ /* 0x000fce00078e00ff */
[----:B-123--:R-:W-:Y:S05]  /*2a150*/  WARPSYNC.COLLECTIVE R15, `(.L_x_862) ;  /* 0x000000000f087348 */ /* 0x00efea0003c00000 */
[----:B------:R0:W4:Y:S02]  /*2a160*/  SHFL.IDX P6, R14, R13, R12, R11 ;  /* 0x0000000c0d0e7389 */ /* 0x00012400000c000b */
[----:B01234-:R-:W-:Y:S01]  /*2a170*/  ENDCOLLECTIVE ;  /* 0x000000000000791b */ /* 0x01ffe20003800000 */
.L_x_862:
[----:B------:R-:W-:Y:S05]  /*2a180*/  BSYNC B1 ;  /* 0x0000000000017941 */ /* 0x000fea0003800000 */
.L_x_861:
        /* <DEDUP_REMOVED lines=8> */
.L_x_863:
[----:B------:R-:W-:Y:S01]  /*2a210*/  IMAD.MOV.U32 R50, RZ, RZ, R14 ;  /* 0x000000ffff327224 */ /* 0x000fe200078e000e */
[----:B------:R-:W-:Y:S06]  /*2a220*/  BRA `(.L_x_864) ;  /* 0xfffffe0c00307947 */ /* 0x000fec000383ffff */
.L_x_566:
[----:B-1----:R1:W2:Y:S02]  /*2a230*/  SYNCS.PHASECHK.TRANS64.TRYWAIT P2, [R81+URZ+0x38890], R100 ;  /* 0x03889064510075a7 */ /* 0x0022a4000804017f */
[----:B--2---:R-:W-:Y:S05]  /*2a240*/  @!P2 NANOSLEEP.SYNCS 0x989680 ;  /* 0x009896800000a95d */ /* 0x004fea0003900000 */
[----:B------:R-:W2:Y:S02]  /*2a250*/  @!P2 SYNCS.PHASECHK.TRANS64 P2, [R81+URZ+0x38890], R100 ;  /* 0x038890645100a5a7 */ /* 0x000ea4000804007f */
[----:B--2---:R-:W-:Y:S05]  /*2a260*/  @!P2 BRA `(.L_x_566) ;  /* 0xfffffffc00f0a947 */ /* 0x004fea000383ffff */
[----:B------:R-:W-:Y:S05]  /*2a270*/  BRA `(.L_x_865) ;  /* 0xfffffe1c00307947 */ /* 0x000fea000383ffff */
.L_x_567:
        /* <DEDUP_REMOVED lines=8> */
.L_x_867:
[----:B------:R-:W-:Y:S05]  /*2a300*/  BSYNC B1 ;  /* 0x0000000000017941 */ /* 0x000fea0003800000 */
.L_x_866:
        /* <DEDUP_REMOVED lines=8> */
.L_x_868:
[----:B------:R-:W-:Y:S05]  /*2a390*/  BRA `(.L_x_869) ;  /* 0xfffffe1c00507947 */ /* 0x000fea000383ffff */
.L_x_570:
[----:B------:R-:W-:Y:S01]  /*2a3a0*/  BSSY B1, `(.L_x_870) ;  /* 0x0000008000017945 */ /* 0x000fe20003800000 */
[----:B----4-:R-:W-:Y:S02]  /*2a3b0*/  IMAD.MOV.U32 R13, RZ, RZ, R49 ;  /* 0x000000ffff0d7224 */ /* 0x010fe400078e0031 */
[----:B------:R-:W-:Y:S02]  /*2a3c0*/  IMAD.MOV.U32 R12, RZ, RZ, 0x1 ;  /* 0x00000001ff0c7424 */ /* 0x000fe400078e00ff */
[----:B------:R-:W-:Y:S02]  /*2a3d0*/  IMAD.MOV.U32 R11, RZ, RZ, 0x181f ;  /* 0x0000181fff0b7424 */ /* 0x000fe400078e00ff */
[----:B------:R-:W-:-:S07]  /*2a3e0*/  IMAD.MOV.U32 R15, RZ, RZ, -0x1 ;  /* 0xffffffffff0f7424 */ /* 0x000fce00078e00ff */
[----:B0123--:R-:W-:Y:S05]  /*2a3f0*/  WARPSYNC.COLLECTIVE R15, `(.L_x_871) ;  /* 0x000000000f087348 */ /* 0x00ffea0003c00000 */
[----:B---3--:R3:W4:Y:S02]  /*2a400*/  SHFL.IDX P6, R14, R13, R12, R11 ;  /* 0x0000000c0d0e7389 */ /* 0x00872400000c000b */
[----:B01234-:R-:W-:Y:S01]  /*2a410*/  ENDCOLLECTIVE ;  /* 0x000000000000791b */ /* 0x01ffe20003800000 */
.L_x_871:
[----:B------:R-:W-:Y:S05]  /*2a420*/  BSYNC B1 ;  /* 0x0000000000017941 */ /* 0x000fea0003800000 */
.L_x_870:
[----:B------:R-:W-:Y:S01]  /*2a430*/  IMAD.MOV.U32 R13, RZ, RZ, R48 ;  /* 0x000000ffff0d7224 */ /* 0x000fe200078e0030 */
[----:B------:R-:W-:Y:S01]  /*2a440*/  MOV R45, R14 ;  /* 0x0000000e002d7202 */ /* 0x000fe20000000f00 */
[----:B------:R-:W-:Y:S02]  /*2a450*/  IMAD.MOV.U32 R12, RZ, RZ, 0x1 ;  /* 0x00000001ff0c7424 */ /* 0x000fe400078e00ff */
[----:B------:R-:W-:Y:S02]  /*2a460*/  IMAD.MOV.U32 R11, RZ, RZ, 0x181f ;  /* 0x0000181fff0b7424 */ /* 0x000fe400078e00ff */
[----:B------:R-:W-:-:S07]  /*2a470*/  IMAD.MOV.U32 R15, RZ, RZ, -0x1 ;  /* 0xffffffffff0f7424 */ /* 0x000fce00078e00ff */
[----:B------:R-:W-:Y:S05]  /*2a480*/  WARPSYNC.COLLECTIVE R15, `(.L_x_872) ;  /* 0x000000000f087348 */ /* 0x000fea0003c00000 */
[----:B------:R0:W1:Y:S02]  /*2a490*/  SHFL.IDX P6, R14, R13, R12, R11 ;  /* 0x0000000c0d0e7389 */ /* 0x00006400000c000b */
[----:B01----:R-:W-:Y:S01]  /*2a4a0*/  ENDCOLLECTIVE ;  /* 0x000000000000791b */ /* 0x003fe20003800000 */
.L_x_872:
[----:B------:R-:W-:Y:S05]  /*2a4b0*/  BRA `(.L_x_873) ;  /* 0xfffffe1c00507947 */ /* 0x000fea000383ffff */
.L_x_573:
[----:B------:R-:W-:Y:S01]  /*2a4c0*/  BSSY B1, `(.L_x_874) ;  /* 0x0000008000017945 */ /* 0x000fe20003800000 */
[----:B---3--:R-:W-:Y:S01]  /*2a4d0*/  MOV R13, R49 ;  /* 0x00000031000d7202 */ /* 0x008fe20000000f00 */
[----:B------:R-:W-:Y:S02]  /*2a4e0*/  IMAD.MOV.U32 R12, RZ, RZ, 0x2 ;  /* 0x00000002ff0c7424 */ /* 0x000fe400078e00ff */
[----:B------:R-:W-:Y:S02]  /*2a4f0*/  IMAD.MOV.U32 R11, RZ, RZ, 0x181f ;  /* 0x0000181fff0b7424 */ /* 0x000fe400078e00ff */
[----:B------:R-:W-:-:S07]  /*2a500*/  IMAD.MOV.U32 R15, RZ, RZ, -0x1 ;  /* 0xffffffffff0f7424 */ /* 0x000fce00078e00ff */
[----:B012-4-:R-:W-:Y:S05]  /*2a510*/  WARPSYNC.COLLECTIVE R15, `(.L_x_875) ;  /* 0x000000000f087348 */ /* 0x017fea0003c00000 */
[----:B------:R3:W0:Y:S02]  /*2a520*/  SHFL.IDX P6, R14, R13, R12, R11 ;  /* 0x0000000c0d0e7389 */ /* 0x00062400000c000b */
[----:B01234-:R-:W-:Y:S01]  /*2a530*/  ENDCOLLECTIVE ;  /* 0x000000000000791b */ /* 0x01ffe20003800000 */
.L_x_875:
[----:B------:R-:W-:Y:S05]  /*2a540*/  BSYNC B1 ;  /* 0x0000000000017941 */ /* 0x000fea0003800000 */
.L_x_874:
[----:B------:R-:W-:Y:S01]  /*2a550*/  MOV R13, R48 ;  /* 0x00000030000d7202 */ /* 0x000fe20000000f00 */
[----:B------:R-:W-:Y:S02]  /*2a560*/  IMAD.MOV.U32 R12, RZ, RZ, 0x2 ;  /* 0x00000002ff0c7424 */ /* 0x000fe400078e00ff */
[----:B------:R-:W-:Y:S02]  /*2a570*/  IMAD.MOV.U32 R11, RZ, RZ, 0x181f ;  /* 0x0000181fff0b7424 */ /* 0x000fe400078e00ff */
[----:B------:R-:W-:Y:S02]  /*2a580*/  IMAD.MOV.U32 R15, RZ, RZ, -0x1 ;  /* 0xffffffffff0f7424 */ /* 0x000fe400078e00ff */
[----:B------:R-:W-:-:S07]  /*2a590*/  IMAD.MOV.U32 R45, RZ, RZ, R14 ;  /* 0x000000ffff2d7224 */ /* 0x000fce00078e000e */
[----:B------:R-:W-:Y:S05]  /*2a5a0*/  WARPSYNC.COLLECTIVE R15, `(.L_x_876) ;  /* 0x000000000f087348 */ /* 0x000fea0003c00000 */
[----:B------:R0:W1:Y:S02]  /*2a5b0*/  SHFL.IDX P6, R14, R13, R12, R11 ;  /* 0x0000000c0d0e7389 */ /* 0x00006400000c000b */
[----:B01----:R-:W-:Y:S01]  /*2a5c0*/  ENDCOLLECTIVE ;  /* 0x000000000000791b */ /* 0x003fe20003800000 */
.L_x_876:
[----:B------:R-:W-:Y:S05]  /*2a5d0*/  BRA `(.L_x_877) ;  /* 0xfffffe1c00547947 */ /* 0x000fea000383ffff */
.L_x_576:
[----:B------:R-:W-:Y:S01]  /*2a5e0*/  BSSY B1, `(.L_x_878) ;  /* 0x0000008000017945 */ /* 0x000fe20003800000 */
[----:B0-----:R-:W-:Y:S01]  /*2a5f0*/  IMAD.MOV.U32 R13, RZ, RZ, R49 ;  /* 0x000000ffff0d7224 */ /* 0x001fe200078e0031 */
[----:B------:R-:W-:Y:S01]  /*2a600*/  MOV R12, 0x3 ;  /* 0x00000003000c7802 */ /* 0x000fe20000000f00 */
[----:B------:R-:W-:Y:S02]  /*2a610*/  IMAD.MOV.U32 R11, RZ, RZ, 0x181f ;  /* 0x0000181fff0b7424 */ /* 0x000fe400078e00ff */
[----:B------:R-:W-:-:S07]  /*2a620*/  IMAD.MOV.U32 R15, RZ, RZ, -0x1 ;  /* 0xffffffffff0f7424 */ /* 0x000fce00078e00ff */
[----:B-1234-:R-:W-:Y:S05]  /*2a630*/  WARPSYNC.COLLECTIVE R15, `(.L_x_879) ;  /* 0x000000000f087348 */ /* 0x01efea0003c00000 */
[----:B------:R0:W0:Y:S02]  /*2a640*/  SHFL.IDX P6, R14, R13, R12, R11 ;  /* 0x0000000c0d0e7389 */ /* 0x00002400000c000b */
[----:B01234-:R-:W-:Y:S01]  /*2a650*/  ENDCOLLECTIVE ;  /* 0x000000000000791b */ /* 0x01ffe20003800000 */
.L_x_879:
[----:B------:R-:W-:Y:S05]  /*2a660*/  BSYNC B1 ;  /* 0x0000000000017941 */ /* 0x000fea0003800000 */
.L_x_878:
[----:B------:R-:W-:Y:S01]  /*2a670*/  IMAD.MOV.U32 R13, RZ, RZ, R48 ;  /* 0x000000ffff0d7224 */ /* 0x000fe200078e0030 */
[----:B------:R-:W-:Y:S01]  /*2a680*/  MOV R12, 0x3 ;  /* 0x00000003000c7802 */ /* 0x000fe20000000f00 */
[----:B------:R-:W-:Y:S02]  /*2a690*/  IMAD.MOV.U32 R11, RZ, RZ, 0x181f ;  /* 0x0000181fff0b7424 */ /* 0x000fe400078e00ff */
[----:B------:R-:W-:Y:S02]  /*2a6a0*/  IMAD.MOV.U32 R15, RZ, RZ, -0x1 ;  /* 0xffffffffff0f7424 */ /* 0x000fe400078e00ff */
[----:B------:R-:W-:-:S07]  /*2a6b0*/  IMAD.MOV.U32 R49, RZ, RZ, R14 ;  /* 0x000000ffff317224 */ /* 0x000fce00078e000e */
[----:B------:R-:W-:Y:S05]  /*2a6c0*/  WARPSYNC.COLLECTIVE R15, `(.L_x_880) ;  /* 0x000000000f087348 */ /* 0x000fea0003c00000 */
[----:B------:R0:W1:Y:S02]  /*2a6d0*/  SHFL.IDX P6, R14, R13, R12, R11 ;  /* 0x0000000c0d0e7389 */ /* 0x00006400000c000b */
[----:B01----:R-:W-:Y:S01]  /*2a6e0*/  ENDCOLLECTIVE ;  /* 0x000000000000791b */ /* 0x003fe20003800000 */
.L_x_880:
[----:B------:R-:W-:Y:S05]  /*2a6f0*/  BRA `(.L_x_881) ;  /* 0xfffffe1c00587947 */ /* 0x000fea000383ffff */
.L_x_580:
[----:B------:R0:W0:Y:S02]  /*2a700*/  SYNCS.PHASECHK.TRANS64.TRYWAIT P3, [R81+URZ+0x388b0], R100 ;  /* 0x0388b064510075a7 */ /* 0x000024000806017f */
[----:B0-----:R-:W-:Y:S05]  /*2a710*/  @!P3 NANOSLEEP.SYNCS 0x989680 ;  /* 0x009896800000b95d */ /* 0x001fea0003900000 */
[----:B------:R-:W0:Y:S02]  /*2a720*/  @!P3 SYNCS.PHASECHK.TRANS64 P3, [R81+URZ+0x388b0], R100 ;  /* 0x0388b0645100b5a7 */ /* 0x000e24000806007f */
[----:B0-----:R-:W-:Y:S05]  /*2a730*/  @!P3 BRA `(.L_x_580) ;  /* 0xfffffffc00f0b947 */ /* 0x001fea000383ffff */
[----:B------:R-:W-:Y:S05]  /*2a740*/  BRA `(.L_x_882) ;  /* 0xfffffe1c00d07947 */ /* 0x000fea000383ffff */
.L_x_594:
[----:B------:R-:W-:Y:S01]  /*2a750*/  BSSY B0, `(.L_x_883) ;  /* 0x0000007000007945 */ /* 0x000fe20003800000 */
[----:B------:R-:W-:Y:S01]  /*2a760*/  IMAD.MOV.U32 R12, RZ, RZ, RZ ;  /* 0x000000ffff0c7224 */ /* 0x000fe200078e00ff */
[----:B------:R-:W-:Y:S01]  /*2a770*/  MOV R15, 0xffffffff ;  /* 0xffffffff000f7802 */ /* 0x000fe20000000f00 */
[----:B------:R-:W-:-:S07]  /*2a780*/  IMAD.MOV.U32 R11, RZ, RZ, 0x1f ;  /* 0x0000001fff0b7424 */ /* 0x000fce00078e00ff */
[----:B-----5:R-:W-:Y:S05]  /*2a790*/  WARPSYNC.COLLECTIVE R15, `(.L_x_884) ;  /* 0x000000000f087348 */ /* 0x020fea0003c00000 */
[----:B------:R0:W1:Y:S02]  /*2a7a0*/  SHFL.IDX P6, R14, R13, R12, R11 ;  /* 0x0000000c0d0e7389 */ /* 0x00006400000c000b */
[----:B01---5:R-:W-:Y:S01]  /*2a7b0*/  ENDCOLLECTIVE ;  /* 0x000000000000791b */ /* 0x023fe20003800000 */
.L_x_884:
[----:B------:R-:W-:Y:S05]  /*2a7c0*/  BSYNC B0 ;  /* 0x0000000000007941 */ /* 0x000fea0003800000 */
.L_x_883:
[----:B------:R-:W-:Y:S05]  /*2a7d0*/  BRA `(.L_x_885) ;  /* 0xfffffe2c00c87947 */ /* 0x000fea000383ffff */
.L_x_604:
[----:B------:R-:W-:Y:S01]  /*2a7e0*/  BSSY B1, `(.L_x_886) ;  /* 0x0000008000017945 */ /* 0x000fe20003800000 */
[----:B0-----:R-:W-:Y:S02]  /*2a7f0*/  IMAD.MOV.U32 R13, RZ, RZ, R24 ;  /* 0x000000ffff0d7224 */ /* 0x001fe400078e0018 */
[----:B------:R-:W-:Y:S02]  /*2a800*/  IMAD.MOV.U32 R12, RZ, RZ, RZ ;  /* 0x000000ffff0c7224 */ /* 0x000fe400078e00ff */
[----:B------:R-:W-:Y:S02]  /*2a810*/  IMAD.MOV.U32 R11, RZ, RZ, 0x181f ;  /* 0x0000181fff0b7424 */ /* 0x000fe400078e00ff */
[----:B------:R-:W-:-:S07]  /*2a820*/  IMAD.MOV.U32 R15, RZ, RZ, -0x1 ;  /* 0xffffffffff0f7424 */ /* 0x000fce00078e00ff */
[----:B------:R-:W-:Y:S05]  /*2a830*/  WARPSYNC.COLLECTIVE R15, `(.L_x_887) ;  /* 0x000000000f087348 */ /* 0x000fea0003c00000 */
[----:B------:R0:W1:Y:S02]  /*2a840*/  SHFL.IDX P6, R14, R13, R12, R11 ;  /* 0x0000000c0d0e7389 */ /* 0x00006400000c000b */
[----:B01----:R-:W-:Y:S01]  /*2a850*/  ENDCOLLECTIVE ;  /* 0x000000000000791b */ /* 0x003fe20003800000 */
.L_x_887:
[----:B------:R-:W-:Y:S05]  /*2a860*/  BSYNC B1 ;  /* 0x0000000000017941 */ /* 0x000fea0003800000 */
.L_x_886:
[----:B------:R-:W-:Y:S01]  /*2a870*/  IMAD.MOV.U32 R13, RZ, RZ, R26 ;  /* 0x000000ffff0d7224 */ /* 0x000fe200078e001a */
[----:B------:R-:W-:Y:S01]  /*2a880*/  MOV R3, R14 ;  /* 0x0000000e00037202 */ /* 0x000fe20000000f00 */
[----:B------:R-:W-:Y:S02]  /*2a890*/  IMAD.MOV.U32 R12, RZ, RZ, RZ ;  /* 0x000000ffff0c7224 */ /* 0x000fe400078e00ff */
[----:B------:R-:W-:Y:S02]  /*2a8a0*/  IMAD.MOV.U32 R11, RZ, RZ, 0x181f ;  /* 0x0000181fff0b7424 */ /* 0x000fe400078e00ff */
[----:B------:R-:W-:-:S07]  /*2a8b0*/  IMAD.MOV.U32 R15, RZ, RZ, -0x1 ;  /* 0xffffffffff0f7424 */ /* 0x000fce00078e00ff */
[----:B------:R-:W-:Y:S05]  /*2a8c0*/  WARPSYNC.COLLECTIVE R15, `(.L_x_888) ;  /* 0x000000000f087348 */ /* 0x000fea0003c00000 */
[----:B------:R0:W1:Y:S02]  /*2a8d0*/  SHFL.IDX P6, R14, R13, R12, R11 ;  /* 0x0000000c0d0e7389 */ /* 0x00006400000c000b */
[----:B01----:R-:W-:Y:S01]  /*2a8e0*/  ENDCOLLECTIVE ;  /* 0x000000000000791b */ /* 0x003fe20003800000 */
.L_x_888:
[----:B------:R-:W-:Y:S01]  /*2a8f0*/  IMAD.MOV.U32 R13, RZ, RZ, R32 ;  /* 0x000000ffff0d7224 */ /* 0x000fe200078e0020 */
[----:B------:R-:W-:-:S07]  /*2a900*/  MOV R27, R14 ;  /* 0x0000000e001b7202 */ /* 0x000fce0000000f00 */
[----:B------:R-:W-:Y:S05]  /*2a910*/  WARPSYNC.COLLECTIVE R15, `(.L_x_889) ;  /* 0x000000000f087348 */ /* 0x000fea0003c00000 */
[----:B------:R0:W1:Y:S02]  /*2a920*/  SHFL.IDX P6, R14, R13, R12, R11 ;  /* 0x0000000c0d0e7389 */ /* 0x00006400000c000b */
[----:B01----:R-:W-:Y:S01]  /*2a930*/  ENDCOLLECTIVE ;  /* 0x000000000000791b */ /* 0x003fe20003800000 */
.L_x_889:
[----:B------:R-:W-:Y:S02]  /*2a940*/  IMAD.MOV.U32 R13, RZ, RZ, R28 ;  /* 0x000000ffff0d7224 */ /* 0x000fe400078e001c */
[----:B------:R-:W-:-:S07]  /*2a950*/  IMAD.MOV.U32 R21, RZ, RZ, R14 ;  /* 0x000000ffff157224 */ /* 0x000fce00078e000e */
[----:B------:R-:W-:Y:S05]  /*2a960*/  WARPSYNC.COLLECTIVE R15, `(.L_x_890) ;  /* 0x000000000f087348 */ /* 0x000fea0003c00000 */
[----:B------:R0:W1:Y:S02]  /*2a970*/  SHFL.IDX P6, R14, R13, R12, R11 ;  /* 0x0000000c0d0e7389 */ /* 0x00006400000c000b */
[----:B01----:R-:W-:Y:S01]  /*2a980*/  ENDCOLLECTIVE ;  /* 0x000000000000791b */ /* 0x003fe20003800000 */
.L_x_890:
[----:B------:R-:W-:Y:S01]  /*2a990*/  IMAD.MOV.U32 R29, RZ, RZ, R14 ;  /* 0x000000ffff1d7224 */ /* 0x000fe200078e000e */
[----:B------:R-:W-:Y:S06]  /*2a9a0*/  BRA `(.L_x_891) ;  /* 0xfffffe3000b87947 */ /* 0x000fec000383ffff */
.L_x_608:
[----:B0-----:R0:W1:Y:S02]  /*2a9b0*/  SYNCS.PHASECHK.TRANS64.TRYWAIT P0, [R19+URZ+0x38800], R32 ;  /* 0x03880020130075a7 */ /* 0x001064000800017f */
[----:B-1----:R-:W-:Y:S05]  /*2a9c0*/  @!P0 NANOSLEEP.SYNCS 0x989680 ;  /* 0x009896800000895d */ /* 0x002fea0003900000 */
[----:B------:R-:W1:Y:S02]  /*2a9d0*/  @!P0 SYNCS.PHASECHK.TRANS64 P0, [R19+URZ+0x38800], R32 ;  /* 0x03880020130085a7 */ /* 0x000e64000800007f */
[----:B-1----:R-:W-:Y:S05]  /*2a9e0*/  @!P0 BRA `(.L_x_608) ;  /* 0xfffffffc00f08947 */ /* 0x002fea000383ffff */
[----:B------:R-:W-:Y:S05]  /*2a9f0*/  BRA `(.L_x_892) ;  /* 0xfffffe3400ec7947 */ /* 0x000fea000383ffff */
.L_x_624:
[----:B------:R-:W-:Y:S01]  /*2aa00*/  BSSY B1, `(.L_x_893) ;  /* 0x0000008000017945 */ /* 0x000fe20003800000 */
[----:B0-----:R-:W-:Y:S01]  /*2aa10*/  MOV R13, R24 ;  /* 0x00000018000d7202 */ /* 0x001fe20000000f00 */
[----:B------:R-:W-:Y:S02]  /*2aa20*/  IMAD.MOV.U32 R12, RZ, RZ, RZ ;  /* 0x000000ffff0c7224 */ /* 0x000fe400078e00ff */
[----:B------:R-:W-:Y:S02]  /*2aa30*/  IMAD.MOV.U32 R11, RZ, RZ, 0x181f ;  /* 0x0000181fff0b7424 */ /* 0x000fe400078e00ff */
[----:B------:R-:W-:-:S07]  /*2aa40*/  IMAD.MOV.U32 R15, RZ, RZ, -0x1 ;  /* 0xffffffffff0f7424 */ /* 0x000fce00078e00ff */
[----:B------:R-:W-:Y:S05]  /*2aa50*/  WARPSYNC.COLLECTIVE R15, `(.L_x_894) ;  /* 0x000000000f087348 */ /* 0x000fea0003c00000 */
[----:B------:R0:W1:Y:S02]  /*2aa60*/  SHFL.IDX P6, R14, R13, R12, R11 ;  /* 0x0000000c0d0e7389 */ /* 0x00006400000c000b */
[----:B01----:R-:W-:Y:S01]  /*2aa70*/  ENDCOLLECTIVE ;  /* 0x000000000000791b */ /* 0x003fe20003800000 */
.L_x_894:
[----:B------:R-:W-:Y:S05]  /*2aa80*/  BSYNC B1 ;  /* 0x0000000000017941 */ /* 0x000fea0003800000 */
.L_x_893:
[----:B------:R-:W-:Y:S01]  /*2aa90*/  MOV R13, R26 ;  /* 0x0000001a000d7202 */ /* 0x000fe20000000f00 */
[----:B------:R-:W-:Y:S02]  /*2aaa0*/  IMAD.MOV.U32 R12, RZ, RZ, RZ ;  /* 0x000000ffff0c7224 */ /* 0x000fe400078e00ff */
[----:B------:R-:W-:Y:S02]  /*2aab0*/  IMAD.MOV.U32 R11, RZ, RZ, 0x181f ;  /* 0x0000181fff0b7424 */ /* 0x000fe400078e00ff */
[----:B------:R-:W-:Y:S02]  /*2aac0*/  IMAD.MOV.U32 R15, RZ, RZ, -0x1 ;  /* 0xffffffffff0f7424 */ /* 0x000fe400078e00ff */
[----:B------:R-:W-:-:S07]  /*2aad0*/  IMAD.MOV.U32 R3, RZ, RZ, R14 ;  /* 0x000000ffff037224 */ /* 0x000fce00078e000e */
[----:B------:R-:W-:Y:S05]  /*2aae0*/  WARPSYNC.COLLECTIVE R15, `(.L_x_895) ;  /* 0x000000000f087348 */ /* 0x000fea0003c00000 */
[----:B------:R0:W1:Y:S02]  /*2aaf0*/  SHFL.IDX P6, R14, R13, R12, R11 ;  /* 0x0000000c0d0e7389 */ /* 0x00006400000c000b */
[----:B01----:R-:W-:Y:S01]  /*2ab00*/  ENDCOLLECTIVE ;  /* 0x000000000000791b */ /* 0x003fe20003800000 */
.L_x_895:
[----:B------:R-:W-:Y:S01]  /*2ab10*/  MOV R13, R32 ;  /* 0x00000020000d7202 */ /* 0x000fe20000000f00 */
[----:B------:R-:W-:-:S07]  /*2ab20*/  IMAD.MOV.U32 R27, RZ, RZ, R14 ;  /* 0x000000ffff1b7224 */ /* 0x000fce00078e000e */
[----:B------:R-:W-:Y:S05]  /*2ab30*/  WARPSYNC.COLLECTIVE R15, `(.L_x_896) ;  /* 0x000000000f087348 */ /* 0x000fea0003c00000 */
[----:B------:R0:W1:Y:S02]  /*2ab40*/  SHFL.IDX P6, R14, R13, R12, R11 ;  /* 0x0000000c0d0e7389 */ /* 0x00006400000c000b */
[----:B01----:R-:W-:Y:S01]  /*2ab50*/  ENDCOLLECTIVE ;  /* 0x000000000000791b */ /* 0x003fe20003800000 */
.L_x_896:
[----:B------:R-:W-:Y:S02]  /*2ab60*/  IMAD.MOV.U32 R13, RZ, RZ, R28 ;  /* 0x000000ffff0d7224 */ /* 0x000fe400078e001c */
[----:B------:R-:W-:-:S07]  /*2ab70*/  IMAD.MOV.U32 R21, RZ, RZ, R14 ;  /* 0x000000ffff157224 */ /* 0x000fce00078e000e */
[----:B------:R-:W-:Y:S05]  /*2ab80*/  WARPSYNC.COLLECTIVE R15, `(.L_x_897) ;  /* 0x000000000f087348 */ /* 0x000fea0003c00000 */
[----:B------:R0:W1:Y:S02]  /*2ab90*/  SHFL.IDX P6, R14, R13, R12, R11 ;  /* 0x0000000c0d0e7389 */ /* 0x00006400000c000b */
[----:B01----:R-:W-:Y:S01]  /*2aba0*/  ENDCOLLECTIVE ;  /* 0x000000000000791b */ /* 0x003fe20003800000 */
.L_x_897:
[----:B------:R-:W-:Y:S05]  /*2abb0*/  BRA `(.L_x_898) ;  /* 0xfffffe6400d07947 */ /* 0x000fea000383ffff */
.L_x_628:
[----:B0-----:R0:W1:Y:S02]  /*2abc0*/  SYNCS.PHASECHK.TRANS64.TRYWAIT P1, [R19+URZ+0x38800], R34 ;  /* 0x03880022130075a7 */ /* 0x001064000802017f */
[----:B-1----:R-:W-:Y:S05]  /*2abd0*/  @!P1 NANOSLEEP.SYNCS 0x989680 ;  /* 0x009896800000995d */ /* 0x002fea0003900000 */
[----:B------:R-:W1:Y:S02]  /*2abe0*/  @!P1 SYNCS.PHASECHK.TRANS64 P1, [R19+URZ+0x38800], R34 ;  /* 0x03880022130095a7 */ /* 0x000e64000802007f */
[----:B-1----:R-:W-:Y:S05]  /*2abf0*/  @!P1 BRA `(.L_x_628) ;  /* 0xfffffffc00f09947 */ /* 0x002fea000383ffff */
[----:B------:R-:W-:Y:S05]  /*2ac00*/  BRA `(.L_x_899) ;  /* 0xfffffe6800f07947 */ /* 0x000fea000383ffff */
.L_x_638:
[----:B--2---:R2:W3:Y:S02]  /*2ac10*/  SYNCS.PHASECHK.TRANS64.TRYWAIT P1, [R3+URZ+0x38830], R10 ;  /* 0x0388300a030075a7 */ /* 0x0044e4000802017f */
[----:B---3--:R-:W-:Y:S05]  /*2ac20*/  @!P1 NANOSLEEP.SYNCS 0x989680 ;  /* 0x009896800000995d */ /* 0x008fea0003900000 */
[----:B------:R-:W3:Y:S02]  /*2ac30*/  @!P1 SYNCS.PHASECHK.TRANS64 P1, [R3+URZ+0x38830], R10 ;  /* 0x0388300a030095a7 */ /* 0x000ee4000802007f */
[----:B---3--:R-:W-:Y:S05]  /*2ac40*/  @!P1 BRA `(.L_x_638) ;  /* 0xfffffffc00f09947 */ /* 0x008fea000383ffff */
[----:B------:R-:W-:Y:S05]  /*2ac50*/  BRA `(.L_x_637) ;  /* 0xfffffea000507947 */ /* 0x000fea000383ffff */
.L_x_644:
[----:B-1----:R1:W2:Y:S02]  /*2ac60*/  SYNCS.PHASECHK.TRANS64.TRYWAIT P1, [R3+URZ+0x38850], R10 ;  /* 0x0388500a030075a7 */ /* 0x0022a4000802017f */
[----:B--2---:R-:W-:Y:S05]  /*2ac70*/  @!P1 NANOSLEEP.SYNCS 0x989680 ;  /* 0x009896800000995d */ /* 0x004fea0003900000 */
[----:B------:R-:W2:Y:S02]  /*2ac80*/  @!P1 SYNCS.PHASECHK.TRANS64 P1, [R3+URZ+0x38850], R10 ;  /* 0x0388500a030095a7 */ /* 0x000ea4000802007f */
[----:B--2---:R-:W-:Y:S05]  /*2ac90*/  @!P1 BRA `(.L_x_644) ;  /* 0xfffffffc00f09947 */ /* 0x004fea000383ffff */
[----:B------:R-:W-:Y:S05]  /*2aca0*/  BRA `(.L_x_643) ;  /* 0xfffffec000447947 */ /* 0x000fea000383ffff */
.L_x_650:
[----:B-1----:R1:W2:Y:S02]  /*2acb0*/  SYNCS.PHASECHK.TRANS64.TRYWAIT P2, [R5+URZ+0x38830], R6 ;  /* 0x03883006050075a7 */ /* 0x0022a4000804017f */
[----:B--2---:R-:W-:Y:S05]  /*2acc0*/  @!P2 NANOSLEEP.SYNCS 0x989680 ;  /* 0x009896800000a95d */ /* 0x004fea0003900000 */
[----:B------:R-:W2:Y:S02]  /*2acd0*/  @!P2 SYNCS.PHASECHK.TRANS64 P2, [R5+URZ+0x38830], R6 ;  /* 0x038830060500a5a7 */ /* 0x000ea4000804007f */
[----:B--2---:R-:W-:Y:S05]  /*2ace0*/  @!P2 BRA `(.L_x_650) ;  /* 0xfffffffc00f0a947 */ /* 0x004fea000383ffff */
[----:B------:R-:W-:Y:S05]  /*2acf0*/  BRA `(.L_x_649) ;  /* 0xfffffec4005c7947 */ /* 0x000fea000383ffff */
.L_x_656:
[----:B---3--:R3:W4:Y:S02]  /*2ad00*/  SYNCS.PHASECHK.TRANS64.TRYWAIT P2, [R5+URZ+0x38850], R6 ;  /* 0x03885006050075a7 */ /* 0x008724000804017f */
[----:B----4-:R-:W-:Y:S05]  /*2ad10*/  @!P2 NANOSLEEP.SYNCS 0x989680 ;  /* 0x009896800000a95d */ /* 0x010fea0003900000 */
[----:B------:R-:W4:Y:S02]  /*2ad20*/  @!P2 SYNCS.PHASECHK.TRANS64 P2, [R5+URZ+0x38850], R6 ;  /* 0x038850060500a5a7 */ /* 0x000f24000804007f */
[----:B----4-:R-:W-:Y:S05]  /*2ad30*/  @!P2 BRA `(.L_x_656) ;  /* 0xfffffffc00f0a947 */ /* 0x010fea000383ffff */
[----:B------:R-:W-:Y:S05]  /*2ad40*/  BRA `(.L_x_655) ;  /* 0xfffffee400607947 */ /* 0x000fea000383ffff */
.L_x_661:
[----:B------:R-:W-:Y:S01]  /*2ad50*/  SEL R40, R13, R93, P0 ;  /* 0x0000005d0d287207 */ /* 0x000fe20000000000 */
[----:B------:R-:W-:Y:S01]  /*2ad60*/  IMAD.MOV.U32 R15, RZ, RZ, -0x1 ;  /* 0xffffffffff0f7424 */ /* 0x000fe200078e00ff */
[----:B------:R-:W-:Y:S02]  /*2ad70*/  SEL R28, R11, R12, P0 ;  /* 0x0000000c0b1c7207 */ /* 0x000fe40000000000 */
[----:B------:R-:W-:Y:S01]  /*2ad80*/  SEL R27, R12, R11, P0 ;  /* 0x0000000b0c1b7207 */ /* 0x000fe20000000000 */
[----:B-----5:R-:W-:Y:S01]  /*2ad90*/  IMAD.MOV.U32 R12, RZ, RZ, R0 ;  /* 0x000000ffff0c7224 */ /* 0x020fe200078e0000 */
[----:B------:R-:W-:Y:S01]  /*2ada0*/  SEL R93, R93, R13, P0 ;  /* 0x0000000d5d5d7207 */ /* 0x000fe20000000000 */
[----:B------:R-:W-:Y:S01]  /*2adb0*/  IMAD.MOV.U32 R13, RZ, RZ, R9 ;  /* 0x000000ffff0d7224 */ /* 0x000fe200078e0009 */
[----:B------:R-:W-:Y:S02]  /*2adc0*/  MOV R11, 0x1c1f ;  /* 0x00001c1f000b7802 */ /* 0x000fe40000000f00 */
[----:B0-----:R-:W-:-:S02]  /*2add0*/  LOP3.LUT R2, R0, 0x2, RZ, 0x3c, !PT ;  /* 0x0000000200027812 */ /* 0x001fc400078e3cff */
[----:B------:R-:W-:-:S07]  /*2ade0*/  SEL R7, R36, R37, P0 ;  /* 0x0000002524077207 */ /* 0x000fce0000000000 */
[----:B------:R-:W-:Y:S05]  /*2adf0*/  WARPSYNC.COLLECTIVE R15, `(.L_x_900) ;  /* 0x000000000f087348 */ /* 0x000fea0003c00000 */
[----:B------:R0:W1:Y:S02]  /*2ae00*/  SHFL.IDX P6, R14, R13, R12, R11 ;  /* 0x0000000c0d0e7389 */ /* 0x00006400000c000b */
[----:B01----:R-:W-:Y:S01]  /*2ae10*/  ENDCOLLECTIVE ;  /* 0x000000000000791b */ /* 0x003fe20003800000 */
.L_x_900:
[----:B------:R-:W-:Y:S02]  /*2ae20*/  SEL R8, R32, R33, P0 ;  /* 0x0000002120087207 */ /* 0x000fe40000000000 */
[----:B------:R-:W-:Y:S02]  /*2ae30*/  SEL R36, R37, R36, P0 ;  /* 0x0000002425247207 */ /* 0x000fe40000000000 */
[----:B------:R-:W-:Y:S02]  /*2ae40*/  SEL R32, R33, R32, P0 ;  /* 0x0000002021207207 */ /* 0x000fe40000000000 */
[----:B------:R-:W-:Y:S02]  /*2ae50*/  SEL R208, R10, R147, P0 ;  /* 0x000000930ad07207 */ /* 0x000fe40000000000 */
[----:B------:R-:W-:Y:S02]  /*2ae60*/  SEL R209, R147, R10, P0 ;  /* 0x0000000a93d17207 */ /* 0x000fe40000000000 */
[----:B------:R-:W-:-:S02]  /*2ae70*/  SEL R29, R44, R45, P0 ;  /* 0x0000002d2c1d7207 */ /* 0x000fc40000000000 */
[----:B------:R-:W-:Y:S01]  /*2ae80*/  SEL R44, R45, R44, P0 ;  /* 0x0000002c2d2c7207 */ /* 0x000fe20000000000 */
[----:B------:R-:W-:Y:S01]  /*2ae90*/  IMAD.MOV.U32 R13, RZ, RZ, R4 ;  /* 0x000000ffff0d7224 */ /* 0x000fe200078e0004 */
[----:B------:R-:W-:Y:S02]  /*2aea0*/  SEL R34, R52, R53, P0 ;  /* 0x0000003534227207 */ /* 0x000fe40000000000 */
[----:B------:R-:W-:Y:S02]  /*2aeb0*/  SEL R26, R48, R49, P0 ;  /* 0x00000031301a7207 */ /* 0x000fe40000000000 */
[----:B------:R-:W-:Y:S02]  /*2aec0*/  SEL R52, R53, R52, P0 ;  /* 0x0000003435347207 */ /* 0x000fe40000000000 */
[----:B------:R-:W-:Y:S02]  /*2aed0*/  SEL R48, R49, R48, P0 ;  /* 0x0000003031307207 */ /* 0x000fe40000000000 */
[----:B------:R-:W-:Y:S01]  /*2aee0*/  SEL R33, R60, R61, P0 ;  /* 0x0000003d3c217207 */ /* 0x000fe20000000000 */
[----:B------:R-:W-:Y:S01]  /*2aef0*/  IMAD.MOV.U32 R3, RZ, RZ, R14 ;  /* 0x000000ffff037224 */ /* 0x000fe200078e000e */
[----:B------:R-:W-:-:S07]  /*2af00*/  SEL R25, R56, R57, P0 ;  /* 0x0000003938197207 */ /* 0x000fce0000000000 */
[----:B------:R-:W-:Y:S05]  /*2af10*/  WARPSYNC.COLLECTIVE R15, `(.L_x_901) ;  /* 0x000000000f087348 */ /* 0x000fea0003c00000 */
[----:B------:R0:W1:Y:S02]  /*2af20*/  SHFL.IDX P6, R14, R13, R12, R11 ;  /* 0x0000000c0d0e7389 */ /* 0x00006400000c000b */
[----:B01----:R-:W-:Y:S01]  /*2af30*/  ENDCOLLECTIVE ;  /* 0x000000000000791b */ /* 0x003fe20003800000 */
.L_x_901:
        /* <DEDUP_REMOVED lines=8> */
[----:B------:R-:W-:Y:S02]  /*2afc0*/  MOV R13, R6 ;  /* 0x00000006000d7202 */ /* 0x000fe40000000f00 */
        /* <DEDUP_REMOVED lines=9> */
.L_x_902:
        /* <DEDUP_REMOVED lines=18> */
.L_x_903:
        /* <DEDUP_REMOVED lines=18> */
.L_x_904:
        /* <DEDUP_REMOVED lines=18> */
.L_x_905:
        /* <DEDUP_REMOVED lines=18> */
.L_x_906:
        /* <DEDUP_REMOVED lines=18> */
.L_x_907:
        /* <DEDUP_REMOVED lines=18> */
.L_x_908:
        /* <DEDUP_REMOVED lines=18> */
.L_x_909:
        /* <DEDUP_REMOVED lines=18> */
.L_x_910:
[----:B------:R-:W-:Y:S02]  /*2b960*/  SEL R200, R7, R10, P0 ;  /* 0x0000000a07c87207 */ /* 0x000fe40000000000 */
[----:B------:R-:W-:Y:S01]  /*2b970*/  SEL R201, R10, R7, P0 ;  /* 0x000000070ac97207 */ /* 0x000fe20000000000 */
[----:B------:R-:W-:Y:S02]  /*2b980*/  IMAD.MOV.U32 R13, RZ, RZ, R27 ;  /* 0x000000ffff0d7224 */ /* 0x000fe400078e001b */
[----:B------:R-:W-:-:S07]  /*2b990*/  IMAD.MOV.U32 R44, RZ, RZ, R14 ;  /* 0x000000ffff2c7224 */ /* 0x000fce00078e000e */
[----:B------:R-:W-:Y:S05]  /*2b9a0*/  WARPSYNC.COLLECTIVE R15, `(.L_x_911) ;  /* 0x000000000f087348 */ /* 0x000fea0003c00000 */
[----:B------:R0:W1:Y:S02]  /*2b9b0*/  SHFL.IDX P6, R14, R13, R12, R11 ;  /* 0x0000000c0d0e7389 */ /* 0x00006400000c000b */
[----:B01----:R-:W-:Y:S01]  /*2b9c0*/  ENDCOLLECTIVE ;  /* 0x000000000000791b */ /* 0x003fe20003800000 */
.L_x_911:
[----:B------:R-:W-:Y:S02]  /*2b9d0*/  SEL R196, R29, R44, P0 ;  /* 0x0000002c1dc47207 */ /* 0x000fe40000000000 */
[----:B------:R-:W-:Y:S02]  /*2b9e0*/  SEL R197, R44, R29, P0 ;  /* 0x0000001d2cc57207 */ /* 0x000fe40000000000 */
[----:B------:R-:W-:Y:S01]  /*2b9f0*/  MOV R13, R34 ;  /* 0x00000022000d7202 */ /* 0x000fe20000000f00 */
[----:B------:R-:W-:Y:S02]  /*2ba00*/  IMAD.MOV.U32 R12, RZ, RZ, R0 ;  /* 0x000000ffff0c7224 */ /* 0x000fe400078e0000 */
[----:B------:R-:W-:-:S07]  /*2ba10*/  IMAD.MOV.U32 R27, RZ, RZ, R14 ;  /* 0x000000ffff1b7224 */ /* 0x000fce00078e000e */
[----:B------:R-:W-:Y:S05]  /*2ba20*/  WARPSYNC.COLLECTIVE R15, `(.L_x_912) ;  /* 0x000000000f087348 */ /* 0x000fea0003c00000 */
[----:B------:R0:W1:Y:S02]  /*2ba30*/  SHFL.IDX P6, R14, R13, R12, R11 ;  /* 0x0000000c0d0e7389 */ /* 0x00006400000c000b */
[----:B01----:R-:W-:Y:S01]  /*2ba40*/  ENDCOLLECTIVE ;  /* 0x000000000000791b */ /* 0x003fe20003800000 */
.L_x_912:
[----:B------:R-:W-:Y:S02]  /*2ba50*/  SEL R198, R28, R27, P0 ;  /* 0x0000001b1cc67207 */ /* 0x000fe40000000000 */
[----:B------:R-:W-:Y:S01]  /*2ba60*/  SEL R199, R27, R28, P0 ;  /* 0x0000001c1bc77207 */ /* 0x000fe20000000000 */
[----:B------:R-:W-:Y:S02]  /*2ba70*/  IMAD.MOV.U32 R13, RZ, RZ, R26 ;  /* 0x000000ffff0d7224 */ /* 0x000fe400078e001a */
[----:B------:R-:W-:-:S07]  /*2ba80*/  IMAD.MOV.U32 R34, RZ, RZ, R14 ;  /* 0x000000ffff227224 */ /* 0x000fce00078e000e */
[----:B------:R-:W-:Y:S05]  /*2ba90*/  WARPSYNC.COLLECTIVE R15, `(.L_x_913) ;  /* 0x000000000f087348 */ /* 0x000fea0003c00000 */
[----:B------:R0:W1:Y:S02]  /*2baa0*/  SHFL.IDX P6, R14, R13, R12, R11 ;  /* 0x0000000c0d0e7389 */ /* 0x00006400000c000b */
[----:B01----:R-:W-:Y:S01]  /*2bab0*/  ENDCOLLECTIVE ;  /* 0x000000000000791b */ /* 0x003fe20003800000 */
.L_x_913:
[----:B------:R-:W-:Y:S01]  /*2bac0*/  MOV R13, R52 ;  /* 0x00000034000d7202 */ /* 0x000fe20000000f00 */
[----:B------:R-:W-:Y:S02]  /*2bad0*/  IMAD.MOV.U32 R12, RZ, RZ, R2 ;  /* 0x000000ffff0c7224 */ /* 0x000fe400078e0002 */
[----:B------:R-:W-:-:S07]  /*2bae0*/  IMAD.MOV.U32 R26, RZ, RZ, R14 ;  /* 0x000000ffff1a7224 */ /* 0x000fce00078e000e */
[----:B------:R-:W-:Y:S05]  /*2baf0*/  WARPSYNC.COLLECTIVE R15, `(.L_x_914) ;  /* 0x000000000f087348 */ /* 0x000fea0003c00000 */
[----:B------:R0:W1:Y:S02]  /*2bb00*/  SHFL.IDX P6, R14, R13, R12, R11 ;  /* 0x0000000c0d0e7389 */ /* 0x00006400000c000b */
[----:B01----:R-:W-:Y:S01]  /*2bb10*/  ENDCOLLECTIVE ;  /* 0x000000000000791b */ /* 0x003fe20003800000 */
.L_x_914:
[----:B------:R-:W-:Y:S02]  /*2bb20*/  IMAD.MOV.U32 R13, RZ, RZ, R48 ;  /* 0x000000ffff0d7224 */ /* 0x000fe400078e0030 */
[----:B------:R-:W-:-:S07]  /*2bb30*/  IMAD.MOV.U32 R52, RZ, RZ, R14 ;  /* 0x000000ffff347224 */ /* 0x000fce00078e000e */
[----:B------:R-:W-:Y:S05]  /*2bb40*/  WARPSYNC.COLLECTIVE R15, `(.L_x_915) ;  /* 0x000000000f087348 */ /* 0x000fea0003c00000 */
[----:B------:R0:W1:Y:S02]  /*2bb50*/  SHFL.IDX P6, R14, R13, R12, R11 ;  /* 0x0000000c0d0e7389 */ /* 0x00006400000c000b */
[----:B01----:R-:W-:Y:S01]  /*2bb60*/  ENDCOLLECTIVE ;  /* 0x000000000000791b */ /* 0x003fe20003800000 */
.L_x_915:
        /* <DEDUP_REMOVED lines=8> */
.L_x_916:
[----:B------:R-:W-:Y:S02]  /*2bbf0*/  SEL R194, R26, R48, P0 ;  /* 0x000000301ac27207 */ /* 0x000fe40000000000 */
[----:B------:R-:W-:Y:S01]  /*2bc00*/  SEL R195, R48, R26, P0 ;  /* 0x0000001a30c37207 */ /* 0x000fe20000000000 */
[----:B------:R-:W-:Y:S02]  /*2bc10*/  IMAD.MOV.U32 R13, RZ, RZ, R25 ;  /* 0x000000ffff0d7224 */ /* 0x000fe400078e0019 */
[----:B------:R-:W-:-:S07]  /*2bc20*/  IMAD.MOV.U32 R33, RZ, RZ, R14 ;  /* 0x000000ffff217224 */ /* 0x000fce00078e000e */
[----:B------:R-:W-:Y:S05]  /*2bc30*/  WARPSYNC.COLLECTIVE R15, `(.L_x_917) ;  /* 0x000000000f087348 */ /* 0x000fea0003c00000 */
[----:B------:R0:W1:Y:S02]  /*2bc40*/  SHFL.IDX P6, R14, R13, R12, R11 ;  /* 0x0000000c0d0e7389 */ /* 0x00006400000c000b */
[----:B01----:R-:W-:Y:S01]  /*2bc50*/  ENDCOLLECTIVE ;  /* 0x000000000000791b */ /* 0x003fe20003800000 */
.L_x_917:
[----:B------:R-:W-:Y:S01]  /*2bc60*/  MOV R13, R60 ;  /* 0x0000003c000d7202 */ /* 0x000fe20000000f00 */
[----:B------:R-:W-:Y:S02]  /*2bc70*/  IMAD.MOV.U32 R12, RZ, RZ, R2 ;  /* 0x000000ffff0c7224 */ /* 0x000fe400078e0002 */
[----:B------:R-:W-:-:S07]  /*2bc80*/  IMAD.MOV.U32 R25, RZ, RZ, R14 ;  /* 0x000000ffff197224 */ /* 0x000fce00078e000e */
[----:B------:R-:W-:Y:S05]  /*2bc90*/  WARPSYNC.COLLECTIVE R15, `(.L_x_918) ;  /* 0x000000000f087348 */ /* 0x000fea0003c00000 */
[----:B------:R0:W1:Y:S02]  /*2bca0*/  SHFL.IDX P6, R14, R13, R12, R11 ;  /* 0x0000000c0d0e7389 */ /* 0x00006400000c000b */
[----:B01----:R-:W-:Y:S01]  /*2bcb0*/  ENDCOLLECTIVE ;  /* 0x000000000000791b */ /* 0x003fe20003800000 */
.L_x_918:
[----:B------:R-:W-:Y:S02]  /*2bcc0*/  IMAD.MOV.U32 R13, RZ, RZ, R56 ;  /* 0x000000ffff0d7224 */ /* 0x000fe400078e0038 */
[----:B------:R-:W-:-:S07]  /*2bcd0*/  IMAD.MOV.U32 R60, RZ, RZ, R14 ;  /* 0x000000ffff3c7224 */ /* 0x000fce00078e000e */
[----:B------:R-:W-:Y:S05]  /*2bce0*/  WARPSYNC.COLLECTIVE R15, `(.L_x_919) ;  /* 0x000000000f087348 */ /* 0x000fea0003c00000 */
[----:B------:R0:W1:Y:S02]  /*2bcf0*/  SHFL.IDX P6, R14, R13, R12, R11 ;  /* 0x0000000c0d0e7389 */ /* 0x00006400000c000b */
[----:B01----:R-:W-:Y:S01]  /*2bd00*/  ENDCOLLECTIVE ;  /* 0x000000000000791b */ /* 0x003fe20003800000 */
.L_x_919:
        /* <DEDUP_REMOVED lines=8> */
.L_x_920:
[----:B------:R-:W-:Y:S02]  /*2bd90*/  SEL R190, R25, R56, P0 ;  /* 0x0000003819be7207 */ /* 0x000fe40000000000 */
[----:B------:R-:W-:Y:S01]  /*2bda0*/  SEL R191, R56, R25, P0 ;  /* 0x0000001938bf7207 */ /* 0x000fe20000000000 */
[----:B------:R-:W-:Y:S02]  /*2bdb0*/  IMAD.MOV.U32 R13, RZ, RZ, R24 ;  /* 0x000000ffff0d7224 */ /* 0x000fe400078e0018 */
[----:B------:R-:W-:-:S07]  /*2bdc0*/  IMAD.MOV.U32 R31, RZ, RZ, R14 ;  /* 0x000000ffff1f7224 */ /* 0x000fce00078e000e */
[----:B------:R-:W-:Y:S05]  /*2bdd0*/  WARPSYNC.COLLECTIVE R15, `(.L_x_921) ;  /* 0x000000000f087348 */ /* 0x000fea0003c00000 */
[----:B------:R0:W1:Y:S02]  /*2bde0*/  SHFL.IDX P6, R14, R13, R12, R11 ;  /* 0x0000000c0d0e7389 */ /* 0x00006400000c000b */
[----:B01----:R-:W-:Y:S01]  /*2bdf0*/  ENDCOLLECTIVE ;  /* 0x000000000000791b */ /* 0x003fe20003800000 */
.L_x_921:
[----:B------:R-:W-:Y:S01]  /*2be00*/  MOV R13, R68 ;  /* 0x00000044000d7202 */ /* 0x000fe20000000f00 */
[----:B------:R-:W-:Y:S02]  /*2be10*/  IMAD.MOV.U32 R12, RZ, RZ, R2 ;  /* 0x000000ffff0c7224 */ /* 0x000fe400078e0002 */
[----:B------:R-:W-:-:S07]  /*2be20*/  IMAD.MOV.U32 R24, RZ, RZ, R14 ;  /* 0x000000ffff187224 */ /* 0x000fce00078e000e */
[----:B------:R-:W-:Y:S05]  /*2be30*/  WARPSYNC.COLLECTIVE R15, `(.L_x_922) ;  /* 0x000000000f087348 */ /* 0x000fea0003c00000 */
[----:B------:R0:W1:Y:S02]  /*2be40*/  SHFL.IDX P6, R14, R13, R12, R11 ;  /* 0x0000000c0d0e7389 */ /* 0x00006400000c000b */
[----:B01----:R-:W-:Y:S01]  /*2be50*/  ENDCOLLECTIVE ;  /* 0x000000000000791b */ /* 0x003fe20003800000 */
.L_x_922:
[----:B------:R-:W-:Y:S02]  /*2be60*/  IMAD.MOV.U32 R13, RZ, RZ, R64 ;  /* 0x000000ffff0d7224 */ /* 0x000fe400078e0040 */
[----:B------:R-:W-:-:S07]  /*2be70*/  IMAD.MOV.U32 R68, RZ, RZ, R14 ;  /* 0x000000ffff447224 */ /* 0x000fce00078e000e */
[----:B------:R-:W-:Y:S05]  /*2be80*/  WARPSYNC.COLLECTIVE R15, `(.L_x_923) ;  /* 0x000000000f087348 */ /* 0x000fea0003c00000 */
[----:B------:R0:W1:Y:S02]  /*2be90*/  SHFL.IDX P6, R14, R13, R12, R11 ;  /* 0x0000000c0d0e7389 */ /* 0x00006400000c000b */
[----:B01----:R-:W-:Y:S01]  /*2bea0*/  ENDCOLLECTIVE ;  /* 0x000000000000791b */ /* 0x003fe20003800000 */
.L_x_923:
        /* <DEDUP_REMOVED lines=8> */
.L_x_924:
[----:B------:R-:W-:Y:S02]  /*2bf30*/  SEL R187, R24, R64, P0 ;  /* 0x0000004018bb7207 */ /* 0x000fe40000000000 */
[----:B------:R-:W-:Y:S01]  /*2bf40*/  SEL R186, R64, R24, P0 ;  /* 0x0000001840ba7207 */ /* 0x000fe20000000000 */
[----:B------:R-:W-:Y:S02]  /*2bf50*/  IMAD.MOV.U32 R13, RZ, RZ, R30 ;  /* 0x000000ffff0d7224 */ /* 0x000fe400078e001e */
[----:B------:R-:W-:-:S07]  /*2bf60*/  IMAD.MOV.U32 R35, RZ, RZ, R14 ;  /* 0x000000ffff237224 */ /* 0x000fce00078e000e */
[----:B------:R-:W-:Y:S05]  /*2bf70*/  WARPSYNC.COLLECTIVE R15, `(.L_x_925) ;  /* 0x000000000f087348 */ /* 0x000fea0003c00000 */
[----:B------:R0:W1:Y:S02]  /*2bf80*/  SHFL.IDX P6, R14, R13, R12, R11 ;  /* 0x0000000c0d0e7389 */ /* 0x00006400000c000b */
[----:B01----:R-:W-:Y:S01]  /*2bf90*/  ENDCOLLECTIVE ;  /* 0x000000000000791b */ /* 0x003fe20003800000 */
.L_x_925:
[----:B------:R-:W-:Y:S01]  /*2bfa0*/  MOV R13, R76 ;  /* 0x0000004c000d7202 */ /* 0x000fe20000000f00 */
[----:B------:R-:W-:Y:S02]  /*2bfb0*/  IMAD.MOV.U32 R12, RZ, RZ, R2 ;  /* 0x000000ffff0c7224 */ /* 0x000fe400078e0002 */
[----:B------:R-:W-:-:S07]  /*2bfc0*/  IMAD.MOV.U32 R30, RZ, RZ, R14 ;  /* 0x000000ffff1e7224 */ /* 0x000fce00078e000e */
[----:B------:R-:W-:Y:S05]  /*2bfd0*/  WARPSYNC.COLLECTIVE R15, `(.L_x_926) ;  /* 0x000000000f087348 */ /* 0x000fea0003c00000 */
[----:B------:R0:W1:Y:S02]  /*2bfe0*/  SHFL.IDX P6, R14, R13, R12, R11 ;  /* 0x0000000c0d0e7389 */ /* 0x00006400000c000b */
[----:B01----:R-:W-:Y:S01]  /*2bff0*/  ENDCOLLECTIVE ;  /* 0x000000000000791b */ /* 0x003fe20003800000 */
.L_x_926:
[----:B------:R-:W-:Y:S02]  /*2c000*/  IMAD.MOV.U32 R13, RZ, RZ, R72 ;  /* 0x000000ffff0d7224 */ /* 0x000fe400078e0048 */
[----:B------:R-:W-:-:S07]  /*2c010*/  IMAD.MOV.U32 R76, RZ, RZ, R14 ;  /* 0x000000ffff4c7224 */ /* 0x000fce00078e000e */
[----:B------:R-:W-:Y:S05]  /*2c020*/  WARPSYNC.COLLECTIVE R15, `(.L_x_927) ;  /* 0x000000000f087348 */ /* 0x000fea0003c00000 */
[----:B------:R0:W1:Y:S02]  /*2c030*/  SHFL.IDX P6, R14, R13, R12, R11 ;  /* 0x0000000c0d0e7389 */ /* 0x00006400000c000b */
[----:B01----:R-:W-:Y:S01]  /*2c040*/  ENDCOLLECTIVE ;  /* 0x000000000000791b */ /* 0x003fe20003800000 */
.L_x_927:
        /* <DEDUP_REMOVED lines=8> */
.L_x_928:
[----:B------:R-:W-:Y:S02]  /*2c0d0*/  SEL R183, R30, R72, P0 ;  /* 0x000000481eb77207 */ /* 0x000fe40000000000 */
[----:B------:R-:W-:Y:S01]  /*2c0e0*/  SEL R182, R72, R30, P0 ;  /* 0x0000001e48b67207 */ /* 0x000fe20000000000 */
[----:B------:R-:W-:Y:S02]  /*2c0f0*/  IMAD.MOV.U32 R13, RZ, RZ, R37 ;  /* 0x000000ffff0d7224 */ /* 0x000fe400078e0025 */
[----:B------:R-:W-:-:S07]  /*2c100*/  IMAD.MOV.U32 R38, RZ, RZ, R14 ;  /* 0x000000ffff267224 */ /* 0x000fce00078e000e */
[----:B------:R-:W-:Y:S05]  /*2c110*/  WARPSYNC.COLLECTIVE R15, `(.L_x_929) ;  /* 0x000000000f087348 */ /* 0x000fea0003c00000 */
[----:B------:R0:W1:Y:S02]  /*2c120*/  SHFL.IDX P6, R14, R13, R12, R11 ;  /* 0x0000000c0d0e7389 */ /* 0x00006400000c000b */
[----:B01----:R-:W-:Y:S01]  /*2c130*/  ENDCOLLECTIVE ;  /* 0x000000000000791b */ /* 0x003fe20003800000 */
.L_x_929:
[----:B------:R-:W-:Y:S01]  /*2c140*/  MOV R13, R84 ;  /* 0x00000054000d7202 */ /* 0x000fe20000000f00 */
[----:B------:R-:W-:Y:S02]  /*2c150*/  IMAD.MOV.U32 R12, RZ, RZ, R2 ;  /* 0x000000ffff0c7224 */ /* 0x000fe400078e0002 */
[----:B------:R-:W-:-:S07]  /*2c160*/  IMAD.MOV.U32 R37, RZ, RZ, R14 ;  /* 0x000000ffff257224 */ /* 0x000fce00078e000e */
[----:B------:R-:W-:Y:S05]  /*2c170*/  WARPSYNC.COLLECTIVE R15, `(.L_x_930) ;  /* 0x000000000f087348 */ /* 0x000fea0003c00000 */
[----:B------:R0:W1:Y:S02]  /*2c180*/  SHFL.IDX P6, R14, R13, R12, R11 ;  /* 0x0000000c0d0e7389 */ /* 0x00006400000c000b */
[----:B01----:R-:W-:Y:S01]  /*2c190*/  ENDCOLLECTIVE ;  /* 0x000000000000791b */ /* 0x003fe20003800000 */
.L_x_930:
[----:B------:R-:W-:Y:S02]  /*2c1a0*/  IMAD.MOV.U32 R13, RZ, RZ, R80 ;  /* 0x000000ffff0d7224 */ /* 0x000fe400078e0050 */
[----:B------:R-:W-:-:S07]  /*2c1b0*/  IMAD.MOV.U32 R84, RZ, RZ, R14 ;  /* 0x000000ffff547224 */ /* 0x000fce00078e000e */
[----:B------:R-:W-:Y:S05]  /*2c1c0*/  WARPSYNC.COLLECTIVE R15, `(.L_x_931) ;  /* 0x000000000f087348 */ /* 0x000fea0003c00000 */
[----:B------:R0:W1:Y:S02]  /*2c1d0*/  SHFL.IDX P6, R14, R13, R12, R11 ;  /* 0x0000000c0d0e7389 */ /* 0x00006400000c000b */
[----:B01----:R-:W-:Y:S01]  /*2c1e0*/  ENDCOLLECTIVE ;  /* 0x000000000000791b */ /* 0x003fe20003800000 */
.L_x_931:
        /* <DEDUP_REMOVED lines=8> */
.L_x_932:
[----:B------:R-:W-:Y:S02]  /*2c270*/  SEL R179, R37, R80, P0 ;  /* 0x0000005025b37207 */ /* 0x000fe40000000000 */
[----:B------:R-:W-:Y:S01]  /*2c280*/  SEL R178, R80, R37, P0 ;  /* 0x0000002550b27207 */ /* 0x000fe20000000000 */
[----:B------:R-:W-:Y:S02]  /*2c290*/  IMAD.MOV.U32 R13, RZ, RZ, R39 ;  /* 0x000000ffff0d7224 */ /* 0x000fe400078e0027 */
[----:B------:R-:W-:-:S07]  /*2c2a0*/  IMAD.MOV.U32 R40, RZ, RZ, R14 ;  /* 0x000000ffff287224 */ /* 0x000fce00078e000e */
[----:B------:R-:W-:Y:S05]  /*2c2b0*/  WARPSYNC.COLLECTIVE R15, `(.L_x_933) ;  /* 0x000000000f087348 */ /* 0x000fea0003c00000 */
[----:B------:R0:W1:Y:S02]  /*2c2c0*/  SHFL.IDX P6, R14, R13, R12, R11 ;  /* 0x0000000c0d0e7389 */ /* 0x00006400000c000b */
[----:B01----:R-:W-:Y:S01]  /*2c2d0*/  ENDCOLLECTIVE ;  /* 0x000000000000791b */ /* 0x003fe20003800000 */
.L_x_933:
[----:B------:R-:W-:Y:S01]  /*2c2e0*/  MOV R13, R93 ;  /* 0x0000005d000d7202 */ /* 0x000fe20000000f00 */
[----:B------:R-:W-:Y:S02]  /*2c2f0*/  IMAD.MOV.U32 R12, RZ, RZ, R2 ;  /* 0x000000ffff0c7224 */ /* 0x000fe400078e0002 */
[----:B------:R-:W-:-:S07]  /*2c300*/  IMAD.MOV.U32 R39, RZ, RZ, R14 ;  /* 0x000000ffff277224 */ /* 0x000fce00078e000e */
[----:B------:R-:W-:Y:S05]  /*2c310*/  WARPSYNC.COLLECTIVE R15, `(.L_x_934) ;  /* 0x000000000f087348 */ /* 0x000fea0003c00000 */
[----:B------:R0:W1:Y:S02]  /*2c320*/  SHFL.IDX P6, R14, R13, R12, R11 ;  /* 0x0000000c0d0e7389 */ /* 0x00006400000c000b */
[----:B01----:R-:W-:Y:S01]  /*2c330*/  ENDCOLLECTIVE ;  /* 0x000000000000791b */ /* 0x003fe20003800000 */
.L_x_934:
[----:B------:R-:W-:Y:S02]  /*2c340*/  IMAD.MOV.U32 R13, RZ, RZ, R88 ;  /* 0x000000ffff0d7224 */ /* 0x000fe400078e0058 */
[----:B------:R-:W-:-:S07]  /*2c350*/  IMAD.MOV.U32 R93, RZ, RZ, R14 ;  /* 0x000000ffff5d7224 */ /* 0x000fce00078e000e */
[----:B------:R-:W-:Y:S05]  /*2c360*/  WARPSYNC.COLLECTIVE R15, `(.L_x_935) ;  /* 0x000000000f087348 */ /* 0x000fea0003c00000 */
[----:B------:R0:W1:Y:S02]  /*2c370*/  SHFL.IDX P6, R14, R13, R12, R11 ;  /* 0x0000000c0d0e7389 */ /* 0x00006400000c000b */
[----:B01----:R-:W-:Y:S01]  /*2c380*/  ENDCOLLECTIVE ;  /* 0x000000000000791b */ /* 0x003fe20003800000 */
.L_x_935:
        /* <DEDUP_REMOVED lines=8> */
.L_x_936:
[----:B------:R-:W-:Y:S02]  /*2c410*/  SEL R175, R39, R88, P0 ;  /* 0x0000005827af7207 */ /* 0x000fe40000000000 */
[----:B------:R-:W-:Y:S01]  /*2c420*/  SEL R174, R88, R39, P0 ;  /* 0x0000002758ae7207 */ /* 0x000fe20000000000 */
[----:B------:R-:W-:Y:S02]  /*2c430*/  IMAD.MOV.U32 R13, RZ, RZ, R45 ;  /* 0x000000ffff0d7224 */ /* 0x000fe400078e002d */
[----:B------:R-:W-:-:S07]  /*2c440*/  IMAD.MOV.U32 R46, RZ, RZ, R14 ;  /* 0x000000ffff2e7224 */ /* 0x000fce00078e000e */
[----:B------:R-:W-:Y:S05]  /*2c450*/  WARPSYNC.COLLECTIVE R15, `(.L_x_937) ;  /* 0x000000000f087348 */ /* 0x000fea0003c00000 */
[----:B------:R0:W1:Y:S02]  /*2c460*/  SHFL.IDX P6, R14, R13, R12, R11 ;  /* 0x0000000c0d0e7389 */ /* 0x00006400000c000b */
[----:B01----:R-:W-:Y:S01]  /*2c470*/  ENDCOLLECTIVE ;  /* 0x000000000000791b */ /* 0x003fe20003800000 */
.L_x_937:
[----:B------:R-:W-:Y:S01]  /*2c480*/  MOV R13, R100 ;  /* 0x00000064000d7202 */ /* 0x000fe20000000f00 */
[----:B------:R-:W-:Y:S02]  /*2c490*/  IMAD.MOV.U32 R12, RZ, RZ, R2 ;  /* 0x000000ffff0c7224 */ /* 0x000fe400078e0002 */
[----:B------:R-:W-:-:S07]  /*2c4a0*/  IMAD.MOV.U32 R45, RZ, RZ, R14 ;  /* 0x000000ffff2d7224 */ /* 0x000fce00078e000e */
[----:B------:R-:W-:Y:S05]  /*2c4b0*/  WARPSYNC.COLLECTIVE R15, `(.L_x_938) ;  /* 0x000000000f087348 */ /* 0x000fea0003c00000 */
[----:B------:R0:W1:Y:S02]  /*2c4c0*/  SHFL.IDX P6, R14, R13, R12, R11 ;  /* 0x0000000c0d0e7389 */ /* 0x00006400000c000b */
[----:B01----:R-:W-:Y:S01]  /*2c4d0*/  ENDCOLLECTIVE ;  /* 0x000000000000791b */ /* 0x003fe20003800000 */
.L_x_938:
[----:B------:R-:W-:Y:S02]  /*2c4e0*/  IMAD.MOV.U32 R13, RZ, RZ, R96 ;  /* 0x000000ffff0d7224 */ /* 0x000fe400078e0060 */
[----:B------:R-:W-:-:S07]  /*2c4f0*/  IMAD.MOV.U32 R100, RZ, RZ, R14 ;  /* 0x000000ffff647224 */ /* 0x000fce00078e000e */
[----:B------:R-:W-:Y:S05]  /*2c500*/  WARPSYNC.COLLECTIVE R15, `(.L_x_939) ;  /* 0x000000000f087348 */ /* 0x000fea0003c00000 */
[----:B------:R0:W1:Y:S02]  /*2c510*/  SHFL.IDX P6, R14, R13, R12, R11 ;  /* 0x0000000c0d0e7389 */ /* 0x00006400000c000b */
[----:B01----:R-:W-:Y:S01]  /*2c520*/  ENDCOLLECTIVE ;  /* 0x000000000000791b */ /* 0x003fe20003800000 */
.L_x_939:
        /* <DEDUP_REMOVED lines=8> */
.L_x_940:
[----:B------:R-:W-:Y:S02]  /*2c5b0*/  SEL R171, R45, R96, P0 ;  /* 0x000000602dab7207 */ /* 0x000fe40000000000 */
[----:B------:R-:W-:Y:S01]  /*2c5c0*/  SEL R168, R96, R45, P0 ;  /* 0x0000002d60a87207 */ /* 0x000fe20000000000 */
[----:B------:R-:W-:Y:S02]  /*2c5d0*/  IMAD.MOV.U32 R13, RZ, RZ, R47 ;  /* 0x000000ffff0d7224 */ /* 0x000fe400078e002f */
[----:B------:R-:W-:-:S07]  /*2c5e0*/  IMAD.MOV.U32 R49, RZ, RZ, R14 ;  /* 0x000000ffff317224 */ /* 0x000fce00078e000e */
[----:B------:R-:W-:Y:S05]  /*2c5f0*/  WARPSYNC.COLLECTIVE R15, `(.L_x_941) ;  /* 0x000000000f087348 */ /* 0x000fea0003c00000 */
[----:B------:R0:W1:Y:S02]  /*2c600*/  SHFL.IDX P6, R14, R13, R12, R11 ;  /* 0x0000000c0d0e7389 */ /* 0x00006400000c000b */
[----:B01----:R-:W-:Y:S01]  /*2c610*/  ENDCOLLECTIVE ;  /* 0x000000000000791b */ /* 0x003fe20003800000 */
.L_x_941:
[----:B------:R-:W-:Y:S01]  /*2c620*/  MOV R13, R108 ;  /* 0x0000006c000d7202 */ /* 0x000fe20000000f00 */
[----:B------:R-:W-:Y:S02]  /*2c630*/  IMAD.MOV.U32 R12, RZ, RZ, R2 ;  /* 0x000000ffff0c7224 */ /* 0x000fe400078e0002 */
[----:B------:R-:W-:-:S07]  /*2c640*/  IMAD.MOV.U32 R47, RZ, RZ, R14 ;  /* 0x000000ffff2f7224 */ /* 0x000fce00078e000e */
[----:B------:R-:W-:Y:S05]  /*2c650*/  WARPSYNC.COLLECTIVE R15, `(.L_x_942) ;  /* 0x000000000f087348 */ /* 0x000fea0003c00000 */
[----:B------:R0:W1:Y:S02]  /*2c660*/  SHFL.IDX P6, R14, R13, R12, R11 ;  /* 0x0000000c0d0e7389 */ /* 0x00006400000c000b */
[----:B01----:R-:W-:Y:S01]  /*2c670*/  ENDCOLLECTIVE ;  /* 0x000000000000791b */ /* 0x003fe20003800000 */
.L_x_942:
[----:B------:R-:W-:Y:S02]  /*2c680*/  IMAD.MOV.U32 R13, RZ, RZ, R104 ;  /* 0x000000ffff0d7224 */ /* 0x000fe400078e0068 */
[----:B------:R-:W-:-:S07]  /*2c690*/  IMAD.MOV.U32 R108, RZ, RZ, R14 ;  /* 0x000000ffff6c7224 */ /* 0x000fce00078e000e */
[----:B------:R-:W-:Y:S05]  /*2c6a0*/  WARPSYNC.COLLECTIVE R15, `(.L_x_943) ;  /* 0x000000000f087348 */ /* 0x000fea0003c00000 */
[----:B------:R0:W1:Y:S02]  /*2c6b0*/  SHFL.IDX P6, R14, R13, R12, R11 ;  /* 0x0000000c0d0e7389 */ /* 0x00006400000c000b */
[----:B01----:R-:W-:Y:S01]  /*2c6c0*/  ENDCOLLECTIVE ;  /* 0x000000000000791b */ /* 0x003fe20003800000 */
.L_x_943:
        /* <DEDUP_REMOVED lines=8> */
.L_x_944:
[----:B------:R-:W-:Y:S02]  /*2c750*/  SEL R96, R47, R104, P0 ;  /* 0x000000682f607207 */ /* 0x000fe40000000000 */
[----:B------:R-:W-:Y:S01]  /*2c760*/  SEL R104, R104, R47, P0 ;  /* 0x0000002f68687207 */ /* 0x000fe20000000000 */
[----:B------:R-:W-:Y:S02]  /*2c770*/  IMAD.MOV.U32 R13, RZ, RZ, R50 ;  /* 0x000000ffff0d7224 */ /* 0x000fe400078e0032 */
[----:B------:R-:W-:-:S07]  /*2c780*/  IMAD.MOV.U32 R51, RZ, RZ, R14 ;  /* 0x000000ffff337224 */ /* 0x000fce00078e000e */
[----:B------:R-:W-:Y:S05]  /*2c790*/  WARPSYNC.COLLECTIVE R15, `(.L_x_945) ;  /* 0x000000000f087348 */ /* 0x000fea0003c00000 */
[----:B------:R0:W1:Y:S02]  /*2c7a0*/  SHFL.IDX P6, R14, R13, R12, R11 ;  /* 0x0000000c0d0e7389 */ /* 0x00006400000c000b */
[----:B01----:R-:W-:Y:S01]  /*2c7b0*/  ENDCOLLECTIVE ;  /* 0x000000000000791b */ /* 0x003fe20003800000 */
.L_x_945:
[----:B------:R-:W-:Y:S01]  /*2c7c0*/  MOV R13, R116 ;  /* 0x00000074000d7202 */ /* 0x000fe20000000f00 */
[----:B------:R-:W-:Y:S02]  /*2c7d0*/  IMAD.MOV.U32 R12, RZ, RZ, R2 ;  /* 0x000000ffff0c7224 */ /* 0x000fe400078e0002 */
[----:B------:R-:W-:-:S07]  /*2c7e0*/  IMAD.MOV.U32 R50, RZ, RZ, R14 ;  /* 0x000000ffff327224 */ /* 0x000fce00078e000e */
[----:B------:R-:W-:Y:S05]  /*2c7f0*/  WARPSYNC.COLLECTIVE R15, `(.L_x_946) ;  /* 0x000000000f087348 */ /* 0x000fea0003c00000 */
[----:B------:R0:W1:Y:S02]  /*2c800*/  SHFL.IDX P6, R14, R13, R12, R11 ;  /* 0x0000000c0d0e7389 */ /* 0x00006400000c000b */
[----:B01----:R-:W-:Y:S01]  /*2c810*/  ENDCOLLECTIVE ;  /* 0x000000000000791b */ /* 0x003fe20003800000 */
.L_x_946:
[----:B------:R-:W-:Y:S02]  /*2c820*/  IMAD.MOV.U32 R13, RZ, RZ, R112 ;  /* 0x000000ffff0d7224 */ /* 0x000fe400078e0070 */
[----:B------:R-:W-:-:S07]  /*2c830*/  IMAD.MOV.U32 R116, RZ, RZ, R14 ;  /* 0x000000ffff747224 */ /* 0x000fce00078e000e */
[----:B------:R-:W-:Y:S05]  /*2c840*/  WARPSYNC.COLLECTIVE R15, `(.L_x_947) ;  /* 0x000000000f087348 */ /* 0x000fea0003c00000 */
[----:B------:R0:W1:Y:S02]  /*2c850*/  SHFL.IDX P6, R14, R13, R12, R11 ;  /* 0x0000000c0d0e7389 */ /* 0x00006400000c000b */
[----:B01----:R-:W-:Y:S01]  /*2c860*/  ENDCOLLECTIVE ;  /* 0x000000000000791b */ /* 0x003fe20003800000 */
.L_x_947:
        /* <DEDUP_REMOVED lines=8> */
.L_x_948:
[----:B------:R-:W-:Y:S02]  /*2c8f0*/  SEL R88, R50, R112, P0 ;  /* 0x0000007032587207 */ /* 0x000fe40000000000 */
[----:B------:R-:W-:Y:S01]  /*2c900*/  SEL R112, R112, R50, P0 ;  /* 0x0000003270707207 */ /* 0x000fe20000000000 */
[----:B------:R-:W-:Y:S02]  /*2c910*/  IMAD.MOV.U32 R13, RZ, RZ, R53 ;  /* 0x000000ffff0d7224 */ /* 0x000fe400078e0035 */
[----:B------:R-:W-:-:S07]  /*2c920*/  IMAD.MOV.U32 R54, RZ, RZ, R14 ;  /* 0x000000ffff367224 */ /* 0x000fce00078e000e */
[----:B------:R-:W-:Y:S05]  /*2c930*/  WARPSYNC.COLLECTIVE R15, `(.L_x_949) ;  /* 0x000000000f087348 */ /* 0x000fea0003c00000 */
[----:B------:R0:W1:Y:S02]  /*2c940*/  SHFL.IDX P6, R14, R13, R12, R11 ;  /* 0x0000000c0d0e7389 */ /* 0x00006400000c000b */
[----:B01----:R-:W-:Y:S01]  /*2c950*/  ENDCOLLECTIVE ;  /* 0x000000000000791b */ /* 0x003fe20003800000 */
.L_x_949:
[----:B------:R-:W-:Y:S01]  /*2c960*/  MOV R13, R124 ;  /* 0x0000007c000d7202 */ /* 0x000fe20000000f00 */
[----:B------:R-:W-:Y:S02]  /*2c970*/  IMAD.MOV.U32 R12, RZ, RZ, R2 ;  /* 0x000000ffff0c7224 */ /* 0x000fe400078e0002 */
[----:B------:R-:W-:-:S07]  /*2c980*/  IMAD.MOV.U32 R53, RZ, RZ, R14 ;  /* 0x000000ffff357224 */ /* 0x000fce00078e000e */
[----:B------:R-:W-:Y:S05]  /*2c990*/  WARPSYNC.COLLECTIVE R15, `(.L_x_950) ;  /* 0x000000000f087348 */ /* 0x000fea0003c00000 */
[----:B------:R0:W1:Y:S02]  /*2c9a0*/  SHFL.IDX P6, R14, R13, R12, R11 ;  /* 0x0000000c0d0e7389 */ /* 0x00006400000c000b */
[----:B01----:R-:W-:Y:S01]  /*2c9b0*/  ENDCOLLECTIVE ;  /* 0x000000000000791b */ /* 0x003fe20003800000 */
.L_x_950:
[----:B------:R-:W-:Y:S02]  /*2c9c0*/  IMAD.MOV.U32 R13, RZ, RZ, R120 ;  /* 0x000000ffff0d7224 */ /* 0x000fe400078e0078 */
[----:B------:R-:W-:-:S07]  /*2c9d0*/  IMAD.MOV.U32 R124, RZ, RZ, R14 ;  /* 0x000000ffff7c7224 */ /* 0x000fce00078e000e */
[----:B------:R-:W-:Y:S05]  /*2c9e0*/  WARPSYNC.COLLECTIVE R15, `(.L_x_951) ;  /* 0x000000000f087348 */ /* 0x000fea0003c00000 */
[----:B------:R0:W1:Y:S02]  /*2c9f0*/  SHFL.IDX P6, R14, R13, R12, R11 ;  /* 0x0000000c0d0e7389 */ /* 0x00006400000c000b */
[----:B01----:R-:W-:Y:S01]  /*2ca00*/  ENDCOLLECTIVE ;  /* 0x000000000000791b */ /* 0x003fe20003800000 */
.L_x_951:
        /* <DEDUP_REMOVED lines=8> */
.L_x_952:
[----:B------:R-:W-:Y:S02]  /*2ca90*/  SEL R3, R53, R120, P0 ;  /* 0x0000007835037207 */ /* 0x000fe40000000000 */
[----:B------:R-:W-:Y:S01]  /*2caa0*/  SEL R120, R120, R53, P0 ;  /* 0x0000003578787207 */ /* 0x000fe20000000000 */
[----:B------:R-:W-:Y:S02]  /*2cab0*/  IMAD.MOV.U32 R13, RZ, RZ, R55 ;  /* 0x000000ffff0d7224 */ /* 0x000fe400078e0037 */
[----:B------:R-:W-:-:S07]  /*2cac0*/  IMAD.MOV.U32 R57, RZ, RZ, R14 ;  /* 0x000000ffff397224 */ /* 0x000fce00078e000e */
[----:B------:R-:W-:Y:S05]  /*2cad0*/  WARPSYNC.COLLECTIVE R15, `(.L_x_953) ;  /* 0x000000000f087348 */ /* 0x000fea0003c00000 */
[----:B------:R0:W1:Y:S02]  /*2cae0*/  SHFL.IDX P6, R14, R13, R12, R11 ;  /* 0x0000000c0d0e7389 */ /* 0x00006400000c000b */
[----:B01----:R-:W-:Y:S01]  /*2caf0*/  ENDCOLLECTIVE ;  /* 0x000000000000791b */ /* 0x003fe20003800000 */
.L_x_953:
[----:B------:R-:W-:Y:S01]  /*2cb00*/  MOV R13, R132 ;  /* 0x00000084000d7202 */ /* 0x000fe20000000f00 */
[----:B------:R-:W-:Y:S02]  /*2cb10*/  IMAD.MOV.U32 R12, RZ, RZ, R2 ;  /* 0x000000ffff0c7224 */ /* 0x000fe400078e0002 */
[----:B------:R-:W-:-:S07]  /*2cb20*/  IMAD.MOV.U32 R55, RZ, RZ, R14 ;  /* 0x000000ffff377224 */ /* 0x000fce00078e000e */
[----:B------:R-:W-:Y:S05]  /*2cb30*/  WARPSYNC.COLLECTIVE R15, `(.L_x_954) ;  /* 0x000000000f087348 */ /* 0x000fea0003c00000 */
[----:B------:R0:W1:Y:S02]  /*2cb40*/  SHFL.IDX P6, R14, R13, R12, R11 ;  /* 0x0000000c0d0e7389 */ /* 0x00006400000c000b */
[----:B01----:R-:W-:Y:S01]  /*2cb50*/  ENDCOLLECTIVE ;  /* 0x000000000000791b */ /* 0x003fe20003800000 */
.L_x_954:
[----:B------:R-:W-:Y:S02]  /*2cb60*/  IMAD.MOV.U32 R13, RZ, RZ, R128 ;  /* 0x000000ffff0d7224 */ /* 0x000fe400078e0080 */
[----:B------:R-:W-:-:S07]  /*2cb70*/  IMAD.MOV.U32 R132, RZ, RZ, R14 ;  /* 0x000000ffff847224 */ /* 0x000fce00078e000e */
[----:B------:R-:W-:Y:S05]  /*2cb80*/  WARPSYNC.COLLECTIVE R15, `(.L_x_955) ;  /* 0x000000000f087348 */ /* 0x000fea0003c00000 */
[----:B------:R0:W1:Y:S02]  /*2cb90*/  SHFL.IDX P6, R14, R13, R12, R11 ;  /* 0x0000000c0d0e7389 */ /* 0x00006400000c000b */
[----:B01----:R-:W-:Y:S01]  /*2cba0*/  ENDCOLLECTIVE ;  /* 0x000000000000791b */ /* 0x003fe20003800000 */
.L_x_955:
        /* <DEDUP_REMOVED lines=8> */
.L_x_956:
[----:B------:R-:W-:Y:S02]  /*2cc30*/  SEL R5, R55, R128, P0 ;  /* 0x0000008037057207 */ /* 0x000fe40000000000 */
[----:B------:R-:W-:Y:S01]  /*2cc40*/  SEL R55, R128, R55, P0 ;  /* 0x0000003780377207 */ /* 0x000fe20000000000 */
[----:B------:R-:W-:Y:S02]  /*2cc50*/  IMAD.MOV.U32 R13, RZ, RZ, R61 ;  /* 0x000000ffff0d7224 */ /* 0x000fe400078e003d */
[----:B------:R-:W-:-:S07]  /*2cc60*/  IMAD.MOV.U32 R65, RZ, RZ, R14 ;  /* 0x000000ffff417224 */ /* 0x000fce00078e000e */
[----:B------:R-:W-:Y:S05]  /*2cc70*/  WARPSYNC.COLLECTIVE R15, `(.L_x_957) ;  /* 0x000000000f087348 */ /* 0x000fea0003c00000 */
[----:B------:R0:W1:Y:S02]  /*2cc80*/  SHFL.IDX P6, R14, R13, R12, R11 ;  /* 0x0000000c0d0e7389 */ /* 0x00006400000c000b */
[----:B01----:R-:W-:Y:S01]  /*2cc90*/  ENDCOLLECTIVE ;  /* 0x000000000000791b */ /* 0x003fe20003800000 */
.L_x_957:
[----:B------:R-:W-:Y:S01]  /*2cca0*/  MOV R13, R140 ;  /* 0x0000008c000d7202 */ /* 0x000fe20000000f00 */
[----:B------:R-:W-:Y:S02]  /*2ccb0*/  IMAD.MOV.U32 R12, RZ, RZ, R2 ;  /* 0x000000ffff0c7224 */ /* 0x000fe400078e0002 */
[----:B------:R-:W-:-:S07]  /*2ccc0*/  IMAD.MOV.U32 R61, RZ, RZ, R14 ;  /* 0x000000ffff3d7224 */ /* 0x000fce00078e000e */
[----:B------:R-:W-:Y:S05]  /*2ccd0*/  WARPSYNC.COLLECTIVE R15, `(.L_x_958) ;  /* 0x000000000f087348 */ /* 0x000fea0003c00000 */
[----:B------:R0:W1:Y:S02]  /*2cce0*/  SHFL.IDX P6, R14, R13, R12, R11 ;  /* 0x0000000c0d0e7389 */ /* 0x00006400000c000b */
[----:B01----:R-:W-:Y:S01]  /*2ccf0*/  ENDCOLLECTIVE ;  /* 0x000000000000791b */ /* 0x003fe20003800000 */
.L_x_958:
[----:B------:R-:W-:Y:S02]  /*2cd00*/  IMAD.MOV.U32 R13, RZ, RZ, R136 ;  /* 0x000000ffff0d7224 */ /* 0x000fe400078e0088 */
[----:B------:R-:W-:-:S07]  /*2cd10*/  IMAD.MOV.U32 R140, RZ, RZ, R14 ;  /* 0x000000ffff8c7224 */ /* 0x000fce00078e000e */
[----:B------:R-:W-:Y:S05]  /*2cd20*/  WARPSYNC.COLLECTIVE R15, `(.L_x_959) ;  /* 0x000000000f087348 */ /* 0x000fea0003c00000 */
[----:B------:R0:W1:Y:S02]  /*2cd30*/  SHFL.IDX P6, R14, R13, R12, R11 ;  /* 0x0000000c0d0e7389 */ /* 0x00006400000c000b */
[----:B01----:R-:W-:Y:S01]  /*2cd40*/  ENDCOLLECTIVE ;  /* 0x000000000000791b */ /* 0x003fe20003800000 */
.L_x_959:
        /* <DEDUP_REMOVED lines=8> */
.L_x_960:
[----:B------:R-:W-:Y:S02]  /*2cdd0*/  SEL R7, R61, R136, P0 ;  /* 0x000000883d077207 */ /* 0x000fe40000000000 */
[----:B------:R-:W-:Y:S01]  /*2cde0*/  SEL R61, R136, R61, P0 ;  /* 0x0000003d883d7207 */ /* 0x000fe20000000000 */
[----:B------:R-:W-:Y:S02]  /*2cdf0*/  IMAD.MOV.U32 R13, RZ, RZ, R69 ;  /* 0x000000ffff0d7224 */ /* 0x000fe400078e0045 */
[----:B------:R-:W-:-:S07]  /*2ce00*/  IMAD.MOV.U32 R73, RZ, RZ, R14 ;  /* 0x000000ffff497224 */ /* 0x000fce00078e000e */
[----:B------:R-:W-:Y:S05]  /*2ce10*/  WARPSYNC.COLLECTIVE R15, `(.L_x_961) ;  /* 0x000000000f087348 */ /* 0x000fea0003c00000 */
[----:B------:R0:W1:Y:S02]  /*2ce20*/  SHFL.IDX P6, R14, R13, R12, R11 ;  /* 0x0000000c0d0e7389 */ /* 0x00006400000c000b */
[----:B01----:R-:W-:Y:S01]  /*2ce30*/  ENDCOLLECTIVE ;  /* 0x000000000000791b */ /* 0x003fe20003800000 */
.L_x_961:
[----:B------:R-:W-:Y:S01]  /*2ce40*/  MOV R13, R148 ;  /* 0x00000094000d7202 */ /* 0x000fe20000000f00 */
[----:B------:R-:W-:Y:S02]  /*2ce50*/  IMAD.MOV.U32 R12, RZ, RZ, R2 ;  /* 0x000000ffff0c7224 */ /* 0x000fe400078e0002 */
[----:B------:R-:W-:-:S07]  /*2ce60*/  IMAD.MOV.U32 R69, RZ, RZ, R14 ;  /* 0x000000ffff457224 */ /* 0x000fce00078e000e */
[----:B------:R-:W-:Y:S05]  /*2ce70*/  WARPSYNC.COLLECTIVE R15, `(.L_x_962) ;  /* 0x000000000f087348 */ /* 0x000fea0003c00000 */
[----:B------:R0:W1:Y:S02]  /*2ce80*/  SHFL.IDX P6, R14, R13, R12, R11 ;  /* 0x0000000c0d0e7389 */ /* 0x00006400000c000b */
[----:B01----:R-:W-:Y:S01]  /*2ce90*/  ENDCOLLECTIVE ;  /* 0x000000000000791b */ /* 0x003fe20003800000 */
.L_x_962:
[----:B------:R-:W-:Y:S02]  /*2cea0*/  IMAD.MOV.U32 R13, RZ, RZ, R144 ;  /* 0x000000ffff0d7224 */ /* 0x000fe400078e0090 */
[----:B------:R-:W-:-:S07]  /*2ceb0*/  IMAD.MOV.U32 R148, RZ, RZ, R14 ;  /* 0x000000ffff947224 */ /* 0x000fce00078e000e */
[----:B------:R-:W-:Y:S05]  /*2cec0*/  WARPSYNC.COLLECTIVE R15, `(.L_x_963) ;  /* 0x000000000f087348 */ /* 0x000fea0003c00000 */
[----:B------:R0:W1:Y:S02]  /*2ced0*/  SHFL.IDX P6, R14, R13, R12, R11 ;  /* 0x0000000c0d0e7389 */ /* 0x00006400000c000b */
[----:B01----:R-:W-:Y:S01]  /*2cee0*/  ENDCOLLECTIVE ;  /* 0x000000000000791b */ /* 0x003fe20003800000 */
.L_x_963:
        /* <DEDUP_REMOVED lines=8> */
.L_x_964:
[----:B------:R-:W-:Y:S02]  /*2cf70*/  SEL R9, R69, R144, P0 ;  /* 0x0000009045097207 */ /* 0x000fe40000000000 */
[----:B------:R-:W-:Y:S01]  /*2cf80*/  SEL R69, R144, R69, P0 ;  /* 0x0000004590457207 */ /* 0x000fe20000000000 */
[----:B------:R-:W-:Y:S02]  /*2cf90*/  IMAD.MOV.U32 R13, RZ, RZ, R77 ;  /* 0x000000ffff0d7224 */ /* 0x000fe400078e004d */
[----:B------:R-:W-:-:S07]  /*2cfa0*/  IMAD.MOV.U32 R81, RZ, RZ, R14 ;  /* 0x000000ffff517224 */ /* 0x000fce00078e000e */
[----:B------:R-:W-:Y:S05]  /*2cfb0*/  WARPSYNC.COLLECTIVE R15, `(.L_x_965) ;  /* 0x000000000f087348 */ /* 0x000fea0003c00000 */
[----:B------:R0:W1:Y:S02]  /*2cfc0*/  SHFL.IDX P6, R14, R13, R12, R11 ;  /* 0x0000000c0d0e7389 */ /* 0x00006400000c000b */
[----:B01----:R-:W-:Y:S01]  /*2cfd0*/  ENDCOLLECTIVE ;  /* 0x000000000000791b */ /* 0x003fe20003800000 */
.L_x_965:
[----:B------:R-:W-:Y:S01]  /*2cfe0*/  MOV R13, R146 ;  /* 0x00000092000d7202 */ /* 0x000fe20000000f00 */
[----:B------:R-:W-:Y:S02]  /*2cff0*/  IMAD.MOV.U32 R12, RZ, RZ, R2 ;  /* 0x000000ffff0c7224 */ /* 0x000fe400078e0002 */
[----:B------:R-:W-:-:S07]  /*2d000*/  IMAD.MOV.U32 R77, RZ, RZ, R14 ;  /* 0x000000ffff4d7224 */ /* 0x000fce00078e000e */
[----:B------:R-:W-:Y:S05]  /*2d010*/  WARPSYNC.COLLECTIVE R15, `(.L_x_966) ;  /* 0x000000000f087348 */ /* 0x000fea0003c00000 */
[----:B------:R0:W1:Y:S02]  /*2d020*/  SHFL.IDX P6, R14, R13, R12, R11 ;  /* 0x0000000c0d0e7389 */ /* 0x00006400000c000b */
[----:B01----:R-:W-:Y:S01]  /*2d030*/  ENDCOLLECTIVE ;  /* 0x000000000000791b */ /* 0x003fe20003800000 */
.L_x_966:
[----:B------:R-:W-:Y:S02]  /*2d040*/  IMAD.MOV.U32 R13, RZ, RZ, R152 ;  /* 0x000000ffff0d7224 */ /* 0x000fe400078e0098 */
[----:B------:R-:W-:-:S07]  /*2d050*/  IMAD.MOV.U32 R146, RZ, RZ, R14 ;  /* 0x000000ffff927224 */ /* 0x000fce00078e000e */
[----:B------:R-:W-:Y:S05]  /*2d060*/  WARPSYNC.COLLECTIVE R15, `(.L_x_967) ;  /* 0x000000000f087348 */ /* 0x000fea0003c00000 */
[----:B------:R0:W1:Y:S02]  /*2d070*/  SHFL.IDX P6, R14, R13, R12, R11 ;  /* 0x0000000c0d0e7389 */ /* 0x00006400000c000b */
[----:B01----:R-:W-:Y:S01]  /*2d080*/  ENDCOLLECTIVE ;  /* 0x000000000000791b */ /* 0x003fe20003800000 */
.L_x_967:
        /* <DEDUP_REMOVED lines=8> */
.L_x_968:
[----:B------:R-:W-:Y:S02]  /*2d110*/  SEL R24, R77, R152, P0 ;  /* 0x000000984d187207 */ /* 0x000fe40000000000 */
[----:B------:R-:W-:Y:S01]  /*2d120*/  SEL R77, R152, R77, P0 ;  /* 0x0000004d984d7207 */ /* 0x000fe20000000000 */
[----:B------:R-:W-:Y:S02]  /*2d130*/  IMAD.MOV.U32 R13, RZ, RZ, R85 ;  /* 0x000000ffff0d7224 */ /* 0x000fe400078e0055 */
[----:B------:R-:W-:-:S07]  /*2d140*/  IMAD.MOV.U32 R89, RZ, RZ, R14 ;  /* 0x000000ffff597224 */ /* 0x000fce00078e000e */
[----:B------:R-:W-:Y:S05]  /*2d150*/  WARPSYNC.COLLECTIVE R15, `(.L_x_969) ;  /* 0x000000000f087348 */ /* 0x000fea0003c00000 */
[----:B------:R0:W1:Y:S02]  /*2d160*/  SHFL.IDX P6, R14, R13, R12, R11 ;  /* 0x0000000c0d0e7389 */ /* 0x00006400000c000b */
[----:B01----:R-:W-:Y:S01]  /*2d170*/  ENDCOLLECTIVE ;  /* 0x000000000000791b */ /* 0x003fe20003800000 */
.L_x_969:
[----:B------:R-:W-:Y:S01]  /*2d180*/  MOV R13, R155 ;  /* 0x0000009b000d7202 */ /* 0x000fe20000000f00 */
[----:B------:R-:W-:Y:S02]  /*2d190*/  IMAD.MOV.U32 R12, RZ, RZ, R2 ;  /* 0x000000ffff0c7224 */ /* 0x000fe400078e0002 */
[----:B------:R-:W-:-:S07]  /*2d1a0*/  IMAD.MOV.U32 R85, RZ, RZ, R14 ;  /* 0x000000ffff557224 */ /* 0x000fce00078e000e */
[----:B------:R-:W-:Y:S05]  /*2d1b0*/  WARPSYNC.COLLECTIVE R15, `(.L_x_970) ;  /* 0x000000000f087348 */ /* 0x000fea0003c00000 */
[----:B------:R0:W1:Y:S02]  /*2d1c0*/  SHFL.IDX P6, R14, R13, R12, R11 ;  /* 0x0000000c0d0e7389 */ /* 0x00006400000c000b */
[----:B01----:R-:W-:Y:S01]  /*2d1d0*/  ENDCOLLECTIVE ;  /* 0x000000000000791b */ /* 0x003fe20003800000 */
.L_x_970:
[----:B------:R-:W-:Y:S02]  /*2d1e0*/  IMAD.MOV.U32 R13, RZ, RZ, R154 ;  /* 0x000000ffff0d7224 */ /* 0x000fe400078e009a */
[----:B------:R-:W-:-:S07]  /*2d1f0*/  IMAD.MOV.U32 R155, RZ, RZ, R14 ;  /* 0x000000ffff9b7224 */ /* 0x000fce00078e000e */
[----:B------:R-:W-:Y:S05]  /*2d200*/  WARPSYNC.COLLECTIVE R15, `(.L_x_971) ;  /* 0x000000000f087348 */ /* 0x000fea0003c00000 */
[----:B------:R0:W1:Y:S02]  /*2d210*/  SHFL.IDX P6, R14, R13, R12, R11 ;  /* 0x0000000c0d0e7389 */ /* 0x00006400000c000b */
[----:B01----:R-:W-:Y:S01]  /*2d220*/  ENDCOLLECTIVE ;  /* 0x000000000000791b */ /* 0x003fe20003800000 */
.L_x_971:
        /* <DEDUP_REMOVED lines=8> */
.L_x_972:
[----:B------:R-:W-:Y:S02]  /*2d2b0*/  SEL R26, R85, R154, P0 ;  /* 0x0000009a551a7207 */ /* 0x000fe40000000000 */
[----:B------:R-:W-:Y:S01]  /*2d2c0*/  SEL R85, R154, R85, P0 ;  /* 0x000000559a557207 */ /* 0x000fe20000000000 */
[----:B------:R-:W-:Y:S02]  /*2d2d0*/  IMAD.MOV.U32 R13, RZ, RZ, R92 ;  /* 0x000000ffff0d7224 */ /* 0x000fe400078e005c */
[----:B------:R-:W-:-:S07]  /*2d2e0*/  IMAD.MOV.U32 R94, RZ, RZ, R14 ;  /* 0x000000ffff5e7224 */ /* 0x000fce00078e000e */
[----:B------:R-:W-:Y:S05]  /*2d2f0*/  WARPSYNC.COLLECTIVE R15, `(.L_x_973) ;  /* 0x000000000f087348 */ /* 0x000fea0003c00000 */
[----:B------:R0:W1:Y:S02]  /*2d300*/  SHFL.IDX P6, R14, R13, R12, R11 ;  /* 0x0000000c0d0e7389 */ /* 0x00006400000c000b */
[----:B01----:R-:W-:Y:S01]  /*2d310*/  ENDCOLLECTIVE ;  /* 0x000000000000791b */ /* 0x003fe20003800000 */
.L_x_973:
[----:B------:R-:W-:Y:S01]  /*2d320*/  MOV R13, R157 ;  /* 0x0000009d000d7202 */ /* 0x000fe20000000f00 */
[----:B------:R-:W-:Y:S02]  /*2d330*/  IMAD.MOV.U32 R12, RZ, RZ, R2 ;  /* 0x000000ffff0c7224 */ /* 0x000fe400078e0002 */
[----:B------:R-:W-:-:S07]  /*2d340*/  IMAD.MOV.U32 R92, RZ, RZ, R14 ;  /* 0x000000ffff5c7224 */ /* 0x000fce00078e000e */
[----:B------:R-:W-:Y:S05]  /*2d350*/  WARPSYNC.COLLECTIVE R15, `(.L_x_974) ;  /* 0x000000000f087348 */ /* 0x000fea0003c00000 */
[----:B------:R0:W1:Y:S02]  /*2d360*/  SHFL.IDX P6, R14, R13, R12, R11 ;  /* 0x0000000c0d0e7389 */ /* 0x00006400000c000b */
[----:B01----:R-:W-:Y:S01]  /*2d370*/  ENDCOLLECTIVE ;  /* 0x000000000000791b */ /* 0x003fe20003800000 */
.L_x_974:
[----:B------:R-:W-:Y:S02]  /*2d380*/  IMAD.MOV.U32 R13, RZ, RZ, R156 ;  /* 0x000000ffff0d7224 */ /* 0x000fe400078e009c */
[----:B------:R-:W-:-:S07]  /*2d390*/  IMAD.MOV.U32 R157, RZ, RZ, R14 ;  /* 0x000000ffff9d7224 */ /* 0x000fce00078e000e */
[----:B------:R-:W-:Y:S05]  /*2d3a0*/  WARPSYNC.COLLECTIVE R15, `(.L_x_975) ;  /* 0x000000000f087348 */ /* 0x000fea0003c00000 */
[----:B------:R0:W1:Y:S02]  /*2d3b0*/  SHFL.IDX P6, R14, R13, R12, R11 ;  /* 0x0000000c0d0e7389 */ /* 0x00006400000c000b */
[----:B01----:R-:W-:Y:S01]  /*2d3c0*/  ENDCOLLECTIVE ;  /* 0x000000000000791b */ /* 0x003fe20003800000 */
.L_x_975:
        /* <DEDUP_REMOVED lines=8> */
.L_x_976:
[----:B------:R-:W-:Y:S02]  /*2d450*/  SEL R36, R92, R32, P0 ;  /* 0x000000205c247207 */ /* 0x000fe40000000000 */
[----:B------:R-:W-:Y:S01]  /*2d460*/  SEL R92, R32, R92, P0 ;  /* 0x0000005c205c7207 */ /* 0x000fe20000000000 */
[----:B------:R-:W-:Y:S02]  /*2d470*/  IMAD.MOV.U32 R13, RZ, RZ, R97 ;  /* 0x000000ffff0d7224 */ /* 0x000fe400078e0061 */
[----:B------:R-:W-:-:S07]  /*2d480*/  IMAD.MOV.U32 R101, RZ, RZ, R14 ;  /* 0x000000ffff657224 */ /* 0x000fce00078e000e */
[----:B------:R-:W-:Y:S05]  /*2d490*/  WARPSYNC.COLLECTIVE R15, `(.L_x_977) ;  /* 0x000000000f087348 */ /* 0x000fea0003c00000 */
[----:B------:R0:W1:Y:S02]  /*2d4a0*/  SHFL.IDX P6, R14, R13, R12, R11 ;  /* 0x0000000c0d0e7389 */ /* 0x00006400000c000b */
[----:B01----:R-:W-:Y:S01]  /*2d4b0*/  ENDCOLLECTIVE ;  /* 0x000000000000791b */ /* 0x003fe20003800000 */
.L_x_977:
[----:B------:R-:W-:Y:S01]  /*2d4c0*/  MOV R13, R159 ;  /* 0x0000009f000d7202 */ /* 0x000fe20000000f00 */
[----:B------:R-:W-:Y:S02]  /*2d4d0*/  IMAD.MOV.U32 R12, RZ, RZ, R2 ;  /* 0x000000ffff0c7224 */ /* 0x000fe400078e0002 */
[----:B------:R-:W-:-:S07]  /*2d4e0*/  IMAD.MOV.U32 R97, RZ, RZ, R14 ;  /* 0x000000ffff617224 */ /* 0x000fce00078e000e */
[----:B------:R-:W-:Y:S05]  /*2d4f0*/  WARPSYNC.COLLECTIVE R15, `(.L_x_978) ;  /* 0x000000000f087348 */ /* 0x000fea0003c00000 */
[----:B------:R0:W1:Y:S02]  /*2d500*/  SHFL.IDX P6, R14, R13, R12, R11 ;  /* 0x0000000c0d0e7389 */ /* 0x00006400000c000b */
[----:B01----:R-:W-:Y:S01]  /*2d510*/  ENDCOLLECTIVE ;  /* 0x000000000000791b */ /* 0x003fe20003800000 */
.L_x_978:
[----:B------:R-:W-:Y:S02]  /*2d520*/  IMAD.MOV.U32 R13, RZ, RZ, R158 ;  /* 0x000000ffff0d7224 */ /* 0x000fe400078e009e */
[----:B------:R-:W-:-:S07]  /*2d530*/  IMAD.MOV.U32 R159, RZ, RZ, R14 ;  /* 0x000000ffff9f7224 */ /* 0x000fce00078e000e */
[----:B------:R-:W-:Y:S05]  /*2d540*/  WARPSYNC.COLLECTIVE R15, `(.L_x_979) ;  /* 0x000000000f087348 */ /* 0x000fea0003c00000 */
[----:B------:R0:W1:Y:S02]  /*2d550*/  SHFL.IDX P6, R14, R13, R12, R11 ;  /* 0x0000000c0d0e7389 */ /* 0x00006400000c000b */
[----:B01----:R-:W-:Y:S01]  /*2d560*/  ENDCOLLECTIVE ;  /* 0x000000000000791b */ /* 0x003fe20003800000 */
.L_x_979:
        /* <DEDUP_REMOVED lines=8> */
.L_x_980:
[----:B------:R-:W-:Y:S02]  /*2d5f0*/  SEL R38, R97, R158, P0 ;  /* 0x0000009e61267207 */ /* 0x000fe40000000000 */
[----:B------:R-:W-:Y:S01]  /*2d600*/  SEL R97, R158, R97, P0 ;  /* 0x000000619e617207 */ /* 0x000fe20000000000 */
[----:B------:R-:W-:Y:S02]  /*2d610*/  IMAD.MOV.U32 R13, RZ, RZ, R105 ;  /* 0x000000ffff0d7224 */ /* 0x000fe400078e0069 */
[----:B------:R-:W-:-:S07]  /*2d620*/  IMAD.MOV.U32 R58, RZ, RZ, R14 ;  /* 0x000000ffff3a7224 */ /* 0x000fce00078e000e */
[----:B------:R-:W-:Y:S05]  /*2d630*/  WARPSYNC.COLLECTIVE R15, `(.L_x_981) ;  /* 0x000000000f087348 */ /* 0x000fea0003c00000 */
[----:B------:R0:W1:Y:S02]  /*2d640*/  SHFL.IDX P6, R14, R13, R12, R11 ;  /* 0x0000000c0d0e7389 */ /* 0x00006400000c000b */
[----:B01----:R-:W-:Y:S01]  /*2d650*/  ENDCOLLECTIVE ;  /* 0x000000000000791b */ /* 0x003fe20003800000 */
.L_x_981:
[----:B------:R-:W-:Y:S01]  /*2d660*/  MOV R13, R63 ;  /* 0x0000003f000d7202 */ /* 0x000fe20000000f00 */
[----:B------:R-:W-:Y:S02]  /*2d670*/  IMAD.MOV.U32 R12, RZ, RZ, R2 ;  /* 0x000000ffff0c7224 */ /* 0x000fe400078e0002 */
[----:B------:R-:W-:-:S07]  /*2d680*/  IMAD.MOV.U32 R105, RZ, RZ, R14 ;  /* 0x000000ffff697224 */ /* 0x000fce00078e000e */
[----:B------:R-:W-:Y:S05]  /*2d690*/  WARPSYNC.COLLECTIVE R15, `(.L_x_982) ;  /* 0x000000000f087348 */ /* 0x000fea0003c00000 */
[----:B------:R0:W1:Y:S02]  /*2d6a0*/  SHFL.IDX P6, R14, R13, R12, R11 ;  /* 0x0000000c0d0e7389 */ /* 0x00006400000c000b */
[----:B01----:R-:W-:Y:S01]  /*2d6b0*/  ENDCOLLECTIVE ;  /* 0x000000000000791b */ /* 0x003fe20003800000 */
.L_x_982:
[----:B------:R-:W-:Y:S02]  /*2d6c0*/  IMAD.MOV.U32 R13, RZ, RZ, R59 ;  /* 0x000000ffff0d7224 */ /* 0x000fe400078e003b */
[----:B------:R-:W-:-:S07]  /*2d6d0*/  IMAD.MOV.U32 R63, RZ, RZ, R14 ;  /* 0x000000ffff3f7224 */ /* 0x000fce00078e000e */
[----:B------:R-:W-:Y:S05]  /*2d6e0*/  WARPSYNC.COLLECTIVE R15, `(.L_x_983) ;  /* 0x000000000f087348 */ /* 0x000fea0003c00000 */
[----:B------:R0:W1:Y:S02]  /*2d6f0*/  SHFL.IDX P6, R14, R13, R12, R11 ;  /* 0x0000000c0d0e7389 */ /* 0x00006400000c000b */
[----:B01----:R-:W-:Y:S01]  /*2d700*/  ENDCOLLECTIVE ;  /* 0x000000000000791b */ /* 0x003fe20003800000 */
.L_x_983:
        /* <DEDUP_REMOVED lines=8> */
.L_x_984:
[----:B------:R-:W-:Y:S02]  /*2d790*/  SEL R40, R105, R59, P0 ;  /* 0x0000003b69287207 */ /* 0x000fe40000000000 */
[----:B------:R-:W-:Y:S01]  /*2d7a0*/  SEL R59, R59, R105, P0 ;  /* 0x000000693b3b7207 */ /* 0x000fe20000000000 */
[----:B------:R-:W-:Y:S02]  /*2d7b0*/  IMAD.MOV.U32 R13, RZ, RZ, R62 ;  /* 0x000000ffff0d7224 */ /* 0x000fe400078e003e */
[----:B------:R-:W-:-:S07]  /*2d7c0*/  IMAD.MOV.U32 R117, RZ, RZ, R14 ;  /* 0x000000ffff757224 */ /* 0x000fce00078e000e */
[----:B------:R-:W-:Y:S05]  /*2d7d0*/  WARPSYNC.COLLECTIVE R15, `(.L_x_985) ;  /* 0x000000000f087348 */ /* 0x000fea0003c00000 */
[----:B------:R0:W1:Y:S02]  /*2d7e0*/  SHFL.IDX P6, R14, R13, R12, R11 ;  /* 0x0000000c0d0e7389 */ /* 0x00006400000c000b */
[----:B01----:R-:W-:Y:S01]  /*2d7f0*/  ENDCOLLECTIVE ;  /* 0x000000000000791b */ /* 0x003fe20003800000 */
.L_x_985:
[----:B------:R-:W-:Y:S01]  /*2d800*/  MOV R13, R70 ;  /* 0x00000046000d7202 */ /* 0x000fe20000000f00 */
[----:B------:R-:W-:Y:S02]  /*2d810*/  IMAD.MOV.U32 R12, RZ, RZ, R2 ;  /* 0x000000ffff0c7224 */ /* 0x000fe400078e0002 */
[----:B------:R-:W-:-:S07]  /*2d820*/  IMAD.MOV.U32 R113, RZ, RZ, R14 ;  /* 0x000000ffff717224 */ /* 0x000fce00078e000e */
[----:B------:R-:W-:Y:S05]  /*2d830*/  WARPSYNC.COLLECTIVE R15, `(.L_x_986) ;  /* 0x000000000f087348 */ /* 0x000fea0003c00000 */
[----:B------:R0:W1:Y:S02]  /*2d840*/  SHFL.IDX P6, R14, R13, R12, R11 ;  /* 0x0000000c0d0e7389 */ /* 0x00006400000c000b */
[----:B01----:R-:W-:Y:S01]  /*2d850*/  ENDCOLLECTIVE ;  /* 0x000000000000791b */ /* 0x003fe20003800000 */
.L_x_986:
[----:B------:R-:W-:Y:S02]  /*2d860*/  IMAD.MOV.U32 R13, RZ, RZ, R109 ;  /* 0x000000ffff0d7224 */ /* 0x000fe400078e006d */
[----:B------:R-:W-:-:S07]  /*2d870*/  IMAD.MOV.U32 R70, RZ, RZ, R14 ;  /* 0x000000ffff467224 */ /* 0x000fce00078e000e */
[----:B------:R-:W-:Y:S05]  /*2d880*/  WARPSYNC.COLLECTIVE R15, `(.L_x_987) ;  /* 0x000000000f087348 */ /* 0x000fea0003c00000 */
[----:B------:R0:W1:Y:S02]  /*2d890*/  SHFL.IDX P6, R14, R13, R12, R11 ;  /* 0x0000000c0d0e7389 */ /* 0x00006400000c000b */
[----:B01----:R-:W-:Y:S01]  /*2d8a0*/  ENDCOLLECTIVE ;  /* 0x000000000000791b */ /* 0x003fe20003800000 */
.L_x_987:
        /* <DEDUP_REMOVED lines=8> */
.L_x_988:
[----:B------:R-:W-:Y:S02]  /*2d930*/  SEL R45, R113, R109, P0 ;  /* 0x0000006d712d7207 */ /* 0x000fe40000000000 */
[----:B------:R-:W-:Y:S01]  /*2d940*/  SEL R109, R109, R113, P0 ;  /* 0x000000716d6d7207 */ /* 0x000fe20000000000 */
[----:B------:R-:W-:Y:S02]  /*2d950*/  IMAD.MOV.U32 R13, RZ, RZ, R67 ;  /* 0x000000ffff0d7224 */ /* 0x000fe400078e0043 */
[----:B------:R-:W-:-:S07]  /*2d960*/  IMAD.MOV.U32 R71, RZ, RZ, R14 ;  /* 0x000000ffff477224 */ /* 0x000fce00078e000e */
[----:B------:R-:W-:Y:S05]  /*2d970*/  WARPSYNC.COLLECTIVE R15, `(.L_x_989) ;  /* 0x000000000f087348 */ /* 0x000fea0003c00000 */
[----:B------:R0:W1:Y:S02]  /*2d980*/  SHFL.IDX P6, R14, R13, R12, R11 ;  /* 0x0000000c0d0e7389 */ /* 0x00006400000c000b */
[----:B01----:R-:W-:Y:S01]  /*2d990*/  ENDCOLLECTIVE ;  /* 0x000000000000791b */ /* 0x003fe20003800000 */
.L_x_989:
[----:B------:R-:W-:Y:S01]  /*2d9a0*/  MOV R13, R78 ;  /* 0x0000004e000d7202 */ /* 0x000fe20000000f00 */
[----:B------:R-:W-:Y:S02]  /*2d9b0*/  IMAD.MOV.U32 R12, RZ, RZ, R2 ;  /* 0x000000ffff0c7224 */ /* 0x000fe400078e0002 */
[----:B------:R-:W-:-:S07]  /*2d9c0*/  IMAD.MOV.U32 R67, RZ, RZ, R14 ;  /* 0x000000ffff437224 */ /* 0x000fce00078e000e */
[----:B------:R-:W-:Y:S05]  /*2d9d0*/  WARPSYNC.COLLECTIVE R15, `(.L_x_990) ;  /* 0x000000000f087348 */ /* 0x000fea0003c00000 */
[----:B------:R0:W1:Y:S02]  /*2d9e0*/  SHFL.IDX P6, R14, R13, R12, R11 ;  /* 0x0000000c0d0e7389 */ /* 0x00006400000c000b */
[----:B01----:R-:W-:Y:S01]  /*2d9f0*/  ENDCOLLECTIVE ;  /* 0x000000000000791b */ /* 0x003fe20003800000 */
.L_x_990:
[----:B------:R-:W-:Y:S02]  /*2da00*/  IMAD.MOV.U32 R13, RZ, RZ, R74 ;  /* 0x000000ffff0d7224 */ /* 0x000fe400078e004a */
[----:B------:R-:W-:-:S07]  /*2da10*/  IMAD.MOV.U32 R78, RZ, RZ, R14 ;  /* 0x000000ffff4e7224 */ /* 0x000fce00078e000e */
[----:B------:R-:W-:Y:S05]  /*2da20*/  WARPSYNC.COLLECTIVE R15, `(.L_x_991) ;  /* 0x000000000f087348 */ /* 0x000fea0003c00000 */
[----:B------:R0:W1:Y:S02]  /*2da30*/  SHFL.IDX P6, R14, R13, R12, R11 ;  /* 0x0000000c0d0e7389 */ /* 0x00006400000c000b */
[----:B01----:R-:W-:Y:S01]  /*2da40*/  ENDCOLLECTIVE ;  /* 0x000000000000791b */ /* 0x003fe20003800000 */
.L_x_991:
        /* <DEDUP_REMOVED lines=8> */
.L_x_992:
[----:B------:R-:W-:Y:S02]  /*2dad0*/  SEL R47, R67, R74, P0 ;  /* 0x0000004a432f7207 */ /* 0x000fe40000000000 */
[----:B------:R-:W-:Y:S01]  /*2dae0*/  SEL R67, R74, R67, P0 ;  /* 0x000000434a437207 */ /* 0x000fe20000000000 */
[----:B------:R-:W-:Y:S02]  /*2daf0*/  IMAD.MOV.U32 R13, RZ, RZ, R75 ;  /* 0x000000ffff0d7224 */ /* 0x000fe400078e004b */
[----:B------:R-:W-:-:S07]  /*2db00*/  IMAD.MOV.U32 R79, RZ, RZ, R14 ;  /* 0x000000ffff4f7224 */ /* 0x000fce00078e000e */
[----:B------:R-:W-:Y:S05]  /*2db10*/  WARPSYNC.COLLECTIVE R15, `(.L_x_993) ;  /* 0x000000000f087348 */ /* 0x000fea0003c00000 */
[----:B------:R0:W1:Y:S02]  /*2db20*/  SHFL.IDX P6, R14, R13, R12, R11 ;  /* 0x0000000c0d0e7389 */ /* 0x00006400000c000b */
[----:B01----:R-:W-:Y:S01]  /*2db30*/  ENDCOLLECTIVE ;  /* 0x000000000000791b */ /* 0x003fe20003800000 */
.L_x_993:
[----:B------:R-:W-:Y:S01]  /*2db40*/  MOV R13, R86 ;  /* 0x00000056000d7202 */ /* 0x000fe20000000f00 */
[----:B------:R-:W-:Y:S02]  /*2db50*/  IMAD.MOV.U32 R12, RZ, RZ, R2 ;  /* 0x000000ffff0c7224 */ /* 0x000fe400078e0002 */
[----:B------:R-:W-:-:S07]  /*2db60*/  IMAD.MOV.U32 R75, RZ, RZ, R14 ;  /* 0x000000ffff4b7224 */ /* 0x000fce00078e000e */
[----:B------:R-:W-:Y:S05]  /*2db70*/  WARPSYNC.COLLECTIVE R15, `(.L_x_994) ;  /* 0x000000000f087348 */ /* 0x000fea0003c00000 */
[----:B------:R0:W1:Y:S02]  /*2db80*/  SHFL.IDX P6, R14, R13, R12, R11 ;  /* 0x0000000c0d0e7389 */ /* 0x00006400000c000b */
[----:B01----:R-:W-:Y:S01]  /*2db90*/  ENDCOLLECTIVE ;  /* 0x000000000000791b */ /* 0x003fe20003800000 */
.L_x_994:
[----:B------:R-:W-:Y:S02]  /*2dba0*/  IMAD.MOV.U32 R13, RZ, RZ, R82 ;  /* 0x000000ffff0d7224 */ /* 0x000fe400078e0052 */
[----:B------:R-:W-:-:S07]  /*2dbb0*/  IMAD.MOV.U32 R86, RZ, RZ, R14 ;  /* 0x000000ffff567224 */ /* 0x000fce00078e000e */
[----:B------:R-:W-:Y:S05]  /*2dbc0*/  WARPSYNC.COLLECTIVE R15, `(.L_x_995) ;  /* 0x000000000f087348 */ /* 0x000fea0003c00000 */
[----:B------:R0:W1:Y:S02]  /*2dbd0*/  SHFL.IDX P6, R14, R13, R12, R11 ;  /* 0x0000000c0d0e7389 */ /* 0x00006400000c000b */
[----:B01----:R-:W-:Y:S01]  /*2dbe0*/  ENDCOLLECTIVE ;  /* 0x000000000000791b */ /* 0x003fe20003800000 */
.L_x_995:
        /* <DEDUP_REMOVED lines=8> */
.L_x_996:
[----:B------:R-:W-:Y:S02]  /*2dc70*/  SEL R49, R75, R82, P0 ;  /* 0x000000524b317207 */ /* 0x000fe40000000000 */
[----:B------:R-:W-:Y:S01]  /*2dc80*/  SEL R75, R82, R75, P0 ;  /* 0x0000004b524b7207 */ /* 0x000fe20000000000 */
[----:B------:R-:W-:Y:S02]  /*2dc90*/  IMAD.MOV.U32 R13, RZ, RZ, R83 ;  /* 0x000000ffff0d7224 */ /* 0x000fe400078e0053 */
[----:B------:R-:W-:-:S07]  /*2dca0*/  IMAD.MOV.U32 R87, RZ, RZ, R14 ;  /* 0x000000ffff577224 */ /* 0x000fce00078e000e */
[----:B------:R-:W-:Y:S05]  /*2dcb0*/  WARPSYNC.COLLECTIVE R15, `(.L_x_997) ;  /* 0x000000000f087348 */ /* 0x000fea0003c00000 */
[----:B------:R0:W1:Y:S02]  /*2dcc0*/  SHFL.IDX P6, R14, R13, R12, R11 ;  /* 0x0000000c0d0e7389 */ /* 0x00006400000c000b */
[----:B01----:R-:W-:Y:S01]  /*2dcd0*/  ENDCOLLECTIVE ;  /* 0x000000000000791b */ /* 0x003fe20003800000 */
.L_x_997:
[----:B------:R-:W-:Y:S01]  /*2dce0*/  MOV R13, R95 ;  /* 0x0000005f000d7202 */ /* 0x000fe20000000f00 */
[----:B------:R-:W-:Y:S02]  /*2dcf0*/  IMAD.MOV.U32 R12, RZ, RZ, R2 ;  /* 0x000000ffff0c7224 */ /* 0x000fe400078e0002 */
[----:B------:R-:W-:-:S07]  /*2dd00*/  IMAD.MOV.U32 R83, RZ, RZ, R14 ;  /* 0x000000ffff537224 */ /* 0x000fce00078e000e */
[----:B------:R-:W-:Y:S05]  /*2dd10*/  WARPSYNC.COLLECTIVE R15, `(.L_x_998) ;  /* 0x000000000f087348 */ /* 0x000fea0003c00000 */
[----:B------:R0:W1:Y:S02]  /*2dd20*/  SHFL.IDX P6, R14, R13, R12, R11 ;  /* 0x0000000c0d0e7389 */ /* 0x00006400000c000b */
[----:B01----:R-:W-:Y:S01]  /*2dd30*/  ENDCOLLECTIVE ;  /* 0x000000000000791b */ /* 0x003fe20003800000 */
.L_x_998:
[----:B------:R-:W-:Y:S02]  /*2dd40*/  IMAD.MOV.U32 R13, RZ, RZ, R90 ;  /* 0x000000ffff0d7224 */ /* 0x000fe400078e005a */
[----:B------:R-:W-:-:S07]  /*2dd50*/  IMAD.MOV.U32 R95, RZ, RZ, R14 ;  /* 0x000000ffff5f7224 */ /* 0x000fce00078e000e */
[----:B------:R-:W-:Y:S05]  /*2dd60*/  WARPSYNC.COLLECTIVE R15, `(.L_x_999) ;  /* 0x000000000f087348 */ /* 0x000fea0003c00000 */
[----:B------:R0:W1:Y:S02]  /*2dd70*/  SHFL.IDX P6, R14, R13, R12, R11 ;  /* 0x0000000c0d0e7389 */ /* 0x00006400000c000b */
[----:B01----:R-:W-:Y:S01]  /*2dd80*/  ENDCOLLECTIVE ;  /* 0x000000000000791b */ /* 0x003fe20003800000 */
.L_x_999:
        /* <DEDUP_REMOVED lines=8> */
.L_x_1000:
[----:B------:R-:W-:Y:S02]  /*2de10*/  SEL R51, R83, R90, P0 ;  /* 0x0000005a53337207 */ /* 0x000fe40000000000 */
[----:B------:R-:W-:Y:S01]  /*2de20*/  SEL R83, R90, R83, P0 ;  /* 0x000000535a537207 */ /* 0x000fe20000000000 */
[----:B------:R-:W-:Y:S02]  /*2de30*/  IMAD.MOV.U32 R13, RZ, RZ, R121 ;  /* 0x000000ffff0d7224 */ /* 0x000fe400078e0079 */
[----:B------:R-:W-:-:S07]  /*2de40*/  IMAD.MOV.U32 R91, RZ, RZ, R14 ;  /* 0x000000ffff5b7224 */ /* 0x000fce00078e000e */
[----:B------:R-:W-:Y:S05]  /*2de50*/  WARPSYNC.COLLECTIVE R15, `(.L_x_1001) ;  /* 0x000000000f087348 */ /* 0x000fea0003c00000 */
[----:B------:R0:W1:Y:S02]  /*2de60*/  SHFL.IDX P6, R14, R13, R12, R11 ;  /* 0x0000000c0d0e7389 */ /* 0x00006400000c000b */
[----:B01----:R-:W-:Y:S01]  /*2de70*/  ENDCOLLECTIVE ;  /* 0x000000000000791b */ /* 0x003fe20003800000 */
.L_x_1001:
[----:B------:R-:W-:Y:S01]  /*2de80*/  MOV R13, R102 ;  /* 0x00000066000d7202 */ /* 0x000fe20000000f00 */
[----:B------:R-:W-:Y:S02]  /*2de90*/  IMAD.MOV.U32 R12, RZ, RZ, R2 ;  /* 0x000000ffff0c7224 */ /* 0x000fe400078e0002 */
[----:B------:R-:W-:-:S07]  /*2dea0*/  IMAD.MOV.U32 R103, RZ, RZ, R14 ;  /* 0x000000ffff677224 */ /* 0x000fce00078e000e */
[----:B------:R-:W-:Y:S05]  /*2deb0*/  WARPSYNC.COLLECTIVE R15, `(.L_x_1002) ;  /* 0x000000000f087348 */ /* 0x000fea0003c00000 */
[----:B------:R0:W1:Y:S02]  /*2dec0*/  SHFL.IDX P6, R14, R13, R12, R11 ;  /* 0x0000000c0d0e7389 */ /* 0x00006400000c000b */
[----:B01----:R-:W-:Y:S01]  /*2ded0*/  ENDCOLLECTIVE ;  /* 0x000000000000791b */ /* 0x003fe20003800000 */
.L_x_1002:
[----:B------:R-:W-:Y:S02]  /*2dee0*/  IMAD.MOV.U32 R13, RZ, RZ, R99 ;  /* 0x000000ffff0d7224 */ /* 0x000fe400078e0063 */
[----:B------:R-:W-:-:S07]  /*2def0*/  IMAD.MOV.U32 R102, RZ, RZ, R14 ;  /* 0x000000ffff667224 */ /* 0x000fce00078e000e */
[----:B------:R-:W-:Y:S05]  /*2df00*/  WARPSYNC.COLLECTIVE R15, `(.L_x_1003) ;  /* 0x000000000f087348 */ /* 0x000fea0003c00000 */
[----:B------:R0:W1:Y:S02]  /*2df10*/  SHFL.IDX P6, R14, R13, R12, R11 ;  /* 0x0000000c0d0e7389 */ /* 0x00006400000c000b */
[----:B01----:R-:W-:Y:S01]  /*2df20*/  ENDCOLLECTIVE ;  /* 0x000000000000791b */ /* 0x003fe20003800000 */
.L_x_1003:
        /* <DEDUP_REMOVED lines=8> */
.L_x_1004:
[----:B------:R-:W-:Y:S02]  /*2dfb0*/  SEL R53, R103, R99, P0 ;  /* 0x0000006367357207 */ /* 0x000fe40000000000 */
[----:B------:R-:W-:Y:S01]  /*2dfc0*/  SEL R99, R99, R103, P0 ;  /* 0x0000006763637207 */ /* 0x000fe20000000000 */
[----:B------:R-:W-:Y:S02]  /*2dfd0*/  IMAD.MOV.U32 R13, RZ, RZ, R125 ;  /* 0x000000ffff0d7224 */ /* 0x000fe400078e007d */
[----:B------:R-:W-:-:S07]  /*2dfe0*/  IMAD.MOV.U32 R98, RZ, RZ, R14 ;  /* 0x000000ffff627224 */ /* 0x000fce00078e000e */
[----:B------:R-:W-:Y:S05]  /*2dff0*/  WARPSYNC.COLLECTIVE R15, `(.L_x_1005) ;  /* 0x000000000f087348 */ /* 0x000fea0003c00000 */
[----:B------:R0:W1:Y:S02]  /*2e000*/  SHFL.IDX P6, R14, R13, R12, R11 ;  /* 0x0000000c0d0e7389 */ /* 0x00006400000c000b */
[----:B01----:R-:W-:Y:S01]  /*2e010*/  ENDCOLLECTIVE ;  /* 0x000000000000791b */ /* 0x003fe20003800000 */
.L_x_1005:
[----:B------:R-:W-:Y:S01]  /*2e020*/  MOV R13, R110 ;  /* 0x0000006e000d7202 */ /* 0x000fe20000000f00 */
[----:B------:R-:W-:Y:S02]  /*2e030*/  IMAD.MOV.U32 R12, RZ, RZ, R2 ;  /* 0x000000ffff0c7224 */ /* 0x000fe400078e0002 */
[----:B------:R-:W-:-:S07]  /*2e040*/  IMAD.MOV.U32 R107, RZ, RZ, R14 ;  /* 0x000000ffff6b7224 */ /* 0x000fce00078e000e */
[----:B------:R-:W-:Y:S05]  /*2e050*/  WARPSYNC.COLLECTIVE R15, `(.L_x_1006) ;  /* 0x000000000f087348 */ /* 0x000fea0003c00000 */
[----:B------:R0:W1:Y:S02]  /*2e060*/  SHFL.IDX P6, R14, R13, R12, R11 ;  /* 0x0000000c0d0e7389 */ /* 0x00006400000c000b */
[----:B01----:R-:W-:Y:S01]  /*2e070*/  ENDCOLLECTIVE ;  /* 0x000000000000791b */ /* 0x003fe20003800000 */
.L_x_1006:
[----:B------:R-:W-:Y:S02]  /*2e080*/  IMAD.MOV.U32 R13, RZ, RZ, R106 ;  /* 0x000000ffff0d7224 */ /* 0x000fe400078e006a */
[----:B------:R-:W-:-:S07]  /*2e090*/  IMAD.MOV.U32 R110, RZ, RZ, R14 ;  /* 0x000000ffff6e7224 */ /* 0x000fce00078e000e */
[----:B------:R-:W-:Y:S05]  /*2e0a0*/  WARPSYNC.COLLECTIVE R15, `(.L_x_1007) ;  /* 0x000000000f087348 */ /* 0x000fea0003c00000 */
[----:B------:R0:W1:Y:S02]  /*2e0b0*/  SHFL.IDX P6, R14, R13, R12, R11 ;  /* 0x0000000c0d0e7389 */ /* 0x00006400000c000b */
[----:B01----:R-:W-:Y:S01]  /*2e0c0*/  ENDCOLLECTIVE ;  /* 0x000000000000791b */ /* 0x003fe20003800000 */
.L_x_1007:
        /* <DEDUP_REMOVED lines=8> */
.L_x_1008:
[----:B------:R-:W-:Y:S02]  /*2e150*/  SEL R60, R107, R106, P0 ;  /* 0x0000006a6b3c7207 */ /* 0x000fe40000000000 */
[----:B------:R-:W-:Y:S01]  /*2e160*/  SEL R106, R106, R107, P0 ;  /* 0x0000006b6a6a7207 */ /* 0x000fe20000000000 */
[----:B------:R-:W-:Y:S02]  /*2e170*/  IMAD.MOV.U32 R13, RZ, RZ, R111 ;  /* 0x000000ffff0d7224 */ /* 0x000fe400078e006f */
[----:B------:R-:W-:-:S07]  /*2e180*/  IMAD.MOV.U32 R115, RZ, RZ, R14 ;  /* 0x000000ffff737224 */ /* 0x000fce00078e000e */
[----:B------:R-:W-:Y:S05]  /*2e190*/  WARPSYNC.COLLECTIVE R15, `(.L_x_1009) ;  /* 0x000000000f087348 */ /* 0x000fea0003c00000 */
[----:B------:R0:W1:Y:S02]  /*2e1a0*/  SHFL.IDX P6, R14, R13, R12, R11 ;  /* 0x0000000c0d0e7389 */ /* 0x00006400000c000b */
[----:B01----:R-:W-:Y:S01]  /*2e1b0*/  ENDCOLLECTIVE ;  /* 0x000000000000791b */ /* 0x003fe20003800000 */
.L_x_1009:
[----:B------:R-:W-:Y:S01]  /*2e1c0*/  MOV R13, R118 ;  /* 0x00000076000d7202 */ /* 0x000fe20000000f00 */
[----:B------:R-:W-:Y:S02]  /*2e1d0*/  IMAD.MOV.U32 R12, RZ, RZ, R2 ;  /* 0x000000ffff0c7224 */ /* 0x000fe400078e0002 */
[----:B------:R-:W-:-:S07]  /*2e1e0*/  IMAD.MOV.U32 R114, RZ, RZ, R14 ;  /* 0x000000ffff727224 */ /* 0x000fce00078e000e */
[----:B------:R-:W-:Y:S05]  /*2e1f0*/  WARPSYNC.COLLECTIVE R15, `(.L_x_1010) ;  /* 0x000000000f087348 */ /* 0x000fea0003c00000 */
[----:B------:R0:W1:Y:S02]  /*2e200*/  SHFL.IDX P6, R14, R13, R12, R11 ;  /* 0x0000000c0d0e7389 */ /* 0x00006400000c000b */
[----:B01----:R-:W-:Y:S01]  /*2e210*/  ENDCOLLECTIVE ;  /* 0x000000000000791b */ /* 0x003fe20003800000 */
.L_x_1010:
[----:B------:R-:W-:Y:S02]  /*2e220*/  IMAD.MOV.U32 R13, RZ, RZ, R129 ;  /* 0x000000ffff0d7224 */ /* 0x000fe400078e0081 */
[----:B------:R-:W-:-:S07]  /*2e230*/  IMAD.MOV.U32 R118, RZ, RZ, R14 ;  /* 0x000000ffff767224 */ /* 0x000fce00078e000e */
[----:B------:R-:W-:Y:S05]  /*2e240*/  WARPSYNC.COLLECTIVE R15, `(.L_x_1011) ;  /* 0x000000000f087348 */ /* 0x000fea0003c00000 */
[----:B------:R0:W1:Y:S02]  /*2e250*/  SHFL.IDX P6, R14, R13, R12, R11 ;  /* 0x0000000c0d0e7389 */ /* 0x00006400000c000b */
[----:B01----:R-:W-:Y:S01]  /*2e260*/  ENDCOLLECTIVE ;  /* 0x000000000000791b */ /* 0x003fe20003800000 */
.L_x_1011:
        /* <DEDUP_REMOVED lines=8> */
.L_x_1012:
[----:B------:R-:W-:Y:S02]  /*2e2f0*/  SEL R64, R114, R111, P0 ;  /* 0x0000006f72407207 */ /* 0x000fe40000000000 */
[----:B------:R-:W-:Y:S01]  /*2e300*/  SEL R111, R111, R114, P0 ;  /* 0x000000726f6f7207 */ /* 0x000fe20000000000 */
[----:B------:R-:W-:Y:S02]  /*2e310*/  IMAD.MOV.U32 R13, RZ, RZ, R119 ;  /* 0x000000ffff0d7224 */ /* 0x000fe400078e0077 */
[----:B------:R-:W-:-:S07]  /*2e320*/  IMAD.MOV.U32 R122, RZ, RZ, R14 ;  /* 0x000000ffff7a7224 */ /* 0x000fce00078e000e */
[----:B------:R-:W-:Y:S05]  /*2e330*/  WARPSYNC.COLLECTIVE R15, `(.L_x_1013) ;  /* 0x000000000f087348 */ /* 0x000fea0003c00000 */
[----:B------:R0:W1:Y:S02]  /*2e340*/  SHFL.IDX P6, R14, R13, R12, R11 ;  /* 0x0000000c0d0e7389 */ /* 0x00006400000c000b */
[----:B01----:R-:W-:Y:S01]  /*2e350*/  ENDCOLLECTIVE ;  /* 0x000000000000791b */ /* 0x003fe20003800000 */
.L_x_1013:
[----:B------:R-:W-:Y:S01]  /*2e360*/  MOV R13, R126 ;  /* 0x0000007e000d7202 */ /* 0x000fe20000000f00 */
[----:B------:R-:W-:Y:S02]  /*2e370*/  IMAD.MOV.U32 R12, RZ, RZ, R2 ;  /* 0x000000ffff0c7224 */ /* 0x000fe400078e0002 */
[----:B------:R-:W-:-:S07]  /*2e380*/  IMAD.MOV.U32 R121, RZ, RZ, R14 ;  /* 0x000000ffff797224 */ /* 0x000fce00078e000e */
[----:B------:R-:W-:Y:S05]  /*2e390*/  WARPSYNC.COLLECTIVE R15, `(.L_x_1014) ;  /* 0x000000000f087348 */ /* 0x000fea0003c00000 */
[----:B------:R0:W1:Y:S02]  /*2e3a0*/  SHFL.IDX P6, R14, R13, R12, R11 ;  /* 0x0000000c0d0e7389 */ /* 0x00006400000c000b */
[----:B01----:R-:W-:Y:S01]  /*2e3b0*/  ENDCOLLECTIVE ;  /* 0x000000000000791b */ /* 0x003fe20003800000 */
.L_x_1014:
[----:B------:R-:W-:Y:S02]  /*2e3c0*/  IMAD.MOV.U32 R13, RZ, RZ, R123 ;  /* 0x000000ffff0d7224 */ /* 0x000fe400078e007b */
[----:B------:R-:W-:-:S07]  /*2e3d0*/  IMAD.MOV.U32 R126, RZ, RZ, R14 ;  /* 0x000000ffff7e7224 */ /* 0x000fce00078e000e */
[----:B------:R-:W-:Y:S05]  /*2e3e0*/  WARPSYNC.COLLECTIVE R15, `(.L_x_1015) ;  /* 0x000000000f087348 */ /* 0x000fea0003c00000 */
[----:B------:R0:W1:Y:S02]  /*2e3f0*/  SHFL.IDX P6, R14, R13, R12, R11 ;  /* 0x0000000c0d0e7389 */ /* 0x00006400000c000b */
[----:B01----:R-:W-:Y:S01]  /*2e400*/  ENDCOLLECTIVE ;  /* 0x000000000000791b */ /* 0x003fe20003800000 */
.L_x_1015:
        /* <DEDUP_REMOVED lines=8> */
.L_x_1016:
[----:B------:R-:W-:Y:S02]  /*2e490*/  SEL R72, R121, R119, P0 ;  /* 0x0000007779487207 */ /* 0x000fe40000000000 */
[----:B------:R-:W-:Y:S01]  /*2e4a0*/  SEL R119, R119, R121, P0 ;  /* 0x0000007977777207 */ /* 0x000fe20000000000 */
[----:B------:R-:W-:Y:S02]  /*2e4b0*/  IMAD.MOV.U32 R13, RZ, RZ, R127 ;  /* 0x000000ffff0d7224 */ /* 0x000fe400078e007f */
[----:B------:R-:W-:-:S07]  /*2e4c0*/  IMAD.MOV.U32 R125, RZ, RZ, R14 ;  /* 0x000000ffff7d7224 */ /* 0x000fce00078e000e */
[----:B------:R-:W-:Y:S05]  /*2e4d0*/  WARPSYNC.COLLECTIVE R15, `(.L_x_1017) ;  /* 0x000000000f087348 */ /* 0x000fea0003c00000 */
[----:B------:R0:W1:Y:S02]  /*2e4e0*/  SHFL.IDX P6, R14, R13, R12, R11 ;  /* 0x0000000c0d0e7389 */ /* 0x00006400000c000b */
[----:B01----:R-:W-:Y:S01]  /*2e4f0*/  ENDCOLLECTIVE ;  /* 0x000000000000791b */ /* 0x003fe20003800000 */
.L_x_1017:
[----:B------:R-:W-:Y:S01]  /*2e500*/  MOV R13, R134 ;  /* 0x00000086000d7202 */ /* 0x000fe20000000f00 */
[----:B------:R-:W-:Y:S02]  /*2e510*/  IMAD.MOV.U32 R12, RZ, RZ, R2 ;  /* 0x000000ffff0c7224 */ /* 0x000fe400078e0002 */
[----:B------:R-:W-:-:S07]  /*2e520*/  IMAD.MOV.U32 R123, RZ, RZ, R14 ;  /* 0x000000ffff7b7224 */ /* 0x000fce00078e000e */
[----:B------:R-:W-:Y:S05]  /*2e530*/  WARPSYNC.COLLECTIVE R15, `(.L_x_1018) ;  /* 0x000000000f087348 */ /* 0x000fea0003c00000 */
[----:B------:R0:W1:Y:S02]  /*2e540*/  SHFL.IDX P6, R14, R13, R12, R11 ;  /* 0x0000000c0d0e7389 */ /* 0x00006400000c000b */
[----:B01----:R-:W-:Y:S01]  /*2e550*/  ENDCOLLECTIVE ;  /* 0x000000000000791b */ /* 0x003fe20003800000 */
.L_x_1018:
[----:B------:R-:W-:Y:S02]  /*2e560*/  IMAD.MOV.U32 R13, RZ, RZ, R131 ;  /* 0x000000ffff0d7224 */ /* 0x000fe400078e0083 */
[----:B------:R-:W-:-:S07]  /*2e570*/  IMAD.MOV.U32 R134, RZ, RZ, R14 ;  /* 0x000000ffff867224 */ /* 0x000fce00078e000e */
[----:B------:R-:W-:Y:S05]  /*2e580*/  WARPSYNC.COLLECTIVE R15, `(.L_x_1019) ;  /* 0x000000000f087348 */ /* 0x000fea0003c00000 */
[----:B------:R0:W1:Y:S02]  /*2e590*/  SHFL.IDX P6, R14, R13, R12, R11 ;  /* 0x0000000c0d0e7389 */ /* 0x00006400000c000b */
[----:B01----:R-:W-:Y:S01]  /*2e5a0*/  ENDCOLLECTIVE ;  /* 0x000000000000791b */ /* 0x003fe20003800000 */
.L_x_1019:
        /* <DEDUP_REMOVED lines=8> */
.L_x_1020:
[----:B------:R-:W-:Y:S02]  /*2e630*/  SEL R76, R123, R127, P0 ;  /* 0x0000007f7b4c7207 */ /* 0x000fe40000000000 */
[----:B------:R-:W-:Y:S01]  /*2e640*/  SEL R123, R127, R123, P0 ;  /* 0x0000007b7f7b7207 */ /* 0x000fe20000000000 */
[----:B------:R-:W-:Y:S02]  /*2e650*/  IMAD.MOV.U32 R13, RZ, RZ, R135 ;  /* 0x000000ffff0d7224 */ /* 0x000fe400078e0087 */
[----:B------:R-:W-:-:S07]  /*2e660*/  IMAD.MOV.U32 R133, RZ, RZ, R14 ;  /* 0x000000ffff857224 */ /* 0x000fce00078e000e */
[----:B------:R-:W-:Y:S05]  /*2e670*/  WARPSYNC.COLLECTIVE R15, `(.L_x_1021) ;  /* 0x000000000f087348 */ /* 0x000fea0003c00000 */
[----:B------:R0:W1:Y:S02]  /*2e680*/  SHFL.IDX P6, R14, R13, R12, R11 ;  /* 0x0000000c0d0e7389 */ /* 0x00006400000c000b */
[----:B01----:R-:W-:Y:S01]  /*2e690*/  ENDCOLLECTIVE ;  /* 0x000000000000791b */ /* 0x003fe20003800000 */
.L_x_1021:
[----:B------:R-:W-:Y:S01]  /*2e6a0*/  MOV R13, R142 ;  /* 0x0000008e000d7202 */ /* 0x000fe20000000f00 */
[----:B------:R-:W-:Y:S02]  /*2e6b0*/  IMAD.MOV.U32 R12, RZ, RZ, R2 ;  /* 0x000000ffff0c7224 */ /* 0x000fe400078e0002 */
[----:B------:R-:W-:-:S07]  /*2e6c0*/  IMAD.MOV.U32 R131, RZ, RZ, R14 ;  /* 0x000000ffff837224 */ /* 0x000fce00078e000e */
[----:B------:R-:W-:Y:S05]  /*2e6d0*/  WARPSYNC.COLLECTIVE R15, `(.L_x_1022) ;  /* 0x000000000f087348 */ /* 0x000fea0003c00000 */
[----:B------:R0:W1:Y:S02]  /*2e6e0*/  SHFL.IDX P6, R14, R13, R12, R11 ;  /* 0x0000000c0d0e7389 */ /* 0x00006400000c000b */
[----:B01----:R-:W-:Y:S01]  /*2e6f0*/  ENDCOLLECTIVE ;  /* 0x000000000000791b */ /* 0x003fe20003800000 */
.L_x_1022:
[----:B------:R-:W-:Y:S02]  /*2e700*/  IMAD.MOV.U32 R13, RZ, RZ, R138 ;  /* 0x000000ffff0d7224 */ /* 0x000fe400078e008a */
[----:B------:R-:W-:-:S07]  /*2e710*/  IMAD.MOV.U32 R130, RZ, RZ, R14 ;  /* 0x000000ffff827224 */ /* 0x000fce00078e000e */
[----:B------:R-:W-:Y:S05]  /*2e720*/  WARPSYNC.COLLECTIVE R15, `(.L_x_1023) ;  /* 0x000000000f087348 */ /* 0x000fea0003c00000 */
[----:B------:R0:W1:Y:S02]  /*2e730*/  SHFL.IDX P6, R14, R13, R12, R11 ;  /* 0x0000000c0d0e7389 */ /* 0x00006400000c000b */
[----:B01----:R-:W-:Y:S01]  /*2e740*/  ENDCOLLECTIVE ;  /* 0x000000000000791b */ /* 0x003fe20003800000 */
.L_x_1023:
        /* <DEDUP_REMOVED lines=8> */
.L_x_1024:
[----:B------:R-:W-:Y:S02]  /*2e7d0*/  SEL R80, R131, R129, P0 ;  /* 0x0000008183507207 */ /* 0x000fe40000000000 */
[----:B------:R-:W-:Y:S01]  /*2e7e0*/  SEL R129, R129, R131, P0 ;  /* 0x0000008381817207 */ /* 0x000fe20000000000 */
[----:B------:R-:W-:Y:S02]  /*2e7f0*/  IMAD.MOV.U32 R13, RZ, RZ, R208 ;  /* 0x000000ffff0d7224 */ /* 0x000fe400078e00d0 */
[----:B------:R-:W-:-:S07]  /*2e800*/  IMAD.MOV.U32 R66, RZ, RZ, R14 ;  /* 0x000000ffff427224 */ /* 0x000fce00078e000e */
[----:B------:R-:W-:Y:S05]  /*2e810*/  WARPSYNC.COLLECTIVE R15, `(.L_x_1025) ;  /* 0x000000000f087348 */ /* 0x000fea0003c00000 */
[----:B------:R0:W1:Y:S02]  /*2e820*/  SHFL.IDX P6, R14, R13, R12, R11 ;  /* 0x0000000c0d0e7389 */ /* 0x00006400000c000b */
[----:B01----:R-:W-:Y:S01]  /*2e830*/  ENDCOLLECTIVE ;  /* 0x000000000000791b */ /* 0x003fe20003800000 */
.L_x_1025:
[----:B------:R-:W-:Y:S01]  /*2e840*/  MOV R13, R150 ;  /* 0x00000096000d7202 */ /* 0x000fe20000000f00 */
[----:B------:R-:W-:Y:S01]  /*2e850*/  IMAD.MOV.U32 R12, RZ, RZ, R2 ;  /* 0x000000ffff0c7224 */ /* 0x000fe200078e0002 */
[----:B------:R-:W-:Y:S01]  /*2e860*/  MOV R2, RZ ;  /* 0x000000ff00027202 */ /* 0x000fe20000000f00 */
[----:B------:R-:W-:-:S07]  /*2e870*/  IMAD.MOV.U32 R62, RZ, RZ, R14 ;  /* 0x000000ffff3e7224 */ /* 0x000fce00078e000e */
[----:B------:R-:W-:Y:S05]  /*2e880*/  WARPSYNC.COLLECTIVE R15, `(.L_x_1026) ;  /* 0x000000000f087348 */ /* 0x000fea0003c00000 */
[----:B------:R0:W1:Y:S02]  /*2e890*/  SHFL.IDX P6, R14, R13, R12, R11 ;  /* 0x0000000c0d0e7389 */ /* 0x00006400000c000b */
[----:B01----:R-:W-:Y:S01]  /*2e8a0*/  ENDCOLLECTIVE ;  /* 0x000000000000791b */ /* 0x003fe20003800000 */
.L_x_1026:
[----:B------:R-:W-:Y:S02]  /*2e8b0*/  IMAD.MOV.U32 R13, RZ, RZ, R209 ;  /* 0x000000ffff0d7224 */ /* 0x000fe400078e00d1 */
[----:B------:R-:W-:-:S07]  /*2e8c0*/  IMAD.MOV.U32 R0, RZ, RZ, R14 ;  /* 0x000000ffff007224 */ /* 0x000fce00078e000e */
[----:B------:R-:W-:Y:S05]  /*2e8d0*/  WARPSYNC.COLLECTIVE R15, `(.L_x_1027) ;  /* 0x000000000f087348 */ /* 0x000fea0003c00000 */
[----:B------:R0:W1:Y:S02]  /*2e8e0*/  SHFL.IDX P6, R14, R13, R12, R11 ;  /* 0x0000000c0d0e7389 */ /* 0x00006400000c000b */
[----:B01----:R-:W-:Y:S01]  /*2e8f0*/  ENDCOLLECTIVE ;  /* 0x000000000000791b */ /* 0x003fe20003800000 */
.L_x_1027:
[----:B------:R-:W-:Y:S01]  /*2e900*/  IMAD.MOV.U32 R11, RZ, RZ, R14 ;  /* 0x000000ffff0b7224 */ /* 0x000fe200078e000e */
[----:B------:R-:W-:Y:S06]  /*2e910*/  BRA `(.L_x_1028) ;  /* 0xfffffed800207947 */ /* 0x000fec000383ffff */
.L_x_664:
[----:B------:R-:W-:Y:S02]  /*2e920*/  IMAD.MOV.U32 R13, RZ, RZ, R20 ;  /* 0x000000ffff0d7224 */ /* 0x000fe400078e0014 */
[----:B------:R-:W-:Y:S02]  /*2e930*/  IMAD.MOV.U32 R12, RZ, RZ, RZ ;  /* 0x000000ffff0c7224 */ /* 0x000fe400078e00ff */
[----:B------:R-:W-:Y:S02]  /*2e940*/  IMAD.MOV.U32 R11, RZ, RZ, 0x181f ;  /* 0x0000181fff0b7424 */ /* 0x000fe400078e00ff */
[----:B------:R-:W-:-:S07]  /*2e950*/  IMAD.MOV.U32 R15, RZ, RZ, -0x1 ;  /* 0xffffffffff0f7424 */ /* 0x000fce00078e00ff */
[----:B-----5:R-:W-:Y:S05]  /*2e960*/  WARPSYNC.COLLECTIVE R15, `(.L_x_1029) ;  /* 0x000000000f087348 */ /* 0x020fea0003c00000 */
[----:B------:R0:W1:Y:S02]  /*2e970*/  SHFL.IDX P6, R14, R13, R12, R11 ;  /* 0x0000000c0d0e7389 */ /* 0x00006400000c000b */
[----:B01---5:R-:W-:Y:S01]  /*2e980*/  ENDCOLLECTIVE ;  /* 0x000000000000791b */ /* 0x023fe20003800000 */
.L_x_1029:
[----:B------:R-:W-:Y:S01]  /*2e990*/  IMAD.MOV.U32 R13, RZ, RZ, R0 ;  /* 0x000000ffff0d7224 */ /* 0x000fe200078e0000 */
[----:B------:R-:W-:-:S07]  /*2e9a0*/  MOV R21, R14 ;  /* 0x0000000e00157202 */ /* 0x000fce0000000f00 */
[----:B------:R-:W-:Y:S05]  /*2e9b0*/  WARPSYNC.COLLECTIVE R15, `(.L_x_1030) ;  /* 0x000000000f087348 */ /* 0x000fea0003c00000 */
[----:B------:R0:W1:Y:S02]  /*2e9c0*/  SHFL.IDX P6, R14, R13, R12, R11 ;  /* 0x0000000c0d0e7389 */ /* 0x00006400000c000b */
[----:B01----:R-:W-:Y:S01]  /*2e9d0*/  ENDCOLLECTIVE ;  /* 0x000000000000791b */ /* 0x003fe20003800000 */
.L_x_1030:
[----:B------:R-:W-:Y:S05]  /*2e9e0*/  BRA `(.L_x_1031) ;  /* 0xfffffeec00447947 */ /* 0x000fea000383ffff */
.L_x_667:
[----:B------:R-:W-:Y:S01]  /*2e9f0*/  BSSY B1, `(.L_x_1032) ;  /* 0x0000008000017945 */ /* 0x000fe20003800000 */
[----:B-1----:R-:W-:Y:S01]  /*2ea00*/  IMAD.MOV.U32 R13, RZ, RZ, R20 ;  /* 0x000000ffff0d7224 */ /* 0x002fe200078e0014 */
[----:B------:R-:W-:Y:S01]  /*2ea10*/  MOV R15, 0xffffffff ;  /* 0xffffffff000f7802 */ /* 0x000fe20000000f00 */
[----:B------:R-:W-:Y:S02]  /*2ea20*/  IMAD.MOV.U32 R12, RZ, RZ, 0x1 ;  /* 0x00000001ff0c7424 */ /* 0x000fe400078e00ff */
[----:B------:R-:W-:-:S07]  /*2ea30*/  IMAD.MOV.U32 R11, RZ, RZ, 0x181f ;  /* 0x0000181fff0b7424 */ /* 0x000fce00078e00ff */
[----:B0-2--5:R-:W-:Y:S05]  /*2ea40*/  WARPSYNC.COLLECTIVE R15, `(.L_x_1033) ;  /* 0x000000000f087348 */ /* 0x025fea0003c00000 */
[----:B--2---:R1:W2:Y:S02]  /*2ea50*/  SHFL.IDX P6, R14, R13, R12, R11 ;  /* 0x0000000c0d0e7389 */ /* 0x0042a400000c000b */
[----:B012--5:R-:W-:Y:S01]  /*2ea60*/  ENDCOLLECTIVE ;  /* 0x000000000000791b */ /* 0x027fe20003800000 */
.L_x_1033:
[----:B------:R-:W-:Y:S05]  /*2ea70*/  BSYNC B1 ;  /* 0x0000000000017941 */ /* 0x000fea0003800000 */
.L_x_1032:
        /* <DEDUP_REMOVED lines=8> */
.L_x_1034:
[----:B------:R-:W-:Y:S05]  /*2eb00*/  BRA `(.L_x_1035) ;  /* 0xfffffeec00747947 */ /* 0x000fea000383ffff */
.L_x_670:
[----:B------:R-:W-:Y:S01]  /*2eb10*/  BSSY B1, `(.L_x_1036) ;  /* 0x0000008000017945 */ /* 0x000fe20003800000 */
[----:B------:R-:W-:Y:S02]  /*2eb20*/  IMAD.MOV.U32 R13, RZ, RZ, R20 ;  /* 0x000000ffff0d7224 */ /* 0x000fe400078e0014 */
[----:B------:R-:W-:Y:S02]  /*2eb30*/  IMAD.MOV.U32 R12, RZ, RZ, 0x2 ;  /* 0x00000002ff0c7424 */ /* 0x000fe400078e00ff */
[----:B------:R-:W-:Y:S02]  /*2eb40*/  IMAD.MOV.U32 R11, RZ, RZ, 0x181f ;  /* 0x0000181fff0b7424 */ /* 0x000fe400078e00ff */
[----:B------:R-:W-:-:S07]  /*2eb50*/  IMAD.MOV.U32 R15, RZ, RZ, -0x1 ;  /* 0xffffffffff0f7424 */ /* 0x000fce00078e00ff */
[----:B0123-5:R-:W-:Y:S05]  /*2eb60*/  WARPSYNC.COLLECTIVE R15, `(.L_x_1037) ;  /* 0x000000000f087348 */ /* 0x02ffea0003c00000 */
[----:B--2---:R2:W4:Y:S02]  /*2eb70*/  SHFL.IDX P6, R14, R13, R12, R11 ;  /* 0x0000000c0d0e7389 */ /* 0x00452400000c000b */
[----:B012345:R-:W-:Y:S01]  /*2eb80*/  ENDCOLLECTIVE ;  /* 0x000000000000791b */ /* 0x03ffe20003800000 */
.L_x_1037:
[----:B------:R-:W-:Y:S05]  /*2eb90*/  BSYNC B1 ;  /* 0x0000000000017941 */ /* 0x000fea0003800000 */
.L_x_1036:
        /* <DEDUP_REMOVED lines=8> */
.L_x_1038:
[----:B------:R-:W-:Y:S05]  /*2ec20*/  BRA `(.L_x_1039) ;  /* 0xfffffeec00a87947 */ /* 0x000fea000383ffff */
.L_x_673:
[----:B------:R-:W-:Y:S01]  /*2ec30*/  BSSY B1, `(.L_x_1040) ;  /* 0x0000008000017945 */ /* 0x000fe20003800000 */
[----:B------:R-:W-:Y:S01]  /*2ec40*/  MOV R13, R20 ;  /* 0x00000014000d7202 */ /* 0x000fe20000000f00 */
[----:B------:R-:W-:Y:S02]  /*2ec50*/  IMAD.MOV.U32 R12, RZ, RZ, 0x3 ;  /* 0x00000003ff0c7424 */ /* 0x000fe400078e00ff */
[----:B------:R-:W-:Y:S02]  /*2ec60*/  IMAD.MOV.U32 R11, RZ, RZ, 0x181f ;  /* 0x0000181fff0b7424 */ /* 0x000fe400078e00ff */
[----:B------:R-:W-:-:S07]  /*2ec70*/  IMAD.MOV.U32 R15, RZ, RZ, -0x1 ;  /* 0xffffffffff0f7424 */ /* 0x000fce00078e00ff */
[----:B012345:R-:W-:Y:S05]  /*2ec80*/  WARPSYNC.COLLECTIVE R15, `(.L_x_1041) ;  /* 0x000000000f087348 */ /* 0x03ffea0003c00000 */
[----:B----4-:R4:W0:Y:S02]  /*2ec90*/  SHFL.IDX P6, R14, R13, R12, R11 ;  /* 0x0000000c0d0e7389 */ /* 0x01082400000c000b */
[----:B012345:R-:W-:Y:S01]  /*2eca0*/  ENDCOLLECTIVE ;  /* 0x000000000000791b */ /* 0x03ffe20003800000 */
.L_x_1041:
[----:B------:R-:W-:Y:S05]  /*2ecb0*/  BSYNC B1 ;  /* 0x0000000000017941 */ /* 0x000fea0003800000 */
.L_x_1040:
        /* <DEDUP_REMOVED lines=8> */
.L_x_1042:
[----:B------:R-:W-:Y:S05]  /*2ed40*/  BRA `(.L_x_1043) ;  /* 0xfffffeec00dc7947 */ /* 0x000fea000383ffff */
.L_x_675:
[----:B------:R-:W-:Y:S01]  /*2ed50*/  IMAD.MOV.U32 R13, RZ, RZ, R2 ;  /* 0x000000ffff0d7224 */ /* 0x000fe200078e0002 */
[----:B------:R-:W-:Y:S01]  /*2ed60*/  MOV R12, RZ ;  /* 0x000000ff000c7202 */ /* 0x000fe20000000f00 */
[----:B------:R-:W-:Y:S02]  /*2ed70*/  IMAD.MOV.U32 R11, RZ, RZ, 0x1c1f ;  /* 0x00001c1fff0b7424 */ /* 0x000fe400078e00ff */
[----:B------:R-:W-:-:S07]  /*2ed80*/  IMAD.MOV.U32 R15, RZ, RZ, -0x1 ;  /* 0xffffffffff0f7424 */ /* 0x000fce00078e00ff */
[----:B------:R-:W-:Y:S05]  /*2ed90*/  WARPSYNC.COLLECTIVE R15, `(.L_x_1044) ;  /* 0x000000000f087348 */ /* 0x000fea0003c00000 */
[----:B------:R0:W1:Y:S02]  /*2eda0*/  SHFL.IDX P6, R14, R13, R12, R11 ;  /* 0x0000000c0d0e7389 */ /* 0x00006400000c000b */
[----:B01----:R-:W-:Y:S01]  /*2edb0*/  ENDCOLLECTIVE ;  /* 0x000000000000791b */ /* 0x003fe20003800000 */
.L_x_1044:
[----:B------:R-:W-:Y:S02]  /*2edc0*/  IMAD.MOV.U32 R13, RZ, RZ, R0 ;  /* 0x000000ffff0d7224 */ /* 0x000fe400078e0000 */
[----:B------:R-:W-:-:S07]  /*2edd0*/  IMAD.MOV.U32 R20, RZ, RZ, R14 ;  /* 0x000000ffff147224 */ /* 0x000fce00078e000e */
[----:B------:R-:W-:Y:S05]  /*2ede0*/  WARPSYNC.COLLECTIVE R15, `(.L_x_1045) ;  /* 0x000000000f087348 */ /* 0x000fea0003c00000 */
[----:B------:R0:W1:Y:S02]  /*2edf0*/  SHFL.IDX P6, R14, R13, R12, R11 ;  /* 0x0000000c0d0e7389 */ /* 0x00006400000c000b */
[----:B01----:R-:W-:Y:S01]  /*2ee00*/  ENDCOLLECTIVE ;  /* 0x000000000000791b */ /* 0x003fe20003800000 */
.L_x_1045:
[----:B------:R-:W-:Y:S01]  /*2ee10*/  MOV R11, R14 ;  /* 0x0000000e000b7202 */ /* 0x000fe20000000f00 */
[----:B------:R-:W-:Y:S06]  /*2ee20*/  BRA `(.L_x_1046) ;  /* 0xfffffef000c87947 */ /* 0x000fec000383ffff */
.L_x_678:
[----:B------:R-:W-:Y:S01]  /*2ee30*/  BSSY B1, `(.L_x_1047) ;  /* 0x0000008000017945 */ /* 0x000fe20003800000 */
[----:B---3--:R-:W-:Y:S02]  /*2ee40*/  IMAD.MOV.U32 R13, RZ, RZ, R2 ;  /* 0x000000ffff0d7224 */ /* 0x008fe400078e0002 */
[----:B------:R-:W-:Y:S02]  /*2ee50*/  IMAD.MOV.U32 R12, RZ, RZ, 0x1 ;  /* 0x00000001ff0c7424 */ /* 0x000fe400078e00ff */
[----:B--2---:R-:W-:Y:S02]  /*2ee60*/  IMAD.MOV.U32 R11, RZ, RZ, 0x1c1f ;  /* 0x00001c1fff0b7424 */ /* 0x004fe400078e00ff */
[----:B------:R-:W-:-:S07]  /*2ee70*/  IMAD.MOV.U32 R15, RZ, RZ, -0x1 ;  /* 0xffffffffff0f7424 */ /* 0x000fce00078e00ff */
[----:B01----:R-:W-:Y:S05]  /*2ee80*/  WARPSYNC.COLLECTIVE R15, `(.L_x_1048) ;  /* 0x000000000f087348 */ /* 0x003fea0003c00000 */
[----:B------:R2:W3:Y:S02]  /*2ee90*/  SHFL.IDX P6, R14, R13, R12, R11 ;  /* 0x0000000c0d0e7389 */ /* 0x0004e400000c000b */
[----:B0123--:R-:W-:Y:S01]  /*2eea0*/  ENDCOLLECTIVE ;  /* 0x000000000000791b */ /* 0x00ffe20003800000 */
.L_x_1048:
[----:B------:R-:W-:Y:S05]  /*2eeb0*/  BSYNC B1 ;  /* 0x0000000000017941 */ /* 0x000fea0003800000 */
.L_x_1047:
        /* <DEDUP_REMOVED lines=8> */
.L_x_1049:
[----:B------:R-:W-:Y:S01]  /*2ef40*/  MOV R0, R14 ;  /* 0x0000000e00007202 */ /* 0x000fe20000000f00 */
[----:B------:R-:W-:Y:S06]  /*2ef50*/  BRA `(.L_x_1050) ;  /* 0xffffff00009c7947 */ /* 0x000fec000383ffff */
.L_x_682:
[----:B------:R-:W-:Y:S02]  /*2ef60*/  IMAD.MOV.U32 R13, RZ, RZ, R10 ;  /* 0x000000ffff0d7224 */ /* 0x000fe400078e000a */
[----:B------:R-:W-:Y:S02]  /*2ef70*/  IMAD.MOV.U32 R12, RZ, RZ, RZ ;  /* 0x000000ffff0c7224 */ /* 0x000fe400078e00ff */
[----:B------:R-:W-:Y:S02]  /*2ef80*/  IMAD.MOV.U32 R11, RZ, RZ, 0x181f ;  /* 0x0000181fff0b7424 */ /* 0x000fe400078e00ff */
[----:B------:R-:W-:-:S07]  /*2ef90*/  IMAD.MOV.U32 R15, RZ, RZ, -0x1 ;  /* 0xffffffffff0f7424 */ /* 0x000fce00078e00ff */
[----:B------:R-:W-:Y:S05]  /*2efa0*/  WARPSYNC.COLLECTIVE R15, `(.L_x_1051) ;  /* 0x000000000f087348 */ /* 0x000fea0003c00000 */
[----:B------:R0:W1:Y:S02]  /*2efb0*/  SHFL.IDX P6, R14, R13, R12, R11 ;  /* 0x0000000c0d0e7389 */ /* 0x00006400000c000b */
[----:B01----:R-:W-:Y:S01]  /*2efc0*/  ENDCOLLECTIVE ;  /* 0x000000000000791b */ /* 0x003fe20003800000 */
.L_x_1051:
[----:B------:R-:W-:Y:S01]  /*2efd0*/  IMAD.MOV.U32 R13, RZ, RZ, R0 ;  /* 0x000000ffff0d7224 */ /* 0x000fe200078e0000 */
[----:B------:R-:W-:-:S07]  /*2efe0*/  MOV R9, R14 ;  /* 0x0000000e00097202 */ /* 0x000fce0000000f00 */
[----:B------:R-:W-:Y:S05]  /*2eff0*/  WARPSYNC.COLLECTIVE R15, `(.L_x_1052) ;  /* 0x000000000f087348 */ /* 0x000fea0003c00000 */
[----:B------:R0:W1:Y:S02]  /*2f000*/  SHFL.IDX P6, R14, R13, R12, R11 ;  /* 0x0000000c0d0e7389 */ /* 0x00006400000c000b */
[----:B01----:R-:W-:Y:S01]  /*2f010*/  ENDCOLLECTIVE ;  /* 0x000000000000791b */ /* 0x003fe20003800000 */
.L_x_1052:
[----:B------:R-:W-:Y:S05]  /*2f020*/  BRA `(.L_x_1053) ;  /* 0xffffff1800f87947 */ /* 0x000fea000383ffff */
.L_x_685:
[----:B------:R-:W-:Y:S01]  /*2f030*/  BSSY B1, `(.L_x_1054) ;  /* 0x0000008000017945 */ /* 0x000fe20003800000 */
[----:B------:R-:W-:Y:S01]  /*2f040*/  IMAD.MOV.U32 R13, RZ, RZ, R10 ;  /* 0x000000ffff0d7224 */ /* 0x000fe200078e000a */
[----:B------:R-:W-:Y:S01]  /*2f050*/  MOV R15, 0xffffffff ;  /* 0xffffffff000f7802 */ /* 0x000fe20000000f00 */
[----:B------:R-:W-:Y:S02]  /*2f060*/  IMAD.MOV.U32 R12, RZ, RZ, 0x1 ;  /* 0x00000001ff0c7424 */ /* 0x000fe400078e00ff */
[----:B------:R-:W-:-:S07]  /*2f070*/  IMAD.MOV.U32 R11, RZ, RZ, 0x181f ;  /* 0x0000181fff0b7424 */ /* 0x000fce00078e00ff */
[----:B012---:R-:W-:Y:S05]  /*2f080*/  WARPSYNC.COLLECTIVE R15, `(.L_x_1055) ;  /* 0x000000000f087348 */ /* 0x007fea0003c00000 */
[----:B--2---:R2:W3:Y:S02]  /*2f090*/  SHFL.IDX P6, R14, R13, R12, R11 ;  /* 0x0000000c0d0e7389 */ /* 0x0044e400000c000b */
[----:B0123--:R-:W-:Y:S01]  /*2f0a0*/  ENDCOLLECTIVE ;  /* 0x000000000000791b */ /* 0x00ffe20003800000 */
.L_x_1055:
[----:B------:R-:W-:Y:S05]  /*2f0b0*/  BSYNC B1 ;  /* 0x0000000000017941 */ /* 0x000fea0003800000 */
.L_x_1054:
        /* <DEDUP_REMOVED lines=8> */
.L_x_1056:
[----:B------:R-:W-:Y:S05]  /*2f140*/  BRA `(.L_x_1057) ;  /* 0xffffff1c002c7947 */ /* 0x000fea000383ffff */
.L_x_688:
[----:B------:R-:W-:Y:S01]  /*2f150*/  BSSY B1, `(.L_x_1058) ;  /* 0x0000008000017945 */ /* 0x000fe20003800000 */
[----:B------:R-:W-:Y:S02]  /*2f160*/  IMAD.MOV.U32 R13, RZ, RZ, R10 ;  /* 0x000000ffff0d7224 */ /* 0x000fe400078e000a */
[----:B------:R-:W-:Y:S02]  /*2f170*/  IMAD.MOV.U32 R12, RZ, RZ, 0x2 ;  /* 0x00000002ff0c7424 */ /* 0x000fe400078e00ff */
[----:B------:R-:W-:Y:S02]  /*2f180*/  IMAD.MOV.U32 R11, RZ, RZ, 0x181f ;  /* 0x0000181fff0b7424 */ /* 0x000fe400078e00ff */
[----:B------:R-:W-:-:S07]  /*2f190*/  IMAD.MOV.U32 R15, RZ, RZ, -0x1 ;  /* 0xffffffffff0f7424 */ /* 0x000fce00078e00ff */
[----:B0123--:R-:W-:Y:S05]  /*2f1a0*/  WARPSYNC.COLLECTIVE R15, `(.L_x_1059) ;  /* 0x000000000f087348 */ /* 0x00ffea0003c00000 */
[----:B--2---:R2:W4:Y:S02]  /*2f1b0*/  SHFL.IDX P6, R14, R13, R12, R11 ;  /* 0x0000000c0d0e7389 */ /* 0x00452400000c000b */
[----:B01234-:R-:W-:Y:S01]  /*2f1c0*/  ENDCOLLECTIVE ;  /* 0x000000000000791b */ /* 0x01ffe20003800000 */
.L_x_1059:
[----:B------:R-:W-:Y:S05]  /*2f1d0*/  BSYNC B1 ;  /* 0x0000000000017941 */ /* 0x000fea0003800000 */
.L_x_1058:
        /* <DEDUP_REMOVED lines=8> */
.L_x_1060:
[----:B------:R-:W-:Y:S05]  /*2f260*/  BRA `(.L_x_1061) ;  /* 0xffffff1c00607947 */ /* 0x000fea000383ffff */
.L_x_691:
[----:B------:R-:W-:Y:S01]  /*2f270*/  BSSY B1, `(.L_x_1062) ;  /* 0x0000008000017945 */ /* 0x000fe20003800000 */
[----:B------:R-:W-:Y:S01]  /*2f280*/  MOV R13, R10 ;  /* 0x0000000a000d7202 */ /* 0x000fe20000000f00 */
[----:B------:R-:W-:Y:S02]  /*2f290*/  IMAD.MOV.U32 R12, RZ, RZ, 0x3 ;  /* 0x00000003ff0c7424 */ /* 0x000fe400078e00ff */
[----:B------:R-:W-:Y:S02]  /*2f2a0*/  IMAD.MOV.U32 R11, RZ, RZ, 0x181f ;  /* 0x0000181fff0b7424 */ /* 0x000fe400078e00ff */
[----:B------:R-:W-:-:S07]  /*2f2b0*/  IMAD.MOV.U32 R15, RZ, RZ, -0x1 ;  /* 0xffffffffff0f7424 */ /* 0x000fce00078e00ff */
[----:B01234-:R-:W-:Y:S05]  /*2f2c0*/  WARPSYNC.COLLECTIVE R15, `(.L_x_1063) ;  /* 0x000000000f087348 */ /* 0x01ffea0003c00000 */
[----:B----4-:R4:W0:Y:S02]  /*2f2d0*/  SHFL.IDX P6, R14, R13, R12, R11 ;  /* 0x0000000c0d0e7389 */ /* 0x01082400000c000b */
[----:B01234-:R-:W-:Y:S01]  /*2f2e0*/  ENDCOLLECTIVE ;  /* 0x000000000000791b */ /* 0x01ffe20003800000 */
.L_x_1063:
[----:B------:R-:W-:Y:S05]  /*2f2f0*/  BSYNC B1 ;  /* 0x0000000000017941 */ /* 0x000fea0003800000 */
.L_x_1062:
        /* <DEDUP_REMOVED lines=8> */
.L_x_1064:
[----:B------:R-:W-:Y:S05]  /*2f380*/  BRA `(.L_x_1065) ;  /* 0xffffff1c00947947 */ /* 0x000fea000383ffff */
.L_x_707:
[----:B------:R-:W0:Y:S01]  /*2f390*/  S2R R7, SR_TID.X ;  /* 0x0000000000077919 */ /* 0x000e220000002100 */
[----:B------:R-:W-:Y:S01]  /*2f3a0*/  BSSY B1, `(.L_x_1066) ;  /* 0x000000a000017945 */ /* 0x000fe20003800000 */
[----:B------:R-:W-:Y:S01]  /*2f3b0*/  MOV R12, RZ ;  /* 0x000000ff000c7202 */ /* 0x000fe20000000f00 */
[----:B------:R-:W-:Y:S02]  /*2f3c0*/  IMAD.MOV.U32 R11, RZ, RZ, 0x1f ;  /* 0x0000001fff0b7424 */ /* 0x000fe400078e00ff */
[----:B------:R-:W-:Y:S01]  /*2f3d0*/  IMAD.MOV.U32 R15, RZ, RZ, -0x1 ;  /* 0xffffffffff0f7424 */ /* 0x000fe200078e00ff */
[----:B0-----:R-:W-:-:S04]  /*2f3e0*/  SHF.R.U32.HI R7, RZ, 0x5, R7 ;  /* 0x00000005ff077819 */ /* 0x001fc80000011607 */
[----:B------:R-:W-:-:S05]  /*2f3f0*/  LOP3.LUT R7, R7, 0x3, RZ, 0xc0, !PT ;  /* 0x0000000307077812 */ /* 0x000fca00078ec0ff */
[----:B------:R-:W-:-:S07]  /*2f400*/  IMAD.MOV.U32 R13, RZ, RZ, R7 ;  /* 0x000000ffff0d7224 */ /* 0x000fce00078e0007 */
[----:B------:R-:W-:Y:S05]  /*2f410*/  WARPSYNC.COLLECTIVE R15, `(.L_x_1067) ;  /* 0x000000000f087348 */ /* 0x000fea0003c00000 */
[----:B------:R0:W1:Y:S02]  /*2f420*/  SHFL.IDX P6, R14, R13, R12, R11 ;  /* 0x0000000c0d0e7389 */ /* 0x00006400000c000b */
[----:B01----:R-:W-:Y:S01]  /*2f430*/  ENDCOLLECTIVE ;  /* 0x000000000000791b */ /* 0x003fe20003800000 */
.L_x_1067:
[----:B------:R-:W-:Y:S05]  /*2f440*/  BSYNC B1 ;  /* 0x0000000000017941 */ /* 0x000fea0003800000 */
.L_x_1066:
[----:B------:R-:W-:Y:S05]  /*2f450*/  BRA `(.L_x_1068) ;  /* 0xffffff3400d87947 */ /* 0x000fea000383ffff */
.L_x_709:
[----:B------:R-:W-:Y:S01]  /*2f460*/  BSSY B1, `(.L_x_1069) ;  /* 0x0000006000017945 */ /* 0x000fe20003800000 */
[----:B------:R-:W-:-:S07]  /*2f470*/  IMAD.MOV.U32 R15, RZ, RZ, -0x1 ;  /* 0xffffffffff0f7424 */ /* 0x000fce00078e00ff */
[----:B0-----:R-:W-:Y:S05]  /*2f480*/  WARPSYNC.COLLECTIVE R15, `(.L_x_1070) ;  /* 0x000000000f0c7348 */ /* 0x001fea0003c00000 */
[----:B------:R-:W-:Y:S02]  /*2f490*/  ELECT P6, UR62, PT ;  /* 0x00000000003e782f */ /* 0x000fe400038c0000 */
[----:B------:R-:W-:Y:S01]  /*2f4a0*/  MOV R14, UR62 ;  /* 0x0000003e000e7c02 */ /* 0x000fe20008000f00 */
[----:B0-----:R-:W-:Y:S10]  /*2f4b0*/  ENDCOLLECTIVE ;  /* 0x000000000000791b */ /* 0x001ff40003800000 */
.L_x_1070:
[----:B------:R-:W-:Y:S05]  /*2f4c0*/  BSYNC B1 ;  /* 0x0000000000017941 */ /* 0x000fea0003800000 */
.L_x_1069:
[----:B------:R-:W-:Y:S05]  /*2f4d0*/  BRA `(.L_x_708) ;  /* 0xffffff3400d07947 */ /* 0x000fea000383ffff */
.L_x_711:
[----:B0-----:R0:W1:Y:S02]  /*2f4e0*/  SYNCS.PHASECHK.TRANS64.TRYWAIT P0, [R16+URZ+0x38820], R7 ;  /* 0x03882007100075a7 */ /* 0x001064000800017f */
[----:B-1----:R-:W-:Y:S05]  /*2f4f0*/  @!P0 NANOSLEEP.SYNCS 0x989680 ;  /* 0x009896800000895d */ /* 0x002fea0003900000 */
[----:B------:R-:W1:Y:S02]  /*2f500*/  @!P0 SYNCS.PHASECHK.TRANS64 P0, [R16+URZ+0x38820], R7 ;  /* 0x03882007100085a7 */ /* 0x000e64000800007f */
[----:B-1----:R-:W-:Y:S05]  /*2f510*/  @!P0 BRA `(.L_x_711) ;  /* 0xfffffffc00f08947 */ /* 0x002fea000383ffff */
[----:B------:R-:W-:Y:S05]  /*2f520*/  BRA `(.L_x_1071) ;  /* 0xffffff3400e07947 */ /* 0x000fea000383ffff */
.L_x_715:
[----:B-1----:R1:W2:Y:S02]  /*2f530*/  SYNCS.PHASECHK.TRANS64.TRYWAIT P0, [R11+URZ+0x388a0], R10 ;  /* 0x0388a00a0b0075a7 */ /* 0x0022a4000800017f */
[----:B--2---:R-:W-:Y:S05]  /*2f540*/  @!P0 NANOSLEEP.SYNCS 0x989680 ;  /* 0x009896800000895d */ /* 0x004fea0003900000 */
[----:B------:R-:W2:Y:S02]  /*2f550*/  @!P0 SYNCS.PHASECHK.TRANS64 P0, [R11+URZ+0x388a0], R10 ;  /* 0x0388a00a0b0085a7 */ /* 0x000ea4000800007f */
[----:B--2---:R-:W-:Y:S05]  /*2f560*/  @!P0 BRA `(.L_x_715) ;  /* 0xfffffffc00f08947 */ /* 0x004fea000383ffff */
[----:B------:R-:W-:Y:S05]  /*2f570*/  BRA `(.L_x_1072) ;  /* 0xffffff3400f87947 */ /* 0x000fea000383ffff */
.L_x_721:
[----:B0-----:R0:W2:Y:S02]  /*2f580*/  SYNCS.PHASECHK.TRANS64.TRYWAIT P0, [R11+URZ+0x388c0], R10 ;  /* 0x0388c00a0b0075a7 */ /* 0x0010a4000800017f */
[----:B--2---:R-:W-:Y:S05]  /*2f590*/  @!P0 NANOSLEEP.SYNCS 0x989680 ;  /* 0x009896800000895d */ /* 0x004fea0003900000 */
[----:B------:R-:W2:Y:S02]  /*2f5a0*/  @!P0 SYNCS.PHASECHK.TRANS64 P0, [R11+URZ+0x388c0], R10 ;  /* 0x0388c00a0b0085a7 */ /* 0x000ea4000800007f */
[----:B--2---:R-:W-:Y:S05]  /*2f5b0*/  @!P0 BRA `(.L_x_721) ;  /* 0xfffffffc00f08947 */ /* 0x004fea000383ffff */
[----:B------:R-:W-:Y:S05]  /*2f5c0*/  BRA `(.L_x_1073) ;  /* 0xffffff3800b47947 */ /* 0x000fea000383ffff */
.L_x_729:
[----:B-1----:R1:W2:Y:S02]  /*2f5d0*/  SYNCS.PHASECHK.TRANS64.TRYWAIT P2, [R10+URZ+0x388a0], R9 ;  /* 0x0388a0090a0075a7 */ /* 0x0022a4000804017f */
[----:B--2---:R-:W-:Y:S05]  /*2f5e0*/  @!P2 NANOSLEEP.SYNCS 0x989680 ;  /* 0x009896800000a95d */ /* 0x004fea0003900000 */
[----:B------:R-:W2:Y:S02]  /*2f5f0*/  @!P2 SYNCS.PHASECHK.TRANS64 P2, [R10+URZ+0x388a0], R9 ;  /* 0x0388a0090a00a5a7 */ /* 0x000ea4000804007f */
[----:B--2---:R-:W-:Y:S05]  /*2f600*/  @!P2 BRA `(.L_x_729) ;  /* 0xfffffffc00f0a947 */ /* 0x004fea000383ffff */
[----:B------:R-:W-:Y:S05]  /*2f610*/  BRA `(.L_x_1074) ;  /* 0xffffff3c00ac7947 */ /* 0x000fea000383ffff */
.L_x_735:
[----:B0-----:R0:W2:Y:S02]  /*2f620*/  SYNCS.PHASECHK.TRANS64.TRYWAIT P2, [R10+URZ+0x388c0], R9 ;  /* 0x0388c0090a0075a7 */ /* 0x0010a4000804017f */
[----:B--2---:R-:W-:Y:S05]  /*2f630*/  @!P2 NANOSLEEP.SYNCS 0x989680 ;  /* 0x009896800000a95d */ /* 0x004fea0003900000 */
[----:B------:R-:W2:Y:S02]  /*2f640*/  @!P2 SYNCS.PHASECHK.TRANS64 P2, [R10+URZ+0x388c0], R9 ;  /* 0x0388c0090a00a5a7 */ /* 0x000ea4000804007f */
[----:B--2---:R-:W-:Y:S05]  /*2f650*/  @!P2 BRA `(.L_x_735) ;  /* 0xfffffffc00f0a947 */ /* 0x004fea000383ffff */
[----:B------:R-:W-:Y:S05]  /*2f660*/  BRA `(.L_x_1075) ;  /* 0xffffff4000647947 */ /* 0x000fea000383ffff */
.L_x_753:
[----:B0-----:R-:W0:Y:S01]  /*2f670*/  S2R R20, SR_TID.X ;  /* 0x0000000000147919 */ /* 0x001e220000002100 */
[----:B------:R-:W-:Y:S01]  /*2f680*/  BSSY B0, `(.L_x_1076) ;  /* 0x000000a000007945 */ /* 0x000fe20003800000 */
[----:B------:R-:W-:Y:S01]  /*2f690*/  MOV R12, RZ ;  /* 0x000000ff000c7202 */ /* 0x000fe20000000f00 */
[----:B------:R-:W-:Y:S02]  /*2f6a0*/  IMAD.MOV.U32 R11, RZ, RZ, 0x1f ;  /* 0x0000001fff0b7424 */ /* 0x000fe400078e00ff */
[----:B------:R-:W-:Y:S01]  /*2f6b0*/  IMAD.MOV.U32 R15, RZ, RZ, -0x1 ;  /* 0xffffffffff0f7424 */ /* 0x000fe200078e00ff */
[----:B0-----:R-:W-:-:S04]  /*2f6c0*/  SHF.R.U32.HI R9, RZ, 0x5, R20 ;  /* 0x00000005ff097819 */ /* 0x001fc80000011614 */
[----:B------:R-:W-:-:S05]  /*2f6d0*/  LOP3.LUT R9, R9, 0x3, RZ, 0xc0, !PT ;  /* 0x0000000309097812 */ /* 0x000fca00078ec0ff */
[----:B------:R-:W-:-:S07]  /*2f6e0*/  IMAD.MOV.U32 R13, RZ, RZ, R9 ;  /* 0x000000ffff0d7224 */ /* 0x000fce00078e0009 */
[----:B-----5:R-:W-:Y:S05]  /*2f6f0*/  WARPSYNC.COLLECTIVE R15, `(.L_x_1077) ;  /* 0x000000000f087348 */ /* 0x020fea0003c00000 */
[----:B------:R0:W1:Y:S02]  /*2f700*/  SHFL.IDX P6, R14, R13, R12, R11 ;  /* 0x0000000c0d0e7389 */ /* 0x00006400000c000b */
[----:B01---5:R-:W-:Y:S01]  /*2f710*/  ENDCOLLECTIVE ;  /* 0x000000000000791b */ /* 0x023fe20003800000 */
.L_x_1077:
[----:B------:R-:W-:Y:S05]  /*2f720*/  BSYNC B0 ;  /* 0x0000000000007941 */ /* 0x000fea0003800000 */
.L_x_1076:
[----:B------:R-:W-:Y:S05]  /*2f730*/  BRA `(.L_x_1078) ;  /* 0xffffff50002c7947 */ /* 0x000fea000383ffff */
.L_x_756:
[----:B-1----:R1:W2:Y:S02]  /*2f740*/  SYNCS.PHASECHK.TRANS64.TRYWAIT P0, [R6+URZ+0x38880], R19 ;  /* 0x03888013060075a7 */ /* 0x0022a4000800017f */
[----:B--2---:R-:W-:Y:S05]  /*2f750*/  @!P0 NANOSLEEP.SYNCS 0x989680 ;  /* 0x009896800000895d */ /* 0x004fea0003900000 */
[----:B------:R-:W2:Y:S02]  /*2f760*/  @!P0 SYNCS.PHASECHK.TRANS64 P0, [R6+URZ+0x38880], R19 ;  /* 0x03888013060085a7 */ /* 0x000ea4000800007f */
[----:B--2---:R-:W-:Y:S05]  /*2f770*/  @!P0 BRA `(.L_x_756) ;  /* 0xfffffffc00f08947 */ /* 0x004fea000383ffff */
[----:B------:R-:W-:Y:S05]  /*2f780*/  BRA `(.L_x_1079) ;  /* 0xffffff5000487947 */ /* 0x000fea000383ffff */
.L_x_757:
[----:B------:R-:W-:Y:S01]  /*2f790*/  BSSY B0, `(.L_x_1080) ;  /* 0x0000008000007945 */ /* 0x000fe20003800000 */
[----:B------:R-:W-:Y:S01]  /*2f7a0*/  IMAD.MOV.U32 R13, RZ, RZ, R8 ;  /* 0x000000ffff0d7224 */ /* 0x000fe200078e0008 */
[----:B--2---:R-:W-:Y:S01]  /*2f7b0*/  MOV R11, 0x181f ;  /* 0x0000181f000b7802 */ /* 0x004fe20000000f00 */
[----:B------:R-:W-:Y:S02]  /*2f7c0*/  IMAD.MOV.U32 R12, RZ, RZ, RZ ;  /* 0x000000ffff0c7224 */ /* 0x000fe400078e00ff */
[----:B------:R-:W-:-:S07]  /*2f7d0*/  IMAD.MOV.U32 R15, RZ, RZ, -0x1 ;  /* 0xffffffffff0f7424 */ /* 0x000fce00078e00ff */
[----:B01----:R-:W-:Y:S05]  /*2f7e0*/  WARPSYNC.COLLECTIVE R15, `(.L_x_1081) ;  /* 0x000000000f087348 */ /* 0x003fea0003c00000 */
[----:B------:R2:W3:Y:S02]  /*2f7f0*/  SHFL.IDX P6, R14, R13, R12, R11 ;  /* 0x0000000c0d0e7389 */ /* 0x0004e400000c000b */
[----:B0123--:R-:W-:Y:S01]  /*2f800*/  ENDCOLLECTIVE ;  /* 0x000000000000791b */ /* 0x00ffe20003800000 */
.L_x_1081:
[----:B------:R-:W-:Y:S05]  /*2f810*/  BSYNC B0 ;  /* 0x0000000000007941 */ /* 0x000fea0003800000 */
.L_x_1080:
[----:B------:R-:W-:Y:S01]  /*2f820*/  IMAD.MOV.U32 R13, RZ, RZ, R7 ;  /* 0x000000ffff0d7224 */ /* 0x000fe200078e0007 */
[----:B------:R-:W-:Y:S01]  /*2f830*/  MOV R11, 0x181f ;  /* 0x0000181f000b7802 */ /* 0x000fe20000000f00 */
[----:B------:R-:W-:Y:S01]  /*2f840*/  IMAD.MOV.U32 R12, RZ, RZ, RZ ;  /* 0x000000ffff0c7224 */ /* 0x000fe200078e00ff */
[----:B------:R-:W0:Y:S01]  /*2f850*/  LDC R21, c[0x0][0x2f4] ;  /* 0x0000bd00ff157b82 */ /* 0x000e220000000800 */
[----:B------:R-:W-:Y:S01]  /*2f860*/  IMAD.MOV.U32 R15, RZ, RZ, -0x1 ;  /* 0xffffffffff0f7424 */ /* 0x000fe200078e00ff */
[----:B------:R-:W-:Y:S01]  /*2f870*/  LOP3.LUT R20, R30, 0x80, RZ, 0xfc, !PT ;  /* 0x000000801e147812 */ /* 0x000fe200078efcff */
[----:B------:R-:W-:-:S07]  /*2f880*/  IMAD.MOV.U32 R3, RZ, RZ, R14 ;  /* 0x000000ffff037224 */ /* 0x000fce00078e000e */
[----:B0-----:R-:W-:Y:S05]  /*2f890*/  WARPSYNC.COLLECTIVE R15, `(.L_x_1082) ;  /* 0x000000000f087348 */ /* 0x001fea0003c00000 */
[----:B------:R1:W2:Y:S02]  /*2f8a0*/  SHFL.IDX P6, R14, R13, R12, R11 ;  /* 0x0000000c0d0e7389 */ /* 0x0002a400000c000b */
[----:B012---:R-:W-:Y:S01]  /*2f8b0*/  ENDCOLLECTIVE ;  /* 0x000000000000791b */ /* 0x007fe20003800000 */
.L_x_1082:
[----:B------:R-:W-:Y:S01]  /*2f8c0*/  IMAD.IADD R5, R16, 0x1, R5 ;  /* 0x0000000110057824 */ /* 0x000fe200078e0205 */
[----:B------:R-:W-:Y:S01]  /*2f8d0*/  MOV R13, R8 ;  /* 0x00000008000d7202 */ /* 0x000fe20000000f00 */
[----:B------:R-:W-:Y:S01]  /*2f8e0*/  IMAD.MOV.U32 R12, RZ, RZ, 0x1 ;  /* 0x00000001ff0c7424 */ /* 0x000fe200078e00ff */
[----:B------:R-:W-:-:S04]  /*2f8f0*/  ISETP.GE.AND P1, PT, R30, R21, PT ;  /* 0x000000151e00720c */ /* 0x000fc80003f26270 */
[----:B------:R-:W-:Y:S01]  /*2f900*/  ISETP.LT.OR P2, PT, R23, 0x1, P1 ;  /* 0x000000011700780c */ /* 0x000fe20000f41670 */
[----:B------:R-:W-:-:S12]  /*2f910*/  IMAD.MOV.U32 R2, RZ, RZ, R14 ;  /* 0x000000ffff027224 */ /* 0x000fd800078e000e */
[----:B------:R-:W-:Y:S05]  /*2f920*/  WARPSYNC.COLLECTIVE R15, `(.L_x_1083) ;  /* 0x000000000f087348 */ /* 0x000fea0003c00000 */
[----:B------:R0:W1:Y:S02]  /*2f930*/  SHFL.IDX P6, R14, R13, R12, R11 ;  /* 0x0000000c0d0e7389 */ /* 0x00006400000c000b */
[----:B01----:R-:W-:Y:S01]  /*2f940*/  ENDCOLLECTIVE ;  /* 0x000000000000791b */ /* 0x003fe20003800000 */
.L_x_1083:
[----:B------:R-:W-:-:S05]  /*2f950*/  IADD3 R2, P0, R30, R2, RZ ;  /* 0x000000021e027210 */ /* 0x000fca0007f1e0ff */
[----:B------:R-:W-:Y:S01]  /*2f960*/  IMAD.X R3, RZ, RZ, R3, P0 ;  /* 0x000000ffff037224 */ /* 0x000fe200000e0603 */
[----:B------:R-:W-:Y:S02]  /*2f970*/  ISETP.GE.AND P0, PT, R20, R21, PT ;  /* 0x000000151400720c */ /* 0x000fe40003f06270 */
[----:B------:R-:W5:Y:S01]  /*2f980*/  LDL.LU R20, [R1] ;  /* 0x0000000001147983 */ /* 0x000f620000300800 */
[C---:B------:R-:W-:Y:S01]  /*2f990*/  ISETP.GE.AND P3, PT, R23.reuse, 0x11, PT ;  /* 0x000000111700780c */ /* 0x040fe20003f66270 */
[----:B------:R-:W-:Y:S02]  /*2f9a0*/  IMAD.MOV.U32 R13, RZ, RZ, R7 ;  /* 0x000000ffff0d7224 */ /* 0x000fe400078e0007 */
[----:B------:R-:W-:Y:S01]  /*2f9b0*/  @!PT LDS RZ, [RZ] ;  /* 0x00000000fffff984 */ /* 0x000fe20000000800 */
[----:B------:R-:W-:Y:S01]  /*2f9c0*/  @!PT LDS RZ, [RZ] ;  /* 0x00000000fffff984 */ /* 0x000fe20000000800 */
[----:B------:R-:W-:Y:S01]  /*2f9d0*/  @!PT LDS RZ, [RZ] ;  /* 0x00000000fffff984 */ /* 0x000fe20000000800 */
[----:B------:R-:W-:Y:S01]  /*2f9e0*/  LDGSTS.E.BYPASS.LTC128B.128 [R5+0x10400], desc[UR36][R2.64], !P2 ;  /* 0x1040000002057fae */ /* 0x000fe2000d101d64 */
[C---:B------:R-:W-:Y:S02]  /*2f9f0*/  ISETP.LT.OR P2, PT, R23.reuse, 0x1, P0 ;  /* 0x000000011700780c */ /* 0x040fe40000741670 */
[----:B------:R-:W-:-:S02]  /*2fa00*/  ISETP.GE.AND P5, PT, R23, 0x31, PT ;  /* 0x000000311700780c */ /* 0x000fc40003fa6270 */
[----:B------:R-:W-:-:S09]  /*2fa10*/  ISETP.GE.AND P4, PT, R23, 0x41, PT ;  /* 0x000000411700780c */ /* 0x000fd20003f86270 */
[----:B------:R0:W-:Y:S02]  /*2fa20*/  LDGSTS.E.BYPASS.LTC128B.128 [R5+0x14400], desc[UR36][R2.64+0x80], !P2 ;  /* 0x1440008002057fae */ /* 0x0001e4000d101d64 */
[----:B0-----:R-:W-:-:S07]  /*2fa30*/  IMAD.MOV.U32 R3, RZ, RZ, R14 ;  /* 0x000000ffff037224 */ /* 0x001fce00078e000e */
[----:B-----5:R-:W-:Y:S05]  /*2fa40*/  WARPSYNC.COLLECTIVE R15, `(.L_x_1084) ;  /* 0x000000000f087348 */ /* 0x020fea0003c00000 */
[----:B------:R0:W1:Y:S02]  /*2fa50*/  SHFL.IDX P6, R14, R13, R12, R11 ;  /* 0x0000000c0d0e7389 */ /* 0x00006400000c000b */
[----:B01---5:R-:W-:Y:S01]  /*2fa60*/  ENDCOLLECTIVE ;  /* 0x000000000000791b */ /* 0x023fe20003800000 */
.L_x_1084:
[----:B------:R-:W-:Y:S02]  /*2fa70*/  IMAD.MOV.U32 R13, RZ, RZ, R8 ;  /* 0x000000ffff0d7224 */ /* 0x000fe400078e0008 */
[----:B------:R-:W-:Y:S02]  /*2fa80*/  IMAD.MOV.U32 R12, RZ, RZ, 0x2 ;  /* 0x00000002ff0c7424 */ /* 0x000fe400078e00ff */
[----:B------:R-:W-:-:S07]  /*2fa90*/  IMAD.MOV.U32 R2, RZ, RZ, R14 ;  /* 0x000000ffff027224 */ /* 0x000fce00078e000e */
[----:B------:R-:W-:Y:S05]  /*2faa0*/  WARPSYNC.COLLECTIVE R15, `(.L_x_1085) ;  /* 0x000000000f087348 */ /* 0x000fea0003c00000 */
[----:B------:R0:W1:Y:S02]  /*2fab0*/  SHFL.IDX P6, R14, R13, R12, R11 ;  /* 0x0000000c0d0e7389 */ /* 0x00006400000c000b */
[----:B01----:R-:W-:Y:S01]  /*2fac0*/  ENDCOLLECTIVE ;  /* 0x000000000000791b */ /* 0x003fe20003800000 */
.L_x_1085:
[----:B------:R-:W-:-:S04]  /*2fad0*/  IADD3 R2, P2, R30, R2, RZ ;  /* 0x000000021e027210 */ /* 0x000fc80007f5e0ff */
[----:B------:R-:W-:Y:S02]  /*2fae0*/  IADD3.X R3, RZ, R3, RZ, P2, !PT ;  /* 0x00000003ff037210 */ /* 0x000fe400017fe4ff */
        /* <DEDUP_REMOVED lines=12> */
.L_x_1086:
[----:B------:R-:W-:Y:S02]  /*2fbb0*/  IMAD.MOV.U32 R13, RZ, RZ, R8 ;  /* 0x000000ffff0d7224 */ /* 0x000fe400078e0008 */
[----:B------:R-:W-:Y:S01]  /*2fbc0*/  IMAD.MOV.U32 R12, RZ, RZ, 0x3 ;  /* 0x00000003ff0c7424 */ /* 0x000fe200078e00ff */
[----:B------:R-:W-:-:S07]  /*2fbd0*/  MOV R2, R14 ;  /* 0x0000000e00027202 */ /* 0x000fce0000000f00 */
[----:B------:R-:W-:Y:S05]  /*2fbe0*/  WARPSYNC.COLLECTIVE R15, `(.L_x_1087) ;  /* 0x000000000f087348 */ /* 0x000fea0003c00000 */
[----:B------:R0:W1:Y:S02]  /*2fbf0*/  SHFL.IDX P6, R14, R13, R12, R11 ;  /* 0x0000000c0d0e7389 */ /* 0x00006400000c000b */
[----:B01----:R-:W-:Y:S01]  /*2fc00*/  ENDCOLLECTIVE ;  /* 0x000000000000791b */ /* 0x003fe20003800000 */
.L_x_1087:
[----:B------:R-:W-:-:S05]  /*2fc10*/  IADD3 R2, P2, R30, R2, RZ ;  /* 0x000000021e027210 */ /* 0x000fca0007f5e0ff */
[----:B------:R-:W-:Y:S01]  /*2fc20*/  IMAD.X R3, RZ, RZ, R3, P2 ;  /* 0x000000ffff037224 */ /* 0x000fe200010e0603 */
[----:B------:R-:W-:Y:S02]  /*2fc30*/  ISETP.LT.OR P2, PT, R23, 0x21, P1 ;  /* 0x000000211700780c */ /* 0x000fe40000f41670 */
[----:B------:R-:W-:-:S11]  /*2fc40*/  MOV R13, R7 ;  /* 0x00000007000d7202 */ /* 0x000fd60000000f00 */
        /* <DEDUP_REMOVED lines=10> */
.L_x_1088:
[----:B------:R-:W-:Y:S02]  /*2fcf0*/  IMAD.MOV.U32 R13, RZ, RZ, R8 ;  /* 0x000000ffff0d7224 */ /* 0x000fe400078e0008 */
[----:B------:R-:W-:Y:S02]  /*2fd00*/  IMAD.MOV.U32 R12, RZ, RZ, 0x4 ;  /* 0x00000004ff0c7424 */ /* 0x000fe400078e00ff */
[----:B------:R-:W-:-:S07]  /*2fd10*/  IMAD.MOV.U32 R2, RZ, RZ, R14 ;  /* 0x000000ffff027224 */ /* 0x000fce00078e000e */
[----:B------:R-:W-:Y:S05]  /*2fd20*/  WARPSYNC.COLLECTIVE R15, `(.L_x_1089) ;  /* 0x000000000f087348 */ /* 0x000fea0003c00000 */
[----:B------:R0:W1:Y:S02]  /*2fd30*/  SHFL.IDX P6, R14, R13, R12, R11 ;  /* 0x0000000c0d0e7389 */ /* 0x00006400000c000b */
[----:B01----:R-:W-:Y:S01]  /*2fd40*/  ENDCOLLECTIVE ;  /* 0x000000000000791b */ /* 0x003fe20003800000 */
.L_x_1089:
        /* <DEDUP_REMOVED lines=10> */
[----:B0-----:R-:W-:-:S07]  /*2fdf0*/  MOV R3, R14 ;  /* 0x0000000e00037202 */ /* 0x001fce0000000f00 */
[----:B------:R-:W-:Y:S05]  /*2fe00*/  WARPSYNC.COLLECTIVE R15, `(.L_x_1090) ;  /* 0x000000000f087348 */ /* 0x000fea0003c00000 */
[----:B------:R0:W1:Y:S02]  /*2fe10*/  SHFL.IDX P6, R14, R13, R12, R11 ;  /* 0x0000000c0d0e7389 */ /* 0x00006400000c000b */
[----:B01----:R-:W-:Y:S01]  /*2fe20*/  ENDCOLLECTIVE ;  /* 0x000000000000791b */ /* 0x003fe20003800000 */
.L_x_1090:
[----:B------:R-:W-:Y:S01]  /*2fe30*/  IMAD.MOV.U32 R13, RZ, RZ, R8 ;  /* 0x000000ffff0d7224 */ /* 0x000fe200078e0008 */
[----:B------:R-:W-:Y:S01]  /*2fe40*/  MOV R12, 0x5 ;  /* 0x00000005000c7802 */ /* 0x000fe20000000f00 */
[----:B------:R-:W-:-:S07]  /*2fe50*/  IMAD.MOV.U32 R2, RZ, RZ, R14 ;  /* 0x000000ffff027224 */ /* 0x000fce00078e000e */
[----:B------:R-:W-:Y:S05]  /*2fe60*/  WARPSYNC.COLLECTIVE R15, `(.L_x_1091) ;  /* 0x000000000f087348 */ /* 0x000fea0003c00000 */
[----:B------:R0:W1:Y:S02]  /*2fe70*/  SHFL.IDX P6, R14, R13, R12, R11 ;  /* 0x0000000c0d0e7389 */ /* 0x00006400000c000b */
[----:B01----:R-:W-:Y:S01]  /*2fe80*/  ENDCOLLECTIVE ;  /* 0x000000000000791b */ /* 0x003fe20003800000 */
.L_x_1091:
[----:B------:R-:W-:-:S05]  /*2fe90*/  IADD3 R2, P2, R30, R2, RZ ;  /* 0x000000021e027210 */ /* 0x000fca0007f5e0ff */
[----:B------:R-:W-:Y:S01]  /*2fea0*/  IMAD.X R3, RZ, RZ, R3, P2 ;  /* 0x000000ffff037224 */ /* 0x000fe200010e0603 */
[----:B------:R-:W-:Y:S01]  /*2feb0*/  ISETP.LT.OR P2, PT, R23, 0x41, P1 ;  /* 0x000000411700780c */ /* 0x000fe20000f41670 */
[----:B------:R-:W-:Y:S01]  /*2fec0*/  IMAD.MOV.U32 R13, RZ, RZ, R7 ;  /* 0x000000ffff0d7224 */ /* 0x000fe200078e0007 */
[----:B------:R-:W-:-:S04]  /*2fed0*/  LOP3.LUT R20, R20, 0xffffffef, RZ, 0xc0, !PT ;  /* 0xffffffef14147812 */ /* 0x000fc800078ec0ff */
[----:B------:R-:W-:Y:S02]  /*2fee0*/  @P3 LOP3.LUT R20, R20, 0x10, RZ, 0xfc, !PT ;  /* 0x0000001014143812 */ /* 0x000fe400078efcff */
[----:B------:R-:W-:-:S05]  /*2fef0*/  ISETP.GE.AND P3, PT, R23, 0x51, PT ;  /* 0x000000511700780c */ /* 0x000fca0003f66270 */
[----:B------:R-:W-:Y:S01]  /*2ff00*/  @!PT LDS RZ, [RZ] ;  /* 0x00000000fffff984 */ /* 0x000fe20000000800 */
[----:B------:R-:W-:Y:S01]  /*2ff10*/  @!PT LDS RZ, [RZ] ;  /* 0x00000000fffff984 */ /* 0x000fe20000000800 */
[----:B------:R-:W-:Y:S01]  /*2ff20*/  @!PT LDS RZ, [RZ] ;  /* 0x00000000fffff984 */ /* 0x000fe20000000800 */
[----:B------:R-:W-:Y:S01]  /*2ff30*/  LDGSTS.E.BYPASS.LTC128B.128 [R5+0x12400], desc[UR36][R2.64], !P2 ;  /* 0x1240000002057fae */ /* 0x000fe2000d101d64 */
[----:B------:R-:W-:Y:S02]  /*2ff40*/  ISETP.LT.OR P2, PT, R23, 0x41, P0 ;  /* 0x000000411700780c */ /* 0x000fe40000741670 */
[----:B------:R-:W-:-:S11]  /*2ff50*/  LOP3.LUT R20, R20, 0xfffffff7, RZ, 0xc0, !PT ;  /* 0xfffffff714147812 */ /* 0x000fd600078ec0ff */
[----:B------:R0:W-:Y:S02]  /*2ff60*/  LDGSTS.E.BYPASS.LTC128B.128 [R5+0x16400], desc[UR36][R2.64+0x80], !P2 ;  /* 0x1640008002057fae */ /* 0x0001e4000d101d64 */
[----:B0-----:R-:W-:-:S07]  /*2ff70*/  IMAD.MOV.U32 R3, RZ, RZ, R14 ;  /* 0x000000ffff037224 */ /* 0x001fce00078e000e */
[----:B------:R-:W-:Y:S05]  /*2ff80*/  WARPSYNC.COLLECTIVE R15, `(.L_x_1092) ;  /* 0x000000000f087348 */ /* 0x000fea0003c00000 */
[----:B------:R0:W1:Y:S02]  /*2ff90*/  SHFL.IDX P6, R14, R13, R12, R11 ;  /* 0x0000000c0d0e7389 */ /* 0x00006400000c000b */
[----:B01----:R-:W-:Y:S01]  /*2ffa0*/  ENDCOLLECTIVE ;  /* 0x000000000000791b */ /* 0x003fe20003800000 */
.L_x_1092:
[----:B------:R-:W-:Y:S01]  /*2ffb0*/  MOV R13, R8 ;  /* 0x00000008000d7202 */ /* 0x000fe20000000f00 */
[----:B------:R-:W-:Y:S02]  /*2ffc0*/  IMAD.MOV.U32 R12, RZ, RZ, 0x6 ;  /* 0x00000006ff0c7424 */ /* 0x000fe400078e00ff */
[----:B------:R-:W-:-:S07]  /*2ffd0*/  IMAD.MOV.U32 R2, RZ, RZ, R14 ;  /* 0x000000ffff027224 */ /* 0x000fce00078e000e */
[----:B------:R-:W-:Y:S05]  /*2ffe0*/  WARPSYNC.COLLECTIVE R15, `(.L_x_1093) ;  /* 0x000000000f087348 */ /* 0x000fea0003c00000 */
[----:B------:R0:W1:Y:S02]  /*2fff0*/  SHFL.IDX P6, R14, R13, R12, R11 ;  /* 0x0000000c0d0e7389 */ /* 0x00006400000c000b */
[----:B01----:R-:W-:Y:S01]  /*30000*/  ENDCOLLECTIVE ;  /* 0x000000000000791b */ /* 0x003fe20003800000 */
.L_x_1093:
        /* <DEDUP_REMOVED lines=14> */
.L_x_1094:
[----:B------:R-:W-:Y:S02]  /*300f0*/  IMAD.MOV.U32 R13, RZ, RZ, R8 ;  /* 0x000000ffff0d7224 */ /* 0x000fe400078e0008 */
[----:B------:R-:W-:Y:S02]  /*30100*/  IMAD.MOV.U32 R12, RZ, RZ, 0x7 ;  /* 0x00000007ff0c7424 */ /* 0x000fe400078e00ff */
[----:B------:R-:W-:-:S07]  /*30110*/  IMAD.MOV.U32 R2, RZ, RZ, R14 ;  /* 0x000000ffff027224 */ /* 0x000fce00078e000e */
[----:B------:R-:W-:Y:S05]  /*30120*/  WARPSYNC.COLLECTIVE R15, `(.L_x_1095) ;  /* 0x000000000f087348 */ /* 0x000fea0003c00000 */
[----:B------:R0:W1:Y:S02]  /*30130*/  SHFL.IDX P6, R14, R13, R12, R11 ;  /* 0x0000000c0d0e7389 */ /* 0x00006400000c000b */
[----:B01----:R-:W-:Y:S01]  /*30140*/  ENDCOLLECTIVE ;  /* 0x000000000000791b */ /* 0x003fe20003800000 */
.L_x_1095:
[----:B------:R-:W-:-:S04]  /*30150*/  IADD3 R2, P2, R30, R2, RZ ;  /* 0x000000021e027210 */ /* 0x000fc80007f5e0ff */
[----:B------:R-:W-:Y:S02]  /*30160*/  IADD3.X R3, RZ, R3, RZ, P2, !PT ;  /* 0x00000003ff037210 */ /* 0x000fe400017fe4ff */
        /* <DEDUP_REMOVED lines=11> */
.L_x_1096:
[----:B------:R-:W-:Y:S01]  /*30220*/  @!PT LDS RZ, [RZ] ;  /* 0x00000000fffff984 */ /* 0x000fe20000000800 */
[----:B------:R-:W-:Y:S01]  /*30230*/  @!PT LDS RZ, [RZ] ;  /* 0x00000000fffff984 */ /* 0x000fe20000000800 */
[----:B------:R-:W-:Y:S01]  /*30240*/  @!PT LDS RZ, [RZ] ;  /* 0x00000000fffff984 */ /* 0x000fe20000000800 */
[----:B------:R0:W-:Y:S01]  /*30250*/  LDGSTS.E.BYPASS.LTC128B.128 [R5+0x17400], desc[UR36][R2.64+0x80], !P2 ;  /* 0x1740008002057fae */ /* 0x0001e2000d101d64 */
[C---:B------:R-:W-:Y:S02]  /*30260*/  ISETP.GE.AND P2, PT, R23.reuse, 0x21, PT ;  /* 0x000000211700780c */ /* 0x040fe40003f46270 */
[----:B------:R-:W-:-:S11]  /*30270*/  ISETP.GE.AND P6, PT, R23, 0x71, PT ;  /* 0x000000711700780c */ /* 0x000fd60003fc6270 */
[----:B------:R-:W-:Y:S02]  /*30280*/  @P2 LOP3.LUT R20, R20, 0x8, RZ, 0xfc, !PT ;  /* 0x0000000814142812 */ /* 0x000fe400078efcff */
[----:B0-----:R-:W-:Y:S02]  /*30290*/  MOV R2, R14 ;  /* 0x0000000e00027202 */ /* 0x001fe40000000f00 */
[----:B------:R-:W-:Y:S02]  /*302a0*/  LOP3.LUT R20, R20, 0xffffffbf, RZ, 0xc0, !PT ;  /* 0xffffffbf14147812 */ /* 0x000fe400078ec0ff */
[----:B------:R-:W-:Y:S02]  /*302b0*/  ISETP.GE.AND P2, PT, R23, 0x61, PT ;  /* 0x000000611700780c */ /* 0x000fe40003f46270 */
[----:B------:R-:W-:-:S05]  /*302c0*/  @P6 LOP3.LUT R20, R20, 0x40, RZ, 0xfc, !PT ;  /* 0x0000004014146812 */ /* 0x000fca00078efcff */
[----:B------:R0:W-:Y:S01]  /*302d0*/  STL [R1], R20 ;  /* 0x0000001401007387 */ /* 0x0001e20000100800 */
[----:B------:R-:W-:Y:S05]  /*302e0*/  BRA `(.L_x_1097) ;  /* 0xffffff4c00187947 */ /* 0x000fea000383ffff */
.L_x_762:
[----:B----4-:R4:W0:Y:S02]  /*302f0*/  SYNCS.PHASECHK.TRANS64.TRYWAIT P0, [R6+URZ+0x38840], R19 ;  /* 0x03884013060075a7 */ /* 0x010824000800017f */
[----:B0-----:R-:W-:Y:S05]  /*30300*/  @!P0 NANOSLEEP.SYNCS 0x989680 ;  /* 0x009896800000895d */ /* 0x001fea0003900000 */
[----:B------:R-:W0:Y:S02]  /*30310*/  @!P0 SYNCS.PHASECHK.TRANS64 P0, [R6+URZ+0x38840], R19 ;  /* 0x03884013060085a7 */ /* 0x000e24000800007f */
[----:B0-----:R-:W-:Y:S05]  /*30320*/  @!P0 BRA `(.L_x_762) ;  /* 0xfffffffc00f08947 */ /* 0x001fea000383ffff */
[----:B------:R-:W-:Y:S05]  /*30330*/  BRA `(.L_x_1098) ;  /* 0xffffff4c00747947 */ /* 0x000fea000383ffff */
.L_x_763:
[----:B------:R-:W-:Y:S01]  /*30340*/  BSSY B0, `(.L_x_1099) ;  /* 0x0000008000007945 */ /* 0x000fe20003800000 */
[----:B------:R-:W-:Y:S02]  /*30350*/  IMAD.MOV.U32 R13, RZ, RZ, R0 ;  /* 0x000000ffff0d7224 */ /* 0x000fe400078e0000 */
[----:B------:R-:W-:Y:S02]  /*30360*/  IMAD.MOV.U32 R12, RZ, RZ, RZ ;  /* 0x000000ffff0c7224 */ /* 0x000fe400078e00ff */
[----:B------:R-:W-:Y:S02]  /*30370*/  IMAD.MOV.U32 R11, RZ, RZ, 0x181f ;  /* 0x0000181fff0b7424 */ /* 0x000fe400078e00ff */
[----:B------:R-:W-:-:S07]  /*30380*/  IMAD.MOV.U32 R15, RZ, RZ, -0x1 ;  /* 0xffffffffff0f7424 */ /* 0x000fce00078e00ff */
[----:B---345:R-:W-:Y:S05]  /*30390*/  WARPSYNC.COLLECTIVE R15, `(.L_x_1100) ;  /* 0x000000000f087348 */ /* 0x038fea0003c00000 */
[----:B------:R0:W1:Y:S02]  /*303a0*/  SHFL.IDX P6, R14, R13, R12, R11 ;  /* 0x0000000c0d0e7389 */ /* 0x00006400000c000b */
[----:B01-345:R-:W-:Y:S01]  /*303b0*/  ENDCOLLECTIVE ;  /* 0x000000000000791b */ /* 0x03bfe20003800000 */
.L_x_1100:
[----:B------:R-:W-:Y:S05]  /*303c0*/  BSYNC B0 ;  /* 0x0000000000007941 */ /* 0x000fea0003800000 */
.L_x_1099:
        /* <DEDUP_REMOVED lines=8> */
.L_x_1101:
[----:B------:R-:W-:Y:S02]  /*30450*/  IMAD.MOV.U32 R13, RZ, RZ, R0 ;  /* 0x000000ffff0d7224 */ /* 0x000fe400078e0000 */
[----:B------:R-:W-:Y:S01]  /*30460*/  IMAD.MOV.U32 R12, RZ, RZ, 0x1 ;  /* 0x00000001ff0c7424 */ /* 0x000fe200078e00ff */
[----:B------:R-:W-:Y:S02]  /*30470*/  LOP3.LUT P6, RZ, R20, 0x20, RZ, 0xc0, !PT ;  /* 0x0000002014ff7812 */ /* 0x000fe400078cc0ff */
[----:B------:R-:W-:-:S11]  /*30480*/  MOV R3, R14 ;  /* 0x0000000e00037202 */ /* 0x000fd60000000f00 */
[----:B------:R-:W-:-:S05]  /*30490*/  @P6 IADD3 R3, P0, R30, R3, RZ ;  /* 0x000000031e036210 */ /* 0x000fca0007f1e0ff */
[----:B------:R-:W-:Y:S01]  /*304a0*/  @P6 IMAD.X R2, RZ, RZ, R2, P0 ;  /* 0x000000ffff026224 */ /* 0x000fe200000e0602 */
[----:B------:R-:W-:-:S04]  /*304b0*/  ISETP.GE.AND P0, PT, R30, R8, PT ;  /* 0x000000081e00720c */ /* 0x000fc80003f06270 */
[----:B------:R-:W-:-:S04]  /*304c0*/  @P6 LOP3.LUT R3, R3, R2, RZ, 0x3c, !PT ;  /* 0x0000000203036212 */ /* 0x000fc800078e3cff */
[----:B------:R-:W-:-:S04]  /*304d0*/  @P6 LOP3.LUT R2, R3, R2, RZ, 0x3c, !PT ;  /* 0x0000000203026212 */ /* 0x000fc800078e3cff */
[----:B------:R-:W-:-:S05]  /*304e0*/  @P6 LOP3.LUT R3, R3, R2, RZ, 0x3c, !PT ;  /* 0x0000000203036212 */ /* 0x000fca00078e3cff */
        /* <DEDUP_REMOVED lines=8> */
.L_x_1102:
[----:B------:R-:W-:Y:S01]  /*30570*/  MOV R13, R4 ;  /* 0x00000004000d7202 */ /* 0x000fe20000000f00 */
[----:B------:R-:W-:-:S07]  /*30580*/  IMAD.MOV.U32 R2, RZ, RZ, R14 ;  /* 0x000000ffff027224 */ /* 0x000fce00078e000e */
[----:B------:R-:W-:Y:S05]  /*30590*/  WARPSYNC.COLLECTIVE R15, `(.L_x_1103) ;  /* 0x000000000f087348 */ /* 0x000fea0003c00000 */
[----:B------:R0:W1:Y:S02]  /*305a0*/  SHFL.IDX P6, R14, R13, R12, R11 ;  /* 0x0000000c0d0e7389 */ /* 0x00006400000c000b */
[----:B01----:R-:W-:Y:S01]  /*305b0*/  ENDCOLLECTIVE ;  /* 0x000000000000791b */ /* 0x003fe20003800000 */
.L_x_1103:
[----:B------:R-:W-:Y:S02]  /*305c0*/  IMAD.MOV.U32 R13, RZ, RZ, R0 ;  /* 0x000000ffff0d7224 */ /* 0x000fe400078e0000 */
[----:B------:R-:W-:Y:S01]  /*305d0*/  IMAD.MOV.U32 R12, RZ, RZ, 0x2 ;  /* 0x00000002ff0c7424 */ /* 0x000fe200078e00ff */
[----:B------:R-:W-:Y:S01]  /*305e0*/  LOP3.LUT P6, RZ, R20, 0x10, RZ, 0xc0, !PT ;  /* 0x0000001014ff7812 */ /* 0x000fe200078cc0ff */
[----:B------:R-:W-:-:S12]  /*305f0*/  IMAD.MOV.U32 R3, RZ, RZ, R14 ;  /* 0x000000ffff037224 */ /* 0x000fd800078e000e */
        /* <DEDUP_REMOVED lines=14> */
.L_x_1104:
[----:B------:R-:W-:Y:S01]  /*306e0*/  IMAD.MOV.U32 R13, RZ, RZ, R4 ;  /* 0x000000ffff0d7224 */ /* 0x000fe200078e0004 */
[----:B------:R-:W-:-:S07]  /*306f0*/  MOV R2, R14 ;  /* 0x0000000e00027202 */ /* 0x000fce0000000f00 */
[----:B------:R-:W-:Y:S05]  /*30700*/  WARPSYNC.COLLECTIVE R15, `(.L_x_1105) ;  /* 0x000000000f087348 */ /* 0x000fea0003c00000 */
[----:B------:R0:W1:Y:S02]  /*30710*/  SHFL.IDX P6, R14, R13, R12, R11 ;  /* 0x0000000c0d0e7389 */ /* 0x00006400000c000b */
[----:B01----:R-:W-:Y:S01]  /*30720*/  ENDCOLLECTIVE ;  /* 0x000000000000791b */ /* 0x003fe20003800000 */
.L_x_1105:
[----:B------:R-:W-:Y:S01]  /*30730*/  IMAD.MOV.U32 R13, RZ, RZ, R0 ;  /* 0x000000ffff0d7224 */ /* 0x000fe200078e0000 */
[----:B------:R-:W-:Y:S02]  /*30740*/  MOV R12, 0x3 ;  /* 0x00000003000c7802 */ /* 0x000fe40000000f00 */
        /* <DEDUP_REMOVED lines=16> */
.L_x_1106:
[----:B------:R-:W-:Y:S02]  /*30850*/  IMAD.MOV.U32 R13, RZ, RZ, R4 ;  /* 0x000000ffff0d7224 */ /* 0x000fe400078e0004 */
[----:B------:R-:W-:-:S07]  /*30860*/  IMAD.MOV.U32 R2, RZ, RZ, R14 ;  /* 0x000000ffff027224 */ /* 0x000fce00078e000e */
[----:B------:R-:W-:Y:S05]  /*30870*/  WARPSYNC.COLLECTIVE R15, `(.L_x_1107) ;  /* 0x000000000f087348 */ /* 0x000fea0003c00000 */
[----:B------:R0:W1:Y:S02]  /*30880*/  SHFL.IDX P6, R14, R13, R12, R11 ;  /* 0x0000000c0d0e7389 */ /* 0x00006400000c000b */
[----:B01----:R-:W-:Y:S01]  /*30890*/  ENDCOLLECTIVE ;  /* 0x000000000000791b */ /* 0x003fe20003800000 */
.L_x_1107:
[----:B------:R-:W-:Y:S01]  /*308a0*/  MOV R13, R0 ;  /* 0x00000000000d7202 */ /* 0x000fe20000000f00 */
[----:B------:R-:W-:Y:S02]  /*308b0*/  IMAD.MOV.U32 R12, RZ, RZ, 0x4 ;  /* 0x00000004ff0c7424 */ /* 0x000fe400078e00ff */
[----:B------:R-:W-:Y:S01]  /*308c0*/  IMAD.MOV.U32 R3, RZ, RZ, R14 ;  /* 0x000000ffff037224 */ /* 0x000fe200078e000e */
[----:B------:R-:W-:-:S04]  /*308d0*/  ISETP.GE.AND P6, PT, R30, R8, PT ;  /* 0x000000081e00720c */ /* 0x000fc80003fc6270 */
[----:B------:R-:W-:-:S05]  /*308e0*/  @P5 IADD3 R3, P0, R30, R3, RZ ;  /* 0x000000031e035210 */ /* 0x000fca0007f1e0ff */
[----:B------:R-:W-:-:S05]  /*308f0*/  @P5 IMAD.X R2, RZ, RZ, R2, P0 ;  /* 0x000000ffff025224 */ /* 0x000fca00000e0602 */
[----:B------:R-:W-:-:S04]  /*30900*/  @P5 LOP3.LUT R3, R3, R2, RZ, 0x3c, !PT ;  /* 0x0000000203035212 */ /* 0x000fc800078e3cff */
[----:B------:R-:W-:-:S04]  /*30910*/  @P5 LOP3.LUT R2, R3, R2, RZ, 0x3c, !PT ;  /* 0x0000000203025212 */ /* 0x000fc800078e3cff */
[----:B------:R-:W-:-:S05]  /*30920*/  @P5 LOP3.LUT R3, R3, R2, RZ, 0x3c, !PT ;  /* 0x0000000203035212 */ /* 0x000fca00078e3cff */
[----:B------:R-:W-:Y:S01]  /*30930*/  @!PT LDS RZ, [RZ] ;  /* 0x00000000fffff984 */ /* 0x000fe20000000800 */
[----:B------:R-:W-:Y:S01]  /*30940*/  @!PT LDS RZ, [RZ] ;  /* 0x00000000fffff984 */ /* 0x000fe20000000800 */
[----:B------:R-:W-:Y:S01]  /*30950*/  @!PT LDS RZ, [RZ] ;  /* 0x00000000fffff984 */ /* 0x000fe20000000800 */
[----:B------:R0:W-:Y:S02]  /*30960*/  @P5 LDGSTS.E.BYPASS.LTC128B.128 [R5+0x29c00], desc[UR36][R2.64], !P6 ;  /* 0x29c0000002055fae */ /* 0x0001e4000f101d64 */
[----:B0-----:R-:W-:Y:S05]  /*30970*/  WARPSYNC.COLLECTIVE R15, `(.L_x_1108) ;  /* 0x000000000f087348 */ /* 0x001fea0003c00000 */
[----:B------:R1:W2:Y:S02]  /*30980*/  SHFL.IDX P6, R14, R13, R12, R11 ;  /* 0x0000000c0d0e7389 */ /* 0x0002a400000c000b */
[----:B012---:R-:W-:Y:S01]  /*30990*/  ENDCOLLECTIVE ;  /* 0x000000000000791b */ /* 0x007fe20003800000 */
.L_x_1108:
        /* <DEDUP_REMOVED lines=10> */
.L_x_1109:
[----:B------:R-:W-:Y:S02]  /*30a40*/  IMAD.MOV.U32 R13, RZ, RZ, R0 ;  /* 0x000000ffff0d7224 */ /* 0x000fe400078e0000 */
[----:B------:R-:W-:Y:S02]  /*30a50*/  IMAD.MOV.U32 R12, RZ, RZ, 0x5 ;  /* 0x00000005ff0c7424 */ /* 0x000fe400078e00ff */
[----:B------:R-:W-:-:S07]  /*30a60*/  IMAD.MOV.U32 R3, RZ, RZ, R14 ;  /* 0x000000ffff037224 */ /* 0x000fce00078e000e */
[----:B------:R-:W-:Y:S05]  /*30a70*/  WARPSYNC.COLLECTIVE R15, `(.L_x_1110) ;  /* 0x000000000f087348 */ /* 0x000fea0003c00000 */
[----:B------:R0:W1:Y:S02]  /*30a80*/  SHFL.IDX P6, R14, R13, R12, R11 ;  /* 0x0000000c0d0e7389 */ /* 0x00006400000c000b */
[----:B01----:R-:W-:Y:S01]  /*30a90*/  ENDCOLLECTIVE ;  /* 0x000000000000791b */ /* 0x003fe20003800000 */
.L_x_1110:
[----:B------:R-:W-:-:S04]  /*30aa0*/  @P4 IADD3 R3, P0, R30, R3, RZ ;  /* 0x000000031e034210 */ /* 0x000fc80007f1e0ff */
[----:B------:R-:W-:-:S04]  /*30ab0*/  @P4 IADD3.X R2, RZ, R2, RZ, P0, !PT ;  /* 0x00000002ff024210 */ /* 0x000fc800007fe4ff */
[----:B------:R-:W-:Y:S01]  /*30ac0*/  @P4 LOP3.LUT R3, R3, R2, RZ, 0x3c, !PT ;  /* 0x0000000203034212 */ /* 0x000fe200078e3cff */
[----:B------:R-:W-:-:S03]  /*30ad0*/  IMAD.MOV.U32 R13, RZ, RZ, R4 ;  /* 0x000000ffff0d7224 */ /* 0x000fc600078e0004 */
[----:B------:R-:W-:-:S04]  /*30ae0*/  @P4 LOP3.LUT R2, R3, R2, RZ, 0x3c, !PT ;  /* 0x0000000203024212 */ /* 0x000fc800078e3cff */
[----:B------:R-:W-:-:S05]  /*30af0*/  @P4 LOP3.LUT R3, R3, R2, RZ, 0x3c, !PT ;  /* 0x0000000203034212 */ /* 0x000fca00078e3cff */
[----:B------:R-:W-:Y:S01]  /*30b00*/  @!PT LDS RZ, [RZ] ;  /* 0x00000000fffff984 */ /* 0x000fe20000000800 */
[----:B------:R-:W-:Y:S01]  /*30b10*/  @!PT LDS RZ, [RZ] ;  /* 0x00000000fffff984 */ /* 0x000fe20000000800 */
[----:B------:R-:W-:Y:S01]  /*30b20*/  @!PT LDS RZ, [RZ] ;  /* 0x00000000fffff984 */ /* 0x000fe20000000800 */
[----:B------:R-:W-:Y:S04]  /*30b30*/  @P4 LDGSTS.E.BYPASS.LTC128B.128 [R5+0x2a400], desc[UR36][R2.64], !P5 ;  /* 0x2a40000002054fae */ /* 0x000fe8000e901d64 */
[----:B------:R0:W-:Y:S02]  /*30b40*/  @P4 LDGSTS.E.BYPASS.LTC128B.128 [R5+0x2e400], desc[UR36][R2.64+0x80], !P1 ;  /* 0x2e40008002054fae */ /* 0x0001e4000c901d64 */
[----:B0-----:R-:W-:-:S07]  /*30b50*/  IMAD.MOV.U32 R2, RZ, RZ, R14 ;  /* 0x000000ffff027224 */ /* 0x001fce00078e000e */
[----:B------:R-:W-:Y:S05]  /*30b60*/  WARPSYNC.COLLECTIVE R15, `(.L_x_1111) ;  /* 0x000000000f087348 */ /* 0x000fea0003c00000 */
[----:B------:R0:W1:Y:S02]  /*30b70*/  SHFL.IDX P6, R14, R13, R12, R11 ;  /* 0x0000000c0d0e7389 */ /* 0x00006400000c000b */
[----:B01----:R-:W-:Y:S01]  /*30b80*/  ENDCOLLECTIVE ;  /* 0x000000000000791b */ /* 0x003fe20003800000 */
.L_x_1111:
[----:B------:R-:W-:Y:S02]  /*30b90*/  IMAD.MOV.U32 R13, RZ, RZ, R0 ;  /* 0x000000ffff0d7224 */ /* 0x000fe400078e0000 */
[----:B------:R-:W-:Y:S01]  /*30ba0*/  IMAD.MOV.U32 R12, RZ, RZ, 0x6 ;  /* 0x00000006ff0c7424 */ /* 0x000fe200078e00ff */
[----:B------:R-:W-:-:S07]  /*30bb0*/  MOV R3, R14 ;  /* 0x0000000e00037202 */ /* 0x000fce0000000f00 */
[----:B------:R-:W-:Y:S05]  /*30bc0*/  WARPSYNC.COLLECTIVE R15, `(.L_x_1112) ;  /* 0x000000000f087348 */ /* 0x000fea0003c00000 */
[----:B------:R0:W1:Y:S02]  /*30bd0*/  SHFL.IDX P6, R14, R13, R12, R11 ;  /* 0x0000000c0d0e7389 */ /* 0x00006400000c000b */
[----:B01----:R-:W-:Y:S01]  /*30be0*/  ENDCOLLECTIVE ;  /* 0x000000000000791b */ /* 0x003fe20003800000 */
.L_x_1112:
[----:B------:R-:W-:-:S05]  /*30bf0*/  @P3 IADD3 R3, P0, R30, R3, RZ ;  /* 0x000000031e033210 */ /* 0x000fca0007f1e0ff */
[----:B------:R-:W-:-:S05]  /*30c00*/  @P3 IMAD.X R2, RZ, RZ, R2, P0 ;  /* 0x000000ffff023224 */ /* 0x000fca00000e0602 */
[----:B------:R-:W-:Y:S02]  /*30c10*/  @P3 LOP3.LUT R3, R3, R2, RZ, 0x3c, !PT ;  /* 0x0000000203033212 */ /* 0x000fe400078e3cff */
[----:B------:R-:W-:Y:S02]  /*30c20*/  MOV R13, R4 ;  /* 0x00000004000d7202 */ /* 0x000fe40000000f00 */
        /* <DEDUP_REMOVED lines=11> */
.L_x_1113:
[----:B------:R-:W-:Y:S02]  /*30ce0*/  IMAD.MOV.U32 R13, RZ, RZ, R0 ;  /* 0x000000ffff0d7224 */ /* 0x000fe400078e0000 */
[----:B------:R-:W-:Y:S02]  /*30cf0*/  IMAD.MOV.U32 R12, RZ, RZ, 0x7 ;  /* 0x00000007ff0c7424 */ /* 0x000fe400078e00ff */
[----:B------:R-:W-:-:S07]  /*30d00*/  IMAD.MOV.U32 R3, RZ, RZ, R14 ;  /* 0x000000ffff037224 */ /* 0x000fce00078e000e */
[----:B------:R-:W-:Y:S05]  /*30d10*/  WARPSYNC.COLLECTIVE R15, `(.L_x_1114) ;  /* 0x000000000f087348 */ /* 0x000fea0003c00000 */
[----:B------:R0:W1:Y:S02]  /*30d20*/  SHFL.IDX P6, R14, R13, R12, R11 ;  /* 0x0000000c0d0e7389 */ /* 0x00006400000c000b */
[----:B01----:R-:W-:Y:S01]  /*30d30*/  ENDCOLLECTIVE ;  /* 0x000000000000791b */ /* 0x003fe20003800000 */
.L_x_1114:
[----:B------:R-:W-:-:S05]  /*30d40*/  @P2 IADD3 R3, P0, R30, R3, RZ ;  /* 0x000000031e032210 */ /* 0x000fca0007f1e0ff */
[----:B------:R-:W-:-:S05]  /*30d50*/  @P2 IMAD.X R2, RZ, RZ, R2, P0 ;  /* 0x000000ffff022224 */ /* 0x000fca00000e0602 */
[----:B------:R-:W-:Y:S01]  /*30d60*/  @P2 LOP3.LUT R3, R3, R2, RZ, 0x3c, !PT ;  /* 0x0000000203032212 */ /* 0x000fe200078e3cff */
[----:B------:R-:W-:-:S03]  /*30d70*/  IMAD.MOV.U32 R13, RZ, RZ, R4 ;  /* 0x000000ffff0d7224 */ /* 0x000fc600078e0004 */
[----:B------:R-:W-:-:S04]  /*30d80*/  @P2 LOP3.LUT R2, R3, R2, RZ, 0x3c, !PT ;  /* 0x0000000203022212 */ /* 0x000fc800078e3cff */
[----:B------:R-:W-:Y:S02]  /*30d90*/  @P2 LOP3.LUT R3, R3, R2, RZ, 0x3c, !PT ;  /* 0x0000000203032212 */ /* 0x000fe400078e3cff */
[----:B------:R-:W-:-:S07]  /*30da0*/  MOV R0, R14 ;  /* 0x0000000e00007202 */ /* 0x000fce0000000f00 */
[----:B------:R-:W-:Y:S05]  /*30db0*/  WARPSYNC.COLLECTIVE R15, `(.L_x_1115) ;  /* 0x000000000f087348 */ /* 0x000fea0003c00000 */
[----:B------:R0:W1:Y:S02]  /*30dc0*/  SHFL.IDX P6, R14, R13, R12, R11 ;  /* 0x0000000c0d0e7389 */ /* 0x00006400000c000b */
[----:B01----:R-:W-:Y:S01]  /*30dd0*/  ENDCOLLECTIVE ;  /* 0x000000000000791b */ /* 0x003fe20003800000 */
.L_x_1115:
[----:B------:R-:W-:Y:S01]  /*30de0*/  @!PT LDS RZ, [RZ] ;  /* 0x00000000fffff984 */ /* 0x000fe20000000800 */
[----:B------:R-:W-:Y:S01]  /*30df0*/  @!PT LDS RZ, [RZ] ;  /* 0x00000000fffff984 */ /* 0x000fe20000000800 */
[----:B------:R-:W-:Y:S01]  /*30e00*/  @!PT LDS RZ, [RZ] ;  /* 0x00000000fffff984 */ /* 0x000fe20000000800 */
[----:B------:R1:W-:Y:S04]  /*30e10*/  @P2 LDGSTS.E.BYPASS.LTC128B.128 [R5+0x2b400], desc[UR36][R2.64], !P5 ;  /* 0x2b40000002052fae */ /* 0x0003e8000e901d64 */
[----:B------:R1:W-:Y:S01]  /*30e20*/  @P2 LDGSTS.E.BYPASS.LTC128B.128 [R5+0x2f400], desc[UR36][R2.64+0x80], !P1 ;  /* 0x2f40008002052fae */ /* 0x0003e2000c901d64 */
[----:B------:R-:W-:Y:S01]  /*30e30*/  IMAD.MOV.U32 R4, RZ, RZ, R14 ;  /* 0x000000ffff047224 */ /* 0x000fe200078e000e */
[----:B------:R-:W-:Y:S06]  /*30e40*/  BRA `(.L_x_1116) ;  /* 0xffffff48004c7947 */ /* 0x000fec000383ffff */
.L_x_768:
[----:B------:R-:W-:Y:S01]  /*30e50*/  IMAD.MOV.U32 R13, RZ, RZ, R5 ;  /* 0x000000ffff0d7224 */ /* 0x000fe200078e0005 */
[----:B------:R-:W-:Y:S01]  /*30e60*/  MOV R11, 0x181f ;  /* 0x0000181f000b7802 */ /* 0x000fe20000000f00 */
[----:B------:R-:W-:Y:S01]  /*30e70*/  IMAD.MOV.U32 R12, RZ, RZ, RZ ;  /* 0x000000ffff0c7224 */ /* 0x000fe200078e00ff */
[----:B------:R-:W-:Y:S01]  /*30e80*/  IADD3 R4, R10, R4, RZ ;  /* 0x000000040a047210 */ /* 0x000fe20007ffe0ff */
[----:B------:R-:W-:Y:S02]  /*30e90*/  IMAD.MOV.U32 R15, RZ, RZ, -0x1 ;  /* 0xffffffffff0f7424 */ /* 0x000fe400078e00ff */
[----:B-----5:R-:W-:-:S07]  /*30ea0*/  IMAD R6, R19, R7, RZ ;  /* 0x0000000713067224 */ /* 0x020fce00078e02ff */
[----:B------:R-:W-:Y:S05]  /*30eb0*/  WARPSYNC.COLLECTIVE R15, `(.L_x_1117) ;  /* 0x000000000f087348 */ /* 0x000fea0003c00000 */
[----:B------:R0:W1:Y:S02]  /*30ec0*/  SHFL.IDX P6, R14, R13, R12, R11 ;  /* 0x0000000c0d0e7389 */ /* 0x00006400000c000b */
[----:B01----:R-:W-:Y:S01]  /*30ed0*/  ENDCOLLECTIVE ;  /* 0x000000000000791b */ /* 0x003fe20003800000 */
.L_x_1117:
[----:B------:R-:W-:Y:S01]  /*30ee0*/  ISETP.GE.AND P3, PT, R4, R6, PT ;  /* 0x000000060400720c */ /* 0x000fe20003f66270 */
[----:B------:R-:W-:Y:S02]  /*30ef0*/  IMAD.MOV.U32 R13, RZ, RZ, R0 ;  /* 0x000000ffff0d7224 */ /* 0x000fe400078e0000 */
[----:B------:R-:W-:-:S10]  /*30f00*/  IMAD.MOV.U32 R2, RZ, RZ, R14 ;  /* 0x000000ffff027224 */ /* 0x000fd400078e000e */
[----:B------:R-:W-:Y:S05]  /*30f10*/  WARPSYNC.COLLECTIVE R15, `(.L_x_1118) ;  /* 0x000000000f087348 */ /* 0x000fea0003c00000 */
[----:B------:R0:W1:Y:S02]  /*30f20*/  SHFL.IDX P6, R14, R13, R12, R11 ;  /* 0x0000000c0d0e7389 */ /* 0x00006400000c000b */
[----:B01----:R-:W-:Y:S01]  /*30f30*/  ENDCOLLECTIVE ;  /* 0x000000000000791b */ /* 0x003fe20003800000 */
.L_x_1118:
[----:B------:R-:W-:Y:S01]  /*30f40*/  IMAD.MOV.U32 R13, RZ, RZ, R5 ;  /* 0x000000ffff0d7224 */ /* 0x000fe200078e0005 */
[----:B------:R-:W-:Y:S01]  /*30f50*/  MOV R12, 0x1 ;  /* 0x00000001000c7802 */ /* 0x000fe20000000f00 */
[----:B------:R-:W-:-:S07]  /*30f60*/  IMAD.MOV.U32 R3, RZ, RZ, R14 ;  /* 0x000000ffff037224 */ /* 0x000fce00078e000e */
[----:B------:R-:W-:Y:S05]  /*30f70*/  WARPSYNC.COLLECTIVE R15, `(.L_x_1119) ;  /* 0x000000000f087348 */ /* 0x000fea0003c00000 */
[----:B------:R0:W1:Y:S02]  /*30f80*/  SHFL.IDX P6, R14, R13, R12, R11 ;  /* 0x0000000c0d0e7389 */ /* 0x00006400000c000b */
[----:B01----:R-:W-:Y:S01]  /*30f90*/  ENDCOLLECTIVE ;  /* 0x000000000000791b */ /* 0x003fe20003800000 */
.L_x_1119:
[----:B------:R-:W-:-:S05]  /*30fa0*/  @!P3 IADD3 R7, P2, R30, R3, RZ ;  /* 0x000000031e07b210 */ /* 0x000fca0007f5e0ff */
[----:B------:R-:W-:Y:S02]  /*30fb0*/  @!P3 IMAD.X R3, RZ, RZ, R2, P2 ;  /* 0x000000ffff03b224 */ /* 0x000fe400010e0602 */
[----:B------:R-:W-:Y:S02]  /*30fc0*/  @!P3 IMAD.MOV.U32 R2, RZ, RZ, R7 ;  /* 0x000000ffff02b224 */ /* 0x000fe400078e0007 */
[----:B------:R-:W-:Y:S02]  /*30fd0*/  VIADD R7, R4, 0x10 ;  /* 0x0000001004077836 */ /* 0x000fe40000000000 */
[----:B------:R-:W-:Y:S01]  /*30fe0*/  IMAD.MOV.U32 R13, RZ, RZ, R0 ;  /* 0x000000ffff0d7224 */ /* 0x000fe200078e0000 */
[----:B------:R-:W-:Y:S01]  /*30ff0*/  @!PT LDS RZ, [RZ] ;  /* 0x00000000fffff984 */ /* 0x000fe20000000800 */
[----:B------:R-:W-:Y:S01]  /*31000*/  @!PT LDS RZ, [RZ] ;  /* 0x00000000fffff984 */ /* 0x000fe20000000800 */
[----:B------:R-:W-:Y:S01]  /*31010*/  @!PT LDS RZ, [RZ] ;  /* 0x00000000fffff984 */ /* 0x000fe20000000800 */
[----:B------:R-:W-:Y:S04]  /*31020*/  @!P3 LDGSTS.E.BYPASS.LTC128B.128 [R9+0x20400], desc[UR36][R2.64], !P0 ;  /* 0x204000000209bfae */ /* 0x000fe8000c101d64 */
[----:B------:R0:W-:Y:S01]  /*31030*/  @!P3 LDGSTS.E.BYPASS.LTC128B.128 [R9+0x24400], desc[UR36][R2.64+0x80], !P1 ;  /* 0x244000800209bfae */ /* 0x0001e2000c901d64 */
[----:B------:R-:W-:Y:S01]  /*31040*/  ISETP.GE.AND P3, PT, R7, R6, PT ;  /* 0x000000060700720c */ /* 0x000fe20003f66270 */
[----:B0-----:R-:W-:-:S12]  /*31050*/  IMAD.MOV.U32 R2, RZ, RZ, R14 ;  /* 0x000000ffff027224 */ /* 0x001fd800078e000e */
[----:B------:R-:W-:Y:S05]  /*31060*/  WARPSYNC.COLLECTIVE R15, `(.L_x_1120) ;  /* 0x000000000f087348 */ /* 0x000fea0003c00000 */
[----:B------:R0:W1:Y:S02]  /*31070*/  SHFL.IDX P6, R14, R13, R12, R11 ;  /* 0x0000000c0d0e7389 */ /* 0x00006400000c000b */
[----:B01----:R-:W-:Y:S01]  /*31080*/  ENDCOLLECTIVE ;  /* 0x000000000000791b */ /* 0x003fe20003800000 */
.L_x_1120:
[----:B------:R-:W-:Y:S02]  /*31090*/  IMAD.MOV.U32 R13, RZ, RZ, R5 ;  /* 0x000000ffff0d7224 */ /* 0x000fe400078e0005 */
[----:B------:R-:W-:Y:S01]  /*310a0*/  IMAD.MOV.U32 R12, RZ, RZ, 0x2 ;  /* 0x00000002ff0c7424 */ /* 0x000fe200078e00ff */
[----:B------:R-:W-:-:S13]  /*310b0*/  @!P3 IADD3 R7, P2, R30, R14, RZ ;  /* 0x0000000e1e07b210 */ /* 0x000fda0007f5e0ff */
[----:B------:R-:W-:Y:S05]  /*310c0*/  WARPSYNC.COLLECTIVE R15, `(.L_x_1121) ;  /* 0x000000000f087348 */ /* 0x000fea0003c00000 */
[----:B------:R0:W1:Y:S02]  /*310d0*/  SHFL.IDX P6, R14, R13, R12, R11 ;  /* 0x0000000c0d0e7389 */ /* 0x00006400000c000b */
[----:B01----:R-:W-:Y:S01]  /*310e0*/  ENDCOLLECTIVE ;  /* 0x000000000000791b */ /* 0x003fe20003800000 */
.L_x_1121:
[----:B------:R-:W-:Y:S02]  /*310f0*/  @!P3 IMAD.X R8, RZ, RZ, R2, P2 ;  /* 0x000000ffff08b224 */ /* 0x000fe400010e0602 */
[----:B------:R-:W-:Y:S02]  /*31100*/  @!P3 IMAD.MOV.U32 R2, RZ, RZ, R7 ;  /* 0x000000ffff02b224 */ /* 0x000fe400078e0007 */
[----:B------:R-:W-:Y:S01]  /*31110*/  VIADD R7, R4, 0x20 ;  /* 0x0000002004077836 */ /* 0x000fe20000000000 */
[----:B------:R-:W-:-:S05]  /*31120*/  @!P3 MOV R3, R8 ;  /* 0x000000080003b202 */ /* 0x000fca0000000f00 */
[----:B------:R-:W-:Y:S01]  /*31130*/  @!PT LDS RZ, [RZ] ;  /* 0x00000000fffff984 */ /* 0x000fe20000000800 */
[----:B------:R-:W-:Y:S01]  /*31140*/  @!PT LDS RZ, [RZ] ;  /* 0x00000000fffff984 */ /* 0x000fe20000000800 */
[----:B------:R-:W-:Y:S01]  /*31150*/  @!PT LDS RZ, [RZ] ;  /* 0x00000000fffff984 */ /* 0x000fe20000000800 */
[----:B------:R-:W-:Y:S01]  /*31160*/  @!P3 LDGSTS.E.BYPASS.LTC128B.128 [R9+0x20c00], desc[UR36][R2.64], !P0 ;  /* 0x20c000000209bfae */ /* 0x000fe2000c101d64 */
[----:B------:R-:W-:-:S03]  /*31170*/  MOV R13, R0 ;  /* 0x00000000000d7202 */ /* 0x000fc60000000f00 */
[----:B------:R0:W-:Y:S01]  /*31180*/  @!P3 LDGSTS.E.BYPASS.LTC128B.128 [R9+0x24c00], desc[UR36][R2.64+0x80], !P1 ;  /* 0x24c000800209bfae */ /* 0x0001e2000c901d64 */
[----:B------:R-:W-:Y:S01]  /*31190*/  ISETP.GE.AND P3, PT, R7, R6, PT ;  /* 0x000000060700720c */ /* 0x000fe20003f66270 */
[----:B0-----:R-:W-:-:S12]  /*311a0*/  IMAD.MOV.U32 R2, RZ, RZ, R14 ;  /* 0x000000ffff027224 */ /* 0x001fd800078e000e */
[----:B------:R-:W-:Y:S05]  /*311b0*/  WARPSYNC.COLLECTIVE R15, `(.L_x_1122) ;  /* 0x000000000f087348 */ /* 0x000fea0003c00000 */
[----:B------:R0:W1:Y:S02]  /*311c0*/  SHFL.IDX P6, R14, R13, R12, R11 ;  /* 0x0000000c0d0e7389 */ /* 0x00006400000c000b */
[----:B01----:R-:W-:Y:S01]  /*311d0*/  ENDCOLLECTIVE ;  /* 0x000000000000791b */ /* 0x003fe20003800000 */
.L_x_1122:
[----:B------:R-:W-:Y:S01]  /*311e0*/  MOV R13, R5 ;  /* 0x00000005000d7202 */ /* 0x000fe20000000f00 */
[----:B------:R-:W-:Y:S01]  /*311f0*/  IMAD.MOV.U32 R12, RZ, RZ, 0x3 ;  /* 0x00000003ff0c7424 */ /* 0x000fe200078e00ff */
[----:B------:R-:W-:-:S13]  /*31200*/  @!P3 IADD3 R7, P2, R30, R14, RZ ;  /* 0x0000000e1e07b210 */ /* 0x000fda0007f5e0ff */
[----:B------:R-:W-:Y:S05]  /*31210*/  WARPSYNC.COLLECTIVE R15, `(.L_x_1123) ;  /* 0x000000000f087348 */ /* 0x000fea0003c00000 */
[----:B------:R0:W1:Y:S02]  /*31220*/  SHFL.IDX P6, R14, R13, R12, R11 ;  /* 0x0000000c0d0e7389 */ /* 0x00006400000c000b */
[----:B01----:R-:W-:Y:S01]  /*31230*/  ENDCOLLECTIVE ;  /* 0x000000000000791b */ /* 0x003fe20003800000 */
.L_x_1123:
[----:B------:R-:W-:Y:S02]  /*31240*/  @!P3 IMAD.X R8, RZ, RZ, R2, P2 ;  /* 0x000000ffff08b224 */ /* 0x000fe400010e0602 */
[----:B------:R-:W-:Y:S02]  /*31250*/  @!P3 IMAD.MOV.U32 R2, RZ, RZ, R7 ;  /* 0x000000ffff02b224 */ /* 0x000fe400078e0007 */
[----:B------:R-:W-:Y:S02]  /*31260*/  @!P3 IMAD.MOV.U32 R3, RZ, RZ, R8 ;  /* 0x000000ffff03b224 */ /* 0x000fe400078e0008 */
[----:B------:R-:W-:-:S03]  /*31270*/  VIADD R7, R4, 0x30 ;  /* 0x0000003004077836 */ /* 0x000fc60000000000 */
[----:B------:R-:W-:Y:S01]  /*31280*/  @!PT LDS RZ, [RZ] ;  /* 0x00000000fffff984 */ /* 0x000fe20000000800 */
[----:B------:R-:W-:Y:S01]  /*31290*/  @!PT LDS RZ, [RZ] ;  /* 0x00000000fffff984 */ /* 0x000fe20000000800 */
[----:B------:R-:W-:Y:S01]  /*312a0*/  @!PT LDS RZ, [RZ] ;  /* 0x00000000fffff984 */ /* 0x000fe20000000800 */
[----:B------:R-:W-:Y:S01]  /*312b0*/  @!P3 LDGSTS.E.BYPASS.LTC128B.128 [R9+0x21400], desc[UR36][R2.64], !P0 ;  /* 0x214000000209bfae */ /* 0x000fe2000c101d64 */
[----:B------:R-:W-:-:S03]  /*312c0*/  IMAD.MOV.U32 R13, RZ, RZ, R0 ;  /* 0x000000ffff0d7224 */ /* 0x000fc600078e0000 */
[----:B------:R0:W-:Y:S01]  /*312d0*/  @!P3 LDGSTS.E.BYPASS.LTC128B.128 [R9+0x25400], desc[UR36][R2.64+0x80], !P1 ;  /* 0x254000800209bfae */ /* 0x0001e2000c901d64 */
[----:B------:R-:W-:Y:S01]  /*312e0*/  ISETP.GE.AND P3, PT, R7, R6, PT ;  /* 0x000000060700720c */ /* 0x000fe20003f66270 */
[----:B0-----:R-:W-:-:S12]  /*312f0*/  IMAD.MOV.U32 R2, RZ, RZ, R14 ;  /* 0x000000ffff027224 */ /* 0x001fd800078e000e */
[----:B------:R-:W-:Y:S05]  /*31300*/  WARPSYNC.COLLECTIVE R15, `(.L_x_1124) ;  /* 0x000000000f087348 */ /* 0x000fea0003c00000 */
[----:B------:R0:W1:Y:S02]  /*31310*/  SHFL.IDX P6, R14, R13, R12, R11 ;  /* 0x0000000c0d0e7389 */ /* 0x00006400000c000b */
[----:B01----:R-:W-:Y:S01]  /*31320*/  ENDCOLLECTIVE ;  /* 0x000000000000791b */ /* 0x003fe20003800000 */
.L_x_1124:
[----:B------:R-:W-:Y:S02]  /*31330*/  IMAD.MOV.U32 R13, RZ, RZ, R5 ;  /* 0x000000ffff0d7224 */ /* 0x000fe400078e0005 */
[----:B------:R-:W-:Y:S01]  /*31340*/  IMAD.MOV.U32 R12, RZ, RZ, 0x4 ;  /* 0x00000004ff0c7424 */ /* 0x000fe200078e00ff */
[----:B------:R-:W-:-:S13]  /*31350*/  @!P3 IADD3 R7, P2, R30, R14, RZ ;  /* 0x0000000e1e07b210 */ /* 0x000fda0007f5e0ff */
[----:B------:R-:W-:Y:S05]  /*31360*/  WARPSYNC.COLLECTIVE R15, `(.L_x_1125) ;  /* 0x000000000f087348 */ /* 0x000fea0003c00000 */
[----:B------:R0:W1:Y:S02]  /*31370*/  SHFL.IDX P6, R14, R13, R12, R11 ;  /* 0x0000000c0d0e7389 */ /* 0x00006400000c000b */
[----:B01----:R-:W-:Y:S01]  /*31380*/  ENDCOLLECTIVE ;  /* 0x000000000000791b */ /* 0x003fe20003800000 */
.L_x_1125:
[----:B------:R-:W-:Y:S01]  /*31390*/  @!P3 IMAD.X R8, RZ, RZ, R2, P2 ;  /* 0x000000ffff08b224 */ /* 0x000fe200010e0602 */
[----:B------:R-:W-:Y:S01]  /*313a0*/  @!P3 MOV R2, R7 ;  /* 0x000000070002b202 */ /* 0x000fe20000000f00 */
[----:B------:R-:W-:Y:S02]  /*313b0*/  VIADD R7, R4, 0x40 ;  /* 0x0000004004077836 */ /* 0x000fe40000000000 */
[----:B------:R-:W-:-:S05]  /*313c0*/  @!P3 IMAD.MOV.U32 R3, RZ, RZ, R8 ;  /* 0x000000ffff03b224 */ /* 0x000fca00078e0008 */
[----:B------:R-:W-:Y:S01]  /*313d0*/  @!PT LDS RZ, [RZ] ;  /* 0x00000000fffff984 */ /* 0x000fe20000000800 */
[----:B------:R-:W-:Y:S01]  /*313e0*/  @!PT LDS RZ, [RZ] ;  /* 0x00000000fffff984 */ /* 0x000fe20000000800 */
[----:B------:R-:W-:Y:S01]  /*313f0*/  @!PT LDS RZ, [RZ] ;  /* 0x00000000fffff984 */ /* 0x000fe20000000800 */
[----:B------:R-:W-:Y:S01]  /*31400*/  @!P3 LDGSTS.E.BYPASS.LTC128B.128 [R9+0x21c00], desc[UR36][R2.64], !P0 ;  /* 0x21c000000209bfae */ /* 0x000fe2000c101d64 */
[----:B------:R-:W-:-:S03]  /*31410*/  IMAD.MOV.U32 R13, RZ, RZ, R0 ;  /* 0x000000ffff0d7224 */ /* 0x000fc600078e0000 */
[----:B------:R0:W-:Y:S01]  /*31420*/  @!P3 LDGSTS.E.BYPASS.LTC128B.128 [R9+0x25c00], desc[UR36][R2.64+0x80], !P1 ;  /* 0x25c000800209bfae */ /* 0x0001e2000c901d64 */
[----:B------:R-:W-:Y:S02]  /*31430*/  ISETP.GE.AND P3, PT, R7, R6, PT ;  /* 0x000000060700720c */ /* 0x000fe40003f66270 */
[----:B0-----:R-:W-:-:S11]  /*31440*/  MOV R2, R14 ;  /* 0x0000000e00027202 */ /* 0x001fd60000000f00 */
[----:B------:R-:W-:Y:S05]  /*31450*/  WARPSYNC.COLLECTIVE R15, `(.L_x_1126) ;  /* 0x000000000f087348 */ /* 0x000fea0003c00000 */
[----:B------:R0:W1:Y:S02]  /*31460*/  SHFL.IDX P6, R14, R13, R12, R11 ;  /* 0x0000000c0d0e7389 */ /* 0x00006400000c000b */
[----:B01----:R-:W-:Y:S01]  /*31470*/  ENDCOLLECTIVE ;  /* 0x000000000000791b */ /* 0x003fe20003800000 */
.L_x_1126:
[----:B------:R-:W-:Y:S02]  /*31480*/  IMAD.MOV.U32 R13, RZ, RZ, R5 ;  /* 0x000000ffff0d7224 */ /* 0x000fe400078e0005 */
[----:B------:R-:W-:Y:S01]  /*31490*/  IMAD.MOV.U32 R12, RZ, RZ, 0x5 ;  /* 0x00000005ff0c7424 */ /* 0x000fe200078e00ff */
[----:B------:R-:W-:-:S13]  /*314a0*/  @!P3 IADD3 R7, P2, R30, R14, RZ ;  /* 0x0000000e1e07b210 */ /* 0x000fda0007f5e0ff */
[----:B------:R-:W-:Y:S05]  /*314b0*/  WARPSYNC.COLLECTIVE R15, `(.L_x_1127) ;  /* 0x000000000f087348 */ /* 0x000fea0003c00000 */
[----:B------:R0:W1:Y:S02]  /*314c0*/  SHFL.IDX P6, R14, R13, R12, R11 ;  /* 0x0000000c0d0e7389 */ /* 0x00006400000c000b */
[----:B01----:R-:W-:Y:S01]  /*314d0*/  ENDCOLLECTIVE ;  /* 0x000000000000791b */ /* 0x003fe20003800000 */
.L_x_1127:
[----:B------:R-:W-:Y:S02]  /*314e0*/  @!P3 IMAD.X R8, RZ, RZ, R2, P2 ;  /* 0x000000ffff08b224 */ /* 0x000fe400010e0602 */
[----:B------:R-:W-:Y:S01]  /*314f0*/  @!P3 IMAD.MOV.U32 R2, RZ, RZ, R7 ;  /* 0x000000ffff02b224 */ /* 0x000fe200078e0007 */
[----:B------:R-:W-:Y:S01]  /*31500*/  IADD3 R7, R4, 0x50, RZ ;  /* 0x0000005004077810 */ /* 0x000fe20007ffe0ff */
[----:B------:R-:W-:-:S05]  /*31510*/  @!P3 IMAD.MOV.U32 R3, RZ, RZ, R8 ;  /* 0x000000ffff03b224 */ /* 0x000fca00078e0008 */
        /* <DEDUP_REMOVED lines=11> */
.L_x_1128:
[----:B------:R-:W-:Y:S02]  /*315d0*/  IMAD.MOV.U32 R13, RZ, RZ, R5 ;  /* 0x000000ffff0d7224 */ /* 0x000fe400078e0005 */
[----:B------:R-:W-:Y:S01]  /*315e0*/  IMAD.MOV.U32 R12, RZ, RZ, 0x6 ;  /* 0x00000006ff0c7424 */ /* 0x000fe200078e00ff */
[----:B------:R-:W-:-:S13]  /*315f0*/  @!P3 IADD3 R7, P2, R30, R14, RZ ;  /* 0x0000000e1e07b210 */ /* 0x000fda0007f5e0ff */
[----:B------:R-:W-:Y:S05]  /*31600*/  WARPSYNC.COLLECTIVE R15, `(.L_x_1129) ;  /* 0x000000000f087348 */ /* 0x000fea0003c00000 */
[----:B------:R0:W1:Y:S02]  /*31610*/  SHFL.IDX P6, R14, R13, R12, R11 ;  /* 0x0000000c0d0e7389 */ /* 0x00006400000c000b */
[----:B01----:R-:W-:Y:S01]  /*31620*/  ENDCOLLECTIVE ;  /* 0x000000000000791b */ /* 0x003fe20003800000 */
.L_x_1129:
[----:B------:R-:W-:Y:S01]  /*31630*/  @!P3 IADD3.X R8, RZ, R2, RZ, P2, !PT ;  /* 0x00000002ff08b210 */ /* 0x000fe200017fe4ff */
[----:B------:R-:W-:Y:S02]  /*31640*/  @!P3 IMAD.MOV.U32 R2, RZ, RZ, R7 ;  /* 0x000000ffff02b224 */ /* 0x000fe400078e0007 */
        /* <DEDUP_REMOVED lines=13> */
.L_x_1130:
[----:B------:R-:W-:Y:S02]  /*31720*/  IMAD.MOV.U32 R13, RZ, RZ, R5 ;  /* 0x000000ffff0d7224 */ /* 0x000fe400078e0005 */
[----:B------:R-:W-:Y:S02]  /*31730*/  IMAD.MOV.U32 R12, RZ, RZ, 0x7 ;  /* 0x00000007ff0c7424 */ /* 0x000fe400078e00ff */
[----:B------:R-:W-:-:S07]  /*31740*/  IMAD.MOV.U32 R3, RZ, RZ, R14 ;  /* 0x000000ffff037224 */ /* 0x000fce00078e000e */
[----:B------:R-:W-:Y:S05]  /*31750*/  WARPSYNC.COLLECTIVE R15, `(.L_x_1131) ;  /* 0x000000000f087348 */ /* 0x000fea0003c00000 */
[----:B------:R0:W1:Y:S02]  /*31760*/  SHFL.IDX P6, R14, R13, R12, R11 ;  /* 0x0000000c0d0e7389 */ /* 0x00006400000c000b */
[----:B01----:R-:W-:Y:S01]  /*31770*/  ENDCOLLECTIVE ;  /* 0x000000000000791b */ /* 0x003fe20003800000 */
.L_x_1131:
[----:B------:R-:W-:-:S05]  /*31780*/  @!P3 IADD3 R7, P2, R30, R3, RZ ;  /* 0x000000031e07b210 */ /* 0x000fca0007f5e0ff */
[----:B------:R-:W-:Y:S01]  /*31790*/  @!P3 IMAD.X R8, RZ, RZ, R2, P2 ;  /* 0x000000ffff08b224 */ /* 0x000fe200010e0602 */
[----:B------:R-:W-:-:S03]  /*317a0*/  @!P3 MOV R2, R7 ;  /* 0x000000070002b202 */ /* 0x000fc60000000f00 */
[----:B------:R-:W-:Y:S01]  /*317b0*/  @!P3 IMAD.MOV.U32 R3, RZ, RZ, R8 ;  /* 0x000000ffff03b224 */ /* 0x000fe200078e0008 */
[----:B------:R-:W-:-:S04]  /*317c0*/  MOV R13, R0 ;  /* 0x00000000000d7202 */ /* 0x000fc80000000f00 */
[----:B------:R-:W-:Y:S01]  /*317d0*/  @!PT LDS RZ, [RZ] ;  /* 0x00000000fffff984 */ /* 0x000fe20000000800 */
[----:B------:R-:W-:Y:S01]  /*317e0*/  @!PT LDS RZ, [RZ] ;  /* 0x00000000fffff984 */ /* 0x000fe20000000800 */
[----:B------:R-:W-:Y:S01]  /*317f0*/  @!PT LDS RZ, [RZ] ;  /* 0x00000000fffff984 */ /* 0x000fe20000000800 */
[----:B------:R0:W-:Y:S04]  /*31800*/  @!P3 LDGSTS.E.BYPASS.LTC128B.128 [R9+0x23400], desc[UR36][R2.64], !P0 ;  /* 0x234000000209bfae */ /* 0x0001e8000c101d64 */
[----:B------:R0:W-:Y:S01]  /*31810*/  @!P3 LDGSTS.E.BYPASS.LTC128B.128 [R9+0x27400], desc[UR36][R2.64+0x80], !P1 ;  /* 0x274000800209bfae */ /* 0x0001e2000c901d64 */
[----:B------:R-:W-:-:S07]  /*31820*/  IMAD.MOV.U32 R5, RZ, RZ, R14 ;  /* 0x000000ffff057224 */ /* 0x000fce00078e000e */
[----:B0-----:R-:W-:Y:S05]  /*31830*/  WARPSYNC.COLLECTIVE R15, `(.L_x_1132) ;  /* 0x000000000f087348 */ /* 0x001fea0003c00000 */
[----:B------:R1:W2:Y:S02]  /*31840*/  SHFL.IDX P6, R14, R13, R12, R11 ;  /* 0x0000000c0d0e7389 */ /* 0x0002a400000c000b */
[----:B012---:R-:W-:Y:S01]  /*31850*/  ENDCOLLECTIVE ;  /* 0x000000000000791b */ /* 0x007fe20003800000 */
.L_x_1132:
[----:B------:R-:W-:Y:S05]  /*31860*/  BRA `(.L_x_1133) ;  /* 0xffffff4800a87947 */ /* 0x000fea000383ffff */
.L_x_773:
[----:B0-----:R0:W1:Y:S02]  /*31870*/  SYNCS.PHASECHK.TRANS64.TRYWAIT P0, [R16+URZ+0x38820], R3 ;  /* 0x03882003100075a7 */ /* 0x001064000800017f */
[----:B-1----:R-:W-:Y:S05]  /*31880*/  @!P0 NANOSLEEP.SYNCS 0x989680 ;  /* 0x009896800000895d */ /* 0x002fea0003900000 */
[----:B------:R-:W1:Y:S02]  /*31890*/  @!P0 SYNCS.PHASECHK.TRANS64 P0, [R16+URZ+0x38820], R3 ;  /* 0x03882003100085a7 */ /* 0x000e64000800007f */
[----:B-1----:R-:W-:Y:S05]  /*318a0*/  @!P0 BRA `(.L_x_773) ;  /* 0xfffffffc00f08947 */ /* 0x002fea000383ffff */
[----:B------:R-:W-:Y:S05]  /*318b0*/  BRA `(.L_x_1134) ;  /* 0xffffff4c00207947 */ /* 0x000fea000383ffff */
.L_x_777:
[----:B0-----:R0:W1:Y:S02]  /*318c0*/  SYNCS.PHASECHK.TRANS64.TRYWAIT P0, [R0+URZ+0x38880], R20 ;  /* 0x03888014000075a7 */ /* 0x001064000800017f */
[----:B-1----:R-:W-:Y:S05]  /*318d0*/  @!P0 NANOSLEEP.SYNCS 0x989680 ;  /* 0x009896800000895d */ /* 0x002fea0003900000 */
[----:B------:R-:W1:Y:S02]  /*318e0*/  @!P0 SYNCS.PHASECHK.TRANS64 P0, [R0+URZ+0x38880], R20 ;  /* 0x03888014000085a7 */ /* 0x000e64000800007f */
[----:B-1----:R-:W-:Y:S05]  /*318f0*/  @!P0 BRA `(.L_x_777) ;  /* 0xfffffffc00f08947 */ /* 0x002fea000383ffff */
[----:B------:R-:W-:Y:S05]  /*31900*/  BRA `(.L_x_1135) ;  /* 0xffffff4c00c87947 */ /* 0x000fea000383ffff */
.L_x_778:
[----:B------:R-:W-:Y:S01]  /*31910*/  BSSY B0, `(.L_x_1136) ;  /* 0x0000008000007945 */ /* 0x000fe20003800000 */
[----:B------:R-:W-:Y:S02]  /*31920*/  IMAD.MOV.U32 R13, RZ, RZ, R7 ;  /* 0x000000ffff0d7224 */ /* 0x000fe400078e0007 */
[----:B------:R-:W-:Y:S02]  /*31930*/  IMAD.MOV.U32 R12, RZ, RZ, RZ ;  /* 0x000000ffff0c7224 */ /* 0x000fe400078e00ff */
[----:B------:R-:W-:Y:S02]  /*31940*/  IMAD.MOV.U32 R11, RZ, RZ, 0x181f ;  /* 0x0000181fff0b7424 */ /* 0x000fe400078e00ff */
[----:B------:R-:W-:-:S07]  /*31950*/  IMAD.MOV.U32 R15, RZ, RZ, -0x1 ;  /* 0xffffffffff0f7424 */ /* 0x000fce00078e00ff */
[----:B0-----:R-:W-:Y:S05]  /*31960*/  WARPSYNC.COLLECTIVE R15, `(.L_x_1137) ;  /* 0x000000000f087348 */ /* 0x001fea0003c00000 */
[----:B------:R1:W2:Y:S02]  /*31970*/  SHFL.IDX P6, R14, R13, R12, R11 ;  /* 0x0000000c0d0e7389 */ /* 0x0002a400000c000b */
[----:B012---:R-:W-:Y:S01]  /*31980*/  ENDCOLLECTIVE ;  /* 0x000000000000791b */ /* 0x007fe20003800000 */
.L_x_1137:
[----:B------:R-:W-:Y:S05]  /*31990*/  BSYNC B0 ;  /* 0x0000000000007941 */ /* 0x000fea0003800000 */
.L_x_1136:
[----:B------:R-:W-:Y:S01]  /*319a0*/  IMAD.MOV.U32 R13, RZ, RZ, R8 ;  /* 0x000000ffff0d7224 */ /* 0x000fe200078e0008 */
[----:B------:R-:W-:Y:S01]  /*319b0*/  MOV R3, R14 ;  /* 0x0000000e00037202 */ /* 0x000fe20000000f00 */
[----:B------:R-:W-:Y:S02]  /*319c0*/  IMAD.MOV.U32 R12, RZ, RZ, RZ ;  /* 0x000000ffff0c7224 */ /* 0x000fe400078e00ff */
[----:B------:R-:W-:Y:S02]  /*319d0*/  IMAD.MOV.U32 R11, RZ, RZ, 0x181f ;  /* 0x0000181fff0b7424 */ /* 0x000fe400078e00ff */
[----:B------:R-:W-:Y:S02]  /*319e0*/  IMAD.MOV.U32 R15, RZ, RZ, -0x1 ;  /* 0xffffffffff0f7424 */ /* 0x000fe400078e00ff */
[----:B------:R-:W-:-:S07]  /*319f0*/  IMAD.IADD R4, R16, 0x1, R4 ;  /* 0x0000000110047824 */ /* 0x000fce00078e0204 */
[----:B------:R-:W-:Y:S05]  /*31a00*/  WARPSYNC.COLLECTIVE R15, `(.L_x_1138) ;  /* 0x000000000f087348 */ /* 0x000fea0003c00000 */
[----:B------:R0:W1:Y:S02]  /*31a10*/  SHFL.IDX P6, R14, R13, R12, R11 ;  /* 0x0000000c0d0e7389 */ /* 0x00006400000c000b */
[----:B01----:R-:W-:Y:S01]  /*31a20*/  ENDCOLLECTIVE ;  /* 0x000000000000791b */ /* 0x003fe20003800000 */
.L_x_1138:
[----:B------:R-:W-:Y:S02]  /*31a30*/  IMAD.MOV.U32 R13, RZ, RZ, R7 ;  /* 0x000000ffff0d7224 */ /* 0x000fe400078e0007 */
[----:B------:R-:W-:Y:S01]  /*31a40*/  IMAD.MOV.U32 R12, RZ, RZ, 0x1 ;  /* 0x00000001ff0c7424 */ /* 0x000fe200078e00ff */
[----:B------:R-:W-:-:S07]  /*31a50*/  MOV R2, R14 ;  /* 0x0000000e00027202 */ /* 0x000fce0000000f00 */
[----:B------:R-:W-:Y:S05]  /*31a60*/  WARPSYNC.COLLECTIVE R15, `(.L_x_1139) ;  /* 0x000000000f087348 */ /* 0x000fea0003c00000 */
[----:B------:R0:W1:Y:S02]  /*31a70*/  SHFL.IDX P6, R14, R13, R12, R11 ;  /* 0x0000000c0d0e7389 */ /* 0x00006400000c000b */
[----:B01----:R-:W-:Y:S01]  /*31a80*/  ENDCOLLECTIVE ;  /* 0x000000000000791b */ /* 0x003fe20003800000 */
.L_x_1139:
        /* <DEDUP_REMOVED lines=8> */
[----:B0-----:R-:W-:-:S07]  /*31b10*/  MOV R3, R14 ;  /* 0x0000000e00037202 */ /* 0x001fce0000000f00 */
[----:B------:R-:W-:Y:S05]  /*31b20*/  WARPSYNC.COLLECTIVE R15, `(.L_x_1140) ;  /* 0x000000000f087348 */ /* 0x000fea0003c00000 */
[----:B------:R0:W1:Y:S02]  /*31b30*/  SHFL.IDX P6, R14, R13, R12, R11 ;  /* 0x0000000c0d0e7389 */ /* 0x00006400000c000b */
[----:B01----:R-:W-:Y:S01]  /*31b40*/  ENDCOLLECTIVE ;  /* 0x000000000000791b */ /* 0x003fe20003800000 */
.L_x_1140:
[----:B------:R-:W-:Y:S01]  /*31b50*/  IMAD.MOV.U32 R13, RZ, RZ, R7 ;  /* 0x000000ffff0d7224 */ /* 0x000fe200078e0007 */
[----:B------:R-:W-:Y:S01]  /*31b60*/  MOV R12, 0x2 ;  /* 0x00000002000c7802 */ /* 0x000fe20000000f00 */
[----:B------:R-:W-:-:S07]  /*31b70*/  IMAD.MOV.U32 R2, RZ, RZ, R14 ;  /* 0x000000ffff027224 */ /* 0x000fce00078e000e */
[----:B------:R-:W-:Y:S05]  /*31b80*/  WARPSYNC.COLLECTIVE R15, `(.L_x_1141) ;  /* 0x000000000f087348 */ /* 0x000fea0003c00000 */
[----:B------:R0:W1:Y:S02]  /*31b90*/  SHFL.IDX P6, R14, R13, R12, R11 ;  /* 0x0000000c0d0e7389 */ /* 0x00006400000c000b */
[----:B01----:R-:W-:Y:S01]  /*31ba0*/  ENDCOLLECTIVE ;  /* 0x000000000000791b */ /* 0x003fe20003800000 */
.L_x_1141:
        /* <DEDUP_REMOVED lines=12> */
.L_x_1142:
[----:B------:R-:W-:Y:S01]  /*31c70*/  MOV R13, R7 ;  /* 0x00000007000d7202 */ /* 0x000fe20000000f00 */
[----:B------:R-:W-:Y:S02]  /*31c80*/  IMAD.MOV.U32 R12, RZ, RZ, 0x3 ;  /* 0x00000003ff0c7424 */ /* 0x000fe400078e00ff */
[----:B------:R-:W-:-:S07]  /*31c90*/  IMAD.MOV.U32 R2, RZ, RZ, R14 ;  /* 0x000000ffff027224 */ /* 0x000fce00078e000e */
[----:B------:R-:W-:Y:S05]  /*31ca0*/  WARPSYNC.COLLECTIVE R15, `(.L_x_1143) ;  /* 0x000000000f087348 */ /* 0x000fea0003c00000 */
[----:B------:R0:W1:Y:S02]  /*31cb0*/  SHFL.IDX P6, R14, R13, R12, R11 ;  /* 0x0000000c0d0e7389 */ /* 0x00006400000c000b */
[----:B01----:R-:W-:Y:S01]  /*31cc0*/  ENDCOLLECTIVE ;  /* 0x000000000000791b */ /* 0x003fe20003800000 */
.L_x_1143:
        /* <DEDUP_REMOVED lines=12> */
.L_x_1144:
[----:B------:R-:W-:Y:S02]  /*31d90*/  IMAD.MOV.U32 R13, RZ, RZ, R7 ;  /* 0x000000ffff0d7224 */ /* 0x000fe400078e0007 */
[----:B------:R-:W-:Y:S02]  /*31da0*/  IMAD.MOV.U32 R12, RZ, RZ, 0x4 ;  /* 0x00000004ff0c7424 */ /* 0x000fe400078e00ff */
[----:B------:R-:W-:-:S07]  /*31db0*/  IMAD.MOV.U32 R2, RZ, RZ, R14 ;  /* 0x000000ffff027224 */ /* 0x000fce00078e000e */
[----:B------:R-:W-:Y:S05]  /*31dc0*/  WARPSYNC.COLLECTIVE R15, `(.L_x_1145) ;  /* 0x000000000f087348 */ /* 0x000fea0003c00000 */
[----:B------:R0:W1:Y:S02]  /*31dd0*/  SHFL.IDX P6, R14, R13, R12, R11 ;  /* 0x0000000c0d0e7389 */ /* 0x00006400000c000b */
[----:B01----:R-:W-:Y:S01]  /*31de0*/  ENDCOLLECTIVE ;  /* 0x000000000000791b */ /* 0x003fe20003800000 */
.L_x_1145:
[----:B------:R-:W-:-:S04]  /*31df0*/  IADD3 R2, P0, R30, R2, RZ ;  /* 0x000000021e027210 */ /* 0x000fc80007f1e0ff */
[----:B------:R-:W-:-:S05]  /*31e00*/  IADD3.X R3, RZ, R3, RZ, P0, !PT ;  /* 0x00000003ff037210 */ /* 0x000fca00007fe4ff */
        /* <DEDUP_REMOVED lines=10> */
.L_x_1146:
[----:B------:R-:W-:Y:S02]  /*31eb0*/  IMAD.MOV.U32 R13, RZ, RZ, R7 ;  /* 0x000000ffff0d7224 */ /* 0x000fe400078e0007 */
[----:B------:R-:W-:Y:S01]  /*31ec0*/  IMAD.MOV.U32 R12, RZ, RZ, 0x5 ;  /* 0x00000005ff0c7424 */ /* 0x000fe200078e00ff */
[----:B------:R-:W-:-:S07]  /*31ed0*/  MOV R2, R14 ;  /* 0x0000000e00027202 */ /* 0x000fce0000000f00 */
[----:B------:R-:W-:Y:S05]  /*31ee0*/  WARPSYNC.COLLECTIVE R15, `(.L_x_1147) ;  /* 0x000000000f087348 */ /* 0x000fea0003c00000 */
[----:B------:R0:W1:Y:S02]  /*31ef0*/  SHFL.IDX P6, R14, R13, R12, R11 ;  /* 0x0000000c0d0e7389 */ /* 0x00006400000c000b */
[----:B01----:R-:W-:Y:S01]  /*31f00*/  ENDCOLLECTIVE ;  /* 0x000000000000791b */ /* 0x003fe20003800000 */
.L_x_1147:
[----:B------:R-:W-:-:S05]  /*31f10*/  IADD3 R2, P0, R30, R2, RZ ;  /* 0x000000021e027210 */ /* 0x000fca0007f1e0ff */
[----:B------:R-:W-:-:S05]  /*31f20*/  IMAD.X R3, RZ, RZ, R3, P0 ;  /* 0x000000ffff037224 */ /* 0x000fca00000e0603 */
[----:B------:R-:W-:Y:S01]  /*31f30*/  @!PT LDS RZ, [RZ] ;  /* 0x00000000fffff984 */ /* 0x000fe20000000800 */
[----:B------:R-:W-:Y:S01]  /*31f40*/  @!PT LDS RZ, [RZ] ;  /* 0x00000000fffff984 */ /* 0x000fe20000000800 */
[----:B------:R-:W-:Y:S01]  /*31f50*/  @!PT LDS RZ, [RZ] ;  /* 0x00000000fffff984 */ /* 0x000fe20000000800 */
[----:B------:R-:W-:Y:S01]  /*31f60*/  LDGSTS.E.BYPASS.LTC128B.128 [R4+0x12400], desc[UR36][R2.64], !P3 ;  /* 0x1240000002047fae */ /* 0x000fe2000d901d64 */
[----:B------:R-:W-:-:S03]  /*31f70*/  MOV R13, R8 ;  /* 0x00000008000d7202 */ /* 0x000fc60000000f00 */
[----:B------:R0:W-:Y:S02]  /*31f80*/  LDGSTS.E.BYPASS.LTC128B.128 [R4+0x16400], desc[UR36][R2.64+0x80], !P2 ;  /* 0x1640008002047fae */ /* 0x0001e4000d101d64 */
[----:B0-----:R-:W-:-:S07]  /*31f90*/  IMAD.MOV.U32 R3, RZ, RZ, R14 ;  /* 0x000000ffff037224 */ /* 0x001fce00078e000e */
[----:B------:R-:W-:Y:S05]  /*31fa0*/  WARPSYNC.COLLECTIVE R15, `(.L_x_1148) ;  /* 0x000000000f087348 */ /* 0x000fea0003c00000 */
[----:B------:R0:W1:Y:S02]  /*31fb0*/  SHFL.IDX P6, R14, R13, R12, R11 ;  /* 0x0000000c0d0e7389 */ /* 0x00006400000c000b */
[----:B01----:R-:W-:Y:S01]  /*31fc0*/  ENDCOLLECTIVE ;  /* 0x000000000000791b */ /* 0x003fe20003800000 */
.L_x_1148:
[----:B------:R-:W-:Y:S02]  /*31fd0*/  IMAD.MOV.U32 R13, RZ, RZ, R7 ;  /* 0x000000ffff0d7224 */ /* 0x000fe400078e0007 */
[----:B------:R-:W-:Y:S02]  /*31fe0*/  IMAD.MOV.U32 R12, RZ, RZ, 0x6 ;  /* 0x00000006ff0c7424 */ /* 0x000fe400078e00ff */
[----:B------:R-:W-:-:S07]  /*31ff0*/  IMAD.MOV.U32 R2, RZ, RZ, R14 ;  /* 0x000000ffff027224 */ /* 0x000fce00078e000e */
[----:B------:R-:W-:Y:S05]  /*32000*/  WARPSYNC.COLLECTIVE R15, `(.L_x_1149) ;  /* 0x000000000f087348 */ /* 0x000fea0003c00000 */
[----:B------:R0:W1:Y:S02]  /*32010*/  SHFL.IDX P6, R14, R13, R12, R11 ;  /* 0x0000000c0d0e7389 */ /* 0x00006400000c000b */
[----:B01----:R-:W-:Y:S01]  /*32020*/  ENDCOLLECTIVE ;  /* 0x000000000000791b */ /* 0x003fe20003800000 */
.L_x_1149:
        /* <DEDUP_REMOVED lines=12> */
.L_x_1150:
[----:B------:R-:W-:Y:S01]  /*320f0*/  IMAD.MOV.U32 R13, RZ, RZ, R7 ;  /* 0x000000ffff0d7224 */ /* 0x000fe200078e0007 */
[----:B------:R-:W-:Y:S01]  /*32100*/  MOV R12, 0x7 ;  /* 0x00000007000c7802 */ /* 0x000fe20000000f00 */
[----:B------:R-:W-:-:S07]  /*32110*/  IMAD.MOV.U32 R2, RZ, RZ, R14 ;  /* 0x000000ffff027224 */ /* 0x000fce00078e000e */
[----:B------:R-:W-:Y:S05]  /*32120*/  WARPSYNC.COLLECTIVE R15, `(.L_x_1151) ;  /* 0x000000000f087348 */ /* 0x000fea0003c00000 */
[----:B------:R0:W1:Y:S02]  /*32130*/  SHFL.IDX P6, R14, R13, R12, R11 ;  /* 0x0000000c0d0e7389 */ /* 0x00006400000c000b */
[----:B01----:R-:W-:Y:S01]  /*32140*/  ENDCOLLECTIVE ;  /* 0x000000000000791b */ /* 0x003fe20003800000 */
.L_x_1151:
        /* <DEDUP_REMOVED lines=12> */
.L_x_1152:
[----:B------:R-:W-:Y:S01]  /*32210*/  IMAD.MOV.U32 R2, RZ, RZ, R14 ;  /* 0x000000ffff027224 */ /* 0x000fe200078e000e */
[----:B------:R-:W-:Y:S06]  /*32220*/  BRA `(.L_x_1153) ;  /* 0xffffff48009c7947 */ /* 0x000fec000383ffff */
.L_x_783:
[----:B---3--:R3:W4:Y:S02]  /*32230*/  SYNCS.PHASECHK.TRANS64.TRYWAIT P0, [R0+URZ+0x38840], R20 ;  /* 0x03884014000075a7 */ /* 0x008724000800017f */
[----:B----4-:R-:W-:Y:S05]  /*32240*/  @!P0 NANOSLEEP.SYNCS 0x989680 ;  /* 0x009896800000895d */ /* 0x010fea0003900000 */
[----:B------:R-:W4:Y:S02]  /*32250*/  @!P0 SYNCS.PHASECHK.TRANS64 P0, [R0+URZ+0x38840], R20 ;  /* 0x03884014000085a7 */ /* 0x000f24000800007f */
[----:B----4-:R-:W-:Y:S05]  /*32260*/  @!P0 BRA `(.L_x_783) ;  /* 0xfffffffc00f08947 */ /* 0x010fea000383ffff */
[----:B------:R-:W-:Y:S05]  /*32270*/  BRA `(.L_x_1154) ;  /* 0xffffff4800f07947 */ /* 0x000fea000383ffff */
.L_x_784:
[----:B------:R-:W-:Y:S01]  /*32280*/  BSSY B0, `(.L_x_1155) ;  /* 0x0000008000007945 */ /* 0x000fe20003800000 */
[----:B------:R-:W-:Y:S01]  /*32290*/  IMAD.MOV.U32 R13, RZ, RZ, R5 ;  /* 0x000000ffff0d7224 */ /* 0x000fe200078e0005 */
[----:B------:R-:W-:Y:S01]  /*322a0*/  MOV R12, RZ ;  /* 0x000000ff000c7202 */ /* 0x000fe20000000f00 */
[----:B------:R-:W-:Y:S02]  /*322b0*/  IMAD.MOV.U32 R11, RZ, RZ, 0x181f ;  /* 0x0000181fff0b7424 */ /* 0x000fe400078e00ff */
[----:B------:R-:W-:-:S07]  /*322c0*/  IMAD.MOV.U32 R15, RZ, RZ, -0x1 ;  /* 0xffffffffff0f7424 */ /* 0x000fce00078e00ff */
[----:B0-23--:R-:W-:Y:S05]  /*322d0*/  WARPSYNC.COLLECTIVE R15, `(.L_x_1156) ;  /* 0x000000000f087348 */ /* 0x00dfea0003c00000 */
[----:B------:R1:W4:Y:S02]  /*322e0*/  SHFL.IDX P6, R14, R13, R12, R11 ;  /* 0x0000000c0d0e7389 */ /* 0x00032400000c000b */
[----:B01234-:R-:W-:Y:S01]  /*322f0*/  ENDCOLLECTIVE ;  /* 0x000000000000791b */ /* 0x01ffe20003800000 */
.L_x_1156:
[----:B------:R-:W-:Y:S05]  /*32300*/  BSYNC B0 ;  /* 0x0000000000007941 */ /* 0x000fea0003800000 */
.L_x_1155:
[----:B------:R-:W-:Y:S01]  /*32310*/  IMAD.MOV.U32 R13, RZ, RZ, R6 ;  /* 0x000000ffff0d7224 */ /* 0x000fe200078e0006 */
[----:B------:R-:W-:Y:S01]  /*32320*/  MOV R12, RZ ;  /* 0x000000ff000c7202 */ /* 0x000fe20000000f00 */
[----:B------:R-:W-:Y:S02]  /*32330*/  IMAD.MOV.U32 R11, RZ, RZ, 0x181f ;  /* 0x0000181fff0b7424 */ /* 0x000fe400078e00ff */
[----:B------:R-:W-:Y:S02]  /*32340*/  IMAD.MOV.U32 R15, RZ, RZ, -0x1 ;  /* 0xffffffffff0f7424 */ /* 0x000fe400078e00ff */
[----:B------:R-:W-:-:S07]  /*32350*/  IMAD.MOV.U32 R3, RZ, RZ, R14 ;  /* 0x000000ffff037224 */ /* 0x000fce00078e000e */
[----:B------:R-:W-:Y:S05]  /*32360*/  WARPSYNC.COLLECTIVE R15, `(.L_x_1157) ;  /* 0x000000000f087348 */ /* 0x000fea0003c00000 */
[----:B------:R0:W1:Y:S02]  /*32370*/  SHFL.IDX P6, R14, R13, R12, R11 ;  /* 0x0000000c0d0e7389 */ /* 0x00006400000c000b */
[----:B01----:R-:W-:Y:S01]  /*32380*/  ENDCOLLECTIVE ;  /* 0x000000000000791b */ /* 0x003fe20003800000 */
.L_x_1157:
[----:B------:R-:W-:Y:S01]  /*32390*/  MOV R13, R5 ;  /* 0x00000005000d7202 */ /* 0x000fe20000000f00 */
[----:B------:R-:W-:Y:S02]  /*323a0*/  IMAD.MOV.U32 R12, RZ, RZ, 0x1 ;  /* 0x00000001ff0c7424 */ /* 0x000fe400078e00ff */
[----:B------:R-:W-:-:S07]  /*323b0*/  IMAD.MOV.U32 R2, RZ, RZ, R14 ;  /* 0x000000ffff027224 */ /* 0x000fce00078e000e */
[----:B------:R-:W-:Y:S05]  /*323c0*/  WARPSYNC.COLLECTIVE R15, `(.L_x_1158) ;  /* 0x000000000f087348 */ /* 0x000fea0003c00000 */
[----:B------:R0:W1:Y:S02]  /*323d0*/  SHFL.IDX P6, R14, R13, R12, R11 ;  /* 0x0000000c0d0e7389 */ /* 0x00006400000c000b */
[----:B01----:R-:W-:Y:S01]  /*323e0*/  ENDCOLLECTIVE ;  /* 0x000000000000791b */ /* 0x003fe20003800000 */
.L_x_1158:
        /* <DEDUP_REMOVED lines=12> */
.L_x_1159:
[----:B------:R-:W-:Y:S02]  /*324b0*/  IMAD.MOV.U32 R13, RZ, RZ, R5 ;  /* 0x000000ffff0d7224 */ /* 0x000fe400078e0005 */
[----:B------:R-:W-:Y:S02]  /*324c0*/  IMAD.MOV.U32 R12, RZ, RZ, 0x2 ;  /* 0x00000002ff0c7424 */ /* 0x000fe400078e00ff */
[----:B------:R-:W-:-:S07]  /*324d0*/  IMAD.MOV.U32 R2, RZ, RZ, R14 ;  /* 0x000000ffff027224 */ /* 0x000fce00078e000e */
[----:B------:R-:W-:Y:S05]  /*324e0*/  WARPSYNC.COLLECTIVE R15, `(.L_x_1160) ;  /* 0x000000000f087348 */ /* 0x000fea0003c00000 */
[----:B------:R0:W1:Y:S02]  /*324f0*/  SHFL.IDX P6, R14, R13, R12, R11 ;  /* 0x0000000c0d0e7389 */ /* 0x00006400000c000b */
[----:B01----:R-:W-:Y:S01]  /*32500*/  ENDCOLLECTIVE ;  /* 0x000000000000791b */ /* 0x003fe20003800000 */
.L_x_1160:
[----:B------:R-:W-:-:S04]  /*32510*/  IADD3 R2, P0, R30, R2, RZ ;  /* 0x000000021e027210 */ /* 0x000fc80007f1e0ff */
[----:B------:R-:W-:-:S05]  /*32520*/  IADD3.X R3, RZ, R3, RZ, P0, !PT ;  /* 0x00000003ff037210 */ /* 0x000fca00007fe4ff */
        /* <DEDUP_REMOVED lines=10> */
.L_x_1161:
[----:B------:R-:W-:Y:S01]  /*325d0*/  IMAD.MOV.U32 R13, RZ, RZ, R5 ;  /* 0x000000ffff0d7224 */ /* 0x000fe200078e0005 */
[----:B------:R-:W-:Y:S01]  /*325e0*/  MOV R12, 0x3 ;  /* 0x00000003000c7802 */ /* 0x000fe20000000f00 */
[----:B------:R-:W-:-:S07]  /*325f0*/  IMAD.MOV.U32 R2, RZ, RZ, R14 ;  /* 0x000000ffff027224 */ /* 0x000fce00078e000e */
[----:B------:R-:W-:Y:S05]  /*32600*/  WARPSYNC.COLLECTIVE R15, `(.L_x_1162) ;  /* 0x000000000f087348 */ /* 0x000fea0003c00000 */
[----:B------:R0:W1:Y:S02]  /*32610*/  SHFL.IDX P6, R14, R13, R12, R11 ;  /* 0x0000000c0d0e7389 */ /* 0x00006400000c000b */
[----:B01----:R-:W-:Y:S01]  /*32620*/  ENDCOLLECTIVE ;  /* 0x000000000000791b */ /* 0x003fe20003800000 */
.L_x_1162:
        /* <DEDUP_REMOVED lines=12> */
.L_x_1163:
[----:B------:R-:W-:Y:S02]  /*326f0*/  IMAD.MOV.U32 R13, RZ, RZ, R5 ;  /* 0x000000ffff0d7224 */ /* 0x000fe400078e0005 */
[----:B------:R-:W-:Y:S02]  /*32700*/  IMAD.MOV.U32 R12, RZ, RZ, 0x4 ;  /* 0x00000004ff0c7424 */ /* 0x000fe400078e00ff */
[----:B------:R-:W-:-:S07]  /*32710*/  IMAD.MOV.U32 R2, RZ, RZ, R14 ;  /* 0x000000ffff027224 */ /* 0x000fce00078e000e */
[----:B------:R-:W-:Y:S05]  /*32720*/  WARPSYNC.COLLECTIVE R15, `(.L_x_1164) ;  /* 0x000000000f087348 */ /* 0x000fea0003c00000 */
[----:B------:R0:W1:Y:S02]  /*32730*/  SHFL.IDX P6, R14, R13, R12, R11 ;  /* 0x0000000c0d0e7389 */ /* 0x00006400000c000b */
[----:B01----:R-:W-:Y:S01]  /*32740*/  ENDCOLLECTIVE ;  /* 0x000000000000791b */ /* 0x003fe20003800000 */
.L_x_1164:
        /* <DEDUP_REMOVED lines=12> */
.L_x_1165:
[----:B------:R-:W-:Y:S01]  /*32810*/  IMAD.MOV.U32 R13, RZ, RZ, R5 ;  /* 0x000000ffff0d7224 */ /* 0x000fe200078e0005 */
[----:B------:R-:W-:Y:S01]  /*32820*/  MOV R12, 0x5 ;  /* 0x00000005000c7802 */ /* 0x000fe20000000f00 */
[----:B------:R-:W-:-:S07]  /*32830*/  IMAD.MOV.U32 R2, RZ, RZ, R14 ;  /* 0x000000ffff027224 */ /* 0x000fce00078e000e */
[----:B------:R-:W-:Y:S05]  /*32840*/  WARPSYNC.COLLECTIVE R15, `(.L_x_1166) ;  /* 0x000000000f087348 */ /* 0x000fea0003c00000 */
[----:B------:R0:W1:Y:S02]  /*32850*/  SHFL.IDX P6, R14, R13, R12, R11 ;  /* 0x0000000c0d0e7389 */ /* 0x00006400000c000b */
[----:B01----:R-:W-:Y:S01]  /*32860*/  ENDCOLLECTIVE ;  /* 0x000000000000791b */ /* 0x003fe20003800000 */
.L_x_1166:
        /* <DEDUP_REMOVED lines=12> */
.L_x_1167:
[----:B------:R-:W-:Y:S02]  /*32930*/  IMAD.MOV.U32 R13, RZ, RZ, R5 ;  /* 0x000000ffff0d7224 */ /* 0x000fe400078e0005 */
[----:B------:R-:W-:Y:S02]  /*32940*/  IMAD.MOV.U32 R12, RZ, RZ, 0x6 ;  /* 0x00000006ff0c7424 */ /* 0x000fe400078e00ff */
[----:B------:R-:W-:-:S07]  /*32950*/  IMAD.MOV.U32 R2, RZ, RZ, R14 ;  /* 0x000000ffff027224 */ /* 0x000fce00078e000e */
[----:B------:R-:W-:Y:S05]  /*32960*/  WARPSYNC.COLLECTIVE R15, `(.L_x_1168) ;  /* 0x000000000f087348 */ /* 0x000fea0003c00000 */
[----:B------:R0:W1:Y:S02]  /*32970*/  SHFL.IDX P6, R14, R13, R12, R11 ;  /* 0x0000000c0d0e7389 */ /* 0x00006400000c000b */
[----:B01----:R-:W-:Y:S01]  /*32980*/  ENDCOLLECTIVE ;  /* 0x000000000000791b */ /* 0x003fe20003800000 */
.L_x_1168:
        /* <DEDUP_REMOVED lines=12> */
.L_x_1169:
[----:B------:R-:W-:Y:S01]  /*32a50*/  IMAD.MOV.U32 R13, RZ, RZ, R5 ;  /* 0x000000ffff0d7224 */ /* 0x000fe200078e0005 */
[----:B------:R-:W-:Y:S01]  /*32a60*/  MOV R12, 0x7 ;  /* 0x00000007000c7802 */ /* 0x000fe20000000f00 */
[----:B------:R-:W-:-:S07]  /*32a70*/  IMAD.MOV.U32 R2, RZ, RZ, R14 ;  /* 0x000000ffff027224 */ /* 0x000fce00078e000e */
[----:B------:R-:W-:Y:S05]  /*32a80*/  WARPSYNC.COLLECTIVE R15, `(.L_x_1170) ;  /* 0x000000000f087348 */ /* 0x000fea0003c00000 */
[----:B------:R0:W1:Y:S02]  /*32a90*/  SHFL.IDX P6, R14, R13, R12, R11 ;  /* 0x0000000c0d0e7389 */ /* 0x00006400000c000b */
[----:B01----:R-:W-:Y:S01]  /*32aa0*/  ENDCOLLECTIVE ;  /* 0x000000000000791b */ /* 0x003fe20003800000 */
.L_x_1170:
        /* <DEDUP_REMOVED lines=12> */
.L_x_1171:
[----:B------:R-:W-:Y:S01]  /*32b70*/  IMAD.MOV.U32 R2, RZ, RZ, R14 ;  /* 0x000000ffff027224 */ /* 0x000fe200078e000e */
[----:B------:R-:W-:Y:S06]  /*32b80*/  BRA `(.L_x_1172) ;  /* 0xffffff4400bc7947 */ /* 0x000fec000383ffff */
.L_x_789:
[----:B0-----:R0:W2:Y:S02]  /*32b90*/  SYNCS.PHASECHK.TRANS64.TRYWAIT P2, [R18+URZ+0x38870], R3 ;  /* 0x03887003120075a7 */ /* 0x0010a4000804017f */
[----:B--2---:R-:W-:Y:S05]  /*32ba0*/  @!P2 NANOSLEEP.SYNCS 0x989680 ;  /* 0x009896800000a95d */ /* 0x004fea0003900000 */
[----:B------:R-:W2:Y:S02]  /*32bb0*/  @!P2 SYNCS.PHASECHK.TRANS64 P2, [R18+URZ+0x38870], R3 ;  /* 0x038870031200a5a7 */ /* 0x000ea4000804007f */
[----:B--2---:R-:W-:Y:S05]  /*32bc0*/  @!P2 BRA `(.L_x_789) ;  /* 0xfffffffc00f0a947 */ /* 0x004fea000383ffff */
[----:B------:R-:W-:Y:S05]  /*32bd0*/  BRA `(.L_x_1173) ;  /* 0xffffff4800247947 */ /* 0x000fea000383ffff */
.L_x_791:
[----:B0-----:R0:W2:Y:S02]  /*32be0*/  SYNCS.PHASECHK.TRANS64.TRYWAIT P2, [R18+URZ+0x38860], R5 ;  /* 0x03886005120075a7 */ /* 0x0010a4000804017f */
[----:B--2---:R-:W-:Y:S05]  /*32bf0*/  @!P2 NANOSLEEP.SYNCS 0x989680 ;  /* 0x009896800000a95d */ /* 0x004fea0003900000 */
[----:B------:R-:W2:Y:S02]  /*32c00*/  @!P2 SYNCS.PHASECHK.TRANS64 P2, [R18+URZ+0x38860], R5 ;  /* 0x038860051200a5a7 */ /* 0x000ea4000804007f */
[----:B--2---:R-:W-:Y:S05]  /*32c10*/  @!P2 BRA `(.L_x_791) ;  /* 0xfffffffc00f0a947 */ /* 0x004fea000383ffff */
[----:B------:R-:W-:Y:S05]  /*32c20*/  BRA `(.L_x_1174) ;  /* 0xffffff4800347947 */ /* 0x000fea000383ffff */
.L_x_799:
[----:B0-----:R0:W1:Y:S02]  /*32c30*/  SYNCS.PHASECHK.TRANS64.TRYWAIT P1, [R18+URZ+0x38870], R3 ;  /* 0x03887003120075a7 */ /* 0x001064000802017f */
[----:B-1----:R-:W-:Y:S05]  /*32c40*/  @!P1 NANOSLEEP.SYNCS 0x989680 ;  /* 0x009896800000995d */ /* 0x002fea0003900000 */
[----:B------:R-:W1:Y:S02]  /*32c50*/  @!P1 SYNCS.PHASECHK.TRANS64 P1, [R18+URZ+0x38870], R3 ;  /* 0x03887003120095a7 */ /* 0x000e64000802007f */
[----:B-1----:R-:W-:Y:S05]  /*32c60*/  @!P1 BRA `(.L_x_799) ;  /* 0xfffffffc00f09947 */ /* 0x002fea000383ffff */
[----:B------:R-:W-:Y:S05]  /*32c70*/  BRA `(.L_x_1175) ;  /* 0xffffff5000907947 */ /* 0x000fea000383ffff */
.L_x_801:
[----:B0-----:R0:W1:Y:S02]  /*32c80*/  SYNCS.PHASECHK.TRANS64.TRYWAIT P1, [R18+URZ+0x38860], R3 ;  /* 0x03886003120075a7 */ /* 0x001064000802017f */
[----:B-1----:R-:W-:Y:S05]  /*32c90*/  @!P1 NANOSLEEP.SYNCS 0x989680 ;  /* 0x009896800000995d */ /* 0x002fea0003900000 */
[----:B------:R-:W1:Y:S02]  /*32ca0*/  @!P1 SYNCS.PHASECHK.TRANS64 P1, [R18+URZ+0x38860], R3 ;  /* 0x03886003120095a7 */ /* 0x000e64000802007f */
[----:B-1----:R-:W-:Y:S05]  /*32cb0*/  @!P1 BRA `(.L_x_801) ;  /* 0xfffffffc00f09947 */ /* 0x002fea000383ffff */
[----:B------:R-:W-:Y:S05]  /*32cc0*/  BRA `(.L_x_1176) ;  /* 0xffffff50009c7947 */ /* 0x000fea000383ffff */
.L_x_806:
[----:B------:R-:W-:Y:S01]  /*32cd0*/  BSSY B0, `(.L_x_1177) ;  /* 0x0000008000007945 */ /* 0x000fe20003800000 */
[----:B------:R-:W-:Y:S01]  /*32ce0*/  MOV R13, R24 ;  /* 0x00000018000d7202 */ /* 0x000fe20000000f00 */
[----:B------:R-:W-:Y:S02]  /*32cf0*/  IMAD.MOV.U32 R12, RZ, RZ, RZ ;  /* 0x000000ffff0c7224 */ /* 0x000fe400078e00ff */
[----:B------:R-:W-:Y:S02]  /*32d00*/  IMAD.MOV.U32 R11, RZ, RZ, 0x1f ;  /* 0x0000001fff0b7424 */ /* 0x000fe400078e00ff */
[----:B------:R-:W-:-:S07]  /*32d10*/  IMAD.MOV.U32 R15, RZ, RZ, -0x1 ;  /* 0xffffffffff0f7424 */ /* 0x000fce00078e00ff */
[----:B-1----:R-:W-:Y:S05]  /*32d20*/  WARPSYNC.COLLECTIVE R15, `(.L_x_1178) ;  /* 0x000000000f087348 */ /* 0x002fea0003c00000 */
[----:B------:R0:W2:Y:S02]  /*32d30*/  SHFL.IDX P6, R14, R13, R12, R11 ;  /* 0x0000000c0d0e7389 */ /* 0x0000a400000c000b */
[----:B012---:R-:W-:Y:S01]  /*32d40*/  ENDCOLLECTIVE ;  /* 0x000000000000791b */ /* 0x007fe20003800000 */
.L_x_1178:
[----:B------:R-:W-:Y:S05]  /*32d50*/  BSYNC B0 ;  /* 0x0000000000007941 */ /* 0x000fea0003800000 */
.L_x_1177:
[----:B------:R-:W-:Y:S01]  /*32d60*/  IMAD.MOV.U32 R13, RZ, RZ, R24 ;  /* 0x000000ffff0d7224 */ /* 0x000fe200078e0018 */
[----:B------:R-:W-:Y:S01]  /*32d70*/  MOV R15, 0xffffffff ;  /* 0xffffffff000f7802 */ /* 0x000fe20000000f00 */
[----:B------:R-:W-:Y:S01]  /*32d80*/  IMAD.MOV.U32 R12, RZ, RZ, 0x1 ;  /* 0x00000001ff0c7424 */ /* 0x000fe200078e00ff */
[----:B------:R-:W-:Y:S01]  /*32d90*/  MOV R0, R14 ;  /* 0x0000000e00007202 */ /* 0x000fe20000000f00 */
[----:B------:R-:W-:Y:S02]  /*32da0*/  IMAD.MOV.U32 R11, RZ, RZ, 0x1f ;  /* 0x0000001fff0b7424 */ /* 0x000fe400078e00ff */
[----:B------:R-:W-:-:S07]  /*32db0*/  IMAD.IADD R7, R27, 0x1, R9 ;  /* 0x000000011b077824 */ /* 0x000fce00078e0209 */
[----:B------:R-:W-:Y:S05]  /*32dc0*/  WARPSYNC.COLLECTIVE R15, `(.L_x_1179) ;  /* 0x000000000f087348 */ /* 0x000fea0003c00000 */
[----:B------:R0:W1:Y:S02]  /*32dd0*/  SHFL.IDX P6, R14, R13, R12, R11 ;  /* 0x0000000c0d0e7389 */ /* 0x00006400000c000b */
[----:B01----:R-:W-:Y:S01]  /*32de0*/  ENDCOLLECTIVE ;  /* 0x000000000000791b */ /* 0x003fe20003800000 */
.L_x_1179:
[----:B------:R-:W-:Y:S02]  /*32df0*/  ULDC UR4, c[0x0][0xc3c] ;  /* 0x00030f0000047ab9 */ /* 0x000fe40000000800 */
[----:B------:R-:W-:-:S13]  /*32e00*/  ISETP.GE.OR P1, PT, R7, UR4, !P0 ;  /* 0x0000000407007c0c */ /* 0x000fda000c726670 */
[----:B------:R-:W0:Y:S08]  /*32e10*/  @!P1 LDC.64 R2, c[0x0][0xc80] ;  /* 0x00032000ff029b82 */ /* 0x000e300000000a00 */
[----:B------:R-:W1:Y:S01]  /*32e20*/  @!P1 LDC.64 R4, c[0x0][0xc78] ;  /* 0x00031e00ff049b82 */ /* 0x000e620000000a00 */
[----:B------:R-:W-:Y:S02]  /*32e30*/  IMAD.MOV.U32 R11, RZ, RZ, RZ ;  /* 0x000000ffff0b7224 */ /* 0x000fe400078e00ff */
[----:B------:R-:W-:-:S02]  /*32e40*/  IMAD.MOV.U32 R6, RZ, RZ, R14 ;  /* 0x000000ffff067224 */ /* 0x000fc400078e000e */
[----:B0-----:R-:W-:-:S05]  /*32e50*/  @!P1 IMAD.WIDE R2, R7, 0x4, R2 ;  /* 0x0000000407029825 */ /* 0x001fca00078e0202 */
[----:B------:R1:W2:Y:S02]  /*32e60*/  @!P1 LDG.E R8, desc[UR36][R2.64] ;  /* 0x0000002402089981 */ /* 0x0002a4000c1e1900 */
[----:B-1----:R-:W-:-:S05]  /*32e70*/  @!P1 IMAD.WIDE R2, R7, 0x4, R4 ;  /* 0x0000000407029825 */ /* 0x002fca00078e0204 */
[----:B------:R-:W3:Y:S01]  /*32e80*/  @!P1 LDG.E R5, desc[UR36][R2.64] ;  /* 0x0000002402059981 */ /* 0x000ee2000c1e1900 */
[----:B------:R-:W-:Y:S01]  /*32e90*/  IMAD.MOV.U32 R7, RZ, RZ, RZ ;  /* 0x000000ffff077224 */ /* 0x000fe200078e00ff */
[C---:B------:R-:W-:Y:S01]  /*32ea0*/  ISETP.GE.U32.AND P2, PT, R9.reuse, 0x2, PT ;  /* 0x000000020900780c */ /* 0x040fe20003f46070 */
[----:B------:R-:W-:Y:S01]  /*32eb0*/  IMAD.MOV.U32 R4, RZ, RZ, RZ ;  /* 0x000000ffff047224 */ /* 0x000fe200078e00ff */
[C---:B------:R-:W-:Y:S02]  /*32ec0*/  ISETP.GE.U32.AND P3, PT, R9.reuse, 0x4, PT ;  /* 0x000000040900780c */ /* 0x040fe40003f66070 */
[C---:B------:R-:W-:Y:S02]  /*32ed0*/  ISETP.GE.U32.AND P4, PT, R9.reuse, 0x8, PT ;  /* 0x000000080900780c */ /* 0x040fe40003f86070 */
[----:B------:R-:W-:Y:S02]  /*32ee0*/  ISETP.GE.U32.AND P5, PT, R9, 0x10, PT ;  /* 0x000000100900780c */ /* 0x000fe40003fa6070 */
[----:B------:R-:W-:-:S02]  /*32ef0*/  MOV R24, RZ ;  /* 0x000000ff00187202 */ /* 0x000fc40000000f00 */
[----:B--2---:R-:W-:Y:S01]  /*32f00*/  @!P1 MOV R7, R8 ;  /* 0x0000000800079202 */ /* 0x004fe20000000f00 */
[----:B---3--:R-:W-:Y:S01]  /*32f10*/  @!P1 IMAD.MOV.U32 R4, RZ, RZ, R5 ;  /* 0x000000ffff049224 */ /* 0x008fe200078e0005 */
[----:B------:R-:W-:-:S03]  /*32f20*/  ISETP.NE.AND P1, PT, R9, RZ, PT ;  /* 0x000000ff0900720c */ /* 0x000fc60003f25270 */
[----:B------:R-:W-:-:S10]  /*32f30*/  IMAD R13, R4, R7, RZ ;  /* 0x00000007040d7224 */ /* 0x000fd400078e02ff */
[----:B------:R-:W-:Y:S05]  /*32f40*/  WARPSYNC.COLLECTIVE R15, `(.L_x_1180) ;  /* 0x000000000f087348 */ /* 0x000fea0003c00000 */
[----:B------:R0:W1:Y:S02]  /*32f50*/  SHFL.UP P6, R14, R13, R12, R11 ;  /* 0x0400000c0d0e7389 */ /* 0x00006400000c000b */
[----:B01----:R-:W-:Y:S01]  /*32f60*/  ENDCOLLECTIVE ;  /* 0x000000000000791b */ /* 0x003fe20003800000 */
.L_x_1180:
[----:B------:R-:W-:Y:S01]  /*32f70*/  IMAD.MOV.U32 R12, RZ, RZ, 0x2 ;  /* 0x00000002ff0c7424 */ /* 0x000fe200078e00ff */
[----:B------:R-:W-:-:S04]  /*32f80*/  SEL R14, R14, RZ, P1 ;  /* 0x000000ff0e0e7207 */ /* 0x000fc80000800000 */
[----:B------:R-:W-:-:S05]  /*32f90*/  IADD3 R5, R13, R14, RZ ;  /* 0x0000000e0d057210 */ /* 0x000fca0007ffe0ff */
[----:B------:R-:W-:-:S07]  /*32fa0*/  IMAD.MOV.U32 R13, RZ, RZ, R5 ;  /* 0x000000ffff0d7224 */ /* 0x000fce00078e0005 */
[----:B------:R-:W-:Y:S05]  /*32fb0*/  WARPSYNC.COLLECTIVE R15, `(.L_x_1181) ;  /* 0x000000000f087348 */ /* 0x000fea0003c00000 */
[----:B------:R0:W1:Y:S02]  /*32fc0*/  SHFL.UP P6, R14, R13, R12, R11 ;  /* 0x0400000c0d0e7389 */ /* 0x00006400000c000b */
[----:B01----:R-:W-:Y:S01]  /*32fd0*/  ENDCOLLECTIVE ;  /* 0x000000000000791b */ /* 0x003fe20003800000 */
.L_x_1181:
[----:B------:R-:W-:Y:S01]  /*32fe0*/  IMAD.MOV.U32 R12, RZ, RZ, 0x4 ;  /* 0x00000004ff0c7424 */ /* 0x000fe200078e00ff */
[----:B------:R-:W-:-:S05]  /*32ff0*/  SEL R2, R14, RZ, P2 ;  /* 0x000000ff0e027207 */ /* 0x000fca0001000000 */
[----:B------:R-:W-:-:S05]  /*33000*/  IMAD.IADD R2, R5, 0x1, R2 ;  /* 0x0000000105027824 */ /* 0x000fca00078e0202 */
[----:B------:R-:W-:-:S07]  /*33010*/  MOV R13, R2 ;  /* 0x00000002000d7202 */ /* 0x000fce0000000f00 */
[----:B------:R-:W-:Y:S05]  /*33020*/  WARPSYNC.COLLECTIVE R15, `(.L_x_1182) ;  /* 0x000000000f087348 */ /* 0x000fea0003c00000 */
[----:B------:R0:W1:Y:S02]  /*33030*/  SHFL.UP P6, R14, R13, R12, R11 ;  /* 0x0400000c0d0e7389 */ /* 0x00006400000c000b */
[----:B01----:R-:W-:Y:S01]  /*33040*/  ENDCOLLECTIVE ;  /* 0x000000000000791b */ /* 0x003fe20003800000 */
.L_x_1182:
[----:B------:R-:W-:Y:S02]  /*33050*/  MOV R12, 0x8 ;  /* 0x00000008000c7802 */ /* 0x000fe40000000f00 */
[----:B------:R-:W-:-:S05]  /*33060*/  SEL R3, R14, RZ, P3 ;  /* 0x000000ff0e037207 */ /* 0x000fca0001800000 */
[----:B------:R-:W-:-:S04]  /*33070*/  IMAD.IADD R8, R2, 0x1, R3 ;  /* 0x0000000102087824 */ /* 0x000fc800078e0203 */
[----:B------:R-:W-:-:S07]  /*33080*/  IMAD.MOV.U32 R13, RZ, RZ, R8 ;  /* 0x000000ffff0d7224 */ /* 0x000fce00078e0008 */
[----:B------:R-:W-:Y:S05]  /*33090*/  WARPSYNC.COLLECTIVE R15, `(.L_x_1183) ;  /* 0x000000000f087348 */ /* 0x000fea0003c00000 */
[----:B------:R0:W1:Y:S02]  /*330a0*/  SHFL.UP P6, R14, R13, R12, R11 ;  /* 0x0400000c0d0e7389 */ /* 0x00006400000c000b */
[----:B01----:R-:W-:Y:S01]  /*330b0*/  ENDCOLLECTIVE ;  /* 0x000000000000791b */ /* 0x003fe20003800000 */
.L_x_1183:
[----:B------:R-:W-:Y:S01]  /*330c0*/  IMAD.MOV.U32 R12, RZ, RZ, 0x10 ;  /* 0x00000010ff0c7424 */ /* 0x000fe200078e00ff */
[----:B------:R-:W-:-:S05]  /*330d0*/  SEL R5, R14, RZ, P4 ;  /* 0x000000ff0e057207 */ /* 0x000fca0002000000 */
[----:B------:R-:W-:-:S04]  /*330e0*/  IMAD.IADD R5, R8, 0x1, R5 ;  /* 0x0000000108057824 */ /* 0x000fc800078e0205 */
[----:B------:R-:W-:-:S07]  /*330f0*/  IMAD.MOV.U32 R13, RZ, RZ, R5 ;  /* 0x000000ffff0d7224 */ /* 0x000fce00078e0005 */
[----:B------:R-:W-:Y:S05]  /*33100*/  WARPSYNC.COLLECTIVE R15, `(.L_x_1184) ;  /* 0x000000000f087348 */ /* 0x000fea0003c00000 */
[----:B------:R0:W1:Y:S02]  /*33110*/  SHFL.UP P6, R14, R13, R12, R11 ;  /* 0x0400000c0d0e7389 */ /* 0x00006400000c000b */
[----:B01----:R-:W-:Y:S01]  /*33120*/  ENDCOLLECTIVE ;  /* 0x000000000000791b */ /* 0x003fe20003800000 */
.L_x_1184:
[----:B------:R-:W-:Y:S02]  /*33130*/  IMAD.MOV.U32 R12, RZ, RZ, 0x1f ;  /* 0x0000001fff0c7424 */ /* 0x000fe400078e00ff */
[----:B------:R-:W-:Y:S01]  /*33140*/  IMAD.MOV.U32 R11, RZ, RZ, 0x1f ;  /* 0x0000001fff0b7424 */ /* 0x000fe200078e00ff */
[----:B------:R-:W-:-:S04]  /*33150*/  SEL R14, R14, RZ, P5 ;  /* 0x000000ff0e0e7207 */ /* 0x000fc80002800000 */
[----:B------:R-:W-:-:S05]  /*33160*/  IADD3 R3, R5, R14, RZ ;  /* 0x0000000e05037210 */ /* 0x000fca0007ffe0ff */
[----:B------:R-:W-:-:S07]  /*33170*/  IMAD.MOV.U32 R13, RZ, RZ, R3 ;  /* 0x000000ffff0d7224 */ /* 0x000fce00078e0003 */
[----:B------:R-:W-:Y:S05]  /*33180*/  WARPSYNC.COLLECTIVE R15, `(.L_x_1185) ;  /* 0x000000000f087348 */ /* 0x000fea0003c00000 */
[----:B------:R0:W1:Y:S02]  /*33190*/  SHFL.IDX P6, R14, R13, R12, R11 ;  /* 0x0000000c0d0e7389 */ /* 0x00006400000c000b */
[----:B01----:R-:W-:Y:S01]  /*331a0*/  ENDCOLLECTIVE ;  /* 0x000000000000791b */ /* 0x003fe20003800000 */
.L_x_1185:
[----:B------:R-:W-:Y:S05]  /*331b0*/  BRA `(.L_x_1186) ;  /* 0xffffff58004c7947 */ /* 0x000fea000383ffff */
.L_x_809:
[----:B------:R-:W-:Y:S01]  /*331c0*/  BSSY B0, `(.L_x_1187) ;  /* 0x0000007000007945 */ /* 0x000fe20003800000 */
[----:B------:R-:W-:Y:S02]  /*331d0*/  IMAD.MOV.U32 R12, RZ, RZ, 0x1 ;  /* 0x00000001ff0c7424 */ /* 0x000fe400078e00ff */
[----:B------:R-:W-:Y:S02]  /*331e0*/  IMAD.MOV.U32 R11, RZ, RZ, RZ ;  /* 0x000000ffff0b7224 */ /* 0x000fe400078e00ff */
[----:B------:R-:W-:-:S07]  /*331f0*/  IMAD.MOV.U32 R15, RZ, RZ, -0x1 ;  /* 0xffffffffff0f7424 */ /* 0x000fce00078e00ff */
[----:B-1----:R-:W-:Y:S05]  /*33200*/  WARPSYNC.COLLECTIVE R15, `(.L_x_1188) ;  /* 0x000000000f087348 */ /* 0x002fea0003c00000 */
[----:B------:R0:W2:Y:S02]  /*33210*/  SHFL.UP P6, R14, R13, R12, R11 ;  /* 0x0400000c0d0e7389 */ /* 0x0000a400000c000b */
[----:B012---:R-:W-:Y:S01]  /*33220*/  ENDCOLLECTIVE ;  /* 0x000000000000791b */ /* 0x007fe20003800000 */
.L_x_1188:
[----:B------:R-:W-:Y:S05]  /*33230*/  BSYNC B0 ;  /* 0x0000000000007941 */ /* 0x000fea0003800000 */
.L_x_1187:
[----:B------:R-:W-:Y:S01]  /*33240*/  SEL R14, R14, RZ, P1 ;  /* 0x000000ff0e0e7207 */ /* 0x000fe20000800000 */
[----:B------:R-:W-:Y:S02]  /*33250*/  IMAD.MOV.U32 R12, RZ, RZ, 0x2 ;  /* 0x00000002ff0c7424 */ /* 0x000fe400078e00ff */
[----:B------:R-:W-:Y:S01]  /*33260*/  IMAD.MOV.U32 R11, RZ, RZ, RZ ;  /* 0x000000ffff0b7224 */ /* 0x000fe200078e00ff */
[----:B------:R-:W-:Y:S01]  /*33270*/  IADD3 R13, R13, R14, RZ ;  /* 0x0000000e0d0d7210 */ /* 0x000fe20007ffe0ff */
[----:B------:R-:W-:-:S07]  /*33280*/  IMAD.MOV.U32 R15, RZ, RZ, -0x1 ;  /* 0xffffffffff0f7424 */ /* 0x000fce00078e00ff */
[----:B------:R-:W-:Y:S05]  /*33290*/  WARPSYNC.COLLECTIVE R15, `(.L_x_1189) ;  /* 0x000000000f087348 */ /* 0x000fea0003c00000 */
[----:B------:R0:W1:Y:S02]  /*332a0*/  SHFL.UP P6, R14, R13, R12, R11 ;  /* 0x0400000c0d0e7389 */ /* 0x00006400000c000b */
[----:B01----:R-:W-:Y:S01]  /*332b0*/  ENDCOLLECTIVE ;  /* 0x000000000000791b */ /* 0x003fe20003800000 */
.L_x_1189:
[----:B------:R-:W-:Y:S01]  /*332c0*/  IMAD.MOV.U32 R12, RZ, RZ, 0x4 ;  /* 0x00000004ff0c7424 */ /* 0x000fe200078e00ff */
[----:B------:R-:W-:-:S04]  /*332d0*/  SEL R2, R14, RZ, P2 ;  /* 0x000000ff0e027207 */ /* 0x000fc80001000000 */
[----:B------:R-:W-:-:S05]  /*332e0*/  IADD3 R2, R13, R2, RZ ;  /* 0x000000020d027210 */ /* 0x000fca0007ffe0ff */
[----:B------:R-:W-:-:S07]  /*332f0*/  IMAD.MOV.U32 R13, RZ, RZ, R2 ;  /* 0x000000ffff0d7224 */ /* 0x000fce00078e0002 */
[----:B------:R-:W-:Y:S05]  /*33300*/  WARPSYNC.COLLECTIVE R15, `(.L_x_1190) ;  /* 0x000000000f087348 */ /* 0x000fea0003c00000 */
[----:B------:R0:W1:Y:S02]  /*33310*/  SHFL.UP P6, R14, R13, R12, R11 ;  /* 0x0400000c0d0e7389 */ /* 0x00006400000c000b */
[----:B01----:R-:W-:Y:S01]  /*33320*/  ENDCOLLECTIVE ;  /* 0x000000000000791b */ /* 0x003fe20003800000 */
.L_x_1190:
[----:B------:R-:W-:Y:S01]  /*33330*/  IMAD.MOV.U32 R12, RZ, RZ, 0x8 ;  /* 0x00000008ff0c7424 */ /* 0x000fe200078e00ff */
[----:B------:R-:W-:-:S05]  /*33340*/  SEL R3, R14, RZ, P3 ;  /* 0x000000ff0e037207 */ /* 0x000fca0001800000 */
[----:B------:R-:W-:-:S05]  /*33350*/  IMAD.IADD R3, R2, 0x1, R3 ;  /* 0x0000000102037824 */ /* 0x000fca00078e0203 */
[----:B------:R-:W-:-:S07]  /*33360*/  MOV R13, R3 ;  /* 0x00000003000d7202 */ /* 0x000fce0000000f00 */
[----:B------:R-:W-:Y:S05]  /*33370*/  WARPSYNC.COLLECTIVE R15, `(.L_x_1191) ;  /* 0x000000000f087348 */ /* 0x000fea0003c00000 */
[----:B------:R0:W1:Y:S02]  /*33380*/  SHFL.UP P6, R14, R13, R12, R11 ;  /* 0x0400000c0d0e7389 */ /* 0x00006400000c000b */
[----:B01----:R-:W-:Y:S01]  /*33390*/  ENDCOLLECTIVE ;  /* 0x000000000000791b */ /* 0x003fe20003800000 */
.L_x_1191:
[----:B------:R-:W-:Y:S02]  /*333a0*/  MOV R12, 0x10 ;  /* 0x00000010000c7802 */ /* 0x000fe40000000f00 */
[----:B------:R-:W-:-:S05]  /*333b0*/  SEL R14, R14, RZ, P4 ;  /* 0x000000ff0e0e7207 */ /* 0x000fca0002000000 */
[----:B------:R-:W-:-:S04]  /*333c0*/  IMAD.IADD R5, R3, 0x1, R14 ;  /* 0x0000000103057824 */ /* 0x000fc800078e020e */
[----:B------:R-:W-:-:S07]  /*333d0*/  IMAD.MOV.U32 R13, RZ, RZ, R5 ;  /* 0x000000ffff0d7224 */ /* 0x000fce00078e0005 */
[----:B------:R-:W-:Y:S05]  /*333e0*/  WARPSYNC.COLLECTIVE R15, `(.L_x_1192) ;  /* 0x000000000f087348 */ /* 0x000fea0003c00000 */
[----:B------:R0:W1:Y:S02]  /*333f0*/  SHFL.UP P6, R14, R13, R12, R11 ;  /* 0x0400000c0d0e7389 */ /* 0x00006400000c000b */
[----:B01----:R-:W-:Y:S01]  /*33400*/  ENDCOLLECTIVE ;  /* 0x000000000000791b */ /* 0x003fe20003800000 */
.L_x_1192:
[----:B------:R-:W-:Y:S01]  /*33410*/  IMAD.MOV.U32 R12, RZ, RZ, 0x1f ;  /* 0x0000001fff0c7424 */ /* 0x000fe200078e00ff */
[----:B------:R-:W-:Y:S02]  /*33420*/  MOV R11, 0x1f ;  /* 0x0000001f000b7802 */ /* 0x000fe40000000f00 */
[----:B------:R-:W-:-:S05]  /*33430*/  SEL R14, R14, RZ, P5 ;  /* 0x000000ff0e0e7207 */ /* 0x000fca0002800000 */
[----:B------:R-:W-:-:S04]  /*33440*/  IMAD.IADD R3, R5, 0x1, R14 ;  /* 0x0000000105037824 */ /* 0x000fc800078e020e */
[----:B------:R-:W-:-:S07]  /*33450*/  IMAD.MOV.U32 R13, RZ, RZ, R3 ;  /* 0x000000ffff0d7224 */ /* 0x000fce00078e0003 */
[----:B------:R-:W-:Y:S05]  /*33460*/  WARPSYNC.COLLECTIVE R15, `(.L_x_1193) ;  /* 0x000000000f087348 */ /* 0x000fea0003c00000 */
[----:B------:R0:W1:Y:S02]  /*33470*/  SHFL.IDX P6, R14, R13, R12, R11 ;  /* 0x0000000c0d0e7389 */ /* 0x00006400000c000b */
[----:B01----:R-:W-:Y:S01]  /*33480*/  ENDCOLLECTIVE ;  /* 0x000000000000791b */ /* 0x003fe20003800000 */
.L_x_1193:
[----:B------:R-:W-:Y:S05]  /*33490*/  BRA `(.L_x_1194) ;  /* 0xffffff5800387947 */ /* 0x000fea000383ffff */
.L_x_811:
[----:B------:R-:W-:Y:S01]  /*334a0*/  BSSY B0, `(.L_x_1195) ;  /* 0x0000006000007945 */ /* 0x000fe20003800000 */
[----:B------:R-:W-:Y:S01]  /*334b0*/  PLOP3.LUT P6, PT, P6, PT, PT, 0x8, 0x0 ;  /* 0x000000000000781c */ /* 0x000fe200037ce170 */
[----:B------:R-:W-:-:S12]  /*334c0*/  IMAD.MOV.U32 R15, RZ, RZ, -0x1 ;  /* 0xffffffffff0f7424 */ /* 0x000fd800078e00ff */
[----:B01----:R-:W-:Y:S05]  /*334d0*/  WARPSYNC.COLLECTIVE R15, `(.L_x_1196) ;  /* 0x000000000f087348 */ /* 0x003fea0003c00000 */
[----:B------:R-:W-:Y:S01]  /*334e0*/  VOTE.ANY R14, PT, P6 ;  /* 0x00000000000e7806 */ /* 0x000fe200030e0100 */
[----:B01----:R-:W-:Y:S06]  /*334f0*/  ENDCOLLECTIVE ;  /* 0x000000000000791b */ /* 0x003fec0003800000 */
.L_x_1196:
[----:B------:R-:W-:Y:S05]  /*33500*/  BSYNC B0 ;  /* 0x0000000000007941 */ /* 0x000fea0003800000 */
.L_x_1195:
[----:B------:R-:W-:Y:S02]  /*33510*/  IMAD.MOV.U32 R8, RZ, RZ, R14 ;  /* 0x000000ffff087224 */ /* 0x000fe400078e000e */
[----:B------:R-:W-:Y:S02]  /*33520*/  IMAD.MOV.U32 R13, RZ, RZ, R7 ;  /* 0x000000ffff0d7224 */ /* 0x000fe400078e0007 */
[----:B------:R-:W0:Y:S01]  /*33530*/  POPC R5, R8 ;  /* 0x0000000800057309 */ /* 0x000e220000000000 */
[----:B------:R-:W-:Y:S02]  /*33540*/  IMAD.MOV.U32 R11, RZ, RZ, 0x1f ;  /* 0x0000001fff0b7424 */ /* 0x000fe400078e00ff */
[----:B------:R-:W-:Y:S01]  /*33550*/  IMAD.MOV.U32 R15, RZ, RZ, -0x1 ;  /* 0xffffffffff0f7424 */ /* 0x000fe200078e00ff */
[----:B0-----:R-:W-:-:S07]  /*33560*/  MOV R12, R5 ;  /* 0x00000005000c7202 */ /* 0x001fce0000000f00 */
[----:B------:R-:W-:Y:S05]  /*33570*/  WARPSYNC.COLLECTIVE R15, `(.L_x_1197) ;  /* 0x000000000f087348 */ /* 0x000fea0003c00000 */
[----:B------:R0:W1:Y:S02]  /*33580*/  SHFL.IDX P6, R14, R13, R12, R11 ;  /* 0x0000000c0d0e7389 */ /* 0x00006400000c000b */
[----:B01----:R-:W-:Y:S01]  /*33590*/  ENDCOLLECTIVE ;  /* 0x000000000000791b */ /* 0x003fe20003800000 */
.L_x_1197:
[----:B------:R-:W-:Y:S01]  /*335a0*/  MOV R13, R4 ;  /* 0x00000004000d7202 */ /* 0x000fe20000000f00 */
[----:B------:R-:W-:-:S07]  /*335b0*/  IMAD.MOV.U32 R7, RZ, RZ, R14 ;  /* 0x000000ffff077224 */ /* 0x000fce00078e000e */
[----:B------:R-:W-:Y:S05]  /*335c0*/  WARPSYNC.COLLECTIVE R15, `(.L_x_1198) ;  /* 0x000000000f087348 */ /* 0x000fea0003c00000 */
[----:B------:R0:W1:Y:S02]  /*335d0*/  SHFL.IDX P6, R14, R13, R12, R11 ;  /* 0x0000000c0d0e7389 */ /* 0x00006400000c000b */
[----:B01----:R-:W-:Y:S01]  /*335e0*/  ENDCOLLECTIVE ;  /* 0x000000000000791b */ /* 0x003fe20003800000 */
.L_x_1198:
[----:B------:R-:W-:Y:S01]  /*335f0*/  IMAD.MOV.U32 R4, RZ, RZ, R14 ;  /* 0x000000ffff047224 */ /* 0x000fe200078e000e */
[----:B------:R-:W-:Y:S06]  /*33600*/  BRA `(.L_x_1199) ;  /* 0xffffff5800187947 */ /* 0x000fec000383ffff */
.L_x_813:
[----:B------:R-:W-:Y:S01]  /*33610*/  BSSY B0, `(.L_x_1200) ;  /* 0x0000007000007945 */ /* 0x000fe20003800000 */
[----:B------:R-:W-:Y:S01]  /*33620*/  IMAD.MOV.U32 R13, RZ, RZ, R3 ;  /* 0x000000ffff0d7224 */ /* 0x000fe200078e0003 */
[----:B------:R-:W-:Y:S01]  /*33630*/  MOV R15, 0xffffffff ;  /* 0xffffffff000f7802 */ /* 0x000fe20000000f00 */
[----:B------:R-:W-:-:S07]  /*33640*/  IMAD.MOV.U32 R11, RZ, RZ, 0x1f ;  /* 0x0000001fff0b7424 */ /* 0x000fce00078e00ff */
[----:B01234-:R-:W-:Y:S05]  /*33650*/  WARPSYNC.COLLECTIVE R15, `(.L_x_1201) ;  /* 0x000000000f087348 */ /* 0x01ffea0003c00000 */
[----:B------:R0:W0:Y:S02]  /*33660*/  SHFL.IDX P6, R14, R13, R12, R11 ;  /* 0x0000000c0d0e7389 */ /* 0x00002400000c000b */
[----:B01234-:R-:W-:Y:S01]  /*33670*/  ENDCOLLECTIVE ;  /* 0x000000000000791b */ /* 0x01ffe20003800000 */
.L_x_1201:
[----:B------:R-:W-:Y:S05]  /*33680*/  BSYNC B0 ;  /* 0x0000000000007941 */ /* 0x000fea0003800000 */
.L_x_1200:
[----:B------:R-:W-:Y:S01]  /*33690*/  IMAD.MOV.U32 R24, RZ, RZ, R14 ;  /* 0x000000ffff187224 */ /* 0x000fe200078e000e */
[----:B------:R-:W-:Y:S06]  /*336a0*/  BRA `(.L_x_812) ;  /* 0xffffff5800087947 */ /* 0x000fec000383ffff */
.L_x_817:
[----:B0-----:R0:W2:Y:S02]  /*336b0*/  SYNCS.PHASECHK.TRANS64.TRYWAIT P0, [R5+URZ+0x38820], R0 ;  /* 0x03882000050075a7 */ /* 0x0010a4000800017f */
[----:B--2---:R-:W-:Y:S05]  /*336c0*/  @!P0 NANOSLEEP.SYNCS 0x989680 ;  /* 0x009896800000895d */ /* 0x004fea0003900000 */
[----:B------:R-:W2:Y:S02]  /*336d0*/  @!P0 SYNCS.PHASECHK.TRANS64 P0, [R5+URZ+0x38820], R0 ;  /* 0x03882000050085a7 */ /* 0x000ea4000800007f */
[----:B--2---:R-:W-:Y:S05]  /*336e0*/  @!P0 BRA `(.L_x_817) ;  /* 0xfffffffc00f08947 */ /* 0x004fea000383ffff */
[----:B------:R-:W-:Y:S05]  /*336f0*/  BRA `(.L_x_1202) ;  /* 0xffffff5c00687947 */ /* 0x000fea000383ffff */
.L_x_818:
[----:B------:R-:W2:Y:S01]  /*33700*/  S2R R2, SR_TID.X ;  /* 0x0000000000027919 */ /* 0x000ea20000002100 */
[----:B------:R-:W-:Y:S01]  /*33710*/  BSSY B0, `(.L_x_1203) ;  /* 0x000000a000007945 */ /* 0x000fe20003800000 */
[----:B------:R-:W-:Y:S01]  /*33720*/  IMAD.MOV.U32 R12, RZ, RZ, RZ ;  /* 0x000000ffff0c7224 */ /* 0x000fe200078e00ff */
[----:B------:R-:W-:Y:S01]  /*33730*/  MOV R11, 0x1f ;  /* 0x0000001f000b7802 */ /* 0x000fe20000000f00 */
[----:B------:R-:W-:Y:S01]  /*33740*/  IMAD.MOV.U32 R15, RZ, RZ, -0x1 ;  /* 0xffffffffff0f7424 */ /* 0x000fe200078e00ff */
[----:B--2---:R-:W-:-:S04]  /*33750*/  SHF.R.U32.HI R2, RZ, 0x5, R2 ;  /* 0x00000005ff027819 */ /* 0x004fc80000011602 */
[----:B------:R-:W-:-:S05]  /*33760*/  LOP3.LUT R2, R2, 0x3, RZ, 0xc0, !PT ;  /* 0x0000000302027812 */ /* 0x000fca00078ec0ff */
[----:B------:R-:W-:-:S07]  /*33770*/  IMAD.MOV.U32 R13, RZ, RZ, R2 ;  /* 0x000000ffff0d7224 */ /* 0x000fce00078e0002 */
[----:B01----:R-:W-:Y:S05]  /*33780*/  WARPSYNC.COLLECTIVE R15, `(.L_x_1204) ;  /* 0x000000000f087348 */ /* 0x003fea0003c00000 */
[----:B------:R2:W3:Y:S02]  /*33790*/  SHFL.IDX P6, R14, R13, R12, R11 ;  /* 0x0000000c0d0e7389 */ /* 0x0004e400000c000b */
[----:B0123--:R-:W-:Y:S01]  /*337a0*/  ENDCOLLECTIVE ;  /* 0x000000000000791b */ /* 0x00ffe20003800000 */
.L_x_1204:
[----:B------:R-:W-:Y:S05]  /*337b0*/  BSYNC B0 ;  /* 0x0000000000007941 */ /* 0x000fea0003800000 */
.L_x_1203:
[----:B------:R-:W-:Y:S05]  /*337c0*/  BRA `(.L_x_1205) ;  /* 0xffffff5c00507947 */ /* 0x000fea000383ffff */
.L_x_819:
[----:B------:R-:W-:Y:S01]  /*337d0*/  BSSY B0, `(.L_x_1206) ;  /* 0x0000006000007945 */ /* 0x000fe20003800000 */
[----:B------:R-:W-:-:S07]  /*337e0*/  IMAD.MOV.U32 R15, RZ, RZ, -0x1 ;  /* 0xffffffffff0f7424 */ /* 0x000fce00078e00ff */
[----:B01----:R-:W-:Y:S05]  /*337f0*/  WARPSYNC.COLLECTIVE R15, `(.L_x_1207) ;  /* 0x000000000f0c7348 */ /* 0x003fea0003c00000 */
[----:B------:R-:W-:Y:S02]  /*33800*/  ELECT P6, UR62, PT ;  /* 0x00000000003e782f */ /* 0x000fe400038c0000 */
[----:B------:R-:W-:Y:S01]  /*33810*/  MOV R14, UR62 ;  /* 0x0000003e000e7c02 */ /* 0x000fe20008000f00 */
[----:B01----:R-:W-:Y:S10]  /*33820*/  ENDCOLLECTIVE ;  /* 0x000000000000791b */ /* 0x003ff40003800000 */
.L_x_1207:
[----:B------:R-:W-:Y:S05]  /*33830*/  BSYNC B0 ;  /* 0x0000000000007941 */ /* 0x000fea0003800000 */
.L_x_1206:
[----:B------:R-:W-:Y:S05]  /*33840*/  BRA `(.L_x_1208) ;  /* 0xffffff5c00447947 */ /* 0x000fea000383ffff */
.L_x_821:
[----:B0-----:R0:W2:Y:S02]  /*33850*/  SYNCS.PHASECHK.TRANS64.TRYWAIT P1, [R3+URZ+0x38840], R2 ;  /* 0x03884002030075a7 */ /* 0x0010a4000802017f */
[----:B--2---:R-:W-:Y:S05]  /*33860*/  @!P1 NANOSLEEP.SYNCS 0x989680 ;  /* 0x009896800000995d */ /* 0x004fea0003900000 */
[----:B------:R-:W2:Y:S02]  /*33870*/  @!P1 SYNCS.PHASECHK.TRANS64 P1, [R3+URZ+0x38840], R2 ;  /* 0x03884002030095a7 */ /* 0x000ea4000802007f */
[----:B--2---:R-:W-:Y:S05]  /*33880*/  @!P1 BRA `(.L_x_821) ;  /* 0xfffffffc00f09947 */ /* 0x004fea000383ffff */
[----:B------:R-:W-:Y:S05]  /*33890*/  BRA `(.L_x_1209) ;  /* 0xffffff5c006c7947 */ /* 0x000fea000383ffff */
.L_x_823:
[----:B--2---:R2:W3:Y:S02]  /*338a0*/  SYNCS.PHASECHK.TRANS64.TRYWAIT P1, [R5+URZ+0x38840], R0 ;  /* 0x03884000050075a7 */ /* 0x0044e4000802017f */
[----:B---3--:R-:W-:Y:S05]  /*338b0*/  @!P1 NANOSLEEP.SYNCS 0x989680 ;  /* 0x009896800000995d */ /* 0x008fea0003900000 */
[----:B------:R-:W3:Y:S02]  /*338c0*/  @!P1 SYNCS.PHASECHK.TRANS64 P1, [R5+URZ+0x38840], R0 ;  /* 0x03884000050095a7 */ /* 0x000ee4000802007f */
[----:B---3--:R-:W-:Y:S05]  /*338d0*/  @!P1 BRA `(.L_x_823) ;  /* 0xfffffffc00f09947 */ /* 0x008fea000383ffff */
[----:B------:R-:W-:Y:S05]  /*338e0*/  BRA `(.L_x_1210) ;  /* 0xffffff5c00787947 */ /* 0x000fea000383ffff */
.L_x_825:
[----:B---3--:R3:W4:Y:S02]  /*338f0*/  SYNCS.PHASECHK.TRANS64.TRYWAIT P1, [R3+URZ+0x38860], R2 ;  /* 0x03886002030075a7 */ /* 0x008724000802017f */
[----:B----4-:R-:W-:Y:S05]  /*33900*/  @!P1 NANOSLEEP.SYNCS 0x989680 ;  /* 0x009896800000995d */ /* 0x010fea0003900000 */
[----:B------:R-:W4:Y:S02]  /*33910*/  @!P1 SYNCS.PHASECHK.TRANS64 P1, [R3+URZ+0x38860], R2 ;  /* 0x03886002030095a7 */ /* 0x000f24000802007f */
[----:B----4-:R-:W-:Y:S05]  /*33920*/  @!P1 BRA `(.L_x_825) ;  /* 0xfffffffc00f09947 */ /* 0x010fea000383ffff */
[----:B------:R-:W-:Y:S05]  /*33930*/  BRA `(.L_x_1211) ;  /* 0xffffff5c00747947 */ /* 0x000fea000383ffff */
.L_x_827:
[----:B----4-:R4:W0:Y:S02]  /*33940*/  SYNCS.PHASECHK.TRANS64.TRYWAIT P1, [R5+URZ+0x38860], R0 ;  /* 0x03886000050075a7 */ /* 0x010824000802017f */
[----:B0-----:R-:W-:Y:S05]  /*33950*/  @!P1 NANOSLEEP.SYNCS 0x989680 ;  /* 0x009896800000995d */ /* 0x001fea0003900000 */
[----:B------:R-:W0:Y:S02]  /*33960*/  @!P1 SYNCS.PHASECHK.TRANS64 P1, [R5+URZ+0x38860], R0 ;  /* 0x03886000050095a7 */ /* 0x000e24000802007f */
[----:B0-----:R-:W-:Y:S05]  /*33970*/  @!P1 BRA `(.L_x_827) ;  /* 0xfffffffc00f09947 */ /* 0x001fea000383ffff */
[----:B------:R-:W-:Y:S05]  /*33980*/  BRA `(.L_x_1212) ;  /* 0xffffff5c00707947 */ /* 0x000fea000383ffff */
.L_x_829:
[----:B------:R0:W0:Y:S02]  /*33990*/  SYNCS.PHASECHK.TRANS64.TRYWAIT P1, [R3+URZ+0x38880], R2 ;  /* 0x03888002030075a7 */ /* 0x000024000802017f */
[----:B0-----:R-:W-:Y:S05]  /*339a0*/  @!P1 NANOSLEEP.SYNCS 0x989680 ;  /* 0x009896800000995d */ /* 0x001fea0003900000 */
[----:B------:R-:W0:Y:S02]  /*339b0*/  @!P1 SYNCS.PHASECHK.TRANS64 P1, [R3+URZ+0x38880], R2 ;  /* 0x03888002030095a7 */ /* 0x000e24000802007f */
[----:B0-----:R-:W-:Y:S05]  /*339c0*/  @!P1 BRA `(.L_x_829) ;  /* 0xfffffffc00f09947 */ /* 0x001fea000383ffff */
[----:B------:R-:W-:Y:S05]  /*339d0*/  BRA `(.L_x_1213) ;  /* 0xffffff5c006c7947 */ /* 0x000fea000383ffff */
.L_x_1214:
        /* <DEDUP_REMOVED lines=10> */
.L_x_3854:


//--------------------- .text._ZN7cutlass13device_kernelIN5flash11enable_sm90INS1_16FlashAttnFwdSm90INS1_25CollectiveMainloopFwdSm90ILi2EN4cute5tupleIJNS5_1CILi1EEES8_S8_EEENS6_IJNS7_ILi128EEENS7_ILi64EEENS7_ILi256EEEEEELi256ENS_12float_e4m3_tEfNS_4arch4Sm90ELb0ELb1ELb0ELb0ELb1ELb0ELb0ELb1ELb0ELb1ELb1ELb0EEENS1_21CollectiveEpilogueFwdINS6_IJSA_SC_SB_EEES9_NS_10bfloat16_tESG_Li256ELb0ELb1ELb1ELb1EEENS1_19SingleTileSchedulerILb0ELb1ELb1ELi128EEEEEEEEEvNT_6ParamsE --------------------------
	.section	.text._ZN7cutlass13device_kernelIN5flash11enable_sm90INS1_16FlashAttnFwdSm90INS1_25CollectiveMainloopFwdSm90ILi2EN4cute5tupleIJNS5_1CILi1EEES8_S8_EEENS6_IJNS7_ILi128EEENS7_ILi64EEENS7_ILi256EEEEEELi256ENS_12float_e4m3_tEfNS_4arch4Sm90ELb0ELb1ELb0ELb0ELb1ELb0ELb0ELb1ELb0ELb1ELb1ELb0EEENS1_21CollectiveEpilogueFwdINS6_IJSA_SC_SB_EEES9_NS_10bfloat16_tESG_Li256ELb0ELb1ELb1ELb1EEENS1_19SingleTileSchedulerILb0ELb1ELb1ELi128EEEEEEEEEvNT_6ParamsE,"ax",@progbits
	.align	128
.text._ZN7cutlass13device_kernelIN5flash11enable_sm90INS1_16FlashAttnFwdSm90INS1_25CollectiveMainloopFwdSm90ILi2EN4cute5tupleIJNS5_1CILi1EEES8_S8_EEENS6_IJNS7_ILi128EEENS7_ILi64EEENS7_ILi256EEEEEELi256ENS_12float_e4m3_tEfNS_4arch4Sm90ELb0ELb1ELb0ELb0ELb1ELb0ELb0ELb1ELb0ELb1ELb1ELb0EEENS1_21CollectiveEpilogueFwdINS6_IJSA_SC_SB_EEES9_NS_10bfloat16_tESG_Li256ELb0ELb1ELb1ELb1EEENS1_19SingleTileSchedulerILb0ELb1ELb1ELi128EEEEEEEEEvNT_6ParamsE:
        .type           _ZN7cutlass13device_kernelIN5flash11enable_sm90INS1_16FlashAttnFwdSm90INS1_25CollectiveMainloopFwdSm90ILi2EN4cute5tupleIJNS5_1CILi1EEES8_S8_EEENS6_IJNS7_ILi128EEENS7_ILi64EEENS7_ILi256EEEEEELi256ENS_12float_e4m3_tEfNS_4arch4Sm90ELb0ELb1ELb0ELb0ELb1ELb0ELb0ELb1ELb0ELb1ELb1ELb0EEENS1_21CollectiveEpilogueFwdINS6_IJSA_SC_SB_EEES9_NS_10bfloat16_tESG_Li256ELb0ELb1ELb1ELb1EEENS1_19SingleTileSchedulerILb0ELb1ELb1ELi128EEEEEEEEEvNT_6ParamsE,@function
        .size           _ZN7cutlass13device_kernelIN5flash11enable_sm90INS1_16FlashAttnFwdSm90INS1_25CollectiveMainloopFwdSm90ILi2EN4cute5tupleIJNS5_1CILi1EEES8_S8_EEENS6_IJNS7_ILi128EEENS7_ILi64EEENS7_ILi256EEEEEELi256ENS_12float_e4m3_tEfNS_4arch4Sm90ELb0ELb1ELb0ELb0ELb1ELb0ELb0ELb1ELb0ELb1ELb1ELb0EEENS1_21CollectiveEpilogueFwdINS6_IJSA_SC_SB_EEES9_NS_10bfloat16_tESG_Li256ELb0ELb1ELb1ELb1EEENS1_19SingleTileSchedulerILb0ELb1ELb1ELi128EEEEEEEEEvNT_6ParamsE,(.L_x_3855 - _ZN7cutlass13device_kernelIN5flash11enable_sm90INS1_16FlashAttnFwdSm90INS1_25CollectiveMainloopFwdSm90ILi2EN4cute5tupleIJNS5_1CILi1EEES8_S8_EEENS6_IJNS7_ILi128EEENS7_ILi64EEENS7_ILi256EEEEEELi256ENS_12float_e4m3_tEfNS_4arch4Sm90ELb0ELb1ELb0ELb0ELb1ELb0ELb0ELb1ELb0ELb1ELb1ELb0EEENS1_21CollectiveEpilogueFwdINS6_IJSA_SC_SB_EEES9_NS_10bfloat16_tESG_Li256ELb0ELb1ELb1ELb1EEENS1_19SingleTileSchedulerILb0ELb1ELb1ELi128EEEEEEEEEvNT_6ParamsE)
        .other          _ZN7cutlass13device_kernelIN5flash11enable_sm90INS1_16FlashAttnFwdSm90INS1_25CollectiveMainloopFwdSm90ILi2EN4cute5tupleIJNS5_1CILi1EEES8_S8_EEENS6_IJNS7_ILi128EEENS7_ILi64EEENS7_ILi256EEEEEELi256ENS_12float_e4m3_tEfNS_4arch4Sm90ELb0ELb1ELb0ELb0ELb1ELb0ELb0ELb1ELb0ELb1ELb1ELb0EEENS1_21CollectiveEpilogueFwdINS6_IJSA_SC_SB_EEES9_NS_10bfloat16_tESG_Li256ELb0ELb1ELb1ELb1EEENS1_19SingleTileSchedulerILb0ELb1ELb1ELi128EEEEEEEEEvNT_6ParamsE,@"STO_CUDA_ENTRY STV_DEFAULT"
_ZN7cutlass13device_kernelIN5flash11enable_sm90INS1_16FlashAttnFwdSm90INS1_25CollectiveMainloopFwdSm90ILi2EN4cute5tupleIJNS5_1CILi1EEES8_S8_EEENS6_IJNS7_ILi128EEENS7_ILi64EEENS7_ILi256EEEEEELi256ENS_12float_e4m3_tEfNS_4arch4Sm90ELb0ELb1ELb0ELb0ELb1ELb0ELb0ELb1ELb0ELb1ELb1ELb0EEENS1_21CollectiveEpilogueFwdINS6_IJSA_SC_SB_EEES9_NS_10bfloat16_tESG_Li256ELb0ELb1ELb1ELb1EEENS1_19SingleTileSchedulerILb0ELb1ELb1ELi128EEEEEEEEEvNT_6ParamsE:
        /* <DEDUP_REMOVED lines=45> */
.L_x_1215:
        /* <DEDUP_REMOVED lines=22> */
.L_x_1216:
        /* <DEDUP_REMOVED lines=18> */
.L_x_1217:
        /* <DEDUP_REMOVED lines=22> */
.L_x_1218:
        /* <DEDUP_REMOVED lines=23> */
.L_x_1219:
        /* <DEDUP_REMOVED lines=9> */
.L_x_1222:
        /* <DEDUP_REMOVED lines=26> */
[----:B------:R-:W-:Y:S01]  /*0a50*/  UISETP.NE.AND.EX UP0, UPT, UR5, URZ, UPT, UP0 ;  /* 0x0000003f0500728c */ /* 0x000fe2000bf05300 */
[----:B------:R-:W0:Y:S01]  /*0a60*/  LDC.64 R8, c[0x0][0x418] ;  /* 0x00010600ff087b82 */ /* 0x000e220000000a00 */
[----:B------:R-:W-:Y:S02]  /*0a70*/  UISETP.NE.AND.EX UP1, UPT, UR9, URZ, UPT, UP1 ;  /* 0x0000003f0900728c */ /* 0x000fe4000bf25310 */
[----:B------:R-:W-:-:S02]  /*0a80*/  USHF.R.S32.HI UR38, URZ, 0x1f, UR37 ;  /* 0x0000001f3f267899 */ /* 0x000fc40008011425 */
[----:B------:R-:W-:Y:S02]  /*0a90*/  PLOP3.LUT P0, PT, PT, PT, UP0, 0x80, 0x0 ;  /* 0x000000000000781c */ /* 0x000fe40003f0f008 */
[----:B------:R-:W-:Y:S01]  /*0aa0*/  PLOP3.LUT P1, PT, PT, PT, UP1, 0x80, 0x0 ;  /* 0x000000000000781c */ /* 0x000fe20003f2f018 */
[----:B------:R-:W1:Y:S02]  /*0ab0*/  LDC R11, c[0x0][0x288] ;  /* 0x0000a200ff0b7b82 */ /* 0x000e640000000800 */
[----:B------:R-:W-:Y:S02]  /*0ac0*/  @UP0 ULDC.64 UR12, c[0x0][0x9a8] ;  /* 0x00026a00000c0ab9 */ /* 0x000fe40000000a00 */
[----:B------:R-:W-:Y:S01]  /*0ad0*/  @UP1 ULDC.64 UR16, c[0x0][0x9b8] ;  /* 0x00026e0000101ab9 */ /* 0x000fe20000000a00 */
[----:B------:R-:W-:Y:S02]  /*0ae0*/  @UP0 UIMAD UR7, UR38, UR12, URZ ;  /* 0x0000000c260702a4 */ /* 0x000fe4000f8e023f */
[----:B------:R-:W-:Y:S01]  /*0af0*/  @UP1 UIMAD UR15, UR38, UR16, URZ ;  /* 0x00000010260f12a4 */ /* 0x000fe2000f8e023f */
[----:B------:R-:W2:Y:S01]  /*0b00*/  LDC R6, c[0x0][0x424] ;  /* 0x00010900ff067b82 */ /* 0x000ea20000000800 */
[----:B------:R-:W-:-:S02]  /*0b10*/  @UP0 UIMAD UR14, UR37, UR13, UR7 ;  /* 0x0000000d250e02a4 */ /* 0x000fc4000f8e0207 */
[----:B------:R-:W-:Y:S02]  /*0b20*/  @UP0 UIMAD.WIDE.U32 UR10, UR37, UR12, URZ ;  /* 0x0000000c250a02a5 */ /* 0x000fe4000f8e003f */
[----:B------:R-:W-:Y:S02]  /*0b30*/  @UP0 USHF.R.S32.HI UR7, URZ, 0x1f, UR42 ;  /* 0x0000001f3f070899 */ /* 0x000fe4000801142a */
[----:B------:R-:W-:Y:S01]  /*0b40*/  @UP1 UIMAD.WIDE.U32 UR12, UR37, UR16, URZ ;  /* 0x00000010250c12a5 */ /* 0x000fe2000f8e003f */
[----:B------:R-:W3:Y:S01]  /*0b50*/  LDC R13, c[0x0][0x2f0] ;  /* 0x0000bc00ff0d7b82 */ /* 0x000ee20000000800 */
[----:B------:R-:W-:Y:S02]  /*0b60*/  @UP1 UIMAD UR15, UR37, UR17, UR15 ;  /* 0x00000011250f12a4 */ /* 0x000fe4000f8e020f */
[----:B------:R-:W-:Y:S01]  /*0b70*/  @UP1 USHF.R.S32.HI UR20, URZ, 0x1f, UR42 ;  /* 0x0000001f3f141899 */ /* 0x000fe2000801142a */
[----:B------:R-:W-:Y:S01]  /*0b80*/  @UP0 ULDC.64 UR16, c[0x0][0x9b0] ;  /* 0x00026c0000100ab9 */ /* 0x000fe20000000a00 */
[----:B------:R-:W-:Y:S01]  /*0b90*/  @UP1 ULDC.64 UR18, c[0x0][0x9c0] ;  /* 0x0002700000121ab9 */ /* 0x000fe20000000a00 */
[----:B------:R-:W-:-:S02]  /*0ba0*/  @UP0 UIMAD UR7, UR7, UR16, URZ ;  /* 0x00000010070702a4 */ /* 0x000fc4000f8e023f */
[----:B------:R-:W-:Y:S02]  /*0bb0*/  @UP0 UIADD3 UR11, UR11, UR14, URZ ;  /* 0x0000000e0b0b0290 */ /* 0x000fe4000fffe03f */
[----:B------:R-:W-:Y:S02]  /*0bc0*/  @UP1 UIMAD UR14, UR20, UR18, URZ ;  /* 0x00000012140e12a4 */ /* 0x000fe4000f8e023f */
[----:B------:R-:W-:Y:S02]  /*0bd0*/  @UP1 UIADD3 UR13, UR13, UR15, URZ ;  /* 0x0000000f0d0d1290 */ /* 0x000fe4000fffe03f */
[----:B------:R-:W-:Y:S02]  /*0be0*/  @UP0 UIMAD UR7, UR42, UR17, UR7 ;  /* 0x000000112a0702a4 */ /* 0x000fe4000f8e0207 */
[----:B------:R-:W-:Y:S02]  /*0bf0*/  @UP0 UIMAD.WIDE.U32 UR10, UR42, UR16, UR10 ;  /* 0x000000102a0a02a5 */ /* 0x000fe4000f8e000a */
[----:B------:R-:W-:-:S02]  /*0c00*/  @UP1 UIMAD UR14, UR42, UR19, UR14 ;  /* 0x000000132a0e12a4 */ /* 0x000fc4000f8e020e */
[----:B------:R-:W-:Y:S02]  /*0c10*/  @UP1 UIMAD.WIDE.U32 UR12, UR42, UR18, UR12 ;  /* 0x000000122a0c12a5 */ /* 0x000fe4000f8e000c */
[----:B------:R-:W-:Y:S02]  /*0c20*/  @UP0 UIADD3 UR11, UR11, UR7, URZ ;  /* 0x000000070b0b0290 */ /* 0x000fe4000fffe03f */
[----:B------:R-:W-:Y:S02]  /*0c30*/  @UP0 ULEA UR4, UP2, UR10, UR4, 0x2 ;  /* 0x000000040a040291 */ /* 0x000fe4000f84103f */
[----:B------:R-:W-:Y:S02]  /*0c40*/  @UP1 UIADD3 UR7, UR13, UR14, URZ ;  /* 0x0000000e0d071290 */ /* 0x000fe4000fffe03f */
[----:B------:R-:W-:Y:S02]  /*0c50*/  @UP1 ULEA UR8, UP3, UR12, UR8, 0x2 ;  /* 0x000000080c081291 */ /* 0x000fe4000f86103f */
[----:B------:R-:W-:Y:S01]  /*0c60*/  @UP0 ULEA.HI.X UR5, UR10, UR5, UR11, 0x2, UP2 ;  /* 0x000000050a050291 */ /* 0x000fe200090f140b */
[----:B------:R-:W-:Y:S01]  /*0c70*/  IMAD.U32 R2, RZ, RZ, UR4 ;  /* 0x00000004ff027e24 */ /* 0x000fe2000f8e00ff */
[----:B------:R-:W-:-:S02]  /*0c80*/  @UP1 ULEA.HI.X UR9, UR12, UR9, UR7, 0x2, UP3 ;  /* 0x000000090c091291 */ /* 0x000fc400098f1407 */
[----:B------:R-:W-:Y:S01]  /*0c90*/  IMAD.U32 R4, RZ, RZ, UR8 ;  /* 0x00000008ff047e24 */ /* 0x000fe2000f8e00ff */
[----:B------:R-:W4:Y:S01]  /*0ca0*/  S2UR UR47, SR_CTAID.X ;  /* 0x00000000002f79c3 */ /* 0x000f220000002500 */
[----:B------:R-:W-:Y:S01]  /*0cb0*/  IMAD.U32 R3, RZ, RZ, UR5 ;  /* 0x00000005ff037e24 */ /* 0x000fe2000f8e00ff */
[----:B------:R-:W-:Y:S01]  /*0cc0*/  ULDC UR4, c[0x0][0x448] ;  /* 0x0001120000047ab9 */ /* 0x000fe20000000800 */
[----:B------:R-:W-:Y:S01]  /*0cd0*/  IMAD.U32 R5, RZ, RZ, UR9 ;  /* 0x00000009ff057e24 */ /* 0x000fe2000f8e00ff */
[----:B------:R-:W-:Y:S02]  /*0ce0*/  ULDC UR11, c[0x0][0x988] ;  /* 0x00026200000b7ab9 */ /* 0x000fe40000000800 */
[----:B------:R1:W5:Y:S04]  /*0cf0*/  @P0 LDG.E R7, desc[UR52][R2.64] ;  /* 0x0000003402070981 */ /* 0x000368000c1e1900 */
[----:B------:R-:W5:Y:S01]  /*0d00*/  @P1 LDG.E R0, desc[UR52][R4.64] ;  /* 0x0000003404001981 */ /* 0x000f62000c1e1900 */
[----:B0-----:R-:W-:Y:S01]  /*0d10*/  ISETP.NE.U32.AND P0, PT, R8, RZ, PT ;  /* 0x000000ff0800720c */ /* 0x001fe20003f05070 */
[----:B------:R-:W-:Y:S01]  /*0d20*/  UISETP.NE.AND UP5, UPT, UR4, 0x1, UPT ;  /* 0x000000010400788c */ /* 0x000fe2000bfa5270 */
[----:B------:R-:W-:-:S02]  /*0d30*/  VIADD R22, R22, 0xffffff80 ;  /* 0xffffff8016167836 */ /* 0x000fc40000000000 */
[----:B------:R-:W-:Y:S01]  /*0d40*/  ISETP.NE.AND.EX P0, PT, R9, RZ, PT, P0 ;  /* 0x000000ff0900720c */ /* 0x000fe20003f05300 */
[----:B------:R-:W-:Y:S01]  /*0d50*/  ULDC.64 UR4, c[0x0][0x9e0] ;  /* 0x0002780000047ab9 */ /* 0x000fe20000000a00 */
[----:B-1----:R-:W-:Y:S01]  /*0d60*/  IADD3 R3, -R11, 0x1, RZ ;  /* 0x000000010b037810 */ /* 0x002fe20007ffe1ff */
[----:B------:R-:W-:Y:S01]  /*0d70*/  UISETP.GE.AND UP4, UPT, UR5, 0x1, UPT ;  /* 0x000000010500788c */ /* 0x000fe2000bf86270 */
[----:B--2---:R-:W-:Y:S01]  /*0d80*/  SEL R2, R6, 0x1, P0 ;  /* 0x0000000106027807 */ /* 0x004fe20000000000 */
[----:B------:R-:W-:Y:S02]  /*0d90*/  UP2UR UR44, UPR, URZ, 0x20 ;  /* 0x000000203f2c7883 */ /* 0x000fe40008000000 */
[----:B------:R-:W-:Y:S02]  /*0da0*/  UP2UR UR43, UPR, URZ, 0x10 ;  /* 0x000000103f2b7883 */ /* 0x000fe40008000000 */
[----:B---3--:R-:W-:Y:S01]  /*0db0*/  IMAD R3, R2, R13, R3 ;  /* 0x0000000d02037224 */ /* 0x008fe200078e0203 */
[----:B----4-:R-:W-:Y:S01]  /*0dc0*/  USHF.L.U32 UR47, UR47, 0x7, URZ ;  /* 0x000000072f2f7899 */ /* 0x010fe2000800063f */
[----:B------:R-:W-:Y:S01]  /*0dd0*/  PLOP3.LUT P0, PT, PT, PT, UP4, 0x40, 0x0 ;  /* 0x000000000000781c */ /* 0x000fe20003f0e848 */
[----:B------:R-:W-:Y:S01]  /*0de0*/  @UP5 ULDC UR9, c[0x0][0x44c] ;  /* 0x0001130000095ab9 */ /* 0x000fe20000000800 */
[----:B------:R-:W-:Y:S01]  /*0df0*/  @UP5 ULDC UR12, c[0x0][0x450] ;  /* 0x00011400000c5ab9 */ /* 0x000fe20000000800 */
[----:B------:R-:W-:Y:S01]  /*0e00*/  R2UR UR10, R3 ;  /* 0x00000000030a72ca */ /* 0x000fe200000e0000 */
[----:B------:R-:W-:-:S02]  /*0e10*/  @UP5 UIADD3 UR8, UR47, 0x7f, URZ ;  /* 0x0000007f2f085890 */ /* 0x000fc4000fffe03f */
[----:B------:R-:W-:Y:S02]  /*0e20*/  UIADD3 UR7, UR47, 0x7f, URZ ;  /* 0x0000007f2f077890 */ /* 0x000fe4000fffe03f */
[----:B------:R-:W-:-:S04]  /*0e30*/  UIMAD.WIDE.U32 UR8, UR8, UR9, URZ ;  /* 0x00000009080872a5 */ /* 0x000fc8000f8e003f */
[----:B------:R-:W-:-:S04]  /*0e40*/  @UP5 USHF.R.U32.HI UR7, URZ, UR12, UR9 ;  /* 0x0000000c3f075299 */ /* 0x000fc80008011609 */
[----:B------:R-:W-:-:S04]  /*0e50*/  UIADD3 UR7, UR10, UR7, URZ ;  /* 0x000000070a077290 */ /* 0x000fc8000fffe03f */
[----:B------:R-:W-:Y:S01]  /*0e60*/  UIADD3 UR4, UR7, UR4, URZ ;  /* 0x0000000407047290 */ /* 0x000fe2000fffe03f */
[----:B-----5:R-:W-:-:S04]  /*0e70*/  FMUL.FTZ R0, R7, R0 ;  /* 0x0000000007007220 */ /* 0x020fc80000410000 */
[----:B------:R-:W-:-:S05]  /*0e80*/  FMUL.FTZ R0, R0, UR11 ;  /* 0x0000000b00007c20 */ /* 0x000fca0008410000 */
[----:B------:R-:W-:Y:S01]  /*0e90*/  R2UR UR39, R0 ;  /* 0x00000000002772ca */ /* 0x000fe200000e0000 */
[----:B------:R-:W-:Y:S01]  /*0ea0*/  IMAD.U32 R0, RZ, RZ, UR4 ;  /* 0x00000004ff007e24 */ /* 0x000fe2000f8e00ff */
[----:B------:R-:W-:-:S13]  /*0eb0*/  @P0 BRA `(.L_x_1224) ;  /* 0x0000000000400947 */ /* 0x000fda0003800000 */
[----:B------:R-:W-:Y:S01]  /*0ec0*/  ISETP.LT.AND P0, PT, RZ, UR7, PT ;  /* 0x00000007ff007c0c */ /* 0x000fe2000bf01270 */
[----:B------:R-:W-:-:S12]  /*0ed0*/  UIADD3 UR4, UR7, -0x1, URZ ;  /* 0xffffffff07047890 */ /* 0x000fd8000fffe03f */
[----:B------:R-:W-:Y:S05]  /*0ee0*/  @P0 BRA `(.L_x_1225) ;  /* 0x00000000001c0947 */ /* 0x000fea0003800000 */
[----:B------:R-:W-:Y:S02]  /*0ef0*/  UISETP.NE.AND UP0, UPT, UR5, 0x1, UPT ;  /* 0x000000010500788c */ /* 0x000fe4000bf05270 */
[----:B------:R-:W-:-:S09]  /*0f00*/  UIADD3 UR4, -UR7, URZ, URZ ;  /* 0x0000003f07047290 */ /* 0x000fd2000fffe13f */
[----:B------:R-:W-:Y:S02]  /*0f10*/  @UP0 ULDC.64 UR10, c[0x0][0x9e8] ;  /* 0x00027a00000a0ab9 */ /* 0x000fe40000000a00 */
[----:B------:R-:W-:-:S04]  /*0f20*/  UIMAD.WIDE.U32 UR8, UR4, UR10, URZ ;  /* 0x0000000a040872a5 */ /* 0x000fc8000f8e003f */
[----:B------:R-:W-:-:S04]  /*0f30*/  @UP0 USHF.R.U32.HI UR4, URZ, UR11, UR9 ;  /* 0x0000000b3f040299 */ /* 0x000fc80008011609 */
[----:B------:R-:W-:Y:S01]  /*0f40*/  ULOP3.LUT UR4, URZ, UR4, URZ, 0x33, !UPT ;  /* 0x000000043f047292 */ /* 0x000fe2000f8e333f */
[----:B------:R-:W-:Y:S11]  /*0f50*/  BRA `(.L_x_1226) ;  /* 0x0000000000107947 */ /* 0x000ff60003800000 */
.L_x_1225:
[----:B------:R-:W-:-:S11]  /*0f60*/  UISETP.NE.AND UP0, UPT, UR5, 0x1, UPT ;  /* 0x000000010500788c */ /* 0x000fd6000bf05270 */
[----:B------:R-:W-:Y:S02]  /*0f70*/  @UP0 ULDC.64 UR10, c[0x0][0x9e8] ;  /* 0x00027a00000a0ab9 */ /* 0x000fe40000000a00 */
[----:B------:R-:W-:-:S04]  /*0f80*/  UIMAD.WIDE.U32 UR8, UR4, UR10, URZ ;  /* 0x0000000a040872a5 */ /* 0x000fc8000f8e003f */
[----:B------:R-:W-:-:S12]  /*0f90*/  @UP0 USHF.R.U32.HI UR4, URZ, UR11, UR9 ;  /* 0x0000000b3f040299 */ /* 0x000fd80008011609 */
.L_x_1226:
[----:B------:R-:W-:-:S06]  /*0fa0*/  UIMAD UR4, UR4, UR5, UR5 ;  /* 0x00000005040472a4 */ /* 0x000fcc000f8e0205 */
[----:B------:R-:W-:-:S07]  /*0fb0*/  VIMNMX R0, R0, UR4, PT ;  /* 0x0000000400007c48 */ /* 0x000fce000bfe0100 */
.L_x_1224:
[----:B------:R-:W-:Y:S01]  /*0fc0*/  UISETP.NE.AND UP0, UPT, UR44, URZ, UPT ;  /* 0x0000003f2c00728c */ /* 0x000fe2000bf05270 */
[-C--:B------:R-:W-:Y:S01]  /*0fd0*/  IMAD R18, R2, R13.reuse, -R11 ;  /* 0x0000000d02127224 */ /* 0x080fe200078e0a0b */
[----:B------:R-:W-:Y:S01]  /*0fe0*/  UMOV UR4, UR47 ;  /* 0x0000002f00047c82 */ /* 0x000fe20008000000 */
[----:B------:R-:W-:Y:S02]  /*0ff0*/  VIADD R4, R0, 0x3f ;  /* 0x0000003f00047836 */ /* 0x000fe40000000000 */
[----:B------:R-:W-:Y:S01]  /*1000*/  IMAD R0, R2, R13, 0x3f ;  /* 0x0000003f02007424 */ /* 0x000fe200078e020d */
[----:B------:R-:W-:Y:S02]  /*1010*/  R2UR UR7, R18 ;  /* 0x00000000120772ca */ /* 0x000fe400000e0000 */
[----:B------:R-:W-:Y:S02]  /*1020*/  SHF.R.S32.HI R5, RZ, 0x1f, R4 ;  /* 0x0000001fff057819 */ /* 0x000fe40000011404 */
[----:B------:R-:W-:Y:S01]  /*1030*/  SHF.R.S32.HI R3, RZ, 0x1f, R0 ;  /* 0x0000001fff037819 */ /* 0x000fe20000011400 */
[----:B------:R-:W-:Y:S01]  /*1040*/  @UP0 ULDC UR8, c[0x0][0x44c] ;  /* 0x0001130000080ab9 */ /* 0x000fe20000000800 */
[----:B------:R-:W-:Y:S01]  /*1050*/  @UP0 ULDC UR10, c[0x0][0x450] ;  /* 0x00011400000a0ab9 */ /* 0x000fe20000000800 */
[----:B------:R-:W-:Y:S01]  /*1060*/  UIMAD.WIDE.U32 UR8, UR47, UR8, URZ ;  /* 0x000000082f0872a5 */ /* 0x000fe2000f8e003f */
[----:B------:R-:W-:-:S02]  /*1070*/  LEA.HI R5, R5, R4, RZ, 0x6 ;  /* 0x0000000405057211 */ /* 0x000fc400078f30ff */
[----:B------:R-:W-:Y:S01]  /*1080*/  LEA.HI R3, R3, R0, RZ, 0x6 ;  /* 0x0000000003037211 */ /* 0x000fe200078f30ff */
[----:B------:R-:W-:Y:S01]  /*1090*/  @UP0 USHF.R.U32.HI UR4, URZ, UR10, UR9 ;  /* 0x0000000a3f040299 */ /* 0x000fe20008011609 */
[----:B------:R-:W-:Y:S01]  /*10a0*/  SHF.R.S32.HI R0, RZ, 0x6, R5 ;  /* 0x00000006ff007819 */ /* 0x000fe20000011405 */
[----:B------:R-:W-:Y:S01]  /*10b0*/  UISETP.GE.AND UP0, UPT, UR5, 0x1, UPT ;  /* 0x000000010500788c */ /* 0x000fe2000bf06270 */
[----:B------:R-:W-:Y:S01]  /*10c0*/  SHF.R.S32.HI R3, RZ, 0x6, R3 ;  /* 0x00000006ff037819 */ /* 0x000fe20000011403 */
[----:B------:R-:W-:-:S03]  /*10d0*/  UIADD3 UR4, UR7, UR4, URZ ;  /* 0x0000000407047290 */ /* 0x000fc6000fffe03f */
[----:B------:R-:W-:Y:S01]  /*10e0*/  ULDC UR7, c[0x0][0x9dc] ;  /* 0x0002770000077ab9 */ /* 0x000fe20000000800 */
[----:B------:R-:W-:Y:S01]  /*10f0*/  PLOP3.LUT P0, PT, PT, PT, UP0, 0x40, 0x0 ;  /* 0x000000000000781c */ /* 0x000fe20003f0e808 */
[----:B------:R-:W-:Y:S01]  /*1100*/  UIADD3 UR7, UR4, -UR7, URZ ;  /* 0x8000000704077290 */ /* 0x000fe2000fffe03f */
[----:B------:R-:W-:-:S11]  /*1110*/  VIMNMX R17, R3, R0, PT ;  /* 0x0000000003117248 */ /* 0x000fd60003fe0100 */
[----:B------:R-:W-:Y:S05]  /*1120*/  @P0 BRA `(.L_x_1227) ;  /* 0x0000000000440947 */ /* 0x000fea0003800000 */
[----:B------:R-:W-:-:S06]  /*1130*/  UISETP.GT.AND UP0, UPT, UR4, -0x1, UPT ;  /* 0xffffffff0400788c */ /* 0x000fcc000bf04270 */
[----:B------:R-:W-:-:S13]  /*1140*/  PLOP3.LUT P0, PT, PT, PT, UP0, 0x80, 0x0 ;  /* 0x000000000000781c */ /* 0x000fda0003f0f008 */
[----:B------:R-:W-:Y:S05]  /*1150*/  @P0 BRA `(.L_x_1228) ;  /* 0x00000000001c0947 */ /* 0x000fea0003800000 */
[----:B------:R-:W-:Y:S02]  /*1160*/  UISETP.NE.AND UP0, UPT, UR5, 0x1, UPT ;  /* 0x000000010500788c */ /* 0x000fe4000bf05270 */
[----:B------:R-:W-:-:S09]  /*1170*/  ULOP3.LUT UR4, URZ, UR4, URZ, 0x33, !UPT ;  /* 0x000000043f047292 */ /* 0x000fd2000f8e333f */
[----:B------:R-:W-:Y:S02]  /*1180*/  @UP0 ULDC.64 UR10, c[0x0][0x9e8] ;  /* 0x00027a00000a0ab9 */ /* 0x000fe40000000a00 */
[----:B------:R-:W-:-:S04]  /*1190*/  UIMAD.WIDE.U32 UR8, UR4, UR10, URZ ;  /* 0x0000000a040872a5 */ /* 0x000fc8000f8e003f */
[----:B------:R-:W-:-:S04]  /*11a0*/  @UP0 USHF.R.U32.HI UR4, URZ, UR11, UR9 ;  /* 0x0000000b3f040299 */ /* 0x000fc80008011609 */
[----:B------:R-:W-:Y:S01]  /*11b0*/  ULOP3.LUT UR4, URZ, UR4, URZ, 0x33, !UPT ;  /* 0x000000043f047292 */ /* 0x000fe2000f8e333f */
[----:B------:R-:W-:Y:S11]  /*11c0*/  BRA `(.L_x_1229) ;  /* 0x0000000000107947 */ /* 0x000ff60003800000 */
.L_x_1228:
[----:B------:R-:W-:-:S11]  /*11d0*/  UISETP.NE.AND UP0, UPT, UR5, 0x1, UPT ;  /* 0x000000010500788c */ /* 0x000fd6000bf05270 */
[----:B------:R-:W-:Y:S02]  /*11e0*/  @UP0 ULDC.64 UR10, c[0x0][0x9e8] ;  /* 0x00027a00000a0ab9 */ /* 0x000fe40000000a00 */
[----:B------:R-:W-:-:S04]  /*11f0*/  UIMAD.WIDE.U32 UR8, UR4, UR10, URZ ;  /* 0x0000000a040872a5 */ /* 0x000fc8000f8e003f */
[----:B------:R-:W-:-:S12]  /*1200*/  @UP0 USHF.R.U32.HI UR4, URZ, UR11, UR9 ;  /* 0x0000000b3f040299 */ /* 0x000fd80008011609 */
.L_x_1229:
[----:B------:R-:W-:-:S04]  /*1210*/  UIMAD UR4, UR4, UR5, URZ ;  /* 0x00000005040472a4 */ /* 0x000fc8000f8e023f */
[----:B------:R-:W-:-:S04]  /*1220*/  UISETP.LT.AND UP0, UPT, UR7, UR4, UPT ;  /* 0x000000040700728c */ /* 0x000fc8000bf01270 */
[----:B------:R-:W-:-:S12]  /*1230*/  USEL UR7, UR7, UR4, !UP0 ;  /* 0x0000000407077287 */ /* 0x000fd8000c000000 */
.L_x_1227:
[----:B------:R-:W-:Y:S02]  /*1240*/  USHF.R.S32.HI UR4, URZ, 0x1f, UR7 ;  /* 0x0000001f3f047899 */ /* 0x000fe40008011407 */
[----:B------:R-:W-:Y:S02]  /*1250*/  USHF.R.U32.HI UR10, URZ, 0x10, UR6 ;  /* 0x000000103f0a7899 */ /* 0x000fe40008011606 */
[----:B------:R-:W-:Y:S02]  /*1260*/  ULEA.HI UR4, UR4, UR7, URZ, 0x6 ;  /* 0x0000000704047291 */ /* 0x000fe4000f8f303f */
[----:B------:R-:W-:Y:S02]  /*1270*/  ULOP3.LUT UR40, UR6, 0xffff, URZ, 0xc0, !UPT ;  /* 0x0000ffff06287892 */ /* 0x000fe4000f8ec03f */
[----:B------:R-:W-:-:S04]  /*1280*/  USHF.R.S32.HI UR4, URZ, 0x6, UR4 ;  /* 0x000000063f047899 */ /* 0x000fc80008011404 */
[----:B------:R-:W-:-:S04]  /*1290*/  UISETP.LT.AND UP0, UPT, URZ, UR4, UPT ;  /* 0x000000043f00728c */ /* 0x000fc8000bf01270 */
[----:B------:R-:W-:Y:S02]  /*12a0*/  USEL UR9, URZ, UR4, !UP0 ;  /* 0x000000043f097287 */ /* 0x000fe4000c000000 */
[----:B------:R-:W-:Y:S01]  /*12b0*/  UISETP.NE.AND UP0, UPT, UR10, URZ, UPT ;  /* 0x0000003f0a00728c */ /* 0x000fe2000bf05270 */
[----:B------:R-:W-:-:S03]  /*12c0*/  UMOV UR4, URZ ;  /* 0x0000003f00047c82 */ /* 0x000fc60008000000 */
[----:B------:R-:W-:-:S07]  /*12d0*/  ISETP.GT.AND P0, PT, R17, UR9, PT ;  /* 0x0000000911007c0c */ /* 0x000fce000bf04270 */
[----:B------:R-:W-:-:S06]  /*12e0*/  @!UP0 ULDC UR10, c[0x0][0x9f0] ;  /* 0x00027c00000a8ab9 */ /* 0x000fcc0000000800 */
[----:B------:R-:W-:Y:S05]  /*12f0*/  @!P0 BRA `(.L_x_1230) ;  /* 0x00000000008c8947 */ /* 0x000fea0003800000 */
[----:B------:R-:W-:Y:S01]  /*1300*/  IMAD.U32 R6, RZ, RZ, UR10 ;  /* 0x0000000aff067e24 */ /* 0x000fe2000f8e00ff */
[----:B------:R-:W-:-:S04]  /*1310*/  UMOV UR4, URZ ;  /* 0x0000003f00047c82 */ /* 0x000fc80008000000 */
[----:B------:R-:W-:-:S04]  /*1320*/  IABS R0, R6 ;  /* 0x0000000600007213 */ /* 0x000fc80000000000 */
[----:B------:R-:W-:Y:S02]  /*1330*/  R2UR UR11, R0 ;  /* 0x00000000000b72ca */ /* 0x000fe400000e0000 */
[----:B------:R-:W-:Y:S02]  /*1340*/  IADD3 R0, R6, -0x1, R17 ;  /* 0xffffffff06007810 */ /* 0x000fe40007ffe011 */
[----:B------:R-:W-:Y:S02]  /*1350*/  IABS R6, R6 ;  /* 0x0000000600067213 */ /* 0x000fe40000000000 */
[----:B------:R-:W-:-:S03]  /*1360*/  R2UR UR6, R0 ;  /* 0x00000000000672ca */ /* 0x000fc600000e0000 */
[----:B------:R-:W-:-:S04]  /*1370*/  IMAD.MOV R6, RZ, RZ, -R6 ;  /* 0x000000ffff067224 */ /* 0x000fc800078e0a06 */
[----:B------:R-:W0:Y:S06]  /*1380*/  I2F.RP R3, UR11 ;  /* 0x0000000b00037d06 */ /* 0x000e2c0008209400 */
[----:B------:R-:W-:-:S06]  /*1390*/  UIADD3 UR6, -UR9, UR6, URZ ;  /* 0x0000000609067290 */ /* 0x000fcc000fffe13f */
[----:B------:R-:W-:Y:S01]  /*13a0*/  IMAD.U32 R0, RZ, RZ, UR6 ;  /* 0x00000006ff007e24 */ /* 0x000fe2000f8e00ff */
[----:B------:R-:W-:Y:S01]  /*13b0*/  ULOP3.LUT UR6, UR6, UR10, URZ, 0x3c, !UPT ;  /* 0x0000000a06067292 */ /* 0x000fe2000f8e3c3f */
[----:B0-----:R-:W0:Y:S03]  /*13c0*/  MUFU.RCP R3, R3 ;  /* 0x0000000300037308 */ /* 0x001e260000001000 */
[----:B------:R-:W-:-:S04]  /*13d0*/  IABS R0, R0 ;  /* 0x0000000000007213 */ /* 0x000fc80000000000 */
[----:B------:R-:W-:Y:S01]  /*13e0*/  R2UR UR8, R0 ;  /* 0x00000000000872ca */ /* 0x000fe200000e0000 */
[----:B------:R-:W-:Y:S02]  /*13f0*/  IMAD.MOV.U32 R0, RZ, RZ, R6 ;  /* 0x000000ffff007224 */ /* 0x000fe400078e0006 */
[----:B0-----:R-:W-:-:S06]  /*1400*/  VIADD R4, R3, 0xffffffe ;  /* 0x0ffffffe03047836 */ /* 0x001fcc0000000000 */
        /* <DEDUP_REMOVED lines=18> */
.L_x_1230:
[----:B------:R-:W-:Y:S02]  /*1530*/  UIMAD UR40, UR40, UR4, UR9 ;  /* 0x00000004282872a4 */ /* 0x000fe4000f8e0209 */
[----:B------:R-:W-:Y:S01]  /*1540*/  IMAD.U32 R0, RZ, RZ, UR4 ;  /* 0x00000004ff007e24 */ /* 0x000fe2000f8e00ff */
[----:B------:R-:W-:Y:S02]  /*1550*/  PLOP3.LUT P0, PT, PT, PT, PT, 0x80, 0x0 ;  /* 0x000000000000781c */ /* 0x000fe40003f0f070 */
[----:B------:R-:W-:Y:S01]  /*1560*/  CS2R R28, SRZ ;  /* 0x00000000001c7805 */ /* 0x000fe2000001ff00 */
[----:B------:R-:W-:Y:S01]  /*1570*/  IMAD.MOV.U32 R3, RZ, RZ, RZ ;  /* 0x000000ffff037224 */ /* 0x000fe200078e00ff */
[----:B------:R-:W-:Y:S02]  /*1580*/  CS2R R24, SRZ ;  /* 0x0000000000187805 */ /* 0x000fe4000001ff00 */
[----:B------:R-:W-:Y:S01]  /*1590*/  VIADDMNMX R17, R0, UR40, R17, PT ;  /* 0x0000002800117c46 */ /* 0x000fe2000b800111 */
[----:B------:R-:W-:Y:S01]  /*15a0*/  IMAD.MOV.U32 R0, RZ, RZ, RZ ;  /* 0x000000ffff007224 */ /* 0x000fe200078e00ff */
[----:B------:R-:W-:-:S02]  /*15b0*/  CS2R R30, SRZ ;  /* 0x00000000001e7805 */ /* 0x000fc4000001ff00 */
[----:B------:R-:W-:Y:S02]  /*15c0*/  CS2R R26, SRZ ;  /* 0x00000000001a7805 */ /* 0x000fe4000001ff00 */
[----:B------:R-:W-:Y:S02]  /*15d0*/  ISETP.GT.AND P1, PT, R17, UR40, PT ;  /* 0x0000002811007c0c */ /* 0x000fe4000bf24270 */
        /* <DEDUP_REMOVED lines=66> */
[----:B------:R-:W-:-:S05]  /*1a00*/  SHF.R.S32.HI R56, RZ, 0x7, R23 ;  /* 0x00000007ff387819 */ /* 0x000fca0000011417 */
        /* <DEDUP_REMOVED lines=29> */
.L_x_1232:
[----:B------:R-:W-:Y:S01]  /*1be0*/  SHF.L.U32 R10, RZ, 0x1f, RZ ;  /* 0x0000001fff0a7819 */ /* 0x000fe200000006ff */
[----:B------:R-:W-:-:S03]  /*1bf0*/  VIADD R7, R16, 0x8 ;  /* 0x0000000810077836 */ /* 0x000fc60000000000 */
[----:B------:R-:W0:Y:S02]  /*1c00*/  SYNCS.PHASECHK.TRANS64.TRYWAIT P0, [UR41+0x20800], R10 ;  /* 0x0208000aff0075a7 */ /* 0x000e240008000169 */
[----:B0-----:R-:W-:Y:S05]  /*1c10*/  @!P0 BRA `(.L_x_1233) ;  /* 0x0000011400308947 */ /* 0x001fea0003800000 */
.L_x_1377:
[----:B------:R-:W-:Y:S05]  /*1c20*/  WARPSYNC.ALL ;  /* 0x0000000000007948 */ /* 0x000fea0003800000 */
[----:B------:R-:W-:Y:S01]  /*1c30*/  ULOP3.LUT UR4, UR36, 0x1, URZ, 0xfc, !UPT ;  /* 0x0000000124047892 */ /* 0x000fe2000f8efc3f */
[----:B------:R1:W-:Y:S03]  /*1c40*/  BAR.SYNC.DEFER_BLOCKING R7, 0x100 ;  /* 0x000400070000751d */ /* 0x0003e60000010000 */
[----:B------:R-:W-:-:S06]  /*1c50*/  UISETP.NE.AND UP0, UPT, UR4, 0x3, UPT ;  /* 0x000000030400788c */ /* 0x000fcc000bf05270 */
[----:B------:R-:W-:-:S13]  /*1c60*/  PLOP3.LUT P0, PT, PT, PT, UP0, 0x40, 0x0 ;  /* 0x000000000000781c */ /* 0x000fda0003f0e808 */
[----:B-1----:R-:W-:Y:S05]  /*1c70*/  @P0 BRA `(.L_x_1234) ;  /* 0x0000000000040947 */ /* 0x002fea0003800000 */
[----:B------:R-:W-:Y:S01]  /*1c80*/  BPT.TRAP 0x1 ;  /* 0x000000040000795c */ /* 0x000fe20000300000 */
.L_x_1234:
[----:B------:R-:W-:Y:S01]  /*1c90*/  PLOP3.LUT P1, PT, PT, PT, UP0, 0x40, 0x0 ;  /* 0x000000000000781c */ /* 0x000fe20003f2e808 */
[----:B------:R1:W2:-:S12]  /*1ca0*/  SYNCS.PHASECHK.TRANS64.TRYWAIT P0, [UR41+0x20830], R10 ;  /* 0x0208300aff0075a7 */ /* 0x0002980008000169 */
[----:B-1----:R-:W-:Y:S05]  /*1cb0*/  @P1 BRA `(.L_x_1235) ;  /* 0x0000000000041947 */ /* 0x002fea0003800000 */
[----:B------:R-:W-:Y:S01]  /*1cc0*/  BPT.TRAP 0x1 ;  /* 0x000000040000795c */ /* 0x000fe20000300000 */
.L_x_1235:
[----:B--2---:R-:W-:Y:S05]  /*1cd0*/  @P0 BRA `(.L_x_1236) ;  /* 0x0000000000080947 */ /* 0x004fea0003800000 */
[----:B------:R-:W1:Y:S02]  /*1ce0*/  SYNCS.PHASECHK.TRANS64.TRYWAIT P0, [UR41+0x20830], R10 ;  /* 0x0208300aff0075a7 */ /* 0x000e640008000169 */
[----:B-1----:R-:W-:Y:S05]  /*1cf0*/  @!P0 BRA `(.L_x_1237) ;  /* 0x0000011400108947 */ /* 0x002fea0003800000 */
.L_x_1236:
[----:B------:R-:W-:Y:S01]  /*1d00*/  UIADD3 UR4, UR41, 0x18400, URZ ;  /* 0x0001840029047890 */ /* 0x000fe2000fffe03f */
[----:B------:R-:W-:Y:S01]  /*1d10*/  WARPGROUP.ARRIVE ;  /* 0x00000000000079c5 */ /* 0x000fe20000000000 */
[----:B------:R-:W-:Y:S01]  /*1d20*/  ULOP3.LUT UR32, UR46, 0x10000, URZ, 0xfc, !UPT ;  /* 0x000100002e207892 */ /* 0x000fe2000f8efc3f */
[----:B------:R-:W-:Y:S01]  /*1d30*/  PLOP3.LUT P0, PT, PT, PT, UP0, 0x40, 0x0 ;  /* 0x000000000000781c */ /* 0x000fe20003f0e808 */
[----:B------:R-:W-:Y:S01]  /*1d40*/  USHF.R.U32.HI UR4, URZ, 0x4, UR4 ;  /* 0x000000043f047899 */ /* 0x000fe20008011604 */
[----:B0-----:R-:W-:Y:S01]  /*1d50*/  IADD3 R3, -R16, 0xb, RZ ;  /* 0x0000000b10037810 */ /* 0x001fe20007ffe1ff */
[----:B------:R-:W-:Y:S01]  /*1d60*/  UMOV UR5, 0x40000040 ;  /* 0x4000004000057882 */ /* 0x000fe20000000000 */
[----:B------:R-:W-:Y:S01]  /*1d70*/  UMOV UR7, 0x40000040 ;  /* 0x4000004000077882 */ /* 0x000fe20000000000 */
[----:B------:R-:W-:Y:S02]  /*1d80*/  ULOP3.LUT UR4, UR4, 0x3fff, URZ, 0xc0, !UPT ;  /* 0x00003fff04047892 */ /* 0x000fe4000f8ec03f */
        /* <DEDUP_REMOVED lines=8> */
[----:B------:R-:W-:Y:S01]  /*1e10*/  QGMMA.64x64x32.F32.E4M3.E4M3 R24, gdesc[UR4], RZ, !UPT, gsb0 ;  /* 0x00e00000041879f3 */ /* 0x000fe2000c0008ff */
        /* <DEDUP_REMOVED lines=25> */
[----:B------:R-:W-:Y:S03]  /*1fb0*/  QGMMA.64x64x32.F32.E4M3.E4M3 R24, gdesc[UR8], R24, gsb0 ;  /* 0x00e00000081879f3 */ /* 0x000fe60008000818 */
        /* <DEDUP_REMOVED lines=19> */
[----:B------:R0:W-:Y:S06]  /*20f0*/  BAR.ARV R3, 0x100 ;  /* 0x000400030000751d */ /* 0x0001ec0000002000 */
[----:B------:R-:W-:Y:S05]  /*2100*/  @P0 BRA `(.L_x_1238) ;  /* 0x0000000000040947 */ /* 0x000fea0003800000 */
[----:B------:R-:W-:Y:S01]  /*2110*/  BPT.TRAP 0x1 ;  /* 0x000000040000795c */ /* 0x000fe20000300000 */
.L_x_1238:
[----:B------:R-:W-:Y:S01]  /*2120*/  LOP3.LUT R23, R23, 0xffffff80, RZ, 0xc0, !PT ;  /* 0xffffff8017177812 */ /* 0x000fe200078ec0ff */
[----:B------:R-:W-:Y:S01]  /*2130*/  UISETP.NE.AND UP2, UPT, UR44, URZ, UPT ;  /* 0x0000003f2c00728c */ /* 0x000fe2000bf45270 */
[----:B------:R-:W-:Y:S01]  /*2140*/  LEA.HI R19, R19, R22, RZ, 0x2 ;  /* 0x0000001613137211 */ /* 0x000fe200078f10ff */
[----:B------:R-:W-:Y:S01]  /*2150*/  IMAD.MOV.U32 R12, RZ, RZ, -0x40 ;  /* 0xffffffc0ff0c7424 */ /* 0x000fe200078e00ff */
[----:B------:R-:W-:Y:S01]  /*2160*/  LEA.HI R6, R56, R56, RZ, 0x1 ;  /* 0x0000003838067211 */ /* 0x000fe200078f08ff */
[----:B------:R-:W-:Y:S01]  /*2170*/  IMAD.IADD R23, R22, 0x1, -R23 ;  /* 0x0000000116177824 */ /* 0x000fe200078e0a17 */
[----:B------:R-:W-:Y:S01]  /*2180*/  LOP3.LUT R19, R19, 0xfffffffc, RZ, 0xc0, !PT ;  /* 0xfffffffc13137812 */ /* 0x000fe200078ec0ff */
[----:B------:R-:W-:Y:S01]  /*2190*/  UISETP.NE.AND UP1, UPT, UR43, URZ, UPT ;  /* 0x0000003f2b00728c */ /* 0x000fe2000bf25270 */
[----:B------:R-:W-:Y:S01]  /*21a0*/  LOP3.LUT R11, R6, 0x3fffffe, RZ, 0xc0, !PT ;  /* 0x03fffffe060b7812 */ /* 0x000fe200078ec0ff */
[----:B------:R-:W-:Y:S01]  /*21b0*/  ULDC UR51, c[0x0][0x2f0] ;  /* 0x0000bc0000337ab9 */ /* 0x000fe20000000800 */
[----:B------:R-:W-:Y:S01]  /*21c0*/  SHF.R.S32.HI R0, RZ, 0x1f, R23 ;  /* 0x0000001fff007819 */ /* 0x000fe20000011417 */
[----:B------:R-:W-:Y:S01]  /*21d0*/  IMAD.IADD R19, R22, 0x1, -R19 ;  /* 0x0000000116137824 */ /* 0x000fe200078e0a13 */
[----:B------:R-:W-:Y:S01]  /*21e0*/  PLOP3.LUT P0, PT, PT, PT, UP2, 0x80, 0x0 ;  /* 0x000000000000781c */ /* 0x000fe20003f0f028 */
[----:B------:R-:W-:Y:S01]  /*21f0*/  IMAD.IADD R11, R56, 0x1, -R11 ;  /* 0x00000001380b7824 */ /* 0x000fe200078e0a0b */
[CC--:B------:R-:W-:Y:S01]  /*2200*/  LEA.HI R4, R0.reuse, R23.reuse, RZ, 0x2 ;  /* 0x0000001700047211 */ /* 0x0c0fe200078f10ff */
[----:B------:R-:W-:Y:S01]  /*2210*/  @UP2 ULDC UR6, c[0x0][0x44c] ;  /* 0x0001130000062ab9 */ /* 0x000fe20000000800 */
[----:B------:R-:W-:Y:S01]  /*2220*/  LEA.HI R5, R0, R23, RZ, 0x5 ;  /* 0x0000001700057211 */ /* 0x000fe200078f28ff */
[----:B------:R-:W-:Y:S01]  /*2230*/  @UP2 ULDC UR7, c[0x0][0x450] ;  /* 0x0001140000072ab9 */ /* 0x000fe20000000800 */
[--C-:B------:R-:W-:Y:S01]  /*2240*/  SHF.R.S32.HI R0, RZ, 0x2, R4.reuse ;  /* 0x00000002ff007819 */ /* 0x100fe20000011404 */
[----:B------:R-:W-:Y:S01]  /*2250*/  ULDC UR50, c[0x0][0x9dc] ;  /* 0x0002770000327ab9 */ /* 0x000fe20000000800 */
[----:B------:R-:W-:Y:S01]  /*2260*/  SHF.R.S32.HI R9, RZ, 0x1f, R4 ;  /* 0x0000001fff097819 */ /* 0x000fe20000011404 */
[----:B------:R-:W-:Y:S01]  /*2270*/  ULOP3.LUT UR50, URZ, UR50, URZ, 0x33, !UPT ;  /* 0x000000323f327292 */ /* 0x000fe2000f8e333f */
[----:B------:R-:W-:Y:S01]  /*2280*/  SHF.R.S32.HI R5, RZ, 0x5, R5 ;  /* 0x00000005ff057819 */ /* 0x000fe20000011405 */
[----:B------:R-:W-:Y:S01]  /*2290*/  ULDC UR11, c[0x0][0x9e0] ;  /* 0x00027800000b7ab9 */ /* 0x000fe20000000800 */
[----:B------:R-:W-:-:S02]  /*22a0*/  LEA.HI R9, R9, R0, RZ, 0x3 ;  /* 0x0000000009097211 */ /* 0x000fc400078f18ff */
[----:B------:R-:W-:Y:S02]  /*22b0*/  LEA.HI R6, R19, R19, RZ, 0x1 ;  /* 0x0000001313067211 */ /* 0x000fe400078f08ff */
[----:B------:R-:W-:Y:S02]  /*22c0*/  LEA R5, R5, UR47, 0x4 ;  /* 0x0000002f05057c11 */ /* 0x000fe4000f8e20ff */
[----:B------:R-:W-:Y:S02]  /*22d0*/  LOP3.LUT R9, R9, 0xfffffff8, RZ, 0xc0, !PT ;  /* 0xfffffff809097812 */ /* 0x000fe400078ec0ff */
[----:B------:R-:W-:Y:S02]  /*22e0*/  LOP3.LUT R6, R6, 0x1ffffffe, RZ, 0xc0, !PT ;  /* 0x1ffffffe06067812 */ /* 0x000fe400078ec0ff */
[----:B------:R-:W-:Y:S02]  /*22f0*/  IADD3 R0, R5, R0, -R9 ;  /* 0x0000000005007210 */ /* 0x000fe40007ffe809 */
[----:B------:R-:W-:Y:S01]  /*2300*/  PLOP3.LUT P1, PT, PT, PT, UP2, 0x80, 0x0 ;  /* 0x000000000000781c */ /* 0x000fe20003f2f028 */
[----:B------:R-:W-:Y:S01]  /*2310*/  IMAD.IADD R6, R19, 0x1, -R6 ;  /* 0x0000000113067824 */ /* 0x000fe200078e0a06 */
[----:B------:R-:W-:Y:S01]  /*2320*/  LEA R14, R17, 0xffffffc0, 0x6 ;  /* 0xffffffc0110e7811 */ /* 0x000fe200078e30ff */
[----:B------:R-:W-:-:S04]  /*2330*/  IMAD R11, R11, 0x40, R0 ;  /* 0x000000400b0b7824 */ /* 0x000fc800078e0200 */
[----:B------:R-:W-:Y:S02]  /*2340*/  IMAD R6, R6, 0x8, R11 ;  /* 0x0000000806067824 */ /* 0x000fe400078e020b */
[----:B------:R-:W-:Y:S02]  /*2350*/  IMAD R11, R17, R12, 0x41 ;  /* 0x00000041110b7424 */ /* 0x000fe400078e020c */
[----:B------:R-:W-:Y:S01]  /*2360*/  @P0 IMAD.HI.U32 R0, R6, UR6, RZ ;  /* 0x0000000606000c27 */ /* 0x000fe2000f8e00ff */
[----:B------:R-:W-:Y:S01]  /*2370*/  UIADD3 UR6, UR41, 0x20840, URZ ;  /* 0x0002084029067890 */ /* 0x000fe2000fffe03f */
[----:B------:R-:W-:Y:S02]  /*2380*/  PLOP3.LUT P0, PT, PT, PT, UP1, 0x40, 0x0 ;  /* 0x000000000000781c */ /* 0x000fe40003f0e818 */
[----:B------:R-:W-:Y:S01]  /*2390*/  IMAD.MOV.U32 R8, RZ, RZ, R6 ;  /* 0x000000ffff087224 */ /* 0x000fe200078e0006 */
[----:B------:R-:W-:Y:S01]  /*23a0*/  @P1 SHF.R.U32.HI R8, RZ, UR7, R0 ;  /* 0x00000007ff081c19 */ /* 0x000fe20008011600 */
[----:B------:R-:W-:Y:S01]  /*23b0*/  IMAD R5, R2, UR51, R11 ;  /* 0x0000003302057c24 */ /* 0x000fe2000f8e020b */
[----:B------:R-:W-:Y:S01]  /*23c0*/  LOP3.LUT R0, R4, 0x7ffffffc, RZ, 0xc0, !PT ;  /* 0x7ffffffc04007812 */ /* 0x000fe200078ec0ff */
[----:B------:R-:W-:Y:S01]  /*23d0*/  ULDC UR7, c[0x0][0x288] ;  /* 0x0000a20000077ab9 */ /* 0x000fe20000000800 */
[----:B------:R-:W-:Y:S01]  /*23e0*/  UPRMT UR6, UR45, 0x654, UR6 ;  /* 0x000006542d067896 */ /* 0x000fe20008000006 */
[----:B------:R-:W1:Y:S01]  /*23f0*/  SHFL.IDX PT, R21, R8, RZ, 0x1c1f ;  /* 0x001c1fff08157589 */ /* 0x000e6200000e0000 */
[----:B------:R-:W-:-:S02]  /*2400*/  IMAD.U32 R9, RZ, RZ, UR7 ;  /* 0x00000007ff097e24 */ /* 0x000fc4000f8e00ff */
[----:B------:R-:W-:Y:S02]  /*2410*/  IMAD.IADD R0, R23, 0x1, -R0 ;  /* 0x0000000117007824 */ /* 0x000fe400078e0a00 */
[----:B------:R-:W-:Y:S02]  /*2420*/  VIADD R19, R11, 0xffffffff ;  /* 0xffffffff0b137836 */ /* 0x000fe40000000000 */
[----:B------:R-:W-:Y:S01]  /*2430*/  IMAD R4, R0, -0x2, R5 ;  /* 0xfffffffe00047824 */ /* 0x000fe200078e0205 */
[----:B------:R-:W-:Y:S01]  /*2440*/  SYNCS.ARRIVE.TRANS64.RED.A1T0 RZ, [UR6], RZ ;  /* 0x000000ffffff79a7 */ /* 0x000fe20008100406 */
[----:B------:R-:W-:Y:S02]  /*2450*/  IMAD R5, R2, UR51, -R14 ;  /* 0x0000003302057c24 */ /* 0x000fe4000f8e0a0e */
[----:B------:R-:W-:Y:S02]  /*2460*/  IMAD.IADD R4, R4, 0x1, -R9 ;  /* 0x0000000104047824 */ /* 0x000fe400078e0a09 */
[----:B------:R-:W-:-:S02]  /*2470*/  IMAD R13, R0, -0x2, R5 ;  /* 0xfffffffe000d7824 */ /* 0x000fc400078e0205 */
[C---:B------:R-:W-:Y:S02]  /*2480*/  VIADD R20, R4.reuse, UR11 ;  /* 0x0000000b04147c36 */ /* 0x040fe40008000000 */
[----:B------:R-:W-:-:S03]  /*2490*/  VIADD R15, R4, UR50 ;  /* 0x00000032040f7c36 */ /* 0x000fc60008000000 */
[----:B-1----:R-:W-:Y:S01]  /*24a0*/  VIADDMNMX R4, R21, R20, R13, PT ;  /* 0x0000001415047246 */ /* 0x002fe2000380010d */
[----:B------:R-:W-:Y:S01]  /*24b0*/  IMAD.IADD R5, R15, 0x1, R21 ;  /* 0x000000010f057824 */ /* 0x000fe200078e0215 */
[----:B------:R-:W-:Y:S06]  /*24c0*/  @P0 BRA `(.L_x_1239) ;  /* 0x0000000000640947 */ /* 0x000fec0003800000 */
[----:B------:R-:W-:Y:S01]  /*24d0*/  IMAD R12, R2, UR51, R21 ;  /* 0x00000033020c7c24 */ /* 0x000fe2000f8e0215 */
[----:B------:R-:W-:Y:S03]  /*24e0*/  BSSY B0, `(.L_x_1240) ;  /* 0x0000013000007945 */ /* 0x000fe60003800000 */
[----:B------:R-:W-:-:S05]  /*24f0*/  IMAD.IADD R11, R12, 0x1, -R9 ;  /* 0x000000010c0b7824 */ /* 0x000fca00078e0a09 */
[----:B------:R-:W-:-:S13]  /*2500*/  ISETP.GT.AND P0, PT, R11, -0x1, PT ;  /* 0xffffffff0b00780c */ /* 0x000fda0003f04270 */
[----:B------:R-:W-:Y:S05]  /*2510*/  @P0 BRA `(.L_x_1241) ;  /* 0x0000000000240947 */ /* 0x000fea0003800000 */
[----:B------:R-:W-:Y:S01]  /*2520*/  ULDC UR6, c[0x0][0x9e4] ;  /* 0x0002790000067ab9 */ /* 0x000fe20000000800 */
[----:B------:R-:W-:Y:S01]  /*2530*/  LOP3.LUT R11, RZ, R11, RZ, 0x33, !PT ;  /* 0x0000000bff0b7212 */ /* 0x000fe200078e33ff */
[----:B------:R-:W-:-:S05]  /*2540*/  IMAD.U32 R21, RZ, RZ, UR6 ;  /* 0x00000006ff157e24 */ /* 0x000fca000f8e00ff */
[----:B------:R-:W-:-:S13]  /*2550*/  ISETP.NE.AND P0, PT, R21, 0x1, PT ;  /* 0x000000011500780c */ /* 0x000fda0003f05270 */
[----:B------:R-:W1:Y:S02]  /*2560*/  @P0 LDC.64 R22, c[0x0][0x9e8] ;  /* 0x00027a00ff160b82 */ /* 0x000e640000000a00 */
[----:B-1----:R-:W-:-:S05]  /*2570*/  @P0 IMAD.HI.U32 R12, R11, R22, RZ ;  /* 0x000000160b0c0227 */ /* 0x002fca00078e00ff */
[----:B------:R-:W-:-:S04]  /*2580*/  @P0 SHF.R.U32.HI R11, RZ, R23, R12 ;  /* 0x00000017ff0b0219 */ /* 0x000fc8000001160c */
[----:B------:R-:W-:Y:S01]  /*2590*/  LOP3.LUT R11, RZ, R11, RZ, 0x33, !PT ;  /* 0x0000000bff0b7212 */ /* 0x000fe200078e33ff */
[----:B------:R-:W-:Y:S06]  /*25a0*/  BRA `(.L_x_1242) ;  /* 0x0000000000187947 */ /* 0x000fec0003800000 */
.L_x_1241:
[----:B------:R-:W-:Y:S02]  /*25b0*/  ULDC UR6, c[0x0][0x9e4] ;  /* 0x0002790000067ab9 */ /* 0x000fe40000000800 */
[----:B------:R-:W-:-:S05]  /*25c0*/  IMAD.U32 R21, RZ, RZ, UR6 ;  /* 0x00000006ff157e24 */ /* 0x000fca000f8e00ff */
[----:B------:R-:W-:-:S13]  /*25d0*/  ISETP.NE.AND P0, PT, R21, 0x1, PT ;  /* 0x000000011500780c */ /* 0x000fda0003f05270 */
[----:B------:R-:W1:Y:S02]  /*25e0*/  @P0 LDC.64 R22, c[0x0][0x9e8] ;  /* 0x00027a00ff160b82 */ /* 0x000e640000000a00 */
[----:B-1----:R-:W-:-:S05]  /*25f0*/  @P0 IMAD.HI.U32 R12, R11, R22, RZ ;  /* 0x000000160b0c0227 */ /* 0x002fca00078e00ff */
[----:B------:R-:W-:-:S07]  /*2600*/  @P0 SHF.R.U32.HI R11, RZ, R23, R12 ;  /* 0x00000017ff0b0219 */ /* 0x000fce000001160c */
.L_x_1242:
[----:B------:R-:W-:Y:S05]  /*2610*/  BSYNC B0 ;  /* 0x0000000000007941 */ /* 0x000fea0003800000 */
.L_x_1240:
[----:B------:R-:W-:-:S04]  /*2620*/  IMAD R11, R11, R21, -R14 ;  /* 0x000000150b0b7224 */ /* 0x000fc800078e0a0e */
[----:B------:R-:W-:-:S05]  /*2630*/  IMAD R11, R0, -0x2, R11 ;  /* 0xfffffffe000b7824 */ /* 0x000fca00078e020b */
[----:B------:R-:W-:Y:S02]  /*2640*/  VIADDMNMX R4, R11, R21, R4, PT ;  /* 0x000000150b047246 */ /* 0x000fe40003800104 */
[----:B------:R-:W-:-:S07]  /*2650*/  VIMNMX R5, R5, R11, !PT ;  /* 0x0000000b05057248 */ /* 0x000fce0007fe0100 */
.L_x_1239:
[C---:B------:R-:W-:Y:S01]  /*2660*/  ISETP.GE.AND P1, PT, R19.reuse, 0x1, PT ;  /* 0x000000011300780c */ /* 0x040fe20003f26270 */
[----:B------:R-:W1:Y:S01]  /*2670*/  SHFL.IDX PT, R8, R8, 0x1, 0x1c1f ;  /* 0x003c1f0008087f89 */ /* 0x000e6200000e0000 */
[----:B------:R-:W-:Y:S01]  /*2680*/  ISETP.GE.AND P0, PT, R19, 0x2, PT ;  /* 0x000000021300780c */ /* 0x000fe20003f06270 */
[----:B------:R-:W-:Y:S01]  /*2690*/  UISETP.NE.AND UP1, UPT, UR43, URZ, UPT ;  /* 0x0000003f2b00728c */ /* 0x000fe2000bf25270 */
[----:B------:R-:W-:Y:S02]  /*26a0*/  P2R R23, PR, RZ, 0x2 ;  /* 0x00000002ff177803 */ /* 0x000fe40000000000 */
[----:B------:R-:W-:Y:S02]  /*26b0*/  ISETP.GT.AND P3, PT, R5, RZ, !P1 ;  /* 0x000000ff0500720c */ /* 0x000fe40004f64270 */
[----:B------:R-:W-:Y:S02]  /*26c0*/  ISETP.GE.AND P1, PT, R19, 0x9, PT ;  /* 0x000000091300780c */ /* 0x000fe40003f26270 */
[----:B------:R-:W-:-:S02]  /*26d0*/  ISETP.GT.AND P2, PT, R5, 0x1, !P0 ;  /* 0x000000010500780c */ /* 0x000fc40004744270 */
[----:B------:R-:W-:Y:S02]  /*26e0*/  P2R R57, PR, RZ, 0x2 ;  /* 0x00000002ff397803 */ /* 0x000fe40000000000 */
[----:B------:R-:W-:Y:S02]  /*26f0*/  ISETP.GT.AND P1, PT, R5, 0x8, !P1 ;  /* 0x000000080500780c */ /* 0x000fe40004f24270 */
[----:B------:R-:W-:Y:S02]  /*2700*/  ISETP.GE.AND P4, PT, R19, 0x11, PT ;  /* 0x000000111300780c */ /* 0x000fe40003f86270 */
[C---:B------:R-:W-:Y:S02]  /*2710*/  ISETP.LT.OR P1, PT, R4.reuse, 0x9, P1 ;  /* 0x000000090400780c */ /* 0x040fe40000f21670 */
[----:B------:R-:W-:Y:S02]  /*2720*/  ISETP.LT.OR P3, PT, R4, 0x1, P3 ;  /* 0x000000010400780c */ /* 0x000fe40001f61670 */
[----:B------:R-:W-:-:S02]  /*2730*/  FSEL R28, R28, -INF , !P1 ;  /* 0xff8000001c1c7808 */ /* 0x000fc40004800000 */
[----:B------:R-:W-:Y:S02]  /*2740*/  ISETP.LT.OR P2, PT, R4, 0x2, P2 ;  /* 0x000000020400780c */ /* 0x000fe40001741670 */
[----:B------:R-:W-:Y:S02]  /*2750*/  ISETP.GT.AND P1, PT, R5, 0x10, !P4 ;  /* 0x000000100500780c */ /* 0x000fe40006724270 */
[----:B------:R-:W-:Y:S02]  /*2760*/  ISETP.GE.AND P5, PT, R19, 0xa, PT ;  /* 0x0000000a1300780c */ /* 0x000fe40003fa6270 */
[----:B------:R-:W-:Y:S02]  /*2770*/  FSEL R24, R24, -INF , !P3 ;  /* 0xff80000018187808 */ /* 0x000fe40005800000 */
[----:B------:R-:W-:Y:S02]  /*2780*/  FSEL R22, R25, -INF , !P2 ;  /* 0xff80000019167808 */ /* 0x000fe40005000000 */
[----:B------:R-:W-:-:S02]  /*2790*/  ISETP.LT.OR P1, PT, R4, 0x11, P1 ;  /* 0x000000110400780c */ /* 0x000fc40000f21670 */
[----:B------:R-:W-:Y:S02]  /*27a0*/  ISETP.GT.AND P2, PT, R5, 0x9, !P5 ;  /* 0x000000090500780c */ /* 0x000fe40006f44270 */
[----:B------:R-:W-:Y:S02]  /*27b0*/  ISETP.GE.AND P3, PT, R19, 0x12, PT ;  /* 0x000000121300780c */ /* 0x000fe40003f66270 */
[----:B------:R-:W-:Y:S02]  /*27c0*/  FSEL R32, R32, -INF , !P1 ;  /* 0xff80000020207808 */ /* 0x000fe40004800000 */
[----:B------:R-:W-:Y:S02]  /*27d0*/  ISETP.LT.OR P2, PT, R4, 0xa, P2 ;  /* 0x0000000a0400780c */ /* 0x000fe40001741670 */
[----:B------:R-:W-:Y:S02]  /*27e0*/  ISETP.GT.AND P1, PT, R5, 0x11, !P3 ;  /* 0x000000110500780c */ /* 0x000fe40005f24270 */
[----:B------:R-:W-:-:S02]  /*27f0*/  FSEL R56, R29, -INF , !P2 ;  /* 0xff8000001d387808 */ /* 0x000fc40005000000 */
[C---:B------:R-:W-:Y:S02]  /*2800*/  ISETP.LT.OR P1, PT, R4.reuse, 0x12, P1 ;  /* 0x000000120400780c */ /* 0x040fe40000f21670 */
[----:B------:R-:W-:Y:S02]  /*2810*/  ISETP.GE.AND P2, PT, R19, 0x19, PT ;  /* 0x000000191300780c */ /* 0x000fe40003f46270 */
[----:B------:R-:W-:Y:S02]  /*2820*/  FSEL R58, R33, -INF , !P1 ;  /* 0xff800000213a7808 */ /* 0x000fe40004800000 */
[----:B------:R-:W-:Y:S02]  /*2830*/  ISETP.GT.AND P1, PT, R5, 0x18, !P2 ;  /* 0x000000180500780c */ /* 0x000fe40005724270 */
[----:B------:R-:W-:Y:S02]  /*2840*/  P2R R33, PR, RZ, 0x4 ;  /* 0x00000004ff217803 */ /* 0x000fe40000000000 */
[----:B------:R-:W-:-:S02]  /*2850*/  ISETP.LT.OR P1, PT, R4, 0x19, P1 ;  /* 0x000000190400780c */ /* 0x000fc40000f21670 */
[----:B------:R-:W-:Y:S02]  /*2860*/  ISETP.GE.AND P2, PT, R19, 0x1a, PT ;  /* 0x0000001a1300780c */ /* 0x000fe40003f46270 */
[----:B------:R-:W-:Y:S02]  /*2870*/  FSEL R36, R36, -INF , !P1 ;  /* 0xff80000024247808 */ /* 0x000fe40004800000 */
[----:B------:R-:W-:Y:S02]  /*2880*/  ISETP.GT.AND P1, PT, R5, 0x19, !P2 ;  /* 0x000000190500780c */ /* 0x000fe40005724270 */
[----:B------:R-:W-:Y:S02]  /*2890*/  P2R R61, PR, RZ, 0x4 ;  /* 0x00000004ff3d7803 */ /* 0x000fe40000000000 */
[----:B------:R-:W-:Y:S02]  /*28a0*/  ISETP.LT.OR P1, PT, R4, 0x1a, P1 ;  /* 0x0000001a0400780c */ /* 0x000fe40000f21670 */
[----:B------:R-:W-:-:S02]  /*28b0*/  ISETP.GE.AND P2, PT, R19, 0x21, PT ;  /* 0x000000211300780c */ /* 0x000fc40003f46270 */
[----:B------:R-:W-:Y:S02]  /*28c0*/  FSEL R60, R37, -INF , !P1 ;  /* 0xff800000253c7808 */ /* 0x000fe40004800000 */
[----:B------:R-:W-:Y:S02]  /*28d0*/  ISETP.GT.AND P1, PT, R5, 0x20, !P2 ;  /* 0x000000200500780c */ /* 0x000fe40005724270 */
[----:B------:R-:W-:Y:S02]  /*28e0*/  P2R R37, PR, RZ, 0x4 ;  /* 0x00000004ff257803 */ /* 0x000fe40000000000 */
[----:B------:R-:W-:Y:S02]  /*28f0*/  ISETP.LT.OR P1, PT, R4, 0x21, P1 ;  /* 0x000000210400780c */ /* 0x000fe40000f21670 */
[----:B------:R-:W-:Y:S02]  /*2900*/  ISETP.GE.AND P2, PT, R19, 0x22, PT ;  /* 0x000000221300780c */ /* 0x000fe40003f46270 */
[----:B------:R-:W-:-:S02]  /*2910*/  FSEL R40, R40, -INF , !P1 ;  /* 0xff80000028287808 */ /* 0x000fc40004800000 */
[----:B------:R-:W-:Y:S02]  /*2920*/  ISETP.GT.AND P1, PT, R5, 0x21, !P2 ;  /* 0x000000210500780c */ /* 0x000fe40005724270 */
[----:B------:R-:W-:Y:S02]  /*2930*/  P2R R63, PR, RZ, 0x4 ;  /* 0x00000004ff3f7803 */ /* 0x000fe40000000000 */
[----:B------:R-:W-:Y:S02]  /*2940*/  ISETP.LT.OR P1, PT, R4, 0x22, P1 ;  /* 0x000000220400780c */ /* 0x000fe40000f21670 */
[----:B------:R-:W-:Y:S02]  /*2950*/  P2R R29, PR, RZ, 0x8 ;  /* 0x00000008ff1d7803 */ /* 0x000fe40000000000 */
[----:B------:R-:W-:Y:S02]  /*2960*/  FSEL R62, R41, -INF , !P1 ;  /* 0xff800000293e7808 */ /* 0x000fe40004800000 */
[----:B------:R-:W-:-:S02]  /*2970*/  ISETP.GE.AND P1, PT, R19, 0x29, PT ;  /* 0x000000291300780c */ /* 0x000fc40003f26270 */
[----:B------:R-:W-:Y:S02]  /*2980*/  P2R R25, PR, RZ, 0x10 ;  /* 0x00000010ff197803 */ /* 0x000fe40000000000 */
[----:B------:R-:W-:Y:S02]  /*2990*/  ISETP.GT.AND P2, PT, R5, 0x28, !P1 ;  /* 0x000000280500780c */ /* 0x000fe40004f44270 */
[----:B------:R-:W-:Y:S02]  /*29a0*/  P2R R59, PR, RZ, 0x20 ;  /* 0x00000020ff3b7803 */ /* 0x000fe40000000000 */
[----:B------:R-:W-:-:S04]  /*29b0*/  ISETP.LT.OR P2, PT, R4, 0x29, P2 ;  /* 0x000000290400780c */ /* 0x000fc80001741670 */
[----:B------:R-:W-:Y:S02]  /*29c0*/  FSEL R44, R44, -INF , !P2 ;  /* 0xff8000002c2c7808 */ /* 0x000fe40005000000 */
[----:B------:R-:W-:-:S04]  /*29d0*/  ISETP.GE.AND P2, PT, R19, 0x2a, PT ;  /* 0x0000002a1300780c */ /* 0x000fc80003f46270 */
[----:B------:R-:W-:-:S04]  /*29e0*/  ISETP.GT.AND P3, PT, R5, 0x29, !P2 ;  /* 0x000000290500780c */ /* 0x000fc80005764270 */
        /* <DEDUP_REMOVED lines=15> */
[----:B------:R-:W-:Y:S02]  /*2ae0*/  P2R R19, PR, RZ, 0x40 ;  /* 0x00000040ff137803 */ /* 0x000fe40000000000 */
[----:B------:R-:W-:Y:S01]  /*2af0*/  ISETP.GT.AND P6, PT, R5, 0x39, !P6 ;  /* 0x000000390500780c */ /* 0x000fe200077c4270 */
[----:B-1----:R-:W-:-:S03]  /*2b00*/  IMAD.IADD R5, R15, 0x1, R8 ;  /* 0x000000010f057824 */ /* 0x002fc600078e0208 */
[----:B------:R-:W-:Y:S02]  /*2b10*/  ISETP.LT.OR P6, PT, R4, 0x3a, P6 ;  /* 0x0000003a0400780c */ /* 0x000fe400037c1670 */
[----:B------:R-:W-:Y:S02]  /*2b20*/  VIADDMNMX R4, R8, R20, R13, PT ;  /* 0x0000001408047246 */ /* 0x000fe4000380010d */
[----:B------:R-:W-:Y:S02]  /*2b30*/  FSEL R68, R53, -INF , !P6 ;  /* 0xff80000035447808 */ /* 0x000fe40007000000 */
[----:B------:R-:W-:-:S13]  /*2b40*/  PLOP3.LUT P6, PT, PT, PT, UP1, 0x40, 0x0 ;  /* 0x000000000000781c */ /* 0x000fda0003fce818 */
[----:B------:R-:W-:Y:S05]  /*2b50*/  @P6 BRA `(.L_x_1243) ;  /* 0x0000000000646947 */ /* 0x000fea0003800000 */
        /* <DEDUP_REMOVED lines=14> */
.L_x_1245:
[----:B------:R-:W-:Y:S02]  /*2c40*/  ULDC UR6, c[0x0][0x9e4] ;  /* 0x0002790000067ab9 */ /* 0x000fe40000000800 */
[----:B------:R-:W-:-:S05]  /*2c50*/  IMAD.U32 R12, RZ, RZ, UR6 ;  /* 0x00000006ff0c7e24 */ /* 0x000fca000f8e00ff */
[----:B------:R-:W-:-:S13]  /*2c60*/  ISETP.NE.AND P6, PT, R12, 0x1, PT ;  /* 0x000000010c00780c */ /* 0x000fda0003fc5270 */
[----:B------:R-:W1:Y:S02]  /*2c70*/  @P6 LDC.64 R20, c[0x0][0x9e8] ;  /* 0x00027a00ff146b82 */ /* 0x000e640000000a00 */
[----:B-1----:R-:W-:-:S05]  /*2c80*/  @P6 IMAD.HI.U32 R8, R11, R20, RZ ;  /* 0x000000140b086227 */ /* 0x002fca00078e00ff */
[----:B------:R-:W-:-:S07]  /*2c90*/  @P6 SHF.R.U32.HI R11, RZ, R21, R8 ;  /* 0x00000015ff0b6219 */ /* 0x000fce0000011608 */
.L_x_1246:
[----:B------:R-:W-:Y:S05]  /*2ca0*/  BSYNC B0 ;  /* 0x0000000000007941 */ /* 0x000fea0003800000 */
.L_x_1244:
[----:B------:R-:W-:-:S04]  /*2cb0*/  IMAD R11, R11, R12, -R14 ;  /* 0x0000000c0b0b7224 */ /* 0x000fc800078e0a0e */
[----:B------:R-:W-:-:S05]  /*2cc0*/  IMAD R11, R0, -0x2, R11 ;  /* 0xfffffffe000b7824 */ /* 0x000fca00078e020b */
[----:B------:R-:W-:Y:S02]  /*2cd0*/  VIADDMNMX R4, R11, R12, R4, PT ;  /* 0x0000000c0b047246 */ /* 0x000fe40003800104 */
[----:B------:R-:W-:-:S07]  /*2ce0*/  VIMNMX R5, R5, R11, !PT ;  /* 0x0000000b05057248 */ /* 0x000fce0007fe0100 */
.L_x_1243:
[----:B------:R-:W-:Y:S02]  /*2cf0*/  ISETP.GT.AND P0, PT, R5, 0x1, !P0 ;  /* 0x000000010500780c */ /* 0x000fe40004704270 */
[----:B------:R-:W-:Y:S02]  /*2d00*/  FMNMX.FTZ R8, R24, R22, !PT ;  /* 0x0000001618087209 */ /* 0x000fe40007810000 */
[----:B------:R-:W-:Y:S02]  /*2d10*/  ISETP.LT.OR P0, PT, R4, 0x2, P0 ;  /* 0x000000020400780c */ /* 0x000fe40000701670 */
[----:B------:R-:W-:Y:S02]  /*2d20*/  FMNMX.FTZ R8, R28, R8, !PT ;  /* 0x000000081c087209 */ /* 0x000fe40007810000 */
[----:B------:R-:W-:Y:S02]  /*2d30*/  FSEL R27, R27, -INF , !P0 ;  /* 0xff8000001b1b7808 */ /* 0x000fe40004000000 */
[----:B------:R-:W-:-:S02]  /*2d40*/  ISETP.NE.AND P0, PT, R57, RZ, PT ;  /* 0x000000ff3900720c */ /* 0x000fc40003f05270 */
[----:B------:R-:W-:Y:S02]  /*2d50*/  FMNMX.FTZ R8, R56, R8, !PT ;  /* 0x0000000838087209 */ /* 0x000fe40007810000 */
[----:B------:R-:W-:Y:S02]  /*2d60*/  ISETP.GT.AND P0, PT, R5, 0x8, !P0 ;  /* 0x000000080500780c */ /* 0x000fe40004704270 */
[----:B------:R-:W-:Y:S02]  /*2d70*/  FMNMX.FTZ R8, R32, R8, !PT ;  /* 0x0000000820087209 */ /* 0x000fe40007810000 */
[----:B------:R-:W-:Y:S02]  /*2d80*/  ISETP.LT.OR P0, PT, R4, 0x9, P0 ;  /* 0x000000090400780c */ /* 0x000fe40000701670 */
[----:B------:R-:W-:Y:S02]  /*2d90*/  FMNMX.FTZ R8, R58, R8, !PT ;  /* 0x000000083a087209 */ /* 0x000fe40007810000 */
[----:B------:R-:W-:-:S02]  /*2da0*/  FSEL R30, R30, -INF , !P0 ;  /* 0xff8000001e1e7808 */ /* 0x000fc40004000000 */
[----:B------:R-:W-:Y:S02]  /*2db0*/  ISETP.NE.AND P0, PT, R59, RZ, PT ;  /* 0x000000ff3b00720c */ /* 0x000fe40003f05270 */
[----:B------:R-:W-:Y:S02]  /*2dc0*/  FMNMX.FTZ R8, R36, R8, !PT ;  /* 0x0000000824087209 */ /* 0x000fe40007810000 */
[----:B------:R-:W-:Y:S02]  /*2dd0*/  ISETP.GT.AND P0, PT, R5, 0x9, !P0 ;  /* 0x000000090500780c */ /* 0x000fe40004704270 */
[----:B------:R-:W-:Y:S02]  /*2de0*/  FMNMX.FTZ R8, R60, R8, !PT ;  /* 0x000000083c087209 */ /* 0x000fe40007810000 */
[----:B------:R-:W-:Y:S02]  /*2df0*/  ISETP.LT.OR P0, PT, R4, 0xa, P0 ;  /* 0x0000000a0400780c */ /* 0x000fe40000701670 */
[----:B------:R-:W-:-:S02]  /*2e00*/  FMNMX.FTZ R8, R40, R8, !PT ;  /* 0x0000000828087209 */ /* 0x000fc40007810000 */
[----:B------:R-:W-:Y:S02]  /*2e10*/  FSEL R31, R31, -INF , !P0 ;  /* 0xff8000001f1f7808 */ /* 0x000fe40004000000 */
[----:B------:R-:W-:Y:S02]  /*2e20*/  ISETP.NE.AND P0, PT, R25, RZ, PT ;  /* 0x000000ff1900720c */ /* 0x000fe40003f05270 */
[----:B------:R-:W-:Y:S02]  /*2e30*/  FMNMX.FTZ R8, R62, R8, !PT ;  /* 0x000000083e087209 */ /* 0x000fe40007810000 */
[----:B------:R-:W-:Y:S02]  /*2e40*/  ISETP.GT.AND P0, PT, R5, 0x10, !P0 ;  /* 0x000000100500780c */ /* 0x000fe40004704270 */
[----:B------:R-:W-:Y:S02]  /*2e50*/  FMNMX.FTZ R8, R44, R8, !PT ;  /* 0x000000082c087209 */ /* 0x000fe40007810000 */
[----:B------:R-:W-:-:S02]  /*2e60*/  ISETP.LT.OR P0, PT, R4, 0x11, P0 ;  /* 0x000000110400780c */ /* 0x000fc40000701670 */
[----:B------:R-:W-:Y:S02]  /*2e70*/  FMNMX.FTZ R8, R64, R8, !PT ;  /* 0x0000000840087209 */ /* 0x000fe40007810000 */
[----:B------:R-:W-:Y:S02]  /*2e80*/  FSEL R34, R34, -INF , !P0 ;  /* 0xff80000022227808 */ /* 0x000fe40004000000 */
[----:B------:R-:W-:Y:S02]  /*2e90*/  ISETP.NE.AND P0, PT, R29, RZ, PT ;  /* 0x000000ff1d00720c */ /* 0x000fe40003f05270 */
[----:B------:R-:W-:Y:S02]  /*2ea0*/  FMNMX.FTZ R8, R48, R8, !PT ;  /* 0x0000000830087209 */ /* 0x000fe40007810000 */
[----:B------:R-:W-:Y:S02]  /*2eb0*/  ISETP.GT.AND P0, PT, R5, 0x11, !P0 ;  /* 0x000000110500780c */ /* 0x000fe40004704270 */
[----:B------:R-:W-:-:S02]  /*2ec0*/  FMNMX.FTZ R8, R66, R8, !PT ;  /* 0x0000000842087209 */ /* 0x000fc40007810000 */
[----:B------:R-:W-:Y:S02]  /*2ed0*/  ISETP.LT.OR P0, PT, R4, 0x12, P0 ;  /* 0x000000120400780c */ /* 0x000fe40000701670 */
[----:B------:R-:W-:Y:S02]  /*2ee0*/  FMNMX.FTZ R8, R52, R8, !PT ;  /* 0x0000000834087209 */ /* 0x000fe40007810000 */
[----:B------:R-:W-:Y:S02]  /*2ef0*/  FSEL R35, R35, -INF , !P0 ;  /* 0xff80000023237808 */ /* 0x000fe40004000000 */
[----:B------:R-:W-:Y:S02]  /*2f00*/  ISETP.NE.AND P0, PT, R33, RZ, PT ;  /* 0x000000ff2100720c */ /* 0x000fe40003f05270 */
[----:B------:R-:W-:Y:S02]  /*2f10*/  FMNMX.FTZ R13, R68, R8, !PT ;  /* 0x00000008440d7209 */ /* 0x000fe40007810000 */
[----:B------:R-:W-:-:S02]  /*2f20*/  ISETP.GT.AND P0, PT, R5, 0x18, !P0 ;  /* 0x000000180500780c */ /* 0x000fc40004704270 */
[----:B------:R-:W-:Y:S01]  /*2f30*/  ISETP.NE.AND P6, PT, R23, RZ, PT ;  /* 0x000000ff1700720c */ /* 0x000fe20003fc5270 */
[----:B------:R-:W1:Y:S01]  /*2f40*/  SHFL.BFLY PT, R8, R13, 0x2, 0x1f ;  /* 0x0c401f000d087f89 */ /* 0x000e6200000e0000 */
[----:B------:R-:W-:Y:S02]  /*2f50*/  ISETP.LT.OR P0, PT, R4, 0x19, P0 ;  /* 0x000000190400780c */ /* 0x000fe40000701670 */
[----:B------:R-:W-:Y:S02]  /*2f60*/  ISETP.GT.AND P1, PT, R5, 0x28, !P1 ;  /* 0x000000280500780c */ /* 0x000fe40004f24270 */
[----:B------:R-:W-:Y:S02]  /*2f70*/  FSEL R38, R38, -INF , !P0 ;  /* 0xff80000026267808 */ /* 0x000fe40004000000 */
[----:B------:R-:W-:Y:S02]  /*2f80*/  ISETP.NE.AND P0, PT, R61, RZ, PT ;  /* 0x000000ff3d00720c */ /* 0x000fe40003f05270 */
[----:B------:R-:W-:-:S02]  /*2f90*/  ISETP.GT.AND P2, PT, R5, 0x29, !P2 ;  /* 0x000000290500780c */ /* 0x000fc40005744270 */
[C---:B------:R-:W-:Y:S02]  /*2fa0*/  ISETP.GT.AND P0, PT, R5.reuse, 0x19, !P0 ;  /* 0x000000190500780c */ /* 0x040fe40004704270 */
[C---:B------:R-:W-:Y:S02]  /*2fb0*/  ISETP.GT.AND P3, PT, R5.reuse, 0x30, !P3 ;  /* 0x000000300500780c */ /* 0x040fe40005f64270 */
[----:B------:R-:W-:Y:S02]  /*2fc0*/  ISETP.LT.OR P0, PT, R4, 0x1a, P0 ;  /* 0x0000001a0400780c */ /* 0x000fe40000701670 */
[----:B------:R-:W-:Y:S02]  /*2fd0*/  ISETP.GT.AND P4, PT, R5, 0x31, !P4 ;  /* 0x000000310500780c */ /* 0x000fe40006784270 */
[----:B------:R-:W-:Y:S02]  /*2fe0*/  FSEL R39, R39, -INF , !P0 ;  /* 0xff80000027277808 */ /* 0x000fe40004000000 */
[----:B------:R-:W-:-:S02]  /*2ff0*/  ISETP.NE.AND P0, PT, R37, RZ, PT ;  /* 0x000000ff2500720c */ /* 0x000fc40003f05270 */
[C---:B------:R-:W-:Y:S02]  /*3000*/  ISETP.GT.AND P5, PT, R5.reuse, 0x38, !P5 ;  /* 0x000000380500780c */ /* 0x040fe40006fa4270 */
[----:B------:R-:W-:Y:S02]  /*3010*/  ISETP.GT.AND P0, PT, R5, 0x20, !P0 ;  /* 0x000000200500780c */ /* 0x000fe40004704270 */
[----:B-1----:R-:W-:Y:S01]  /*3020*/  FMNMX.FTZ R14, R13, R8, !PT ;  /* 0x000000080d0e7209 */ /* 0x002fe20007810000 */
[----:B------:R-:W-:Y:S01]  /*3030*/  IMAD.U32 R13, RZ, RZ, UR39 ;  /* 0x00000027ff0d7e24 */ /* 0x000fe2000f8e00ff */
[C---:B------:R-:W-:Y:S02]  /*3040*/  ISETP.LT.OR P0, PT, R4.reuse, 0x21, P0 ;  /* 0x000000210400780c */ /* 0x040fe40000701670 */
[----:B------:R-:W-:Y:S01]  /*3050*/  ISETP.LT.OR P1, PT, R4, 0x29, P1 ;  /* 0x000000290400780c */ /* 0x000fe20000f21670 */
[----:B------:R-:W1:Y:S01]  /*3060*/  SHFL.BFLY PT, R15, R14, 0x1, 0x1f ;  /* 0x0c201f000e0f7f89 */ /* 0x000e6200000e0000 */
[----:B------:R-:W-:-:S02]  /*3070*/  FSEL R42, R42, -INF , !P0 ;  /* 0xff8000002a2a7808 */ /* 0x000fc40004000000 */
[----:B------:R-:W-:Y:S02]  /*3080*/  ISETP.GT.AND P0, PT, R5, RZ, !P6 ;  /* 0x000000ff0500720c */ /* 0x000fe40007704270 */
[----:B------:R-:W-:Y:S02]  /*3090*/  ISETP.NE.AND P6, PT, R19, RZ, PT ;  /* 0x000000ff1300720c */ /* 0x000fe40003fc5270 */
[----:B------:R-:W-:Y:S02]  /*30a0*/  ISETP.LT.OR P0, PT, R4, 0x1, P0 ;  /* 0x000000010400780c */ /* 0x000fe40000701670 */
[----:B------:R-:W-:Y:S02]  /*30b0*/  ISETP.GT.AND P6, PT, R5, 0x39, !P6 ;  /* 0x000000390500780c */ /* 0x000fe400077c4270 */
        /* <DEDUP_REMOVED lines=8> */
[----:B------:R-:W-:Y:S02]  /*3140*/  FMNMX.FTZ R12, R34, R11, !PT ;  /* 0x0000000b220c7209 */ /* 0x000fe40007810000 */
[----:B------:R-:W-:Y:S02]  /*3150*/  ISETP.LT.OR P2, PT, R4, 0x2a, P2 ;  /* 0x0000002a0400780c */ /* 0x000fe40001741670 */
[----:B------:R-:W-:Y:S02]  /*3160*/  FMNMX.FTZ R11, R35, R12, !PT ;  /* 0x0000000c230b7209 */ /* 0x000fe40007810000 */
[----:B------:R-:W-:Y:S02]  /*3170*/  FSEL R46, R46, -INF , !P1 ;  /* 0xff8000002e2e7808 */ /* 0x000fe40004800000 */
[----:B------:R-:W-:Y:S02]  /*3180*/  FMNMX.FTZ R12, R38, R11, !PT ;  /* 0x0000000b260c7209 */ /* 0x000fe40007810000 */
[----:B------:R-:W-:-:S02]  /*3190*/  ISETP.LT.OR P3, PT, R4, 0x31, P3 ;  /* 0x000000310400780c */ /* 0x000fc40001f61670 */
[----:B------:R-:W-:Y:S02]  /*31a0*/  FMNMX.FTZ R5, R39, R12, !PT ;  /* 0x0000000c27057209 */ /* 0x000fe40007810000 */
[----:B------:R-:W-:Y:S02]  /*31b0*/  FSEL R47, R47, -INF , !P2 ;  /* 0xff8000002f2f7808 */ /* 0x000fe40005000000 */
        /* <DEDUP_REMOVED lines=10> */
[----:B------:R-:W-:Y:S02]  /*3260*/  FSEL R54, R54, -INF , !P5 ;  /* 0xff80000036367808 */ /* 0x000fe40006800000 */
[----:B------:R-:W-:Y:S02]  /*3270*/  FMNMX.FTZ R5, R51, R12, !PT ;  /* 0x0000000c33057209 */ /* 0x000fe40007810000 */
[----:B------:R-:W-:Y:S02]  /*3280*/  FSEL R55, R55, -INF , !P6 ;  /* 0xff80000037377808 */ /* 0x000fe40007000000 */
[----:B------:R-:W-:Y:S02]  /*3290*/  FMNMX.FTZ R4, R54, R5, !PT ;  /* 0x0000000536047209 */ /* 0x000fe40007810000 */
[----:B-1----:R-:W-:Y:S02]  /*32a0*/  FMNMX.FTZ R8, R14, R15, !PT ;  /* 0x0000000f0e087209 */ /* 0x002fe40007810000 */
[----:B------:R-:W-:-:S02]  /*32b0*/  FMNMX.FTZ R4, R55, R4, !PT ;  /* 0x0000000437047209 */ /* 0x000fc40007810000 */
[C---:B------:R-:W-:Y:S01]  /*32c0*/  FSETP.NEU.FTZ.AND P0, PT, R8.reuse, -INF , PT ;  /* 0xff8000000800780b */ /* 0x040fe20003f1d000 */
[----:B------:R-:W-:Y:S02]  /*32d0*/  FFMA.FTZ R11, R8, R13, -8 ;  /* 0xc1000000080b7423 */ /* 0x000fe4000001000d */
[----:B------:R-:W1:Y:S03]  /*32e0*/  SHFL.BFLY PT, R5, R4, 0x2, 0x1f ;  /* 0x0c401f0004057f89 */ /* 0x000e6600000e0000 */
[----:B------:R-:W-:-:S05]  /*32f0*/  FSEL R11, R11, RZ, P0 ;  /* 0x000000ff0b0b7208 */ /* 0x000fca0000000000 */
[--C-:B------:R-:W-:Y:S01]  /*3300*/  FFMA.FTZ R13, R24, UR39, -R11.reuse ;  /* 0x00000027180d7c23 */ /* 0x100fe2000801080b */
[--C-:B------:R-:W-:Y:S01]  /*3310*/  FFMA.FTZ R14, R22, UR39, -R11.reuse ;  /* 0x00000027160e7c23 */ /* 0x100fe2000801080b */
[--C-:B------:R-:W-:Y:S01]  /*3320*/  FFMA.FTZ R22, R36, UR39, -R11.reuse ;  /* 0x0000002724167c23 */ /* 0x100fe2000801080b */
[----:B------:R-:W-:Y:S01]  /*3330*/  IMAD.U32 R36, RZ, RZ, UR39 ;  /* 0x00000027ff247e24 */ /* 0x000fe2000f8e00ff */
[----:B------:R2:W-:Y:S01]  /*3340*/  MUFU.EX2 R152, R13 ;  /* 0x0000000d00987308 */ /* 0x0005e20000000800 */
[--C-:B------:R-:W-:Y:S01]  /*3350*/  FFMA.FTZ R12, R28, UR39, -R11.reuse ;  /* 0x000000271c0c7c23 */ /* 0x100fe2000801080b */
[--C-:B------:R-:W-:Y:S01]  /*3360*/  FFMA.FTZ R20, R32, UR39, -R11.reuse ;  /* 0x0000002720147c23 */ /* 0x100fe2000801080b */
[--C-:B------:R-:W-:Y:S01]  /*3370*/  FFMA.FTZ R28, R64, UR39, -R11.reuse ;  /* 0x00000027401c7c23 */ /* 0x100fe2000801080b */
[--C-:B------:R-:W-:Y:S01]  /*3380*/  FFMA.FTZ R23, R60, UR39, -R11.reuse ;  /* 0x000000273c177c23 */ /* 0x100fe2000801080b */
[--C-:B------:R-:W-:Y:S01]  /*3390*/  FFMA.FTZ R24, R40, UR39, -R11.reuse ;  /* 0x0000002728187c23 */ /* 0x100fe2000801080b */
[--C-:B------:R-:W-:Y:S01]  /*33a0*/  FFMA.FTZ R25, R62, UR39, -R11.reuse ;  /* 0x000000273e197c23 */ /* 0x100fe2000801080b */
[--C-:B------:R-:W-:Y:S01]  /*33b0*/  FFMA.FTZ R32, R48, UR39, -R11.reuse ;  /* 0x0000002730207c23 */ /* 0x100fe2000801080b */
[----:B------:R3:W4:Y:S01]  /*33c0*/  MUFU.EX2 R15, R14 ;  /* 0x0000000e000f7308 */ /* 0x0007220000000800 */
[--C-:B--2---:R-:W-:Y:S01]  /*33d0*/  FFMA.FTZ R13, R56, UR39, -R11.reuse ;  /* 0x00000027380d7c23 */ /* 0x104fe2000801080b */
[----:B------:R-:W-:Y:S01]  /*33e0*/  FFMA.FTZ R33, R66, UR39, -R11 ;  /* 0x0000002742217c23 */ /* 0x000fe2000801080b */
[----:B-1----:R-:W-:-:S05]  /*33f0*/  FMNMX.FTZ R5, R4, R5, !PT ;  /* 0x0000000504057209 */ /* 0x002fca0007810000 */
[----:B------:R1:W-:Y:S01]  /*3400*/  MUFU.EX2 R19, R13 ;  /* 0x0000000d00137308 */ /* 0x0003e20000000800 */
[----:B------:R-:W1:Y:S01]  /*3410*/  SHFL.BFLY PT, R4, R5, 0x1, 0x1f ;  /* 0x0c201f0005047f89 */ /* 0x000e6200000e0000 */
[----:B---3--:R-:W-:-:S06]  /*3420*/  FFMA.FTZ R14, R58, UR39, -R11 ;  /* 0x000000273a0e7c23 */ /* 0x008fcc000801080b */
[----:B------:R-:W-:Y:S01]  /*3430*/  MUFU.EX2 R12, R12 ;  /* 0x0000000c000c7308 */ /* 0x000fe20000000800 */
[----:B----4-:R-:W-:-:S07]  /*3440*/  FADD.FTZ R37, R152, R15 ;  /* 0x0000000f98257221 */ /* 0x010fce0000010000 */
[----:B------:R-:W-:Y:S08]  /*3450*/  MUFU.EX2 R20, R20 ;  /* 0x0000001400147308 */ /* 0x000ff00000000800 */
[----:B------:R2:W-:Y:S01]  /*3460*/  MUFU.EX2 R21, R14 ;  /* 0x0000000e00157308 */ /* 0x0005e20000000800 */
[----:B-1----:R-:W-:Y:S01]  /*3470*/  FMNMX.FTZ R13, R5, R4, !PT ;  /* 0x00000004050d7209 */ /* 0x002fe20007810000 */
[----:B------:R-:W-:-:S03]  /*3480*/  FFMA.FTZ R4, R52, UR39, -R11 ;  /* 0x0000002734047c23 */ /* 0x000fc6000801080b */
[C---:B------:R-:W-:Y:S01]  /*3490*/  FSETP.NEU.FTZ.AND P0, PT, R13.reuse, -INF , PT ;  /* 0xff8000000d00780b */ /* 0x040fe20003f1d000 */
[----:B------:R-:W-:Y:S02]  /*34a0*/  FFMA.FTZ R5, R13, R36, -8 ;  /* 0xc10000000d057423 */ /* 0x000fe40000010024 */
[----:B------:R-:W-:Y:S01]  /*34b0*/  MUFU.EX2 R22, R22 ;  /* 0x0000001600167308 */ /* 0x000fe20000000800 */
[--C-:B--2---:R-:W-:Y:S01]  /*34c0*/  FFMA.FTZ R14, R44, UR39, -R11.reuse ;  /* 0x000000272c0e7c23 */ /* 0x104fe2000801080b */
[----:B------:R-:W-:Y:S01]  /*34d0*/  FFMA.FTZ R11, R68, UR39, -R11 ;  /* 0x00000027440b7c23 */ /* 0x000fe2000801080b */
[----:B------:R-:W-:Y:S02]  /*34e0*/  FSEL R5, R5, RZ, P0 ;  /* 0x000000ff05057208 */ /* 0x000fe40000000000 */
[----:B------:R-:W-:-:S03]  /*34f0*/  PLOP3.LUT P0, PT, PT, PT, UP0, 0x40, 0x0 ;  /* 0x000000000000781c */ /* 0x000fc60003f0e808 */
        /* <DEDUP_REMOVED lines=11> */
[--C-:B------:R-:W-:Y:S01]  /*35b0*/  FFMA.FTZ R46, R46, UR39, -R5.reuse ;  /* 0x000000272e2e7c23 */ /* 0x100fe20008010805 */
[--C-:B------:R-:W-:Y:S01]  /*35c0*/  FFMA.FTZ R47, R47, UR39, -R5.reuse ;  /* 0x000000272f2f7c23 */ /* 0x100fe20008010805 */
[--C-:B------:R-:W-:Y:S01]  /*35d0*/  FFMA.FTZ R50, R50, UR39, -R5.reuse ;  /* 0x0000002732327c23 */ /* 0x100fe20008010805 */
[----:B------:R-:W1:Y:S01]  /*35e0*/  MUFU.EX2 R27, R27 ;  /* 0x0000001b001b7308 */ /* 0x000e620000000800 */
[--C-:B------:R-:W-:Y:S01]  /*35f0*/  FFMA.FTZ R51, R51, UR39, -R5.reuse ;  /* 0x0000002733337c23 */ /* 0x100fe20008010805 */
[--C-:B------:R-:W-:Y:S01]  /*3600*/  FFMA.FTZ R54, R54, UR39, -R5.reuse ;  /* 0x0000002736367c23 */ /* 0x100fe20008010805 */
[----:B------:R-:W-:-:S05]  /*3610*/  FFMA.FTZ R5, R55, UR39, -R5 ;  /* 0x0000002737057c23 */ /* 0x000fca0008010805 */
[----:B------:R-:W2:Y:S08]  /*3620*/  MUFU.EX2 R30, R30 ;  /* 0x0000001e001e7308 */ /* 0x000eb00000000800 */
[----:B------:R-:W3:Y:S01]  /*3630*/  MUFU.EX2 R31, R31 ;  /* 0x0000001f001f7308 */ /* 0x000ee20000000800 */
[----:B-1----:R-:W-:-:S07]  /*3640*/  FADD.FTZ R41, R26, R27 ;  /* 0x0000001b1a297221 */ /* 0x002fce0000010000 */
[----:B------:R-:W1:Y:S01]  /*3650*/  MUFU.EX2 R34, R34 ;  /* 0x0000002200227308 */ /* 0x000e620000000800 */
[----:B--2---:R-:W-:-:S07]  /*3660*/  FADD.FTZ R36, R30, R41 ;  /* 0x000000291e247221 */ /* 0x004fce0000010000 */
[----:B------:R-:W2:Y:S01]  /*3670*/  MUFU.EX2 R35, R35 ;  /* 0x0000002300237308 */ /* 0x000ea20000000800 */
[C---:B---3--:R-:W-:Y:S01]  /*3680*/  FADD.FTZ R41, R31.reuse, R36 ;  /* 0x000000241f297221 */ /* 0x048fe20000010000 */
[----:B------:R-:W-:-:S04]  /*3690*/  F2FP.SATFINITE.E4M3.F32.PACK_AB_MERGE_C R30, R31, R30, RZ ;  /* 0x0000001e1f1e723e */ /* 0x000fc800048070ff */
[----:B------:R-:W-:Y:S02]  /*36a0*/  F2FP.SATFINITE.E4M3.F32.PACK_AB_MERGE_C R153, R27, R26, R30 ;  /* 0x0000001a1b99723e */ /* 0x000fe4000480701e */
[----:B------:R-:W3:Y:S01]  /*36b0*/  MUFU.EX2 R38, R38 ;  /* 0x0000002600267308 */ /* 0x000ee20000000800 */
[----:B-1----:R-:W-:-:S07]  /*36c0*/  FADD.FTZ R36, R34, R41 ;  /* 0x0000002922247221 */ /* 0x002fce0000010000 */
[----:B------:R1:W-:Y:S01]  /*36d0*/  MUFU.EX2 R29, R28 ;  /* 0x0000001c001d7308 */ /* 0x0003e20000000800 */
[----:B--2---:R-:W-:-:S07]  /*36e0*/  FADD.FTZ R41, R35, R36 ;  /* 0x0000002423297221 */ /* 0x004fce0000010000 */
[----:B------:R-:W2:Y:S01]  /*36f0*/  MUFU.EX2 R39, R39 ;  /* 0x0000002700277308 */ /* 0x000ea20000000800 */
[----:B-1----:R-:W-:Y:S01]  /*3700*/  FADD.FTZ R28, R12, R37 ;  /* 0x000000250c1c7221 */ /* 0x002fe20000010000 */
[----:B---3--:R-:W-:-:S03]  /*3710*/  FADD.FTZ R36, R38, R41 ;  /* 0x0000002926247221 */ /* 0x008fc60000010000 */
[----:B------:R-:W-:-:S03]  /*3720*/  FADD.FTZ R37, R19, R28 ;  /* 0x0000001c13257221 */ /* 0x000fc60000010000 */
[----:B------:R-:W1:Y:S01]  /*3730*/  MUFU.EX2 R23, R23 ;  /* 0x0000001700177308 */ /* 0x000e620000000800 */
[----:B------:R-:W-:-:S04]  /*3740*/  FADD.FTZ R28, R20, R37 ;  /* 0x00000025141c7221 */ /* 0x000fc80000010000 */
[----:B------:R-:W-:-:S03]  /*3750*/  FADD.FTZ R37, R21, R28 ;  /* 0x0000001c15257221 */ /* 0x000fc60000010000 */
[----:B------:R-:W3:Y:S01]  /*3760*/  MUFU.EX2 R42, R42 ;  /* 0x0000002a002a7308 */ /* 0x000ee20000000800 */
[----:B------:R-:W-:Y:S01]  /*3770*/  FADD.FTZ R28, R22, R37 ;  /* 0x00000025161c7221 */ /* 0x000fe20000010000 */
[C---:B--2---:R-:W-:Y:S01]  /*3780*/  FADD.FTZ R41, R39.reuse, R36 ;  /* 0x0000002427297221 */ /* 0x044fe20000010000 */
[----:B------:R-:W-:-:S04]  /*3790*/  F2FP.SATFINITE.E4M3.F32.PACK_AB_MERGE_C R38, R39, R38, RZ ;  /* 0x000000262726723e */ /* 0x000fc800048070ff */
[----:B------:R-:W-:Y:S01]  /*37a0*/  F2FP.SATFINITE.E4M3.F32.PACK_AB_MERGE_C R155, R35, R34, R38 ;  /* 0x00000022239b723e */ /* 0x000fe20004807026 */
[----:B------:R-:W2:Y:S01]  /*37b0*/  MUFU.EX2 R24, R24 ;  /* 0x0000001800187308 */ /* 0x000ea20000000800 */
[C---:B-1----:R-:W-:Y:S01]  /*37c0*/  FADD.FTZ R37, R23.reuse, R28 ;  /* 0x0000001c17257221 */ /* 0x042fe20000010000 */
[----:B------:R-:W-:-:S04]  /*37d0*/  F2FP.SATFINITE.E4M3.F32.PACK_AB_MERGE_C R154, R23, R22, RZ ;  /* 0x00000016179a723e */ /* 0x000fc800048070ff */
[----:B------:R-:W-:Y:S02]  /*37e0*/  F2FP.SATFINITE.E4M3.F32.PACK_AB_MERGE_C R154, R21, R20, R154 ;  /* 0x00000014159a723e */ /* 0x000fe4000480709a */
        /* <DEDUP_REMOVED lines=11> */
[----:B-1----:R-:W-:-:S04]  /*38a0*/  FADD.FTZ R28, R14, R37 ;  /* 0x000000250e1c7221 */ /* 0x002fc80000010000 */
[----:B------:R-:W-:Y:S01]  /*38b0*/  FADD.FTZ R37, R29, R28 ;  /* 0x0000001c1d257221 */ /* 0x000fe20000010000 */
[----:B------:R-:W-:Y:S02]  /*38c0*/  F2FP.SATFINITE.E4M3.F32.PACK_AB_MERGE_C R28, R19, R12, RZ ;  /* 0x0000000c131c723e */ /* 0x000fe400048070ff */
[----:B------:R-:W1:Y:S01]  /*38d0*/  MUFU.EX2 R32, R32 ;  /* 0x0000002000207308 */ /* 0x000e620000000800 */
[----:B---3--:R-:W-:Y:S01]  /*38e0*/  FADD.FTZ R41, R47, R36 ;  /* 0x000000242f297221 */ /* 0x008fe20000010000 */
[----:B------:R-:W-:Y:S02]  /*38f0*/  F2FP.SATFINITE.E4M3.F32.PACK_AB_MERGE_C R29, R29, R14, RZ ;  /* 0x0000000e1d1d723e */ /* 0x000fe400048070ff */
[----:B------:R-:W-:Y:S02]  /*3900*/  F2FP.SATFINITE.E4M3.F32.PACK_AB_MERGE_C R46, R47, R46, RZ ;  /* 0x0000002e2f2e723e */ /* 0x000fe400048070ff */
[----:B------:R-:W-:Y:S02]  /*3910*/  F2FP.SATFINITE.E4M3.F32.PACK_AB_MERGE_C R152, R15, R152, R28 ;  /* 0x000000980f98723e */ /* 0x000fe4000480701c */
[----:B------:R-:W3:Y:S01]  /*3920*/  MUFU.EX2 R51, R51 ;  /* 0x0000003300337308 */ /* 0x000ee20000000800 */
[----:B--2---:R-:W-:Y:S01]  /*3930*/  FADD.FTZ R22, R50, R41 ;  /* 0x0000002932167221 */ /* 0x004fe20000010000 */
        /* <DEDUP_REMOVED lines=11> */
[----:B---3--:R-:W-:Y:S01]  /*39f0*/  FADD.FTZ R12, R4, R19 ;  /* 0x00000013040c7221 */ /* 0x008fe20000010000 */
[----:B--2---:R-:W-:-:S03]  /*3a00*/  F2FP.SATFINITE.E4M3.F32.PACK_AB_MERGE_C R158, R11, R4, RZ ;  /* 0x000000040b9e723e */ /* 0x004fc600048070ff */
[----:B------:R-:W-:Y:S01]  /*3a10*/  FADD.FTZ R4, R11, R12 ;  /* 0x0000000c0b047221 */ /* 0x000fe20000010000 */
[----:B------:R-:W-:Y:S02]  /*3a20*/  F2FP.SATFINITE.E4M3.F32.PACK_AB_MERGE_C R158, R33, R32, R158 ;  /* 0x00000020219e723e */ /* 0x000fe4000480709e */
[C---:B-1----:R-:W-:Y:S01]  /*3a30*/  F2FP.SATFINITE.E4M3.F32.PACK_AB_MERGE_C R54, R5.reuse, R54, RZ ;  /* 0x000000360536723e */ /* 0x042fe200048070ff */
[----:B------:R-:W-:-:S03]  /*3a40*/  FADD.FTZ R5, R5, R14 ;  /* 0x0000000e05057221 */ /* 0x000fc60000010000 */
[----:B------:R-:W-:Y:S01]  /*3a50*/  F2FP.SATFINITE.E4M3.F32.PACK_AB_MERGE_C R159, R51, R50, R54 ;  /* 0x00000032339f723e */ /* 0x000fe20004807036 */
[----:B------:R-:W-:Y:S06]  /*3a60*/  @P0 BRA `(.L_x_1247) ;  /* 0x0000000000040947 */ /* 0x000fec0003800000 */
[----:B------:R-:W-:Y:S01]  /*3a70*/  BPT.TRAP 0x1 ;  /* 0x000000040000795c */ /* 0x000fe20000300000 */
.L_x_1247:
[----:B------:R-:W-:Y:S01]  /*3a80*/  PLOP3.LUT P1, PT, PT, PT, UP0, 0x40, 0x0 ;  /* 0x000000000000781c */ /* 0x000fe20003f2e808 */
[----:B------:R1:W2:-:S12]  /*3a90*/  SYNCS.PHASECHK.TRANS64.TRYWAIT P0, [UR41+0x20850], R10 ;  /* 0x0208500aff0075a7 */ /* 0x0002980008000169 */
[----:B-1----:R-:W-:Y:S05]  /*3aa0*/  @P1 BRA `(.L_x_1248) ;  /* 0x0000000000041947 */ /* 0x002fea0003800000 */
[----:B------:R-:W-:Y:S01]  /*3ab0*/  BPT.TRAP 0x1 ;  /* 0x000000040000795c */ /* 0x000fe20000300000 */
.L_x_1248:
[----:B--2---:R-:W-:Y:S05]  /*3ac0*/  @P0 BRA `(.L_x_1249) ;  /* 0x0000000000080947 */ /* 0x004fea0003800000 */
[----:B------:R-:W1:Y:S02]  /*3ad0*/  SYNCS.PHASECHK.TRANS64.TRYWAIT P0, [UR41+0x20850], R10 ;  /* 0x0208500aff0075a7 */ /* 0x000e640008000169 */
[----:B-1----:R-:W-:Y:S05]  /*3ae0*/  @!P0 BRA `(.L_x_1250) ;  /* 0x000000f400ac8947 */ /* 0x002fea0003800000 */
.L_x_1249:
[----:B------:R2:W-:Y:S01]  /*3af0*/  BAR.SYNC.DEFER_BLOCKING R7, 0x100 ;  /* 0x000400070000751d */ /* 0x0005e20000010000 */
[----:B------:R-:W-:Y:S01]  /*3b00*/  UIADD3 UR6, UR41, 0x400, URZ ;  /* 0x0000040029067890 */ /* 0x000fe2000fffe03f */
[----:B------:R-:W-:-:S03]  /*3b10*/  PLOP3.LUT P0, PT, PT, PT, UP0, 0x40, 0x0 ;  /* 0x000000000000781c */ /* 0x000fc60003f0e808 */
[----:B------:R-:W-:-:S03]  /*3b20*/  USHF.R.U32.HI UR6, URZ, 0x4, UR6 ;  /* 0x000000043f067899 */ /* 0x000fc60008011606 */
[----:B------:R-:W3:Y:S01]  /*3b30*/  S2UR UR45, SR_CgaCtaId ;  /* 0x00000000002d79c3 */ /* 0x000ee20000008800 */
[----:B------:R-:W-:Y:S01]  /*3b40*/  UMOV UR7, 0x80000020 ;  /* 0x8000002000077882 */ /* 0x000fe20000000000 */
[----:B------:R-:W-:-:S04]  /*3b50*/  ULOP3.LUT UR6, UR6, 0x3fff, URZ, 0xc0, !UPT ;  /* 0x00003fff06067892 */ /* 0x000fc8000f8ec03f */
[----:B------:R-:W-:-:S07]  /*3b60*/  ULOP3.LUT UR48, UR6, 0x10000, URZ, 0xfc, !UPT ;  /* 0x0001000006307892 */ /* 0x000fce000f8efc3f */
[----:B------:R-:W-:Y:S01]  /*3b70*/  UMOV UR6, UR48 ;  /* 0x0000003000067c82 */ /* 0x000fe20008000000 */
[----:B------:R-:W-:-:S06]  /*3b80*/  WARPGROUP.ARRIVE ;  /* 0x00000000000079c5 */ /* 0x000fcc0000000000 */
[----:B------:R-:W-:Y:S01]  /*3b90*/  QGMMA.64x256x32.F32.E4M3.E4M3 R24, R152, gdesc[UR4], RZ, !UPT, gsb0 ;  /* 0x03e0000498187df3 */ /* 0x000fe2000c0008ff */
[----:B------:R-:W-:Y:S01]  /*3ba0*/  UIADD3 UR6, UR48, 0x2, URZ ;  /* 0x0000000230067890 */ /* 0x000fe2000fffe03f */
[----:B------:R-:W-:Y:S01]  /*3bb0*/  UMOV UR7, 0x80000020 ;  /* 0x8000002000077882 */ /* 0x000fe20000000000 */
[----:B------:R-:W-:Y:S02]  /*3bc0*/  WARPGROUP.DEPBAR.LE gsb0, 0x0 ;  /* 0x00008000000079c5 */ /* 0x000fe40000010000 */
[----:B------:R-:W-:-:S15]  /*3bd0*/  WARPGROUP.ARRIVE ;  /* 0x00000000000079c5 */ /* 0x000fde0000000000 */
[----:B------:R-:W-:-:S08]  /*3be0*/  NOP ;  /* 0x0000000000007918 */ /* 0x000fd00000000000 */
[----:B------:R-:W-:Y:S03]  /*3bf0*/  QGMMA.64x256x32.F32.E4M3.E4M3 R24, R156, gdesc[UR4], R24, gsb0 ;  /* 0x03e000049c187df3 */ /* 0x000fe60008000818 */
[----:B------:R-:W-:Y:S02]  /*3c00*/  WARPGROUP.DEPBAR.LE gsb0, 0x0 ;  /* 0x00008000000079c5 */ /* 0x000fe40000010000 */
[----:B--23--:R-:W-:Y:S05]  /*3c10*/  @P0 BRA `(.L_x_1251) ;  /* 0x0000000000040947 */ /* 0x00cfea0003800000 */
[----:B------:R-:W-:Y:S01]  /*3c20*/  BPT.TRAP 0x1 ;  /* 0x000000040000795c */ /* 0x000fe20000300000 */
.L_x_1251:
[----:B------:R-:W-:Y:S01]  /*3c30*/  UISETP.NE.AND UP2, UPT, UR44, URZ, UPT ;  /* 0x0000003f2c00728c */ /* 0x000fe2000bf45270 */
[----:B------:R-:W-:Y:S01]  /*3c40*/  R2UR UR14, R18 ;  /* 0x00000000120e72ca */ /* 0x000fe200000e0000 */
[----:B------:R-:W-:Y:S01]  /*3c50*/  UIADD3 UR6, UR41, 0x20860, URZ ;  /* 0x0002086029067890 */ /* 0x000fe2000fffe03f */
[----:B-1----:R-:W-:Y:S01]  /*3c60*/  VIADD R10, R17, 0xfffffffe ;  /* 0xfffffffe110a7836 */ /* 0x002fe20000000000 */
[----:B------:R-:W-:Y:S02]  /*3c70*/  UISETP.NE.AND UP1, UPT, UR43, URZ, UPT ;  /* 0x0000003f2b00728c */ /* 0x000fe4000bf25270 */
[----:B------:R-:W-:-:S04]  /*3c80*/  UPRMT UR10, UR45, 0x654, UR6 ;  /* 0x000006542d0a7896 */ /* 0x000fc80008000006 */
[----:B------:R-:W-:Y:S01]  /*3c90*/  PLOP3.LUT P0, PT, PT, PT, UP1, 0x40, 0x0 ;  /* 0x000000000000781c */ /* 0x000fe20003f0e818 */
[----:B------:R-:W-:Y:S02]  /*3ca0*/  @UP2 ULDC UR6, c[0x0][0x44c] ;  /* 0x0001130000062ab9 */ /* 0x000fe40000000800 */
[----:B------:R-:W-:Y:S02]  /*3cb0*/  UIMAD.WIDE.U32 UR6, UR47, UR6, URZ ;  /* 0x000000062f0672a5 */ /* 0x000fe4000f8e003f */
[----:B------:R-:W-:Y:S01]  /*3cc0*/  SYNCS.ARRIVE.TRANS64.RED.A1T0 RZ, [UR10], RZ ;  /* 0x000000ffffff79a7 */ /* 0x000fe2000810040a */
[----:B------:R-:W-:Y:S02]  /*3cd0*/  @UP2 ULDC UR10, c[0x0][0x450] ;  /* 0x00011400000a2ab9 */ /* 0x000fe40000000800 */
[----:B------:R-:W-:-:S04]  /*3ce0*/  @UP2 USHF.R.U32.HI UR47, URZ, UR10, UR7 ;  /* 0x0000000a3f2f2299 */ /* 0x000fc80008011607 */
[----:B------:R-:W-:-:S04]  /*3cf0*/  UIADD3 UR47, UR14, UR47, URZ ;  /* 0x0000002f0e2f7290 */ /* 0x000fc8000fffe03f */
[----:B------:R-:W-:Y:S01]  /*3d00*/  UIADD3 UR10, UR47, UR11, URZ ;  /* 0x0000000b2f0a7290 */ /* 0x000fe2000fffe03f */
[----:B------:R-:W-:Y:S11]  /*3d10*/  @P0 BRA `(.L_x_1252) ;  /* 0x00000000004c0947 */ /* 0x000ff60003800000 */
[----:B------:R-:W-:Y:S01]  /*3d20*/  ISETP.LT.AND P0, PT, RZ, UR47, PT ;  /* 0x0000002fff007c0c */ /* 0x000fe2000bf01270 */
[----:B------:R-:W-:-:S12]  /*3d30*/  UIADD3 UR11, UR47, -0x1, URZ ;  /* 0xffffffff2f0b7890 */ /* 0x000fd8000fffe03f */
[----:B------:R-:W-:Y:S05]  /*3d40*/  @P0 BRA `(.L_x_1253) ;  /* 0x0000000000200947 */ /* 0x000fea0003800000 */
[----:B------:R-:W-:Y:S01]  /*3d50*/  ULDC UR14, c[0x0][0x9e4] ;  /* 0x00027900000e7ab9 */ /* 0x000fe20000000800 */
[----:B------:R-:W-:Y:S02]  /*3d60*/  UIADD3 UR11, -UR47, URZ, URZ ;  /* 0x0000003f2f0b7290 */ /* 0x000fe4000fffe13f */
[----:B------:R-:W-:-:S11]  /*3d70*/  UISETP.NE.AND UP1, UPT, UR14, 0x1, UPT ;  /* 0x000000010e00788c */ /* 0x000fd6000bf25270 */
[----:B------:R-:W-:Y:S02]  /*3d80*/  @UP1 ULDC.64 UR18, c[0x0][0x9e8] ;  /* 0x00027a0000121ab9 */ /* 0x000fe40000000a00 */
[----:B------:R-:W-:-:S04]  /*3d90*/  UIMAD.WIDE.U32 UR6, UR11, UR18, URZ ;  /* 0x000000120b0672a5 */ /* 0x000fc8000f8e003f */
[----:B------:R-:W-:-:S04]  /*3da0*/  @UP1 USHF.R.U32.HI UR11, URZ, UR19, UR7 ;  /* 0x000000133f0b1299 */ /* 0x000fc80008011607 */
[----:B------:R-:W-:Y:S01]  /*3db0*/  ULOP3.LUT UR11, URZ, UR11, URZ, 0x33, !UPT ;  /* 0x0000000b3f0b7292 */ /* 0x000fe2000f8e333f */
[----:B------:R-:W-:Y:S11]  /*3dc0*/  BRA `(.L_x_1254) ;  /* 0x0000000000147947 */ /* 0x000ff60003800000 */
.L_x_1253:
[----:B------:R-:W-:Y:S02]  /*3dd0*/  ULDC UR14, c[0x0][0x9e4] ;  /* 0x00027900000e7ab9 */ /* 0x000fe40000000800 */
[----:B------:R-:W-:-:S11]  /*3de0*/  UISETP.NE.AND UP1, UPT, UR14, 0x1, UPT ;  /* 0x000000010e00788c */ /* 0x000fd6000bf25270 */
[----:B------:R-:W-:Y:S02]  /*3df0*/  @UP1 ULDC.64 UR18, c[0x0][0x9e8] ;  /* 0x00027a0000121ab9 */ /* 0x000fe40000000a00 */
[----:B------:R-:W-:-:S04]  /*3e00*/  UIMAD.WIDE.U32 UR6, UR11, UR18, URZ ;  /* 0x000000120b0672a5 */ /* 0x000fc8000f8e003f */
[----:B------:R-:W-:-:S12]  /*3e10*/  @UP1 USHF.R.U32.HI UR11, URZ, UR19, UR7 ;  /* 0x000000133f0b1299 */ /* 0x000fd80008011607 */
.L_x_1254:
[----:B------:R-:W-:-:S04]  /*3e20*/  UIMAD UR11, UR11, UR14, UR14 ;  /* 0x0000000e0b0b72a4 */ /* 0x000fc8000f8e020e */
[----:B------:R-:W-:-:S04]  /*3e30*/  UISETP.LT.AND UP1, UPT, UR10, UR11, UPT ;  /* 0x0000000b0a00728c */ /* 0x000fc8000bf21270 */
[----:B------:R-:W-:-:S12]  /*3e40*/  USEL UR10, UR10, UR11, UP1 ;  /* 0x0000000b0a0a7287 */ /* 0x000fd80008800000 */
.L_x_1252:
[----:B------:R-:W-:Y:S01]  /*3e50*/  USHF.R.S32.HI UR6, URZ, 0x1f, UR10 ;  /* 0x0000001f3f067899 */ /* 0x000fe2000801140a */
[----:B------:R-:W-:Y:S01]  /*3e60*/  UMOV UR49, URZ ;  /* 0x0000003f00317c82 */ /* 0x000fe20008000000 */
[----:B------:R-:W-:Y:S02]  /*3e70*/  UMOV UR47, URZ ;  /* 0x0000003f002f7c82 */ /* 0x000fe40008000000 */
[----:B------:R-:W-:-:S04]  /*3e80*/  ULEA.HI UR6, UR6, UR10, URZ, 0x6 ;  /* 0x0000000a06067291 */ /* 0x000fc8000f8f303f */
[----:B------:R-:W-:-:S04]  /*3e90*/  USHF.R.S32.HI UR6, URZ, 0x6, UR6 ;  /* 0x000000063f067899 */ /* 0x000fc80008011406 */
[----:B------:R-:W-:-:S04]  /*3ea0*/  UISETP.LT.AND UP1, UPT, UR40, UR6, UPT ;  /* 0x000000062800728c */ /* 0x000fc8000bf21270 */
[----:B------:R-:W-:-:S06]  /*3eb0*/  USEL UR54, UR40, UR6, !UP1 ;  /* 0x0000000628367287 */ /* 0x000fcc000c800000 */
[----:B------:R-:W-:-:S13]  /*3ec0*/  ISETP.GE.AND P0, PT, R10, UR54, PT ;  /* 0x000000360a007c0c */ /* 0x000fda000bf06270 */
[----:B------:R-:W-:Y:S05]  /*3ed0*/  @!P0 BRA `(.L_x_1255) ;  /* 0x0000002000f48947 */ /* 0x000fea0003800000 */
[----:B------:R-:W-:Y:S01]  /*3ee0*/  IMAD.MOV.U32 R12, RZ, RZ, R13 ;  /* 0x000000ffff0c7224 */ /* 0x000fe200078e000d */
[----:B------:R-:W-:Y:S01]  /*3ef0*/  UMOV UR47, URZ ;  /* 0x0000003f002f7c82 */ /* 0x000fe20008000000 */
[----:B------:R-:W-:Y:S01]  /*3f00*/  IMAD.MOV.U32 R14, RZ, RZ, R8 ;  /* 0x000000ffff0e7224 */ /* 0x000fe200078e0008 */
[----:B------:R-:W-:Y:S01]  /*3f10*/  UMOV UR49, URZ ;  /* 0x0000003f00317c82 */ /* 0x000fe20008000000 */
[----:B------:R-:W-:Y:S01]  /*3f20*/  ULDC UR56, c[0x0][0x9e4] ;  /* 0x0002790000387ab9 */ /* 0x000fe20000000800 */
[----:B------:R-:W-:Y:S01]  /*3f30*/  ULDC UR51, c[0x0][0x2f0] ;  /* 0x0000bc0000337ab9 */ /* 0x000fe20000000800 */
[----:B------:R-:W-:-:S05]  /*3f40*/  ULDC UR55, c[0x0][0x9e0] ;  /* 0x0002780000377ab9 */ /* 0x000fca0000000800 */
.L_x_1274:
[----:B------:R-:W-:Y:S01]  /*3f50*/  UIADD3 UR49, UR49, 0x1, URZ ;  /* 0x0000000131317890 */ /* 0x000fe2000fffe03f */
[----:B------:R-:W-:-:S03]  /*3f60*/  PLOP3.LUT P0, PT, PT, PT, UP0, 0x40, 0x0 ;  /* 0x000000000000781c */ /* 0x000fc60003f0e808 */
[----:B------:R-:W-:-:S04]  /*3f70*/  UISETP.NE.AND UP1, UPT, UR49, 0x2, UPT ;  /* 0x000000023100788c */ /* 0x000fc8000bf25270 */
[----:B------:R-:W-:Y:S02]  /*3f80*/  USEL UR6, URZ, 0x1, UP1 ;  /* 0x000000013f067887 */ /* 0x000fe40008800000 */
[----:B------:R-:W-:Y:S02]  /*3f90*/  USEL UR49, UR49, URZ, UP1 ;  /* 0x0000003f31317287 */ /* 0x000fe40008800000 */
[----:B------:R-:W-:Y:S02]  /*3fa0*/  ULOP3.LUT UR47, UR47, UR6, URZ, 0x3c, !UPT ;  /* 0x000000062f2f7292 */ /* 0x000fe4000f8e3c3f */
[----:B-1----:R-:W-:Y:S10]  /*3fb0*/  @P0 BRA `(.L_x_1256) ;  /* 0x0000000000040947 */ /* 0x002ff40003800000 */
[----:B------:R-:W-:Y:S01]  /*3fc0*/  BPT.TRAP 0x1 ;  /* 0x000000040000795c */ /* 0x000fe20000300000 */
.L_x_1256:
[----:B------:R-:W-:Y:S01]  /*3fd0*/  PLOP3.LUT P1, PT, PT, PT, UP0, 0x40, 0x0 ;  /* 0x000000000000781c */ /* 0x000fe20003f2e808 */
[----:B------:R-:W-:Y:S01]  /*3fe0*/  ULEA UR57, UR49, UR41, 0x3 ;  /* 0x0000002931397291 */ /* 0x000fe2000f8e183f */
[----:B------:R-:W-:-:S05]  /*3ff0*/  IMAD.U32 R11, RZ, RZ, UR47 ;  /* 0x0000002fff0b7e24 */ /* 0x000fca000f8e00ff */
[----:B------:R-:W-:-:S04]  /*4000*/  SHF.L.U32 R11, R11, 0x1f, RZ ;  /* 0x0000001f0b0b7819 */ /* 0x000fc800000006ff */
[----:B------:R1:W2:Y:S02]  /*4010*/  SYNCS.PHASECHK.TRANS64.TRYWAIT P0, [UR57+0x20830], R11 ;  /* 0x0208300bff0075a7 */ /* 0x0002a40008000179 */
[----:B------:R-:W-:Y:S05]  /*4020*/  @P1 BRA `(.L_x_1257) ;  /* 0x0000000000041947 */ /* 0x000fea0003800000 */
[----:B------:R-:W-:Y:S01]  /*4030*/  BPT.TRAP 0x1 ;  /* 0x000000040000795c */ /* 0x000fe20000300000 */
.L_x_1257:
[----:B--2---:R-:W-:Y:S05]  /*4040*/  @P0 BRA `(.L_x_1258) ;  /* 0x0000000000080947 */ /* 0x004fea0003800000 */
[----:B------:R-:W2:Y:S02]  /*4050*/  SYNCS.PHASECHK.TRANS64.TRYWAIT P0, [UR57+0x20830], R11 ;  /* 0x0208300bff0075a7 */ /* 0x000ea40008000179 */
[----:B--2---:R-:W-:Y:S05]  /*4060*/  @!P0 BRA `(.L_x_1259) ;  /* 0x000000f000648947 */ /* 0x004fea0003800000 */
.L_x_1258:
[----:B------:R-:W-:Y:S01]  /*4070*/  ULEA UR6, UR49, UR46, 0xa ;  /* 0x0000002e31067291 */ /* 0x000fe2000f8e503f */
[----:B------:R-:W-:Y:S01]  /*4080*/  WARPGROUP.ARRIVE ;  /* 0x00000000000079c5 */ /* 0x000fe20000000000 */
[----:B------:R-:W-:Y:S01]  /*4090*/  UMOV UR7, 0x40000040 ;  /* 0x4000004000077882 */ /* 0x000fe20000000000 */
[----:B------:R-:W-:Y:S01]  /*40a0*/  UMOV UR11, 0x40000040 ;  /* 0x40000040000b7882 */ /* 0x000fe20000000000 */
[----:B------:R-:W-:Y:S01]  /*40b0*/  UIADD3 UR10, UR6, 0x2, URZ ;  /* 0x00000002060a7890 */ /* 0x000fe2000fffe03f */
[----:B------:R-:W-:Y:S01]  /*40c0*/  PLOP3.LUT P0, PT, PT, PT, UP0, 0x40, 0x0 ;  /* 0x000000000000781c */ /* 0x000fe20003f0e808 */
[----:B------:R-:W-:Y:S01]  /*40d0*/  UIADD3 UR14, UR6, 0x4, URZ ;  /* 0x00000004060e7890 */ /* 0x000fe2000fffe03f */
[----:B0-----:R-:W-:Y:S01]  /*40e0*/  IADD3 R3, -R16, 0xb, RZ ;  /* 0x0000000b10037810 */ /* 0x001fe20007ffe1ff */
[----:B------:R-:W-:Y:S01]  /*40f0*/  UMOV UR15, 0x40000040 ;  /* 0x40000040000f7882 */ /* 0x000fe20000000000 */
[----:B------:R-:W-:Y:S01]  /*4100*/  QGMMA.64x64x32.F32.E4M3.E4M3 R152, gdesc[UR4], RZ, !UPT, gsb0 ;  /* 0x00e00000049879f3 */ /* 0x000fe2000c0008ff */
        /* <DEDUP_REMOVED lines=35> */
.L_x_1260:
[----:B------:R-:W-:Y:S01]  /*4340*/  UISETP.NE.AND UP2, UPT, UR44, URZ, UPT ;  /* 0x0000003f2c00728c */ /* 0x000fe2000bf45270 */
[----:B------:R-:W3:Y:S01]  /*4350*/  LDC R9, c[0x0][0x288] ;  /* 0x0000a200ff097b82 */ /* 0x000ee20000000800 */
[----:B--2---:R-:W-:Y:S01]  /*4360*/  IMAD.MOV.U32 R8, RZ, RZ, R6 ;  /* 0x000000ffff087224 */ /* 0x004fe200078e0006 */
[----:B------:R-:W-:Y:S01]  /*4370*/  UISETP.NE.AND UP1, UPT, UR43, URZ, UPT ;  /* 0x0000003f2b00728c */ /* 0x000fe2000bf25270 */
[----:B------:R-:W-:Y:S02]  /*4380*/  IMAD.SHL.U32 R20, R10, 0x40, RZ ;  /* 0x000000400a147824 */ /* 0x000fe400078e00ff */
[----:B------:R-:W-:Y:S02]  /*4390*/  PLOP3.LUT P0, PT, PT, PT, UP2, 0x80, 0x0 ;  /* 0x000000000000781c */ /* 0x000fe40003f0f028 */
[----:B------:R-:W-:-:S03]  /*43a0*/  PLOP3.LUT P1, PT, PT, PT, UP2, 0x80, 0x0 ;  /* 0x000000000000781c */ /* 0x000fc60003f2f028 */
[----:B------:R-:W-:Y:S01]  /*43b0*/  @UP2 ULDC UR6, c[0x0][0x44c] ;  /* 0x0001130000062ab9 */ /* 0x000fe20000000800 */
[----:B------:R-:W-:-:S07]  /*43c0*/  @UP2 ULDC UR7, c[0x0][0x450] ;  /* 0x0001140000072ab9 */ /* 0x000fce0000000800 */
[----:B------:R-:W-:Y:S01]  /*43d0*/  @P0 IMAD.HI.U32 R13, R6, UR6, RZ ;  /* 0x00000006060d0c27 */ /* 0x000fe2000f8e00ff */
[----:B------:R-:W-:Y:S01]  /*43e0*/  UIADD3 UR6, UR57, 0x20840, URZ ;  /* 0x0002084039067890 */ /* 0x000fe2000fffe03f */
[----:B------:R-:W-:-:S03]  /*43f0*/  PLOP3.LUT P0, PT, PT, PT, UP1, 0x40, 0x0 ;  /* 0x000000000000781c */ /* 0x000fc60003f0e818 */
[----:B------:R-:W-:Y:S01]  /*4400*/  @P1 SHF.R.U32.HI R8, RZ, UR7, R13 ;  /* 0x00000007ff081c19 */ /* 0x000fe2000801160d */
[----:B------:R-:W-:Y:S01]  /*4410*/  UPRMT UR6, UR45, 0x654, UR6 ;  /* 0x000006542d067896 */ /* 0x000fe20008000006 */
[----:B------:R-:W-:-:S03]  /*4420*/  IADD3 R13, -R20, 0x1, RZ ;  /* 0x00000001140d7810 */ /* 0x000fc60007ffe1ff */
[----:B------:R-:W2:Y:S02]  /*4430*/  SHFL.IDX PT, R21, R8, RZ, 0x1c1f ;  /* 0x001c1fff08157589 */ /* 0x000ea400000e0000 */
[----:B------:R-:W-:-:S03]  /*4440*/  IMAD R13, R0, -0x2, R13 ;  /* 0xfffffffe000d7824 */ /* 0x000fc600078e020d */
[----:B------:R-:W-:Y:S01]  /*4450*/  SYNCS.ARRIVE.TRANS64.RED.A1T0 RZ, [UR6], RZ ;  /* 0x000000ffffff79a7 */ /* 0x000fe20008100406 */
[----:B------:R-:W-:-:S04]  /*4460*/  IMAD R18, R2, UR51, R13 ;  /* 0x0000003302127c24 */ /* 0x000fc8000f8e020d */
[----:B---3--:R-:W-:-:S04]  /*4470*/  IMAD.IADD R18, R18, 0x1, -R9 ;  /* 0x0000000112127824 */ /* 0x008fc800078e0a09 */
[C---:B------:R-:W-:Y:S02]  /*4480*/  VIADD R19, R18.reuse, UR55 ;  /* 0x0000003712137c36 */ /* 0x040fe40008000000 */
[----:B------:R-:W-:Y:S02]  /*4490*/  VIADD R22, R18, UR50 ;  /* 0x0000003212167c36 */ /* 0x000fe40008000000 */
[----:B--2---:R-:W-:Y:S02]  /*44a0*/  IMAD.IADD R15, R19, 0x1, R21 ;  /* 0x00000001130f7824 */ /* 0x004fe400078e0215 */
[----:B------:R-:W-:Y:S01]  /*44b0*/  IMAD.IADD R17, R21, 0x1, R22 ;  /* 0x0000000115117824 */ /* 0x000fe200078e0216 */
[----:B------:R-:W-:Y:S06]  /*44c0*/  @P0 BRA `(.L_x_1261) ;  /* 0x00000000005c0947 */ /* 0x000fec0003800000 */
[----:B------:R-:W-:Y:S01]  /*44d0*/  IMAD R18, R2, UR51, R21 ;  /* 0x0000003302127c24 */ /* 0x000fe2000f8e0215 */
[----:B------:R-:W-:Y:S03]  /*44e0*/  BSSY B0, `(.L_x_1262) ;  /* 0x0000011000007945 */ /* 0x000fe60003800000 */
[----:B------:R-:W-:-:S05]  /*44f0*/  IMAD.IADD R13, R18, 0x1, -R9 ;  /* 0x00000001120d7824 */ /* 0x000fca00078e0a09 */
[----:B------:R-:W-:-:S13]  /*4500*/  ISETP.GT.AND P0, PT, R13, -0x1, PT ;  /* 0xffffffff0d00780c */ /* 0x000fda0003f04270 */
[----:B------:R-:W-:Y:S05]  /*4510*/  @P0 BRA `(.L_x_1263) ;  /* 0x0000000000200947 */ /* 0x000fea0003800000 */
[----:B------:R-:W-:Y:S01]  /*4520*/  IMAD.U32 R21, RZ, RZ, UR56 ;  /* 0x00000038ff157e24 */ /* 0x000fe2000f8e00ff */
[----:B------:R-:W-:-:S04]  /*4530*/  LOP3.LUT R13, RZ, R13, RZ, 0x33, !PT ;  /* 0x0000000dff0d7212 */ /* 0x000fc800078e33ff */
[----:B------:R-:W-:-:S13]  /*4540*/  ISETP.NE.AND P0, PT, R21, 0x1, PT ;  /* 0x000000011500780c */ /* 0x000fda0003f05270 */
[----:B------:R-:W2:Y:S02]  /*4550*/  @P0 LDC.64 R184, c[0x0][0x9e8] ;  /* 0x00027a00ffb80b82 */ /* 0x000ea40000000a00 */
[----:B--2---:R-:W-:-:S05]  /*4560*/  @P0 IMAD.HI.U32 R18, R13, R184, RZ ;  /* 0x000000b80d120227 */ /* 0x004fca00078e00ff */
[----:B------:R-:W-:-:S04]  /*4570*/  @P0 SHF.R.U32.HI R13, RZ, R185, R18 ;  /* 0x000000b9ff0d0219 */ /* 0x000fc80000011612 */
[----:B------:R-:W-:Y:S01]  /*4580*/  LOP3.LUT R13, RZ, R13, RZ, 0x33, !PT ;  /* 0x0000000dff0d7212 */ /* 0x000fe200078e33ff */
[----:B------:R-:W-:Y:S06]  /*4590*/  BRA `(.L_x_1264) ;  /* 0x0000000000147947 */ /* 0x000fec0003800000 */
.L_x_1263:
[----:B------:R-:W-:-:S05]  /*45a0*/  IMAD.U32 R21, RZ, RZ, UR56 ;  /* 0x00000038ff157e24 */ /* 0x000fca000f8e00ff */
[----:B------:R-:W-:-:S13]  /*45b0*/  ISETP.NE.AND P0, PT, R21, 0x1, PT ;  /* 0x000000011500780c */ /* 0x000fda0003f05270 */
[----:B------:R-:W2:Y:S02]  /*45c0*/  @P0 LDC.64 R184, c[0x0][0x9e8] ;  /* 0x00027a00ffb80b82 */ /* 0x000ea40000000a00 */
[----:B--2---:R-:W-:-:S05]  /*45d0*/  @P0 IMAD.HI.U32 R18, R13, R184, RZ ;  /* 0x000000b80d120227 */ /* 0x004fca00078e00ff */
[----:B------:R-:W-:-:S07]  /*45e0*/  @P0 SHF.R.U32.HI R13, RZ, R185, R18 ;  /* 0x000000b9ff0d0219 */ /* 0x000fce0000011612 */
.L_x_1264:
[----:B------:R-:W-:Y:S05]  /*45f0*/  BSYNC B0 ;  /* 0x0000000000007941 */ /* 0x000fea0003800000 */
.L_x_1262:
[----:B------:R-:W-:-:S04]  /*4600*/  IMAD R13, R13, R21, -R20 ;  /* 0x000000150d0d7224 */ /* 0x000fc800078e0a14 */
[----:B------:R-:W-:-:S05]  /*4610*/  IMAD R18, R0, -0x2, R13 ;  /* 0xfffffffe00127824 */ /* 0x000fca00078e020d */
[----:B------:R-:W-:Y:S02]  /*4620*/  VIADDMNMX R15, R18, R21, R15, PT ;  /* 0x00000015120f7246 */ /* 0x000fe4000380010f */
[----:B------:R-:W-:-:S07]  /*4630*/  VIMNMX R17, R17, R18, !PT ;  /* 0x0000001211117248 */ /* 0x000fce0007fe0100 */
.L_x_1261:
[----:B------:R-:W-:Y:S01]  /*4640*/  ISETP.GT.AND P0, PT, R10, -0x1, PT ;  /* 0xffffffff0a00780c */ /* 0x000fe20003f04270 */
[----:B------:R-:W2:Y:S01]  /*4650*/  SHFL.IDX PT, R21, R8, 0x1, 0x1c1f ;  /* 0x003c1f0008157f89 */ /* 0x000ea200000e0000 */
[----:B------:R-:W-:Y:S02]  /*4660*/  UISETP.NE.AND UP1, UPT, UR43, URZ, UPT ;  /* 0x0000003f2b00728c */ /* 0x000fe4000bf25270 */
[C---:B------:R-:W-:Y:S02]  /*4670*/  ISETP.GT.AND P3, PT, R17.reuse, 0x10, P0 ;  /* 0x000000101100780c */ /* 0x040fe40000764270 */
[----:B------:R-:W-:Y:S02]  /*4680*/  ISETP.GT.AND P5, PT, R17, RZ, P0 ;  /* 0x000000ff1100720c */ /* 0x000fe400007a4270 */
[----:B------:R-:W-:Y:S02]  /*4690*/  ISETP.LT.OR P3, PT, R15, 0x11, P3 ;  /* 0x000000110f00780c */ /* 0x000fe40001f61670 */
[----:B------:R-:W-:-:S02]  /*46a0*/  ISETP.GT.AND P6, PT, R17, 0x1, P0 ;  /* 0x000000011100780c */ /* 0x000fc400007c4270 */
[C---:B------:R-:W-:Y:S02]  /*46b0*/  ISETP.GT.AND P1, PT, R17.reuse, 0x8, P0 ;  /* 0x000000081100780c */ /* 0x040fe40000724270 */
[C---:B------:R-:W-:Y:S02]  /*46c0*/  ISETP.GT.AND P4, PT, R17.reuse, 0x9, P0 ;  /* 0x000000091100780c */ /* 0x040fe40000784270 */
[----:B------:R-:W-:Y:S02]  /*46d0*/  FSEL R160, R160, -INF , !P3 ;  /* 0xff800000a0a07808 */ /* 0x000fe40005800000 */
[----:B------:R-:W-:Y:S02]  /*46e0*/  ISETP.GT.AND P3, PT, R17, 0x28, P0 ;  /* 0x000000281100780c */ /* 0x000fe40000764270 */
[C---:B------:R-:W-:Y:S02]  /*46f0*/  ISETP.LT.OR P5, PT, R15.reuse, 0x1, P5 ;  /* 0x000000010f00780c */ /* 0x040fe40002fa1670 */
[----:B------:R-:W-:-:S02]  /*4700*/  ISETP.LT.OR P6, PT, R15, 0x2, P6 ;  /* 0x000000020f00780c */ /* 0x000fc400037c1670 */
[C---:B------:R-:W-:Y:S01]  /*4710*/  ISETP.LT.OR P1, PT, R15.reuse, 0x9, P1 ;  /* 0x000000090f00780c */ /* 0x040fe20000f21670 */
[----:B--2---:R-:W-:Y:S01]  /*4720*/  IMAD.IADD R18, R22, 0x1, R21 ;  /* 0x0000000116127824 */ /* 0x004fe200078e0215 */
[C---:B------:R-:W-:Y:S02]  /*4730*/  ISETP.LT.OR P4, PT, R15.reuse, 0xa, P4 ;  /* 0x0000000a0f00780c */ /* 0x040fe40002781670 */
[----:B------:R-:W-:Y:S02]  /*4740*/  ISETP.LT.OR P3, PT, R15, 0x29, P3 ;  /* 0x000000290f00780c */ /* 0x000fe40001f61670 */
[----:B------:R-:W-:Y:S02]  /*4750*/  FSEL R13, R152, -INF , !P5 ;  /* 0xff800000980d7808 */ /* 0x000fe40006800000 */
[----:B------:R-:W-:Y:S02]  /*4760*/  FSEL R153, R153, -INF , !P6 ;  /* 0xff80000099997808 */ /* 0x000fe40007000000 */
[----:B------:R-:W-:-:S02]  /*4770*/  FSEL R156, R156, -INF , !P1 ;  /* 0xff8000009c9c7808 */ /* 0x000fc40004800000 */
[----:B------:R-:W-:Y:S02]  /*4780*/  FSEL R157, R157, -INF , !P4 ;  /* 0xff8000009d9d7808 */ /* 0x000fe40006000000 */
[C---:B------:R-:W-:Y:S02]  /*4790*/  ISETP.GT.AND P2, PT, R17.reuse, 0x11, P0 ;  /* 0x000000111100780c */ /* 0x040fe40000744270 */
[C---:B------:R-:W-:Y:S02]  /*47a0*/  ISETP.GT.AND P5, PT, R17.reuse, 0x18, P0 ;  /* 0x000000181100780c */ /* 0x040fe400007a4270 */
[C---:B------:R-:W-:Y:S02]  /*47b0*/  ISETP.GT.AND P6, PT, R17.reuse, 0x19, P0 ;  /* 0x000000191100780c */ /* 0x040fe400007c4270 */
[C---:B------:R-:W-:Y:S02]  /*47c0*/  ISETP.GT.AND P1, PT, R17.reuse, 0x20, P0 ;  /* 0x000000201100780c */ /* 0x040fe40000724270 */
[----:B------:R-:W-:-:S02]  /*47d0*/  ISETP.GT.AND P4, PT, R17, 0x21, P0 ;  /* 0x000000211100780c */ /* 0x000fc40000784270 */
[----:B------:R-:W-:Y:S02]  /*47e0*/  FSEL R172, R172, -INF , !P3 ;  /* 0xff800000acac7808 */ /* 0x000fe40005800000 */
[----:B------:R-:W-:Y:S02]  /*47f0*/  PLOP3.LUT P3, PT, PT, PT, UP1, 0x40, 0x0 ;  /* 0x000000000000781c */ /* 0x000fe40003f6e818 */
[C---:B------:R-:W-:Y:S02]  /*4800*/  ISETP.LT.OR P2, PT, R15.reuse, 0x12, P2 ;  /* 0x000000120f00780c */ /* 0x040fe40001741670 */
[C---:B------:R-:W-:Y:S02]  /*4810*/  ISETP.LT.OR P5, PT, R15.reuse, 0x19, P5 ;  /* 0x000000190f00780c */ /* 0x040fe40002fa1670 */
[C---:B------:R-:W-:Y:S02]  /*4820*/  ISETP.LT.OR P6, PT, R15.reuse, 0x1a, P6 ;  /* 0x0000001a0f00780c */ /* 0x040fe400037c1670 */
[----:B------:R-:W-:-:S02]  /*4830*/  ISETP.LT.OR P1, PT, R15, 0x21, P1 ;  /* 0x000000210f00780c */ /* 0x000fc40000f21670 */
[----:B------:R-:W-:Y:S02]  /*4840*/  ISETP.LT.OR P4, PT, R15, 0x22, P4 ;  /* 0x000000220f00780c */ /* 0x000fe40002781670 */
[----:B------:R-:W-:Y:S02]  /*4850*/  FSEL R161, R161, -INF , !P2 ;  /* 0xff800000a1a17808 */ /* 0x000fe40005000000 */
[----:B------:R-:W-:Y:S02]  /*4860*/  FSEL R164, R164, -INF , !P5 ;  /* 0xff800000a4a47808 */ /* 0x000fe40006800000 */
[----:B------:R-:W-:Y:S02]  /*4870*/  FSEL R165, R165, -INF , !P6 ;  /* 0xff800000a5a57808 */ /* 0x000fe40007000000 */
[----:B------:R-:W-:Y:S02]  /*4880*/  FSEL R168, R168, -INF , !P1 ;  /* 0xff800000a8a87808 */ /* 0x000fe40004800000 */
[----:B------:R-:W-:-:S02]  /*4890*/  FSEL R169, R169, -INF , !P4 ;  /* 0xff800000a9a97808 */ /* 0x000fc40006000000 */
[C---:B------:R-:W-:Y:S02]  /*48a0*/  ISETP.GT.AND P2, PT, R17.reuse, 0x29, P0 ;  /* 0x000000291100780c */ /* 0x040fe40000744270 */
[C---:B------:R-:W-:Y:S02]  /*48b0*/  ISETP.GT.AND P5, PT, R17.reuse, 0x30, P0 ;  /* 0x000000301100780c */ /* 0x040fe400007a4270 */
[C---:B------:R-:W-:Y:S02]  /*48c0*/  ISETP.GT.AND P6, PT, R17.reuse, 0x31, P0 ;  /* 0x000000311100780c */ /* 0x040fe400007c4270 */
[C---:B------:R-:W-:Y:S02]  /*48d0*/  ISETP.GT.AND P1, PT, R17.reuse, 0x38, P0 ;  /* 0x000000381100780c */ /* 0x040fe40000724270 */
[----:B------:R-:W-:Y:S02]  /*48e0*/  ISETP.GT.AND P4, PT, R17, 0x39, P0 ;  /* 0x000000391100780c */ /* 0x000fe40000784270 */
[----:B------:R-:W-:-:S02]  /*48f0*/  ISETP.LT.OR P2, PT, R15, 0x2a, P2 ;  /* 0x0000002a0f00780c */ /* 0x000fc40001741670 */
[C---:B------:R-:W-:Y:S02]  /*4900*/  ISETP.LT.OR P5, PT, R15.reuse, 0x31, P5 ;  /* 0x000000310f00780c */ /* 0x040fe40002fa1670 */
[C---:B------:R-:W-:Y:S02]  /*4910*/  ISETP.LT.OR P6, PT, R15.reuse, 0x32, P6 ;  /* 0x000000320f00780c */ /* 0x040fe400037c1670 */
[C---:B------:R-:W-:Y:S02]  /*4920*/  ISETP.LT.OR P1, PT, R15.reuse, 0x39, P1 ;  /* 0x000000390f00780c */ /* 0x040fe40000f21670 */
[----:B------:R-:W-:Y:S01]  /*4930*/  ISETP.LT.OR P4, PT, R15, 0x3a, P4 ;  /* 0x0000003a0f00780c */ /* 0x000fe20002781670 */
[----:B------:R-:W-:Y:S01]  /*4940*/  IMAD.IADD R15, R19, 0x1, R21 ;  /* 0x00000001130f7824 */ /* 0x000fe200078e0215 */
[----:B------:R-:W-:Y:S02]  /*4950*/  FSEL R173, R173, -INF , !P2 ;  /* 0xff800000adad7808 */ /* 0x000fe40005000000 */
[----:B------:R-:W-:-:S02]  /*4960*/  FSEL R176, R176, -INF , !P5 ;  /* 0xff800000b0b07808 */ /* 0x000fc40006800000 */
[----:B------:R-:W-:Y:S02]  /*4970*/  FSEL R177, R177, -INF , !P6 ;  /* 0xff800000b1b17808 */ /* 0x000fe40007000000 */
[----:B------:R-:W-:Y:S02]  /*4980*/  FSEL R180, R180, -INF , !P1 ;  /* 0xff800000b4b47808 */ /* 0x000fe40004800000 */
[----:B------:R-:W-:Y:S01]  /*4990*/  FSEL R181, R181, -INF , !P4 ;  /* 0xff800000b5b57808 */ /* 0x000fe20006000000 */
        /* <DEDUP_REMOVED lines=14> */
.L_x_1267:
[----:B------:R-:W-:-:S05]  /*4a80*/  IMAD.U32 R22, RZ, RZ, UR56 ;  /* 0x00000038ff167e24 */ /* 0x000fca000f8e00ff */
[----:B------:R-:W-:-:S13]  /*4a90*/  ISETP.NE.AND P1, PT, R22, 0x1, PT ;  /* 0x000000011600780c */ /* 0x000fda0003f25270 */
[----:B------:R-:W2:Y:S02]  /*4aa0*/  @P1 LDC.64 R184, c[0x0][0x9e8] ;  /* 0x00027a00ffb81b82 */ /* 0x000ea40000000a00 */
[----:B--2---:R-:W-:-:S05]  /*4ab0*/  @P1 IMAD.HI.U32 R8, R17, R184, RZ ;  /* 0x000000b811081227 */ /* 0x004fca00078e00ff */
[----:B------:R-:W-:-:S07]  /*4ac0*/  @P1 SHF.R.U32.HI R17, RZ, R185, R8 ;  /* 0x000000b9ff111219 */ /* 0x000fce0000011608 */
.L_x_1268:
[----:B------:R-:W-:Y:S05]  /*4ad0*/  BSYNC B0 ;  /* 0x0000000000007941 */ /* 0x000fea0003800000 */
.L_x_1266:
[----:B------:R-:W-:-:S04]  /*4ae0*/  IMAD R17, R17, R22, -R20 ;  /* 0x0000001611117224 */ /* 0x000fc800078e0a14 */
[----:B------:R-:W-:-:S05]  /*4af0*/  IMAD R17, R0, -0x2, R17 ;  /* 0xfffffffe00117824 */ /* 0x000fca00078e0211 */
[----:B------:R-:W-:Y:S02]  /*4b00*/  VIADDMNMX R15, R17, R22, R15, PT ;  /* 0x00000016110f7246 */ /* 0x000fe4000380010f */
[----:B------:R-:W-:-:S07]  /*4b10*/  VIMNMX R18, R18, R17, !PT ;  /* 0x0000001112127248 */ /* 0x000fce0007fe0100 */
.L_x_1265:
[----:B------:R-:W-:Y:S01]  /*4b20*/  FMNMX.FTZ R8, R13, R14, !PT ;  /* 0x0000000e0d087209 */ /* 0x000fe20007810000 */
[----:B------:R-:W-:Y:S01]  /*4b30*/  IMAD.U32 R21, RZ, RZ, UR39 ;  /* 0x00000027ff157e24 */ /* 0x000fe2000f8e00ff */
[C---:B------:R-:W-:Y:S02]  /*4b40*/  ISETP.GT.AND P4, PT, R18.reuse, RZ, P0 ;  /* 0x000000ff1200720c */ /* 0x040fe40000784270 */
[----:B------:R-:W-:Y:S02]  /*4b50*/  FMNMX.FTZ R17, R153, R8, !PT ;  /* 0x0000000899117209 */ /* 0x000fe40007810000 */
[----:B------:R-:W-:Y:S02]  /*4b60*/  ISETP.GT.AND P2, PT, R18, 0x1, P0 ;  /* 0x000000011200780c */ /* 0x000fe40000744270 */
[----:B------:R-:W-:Y:S02]  /*4b70*/  FMNMX.FTZ R8, R156, R17, !PT ;  /* 0x000000119c087209 */ /* 0x000fe40007810000 */
[----:B------:R-:W-:-:S02]  /*4b80*/  ISETP.LT.OR P4, PT, R15, 0x1, P4 ;  /* 0x000000010f00780c */ /* 0x000fc40002781670 */
[----:B------:R-:W-:Y:S02]  /*4b90*/  FMNMX.FTZ R17, R157, R8, !PT ;  /* 0x000000089d117209 */ /* 0x000fe40007810000 */
[----:B------:R-:W-:Y:S02]  /*4ba0*/  ISETP.GT.AND P3, PT, R18, 0x8, P0 ;  /* 0x000000081200780c */ /* 0x000fe40000764270 */
[----:B------:R-:W-:Y:S02]  /*4bb0*/  FMNMX.FTZ R8, R160, R17, !PT ;  /* 0x00000011a0087209 */ /* 0x000fe40007810000 */
[----:B------:R-:W-:Y:S02]  /*4bc0*/  ISETP.LT.OR P2, PT, R15, 0x2, P2 ;  /* 0x000000020f00780c */ /* 0x000fe40001741670 */
[----:B------:R-:W-:Y:S02]  /*4bd0*/  FMNMX.FTZ R17, R161, R8, !PT ;  /* 0x00000008a1117209 */ /* 0x000fe40007810000 */
[----:B------:R-:W-:-:S02]  /*4be0*/  ISETP.GT.AND P1, PT, R18, 0x9, P0 ;  /* 0x000000091200780c */ /* 0x000fc40000724270 */
[----:B------:R-:W-:Y:S02]  /*4bf0*/  FMNMX.FTZ R8, R164, R17, !PT ;  /* 0x00000011a4087209 */ /* 0x000fe40007810000 */
[----:B------:R-:W-:Y:S02]  /*4c00*/  ISETP.LT.OR P3, PT, R15, 0x9, P3 ;  /* 0x000000090f00780c */ /* 0x000fe40001f61670 */
[----:B------:R-:W-:Y:S02]  /*4c10*/  FMNMX.FTZ R17, R165, R8, !PT ;  /* 0x00000008a5117209 */ /* 0x000fe40007810000 */
[----:B------:R-:W-:Y:S02]  /*4c20*/  FSEL R155, R155, -INF , !P2 ;  /* 0xff8000009b9b7808 */ /* 0x000fe40005000000 */
        /* <DEDUP_REMOVED lines=9> */
[----:B------:R-:W-:Y:S02]  /*4cc0*/  FSEL R159, R159, -INF , !P1 ;  /* 0xff8000009f9f7808 */ /* 0x000fe40004800000 */
[----:B------:R-:W-:Y:S02]  /*4cd0*/  FMNMX.FTZ R17, R177, R8, !PT ;  /* 0x00000008b1117209 */ /* 0x000fe40007810000 */
[----:B------:R-:W-:Y:S02]  /*4ce0*/  ISETP.LT.OR P5, PT, R15, 0x11, P5 ;  /* 0x000000110f00780c */ /* 0x000fe40002fa1670 */
[----:B------:R-:W-:Y:S02]  /*4cf0*/  FMNMX.FTZ R8, R180, R17, !PT ;  /* 0x00000011b4087209 */ /* 0x000fe40007810000 */
[----:B------:R-:W-:-:S02]  /*4d00*/  ISETP.GT.AND P3, PT, R18, 0x19, P0 ;  /* 0x000000191200780c */ /* 0x000fc40000764270 */
[----:B------:R-:W-:Y:S02]  /*4d10*/  FMNMX.FTZ R17, R181, R8, !PT ;  /* 0x00000008b5117209 */ /* 0x000fe40007810000 */
[----:B------:R-:W-:Y:S02]  /*4d20*/  ISETP.GT.AND P2, PT, R18, 0x18, P0 ;  /* 0x000000181200780c */ /* 0x000fe40000744270 */
[C---:B------:R-:W-:Y:S01]  /*4d30*/  ISETP.LT.OR P6, PT, R15.reuse, 0x12, P6 ;  /* 0x000000120f00780c */ /* 0x040fe200037c1670 */
[----:B------:R-:W2:Y:S01]  /*4d40*/  SHFL.BFLY PT, R8, R17, 0x2, 0x1f ;  /* 0x0c401f0011087f89 */ /* 0x000ea200000e0000 */
[----:B------:R-:W-:Y:S02]  /*4d50*/  FSEL R162, R162, -INF , !P5 ;  /* 0xff800000a2a27808 */ /* 0x000fe40006800000 */
[----:B------:R-:W-:Y:S02]  /*4d60*/  ISETP.LT.OR P3, PT, R15, 0x1a, P3 ;  /* 0x0000001a0f00780c */ /* 0x000fe40001f61670 */
[----:B------:R-:W-:-:S02]  /*4d70*/  FSEL R163, R163, -INF , !P6 ;  /* 0xff800000a3a37808 */ /* 0x000fc40007000000 */
[----:B------:R-:W-:Y:S02]  /*4d80*/  ISETP.LT.OR P2, PT, R15, 0x19, P2 ;  /* 0x000000190f00780c */ /* 0x000fe40001741670 */
[----:B------:R-:W-:Y:S02]  /*4d90*/  FSEL R167, R167, -INF , !P3 ;  /* 0xff800000a7a77808 */ /* 0x000fe40005800000 */
[----:B------:R-:W-:Y:S02]  /*4da0*/  FSEL R166, R166, -INF , !P2 ;  /* 0xff800000a6a67808 */ /* 0x000fe40005000000 */
[C---:B------:R-:W-:Y:S02]  /*4db0*/  ISETP.GT.AND P1, PT, R18.reuse, 0x21, P0 ;  /* 0x000000211200780c */ /* 0x040fe40000724270 */
[----:B------:R-:W-:Y:S02]  /*4dc0*/  ISETP.GT.AND P5, PT, R18, 0x28, P0 ;  /* 0x000000281200780c */ /* 0x000fe400007a4270 */
[----:B------:R-:W-:-:S02]  /*4dd0*/  ISETP.LT.OR P1, PT, R15, 0x22, P1 ;  /* 0x000000220f00780c */ /* 0x000fc40000f21670 */
[C---:B------:R-:W-:Y:S02]  /*4de0*/  ISETP.GT.AND P6, PT, R18.reuse, 0x29, P0 ;  /* 0x000000291200780c */ /* 0x040fe400007c4270 */
[----:B------:R-:W-:Y:S02]  /*4df0*/  FSEL R171, R171, -INF , !P1 ;  /* 0xff800000abab7808 */ /* 0x000fe40004800000 */
[----:B------:R-:W-:Y:S02]  /*4e00*/  ISETP.GT.AND P2, PT, R18, 0x30, P0 ;  /* 0x000000301200780c */ /* 0x000fe40000744270 */
[----:B--2---:R-:W-:Y:S02]  /*4e10*/  FMNMX.FTZ R19, R17, R8, !PT ;  /* 0x0000000811137209 */ /* 0x004fe40007810000 */
[----:B------:R-:W-:Y:S02]  /*4e20*/  FSEL R17, R154, -INF , !P4 ;  /* 0xff8000009a117808 */ /* 0x000fe40006000000 */
[----:B------:R-:W-:Y:S01]  /*4e30*/  ISETP.GT.AND P4, PT, R18, 0x20, P0 ;  /* 0x000000201200780c */ /* 0x000fe20000784270 */
[----:B------:R-:W2:Y:S01]  /*4e40*/  SHFL.BFLY PT, R8, R19, 0x1, 0x1f ;  /* 0x0c201f0013087f89 */ /* 0x000ea200000e0000 */
[----:B------:R-:W-:-:S02]  /*4e50*/  FMNMX.FTZ R20, R17, R12, !PT ;  /* 0x0000000c11147209 */ /* 0x000fc40007810000 */
[C---:B------:R-:W-:Y:S02]  /*4e60*/  ISETP.LT.OR P4, PT, R15.reuse, 0x21, P4 ;  /* 0x000000210f00780c */ /* 0x040fe40002781670 */
[----:B------:R-:W-:Y:S02]  /*4e70*/  ISETP.GT.AND P1, PT, R18, 0x38, P0 ;  /* 0x000000381200780c */ /* 0x000fe40000724270 */
[----:B------:R-:W-:Y:S02]  /*4e80*/  FSEL R170, R170, -INF , !P4 ;  /* 0xff800000aaaa7808 */ /* 0x000fe40006000000 */
[C---:B------:R-:W-:Y:S02]  /*4e90*/  ISETP.GT.AND P4, PT, R18.reuse, 0x31, P0 ;  /* 0x000000311200780c */ /* 0x040fe40000784270 */
[----:B------:R-:W-:Y:S02]  /*4ea0*/  ISETP.GT.AND P0, PT, R18, 0x39, P0 ;  /* 0x000000391200780c */ /* 0x000fe40000704270 */
[----:B------:R-:W-:-:S02]  /*4eb0*/  ISETP.LT.OR P5, PT, R15, 0x29, P5 ;  /* 0x000000290f00780c */ /* 0x000fc40002fa1670 */
[C---:B------:R-:W-:Y:S02]  /*4ec0*/  ISETP.LT.OR P6, PT, R15.reuse, 0x2a, P6 ;  /* 0x0000002a0f00780c */ /* 0x040fe400037c1670 */
[----:B------:R-:W-:Y:S02]  /*4ed0*/  FSEL R174, R174, -INF , !P5 ;  /* 0xff800000aeae7808 */ /* 0x000fe40006800000 */
[----:B------:R-:W-:Y:S02]  /*4ee0*/  ISETP.LT.OR P2, PT, R15, 0x31, P2 ;  /* 0x000000310f00780c */ /* 0x000fe40001741670 */
[----:B------:R-:W-:Y:S02]  /*4ef0*/  FSEL R175, R175, -INF , !P6 ;  /* 0xff800000afaf7808 */ /* 0x000fe40007000000 */
[----:B------:R-:W-:Y:S02]  /*4f00*/  ISETP.LT.OR P4, PT, R15, 0x32, P4 ;  /* 0x000000320f00780c */ /* 0x000fe40002781670 */
[----:B--2---:R-:W-:-:S02]  /*4f10*/  FMNMX.FTZ R8, R19, R8, !PT ;  /* 0x0000000813087209 */ /* 0x004fc40007810000 */
[----:B------:R-:W-:Y:S02]  /*4f20*/  FMNMX.FTZ R19, R155, R20, !PT ;  /* 0x000000149b137209 */ /* 0x000fe40007810000 */
[C---:B------:R-:W-:Y:S01]  /*4f30*/  FSETP.NEU.FTZ.AND P3, PT, R8.reuse, -INF , PT ;  /* 0xff8000000800780b */ /* 0x040fe20003f7d000 */
[----:B------:R-:W-:-:S01]  /*4f40*/  FFMA.FTZ R21, R8, R21, -8 ;  /* 0xc100000008157423 */ /* 0x000fc20000010015 */
[----:B------:R-:W-:Y:S02]  /*4f50*/  FMNMX.FTZ R20, R158, R19, !PT ;  /* 0x000000139e147209 */ /* 0x000fe40007810000 */
[----:B------:R-:W-:Y:S02]  /*4f60*/  FSEL R178, R178, -INF , !P2 ;  /* 0xff800000b2b27808 */ /* 0x000fe40005000000 */
[----:B------:R-:W-:Y:S02]  /*4f70*/  FMNMX.FTZ R19, R159, R20, !PT ;  /* 0x000000149f137209 */ /* 0x000fe40007810000 */
[----:B------:R-:W-:-:S02]  /*4f80*/  FSEL R184, R21, RZ, P3 ;  /* 0x000000ff15b87208 */ /* 0x000fc40001800000 */
[----:B------:R-:W-:Y:S02]  /*4f90*/  FMNMX.FTZ R20, R162, R19, !PT ;  /* 0x00000013a2147209 */ /* 0x000fe40007810000 */
[----:B------:R-:W-:Y:S01]  /*4fa0*/  ISETP.LT.OR P1, PT, R15, 0x39, P1 ;  /* 0x000000390f00780c */ /* 0x000fe20000f21670 */
[--C-:B------:R-:W-:Y:S01]  /*4fb0*/  FFMA.FTZ R156, R156, UR39, -R184.reuse ;  /* 0x000000279c9c7c23 */ /* 0x100fe200080108b8 */
[----:B------:R-:W-:Y:S01]  /*4fc0*/  FMNMX.FTZ R19, R163, R20, !PT ;  /* 0x00000014a3137209 */ /* 0x000fe20007810000 */
[--C-:B------:R-:W-:Y:S01]  /*4fd0*/  FFMA.FTZ R23, R165, UR39, -R184.reuse ;  /* 0x00000027a5177c23 */ /* 0x100fe200080108b8 */
[----:B------:R-:W-:Y:S01]  /*4fe0*/  FSEL R179, R179, -INF , !P4 ;  /* 0xff800000b3b37808 */ /* 0x000fe20006000000 */
[--C-:B------:R-:W-:Y:S01]  /*4ff0*/  FFMA.FTZ R152, R153, UR39, -R184.reuse ;  /* 0x0000002799987c23 */ /* 0x100fe200080108b8 */
[----:B------:R-:W-:Y:S01]  /*5000*/  FMNMX.FTZ R20, R166, R19, !PT ;  /* 0x00000013a6147209 */ /* 0x000fe20007810000 */
[--C-:B------:R-:W-:Y:S01]  /*5010*/  FFMA.FTZ R19, R13, UR39, -R184.reuse ;  /* 0x000000270d137c23 */ /* 0x100fe200080108b8 */
[----:B------:R-:W-:Y:S01]  /*5020*/  ISETP.LT.OR P0, PT, R15, 0x3a, P0 ;  /* 0x0000003a0f00780c */ /* 0x000fe20000701670 */
[--C-:B------:R-:W-:Y:S01]  /*5030*/  FFMA.FTZ R153, R169, UR39, -R184.reuse ;  /* 0x00000027a9997c23 */ /* 0x100fe200080108b8 */
[----:B------:R-:W-:Y:S01]  /*5040*/  FMNMX.FTZ R13, R167, R20, !PT ;  /* 0x00000014a70d7209 */ /* 0x000fe20007810000 */
[----:B------:R-:W-:Y:S01]  /*5050*/  MUFU.EX2 R152, R152 ;  /* 0x0000009800987308 */ /* 0x000fe20000000800 */
[----:B------:R-:W-:Y:S01]  /*5060*/  FSEL R182, R182, -INF , !P1 ;  /* 0xff800000b6b67808 */ /* 0x000fe20004800000 */
[--C-:B------:R-:W-:Y:S01]  /*5070*/  FFMA.FTZ R15, R157, UR39, -R184.reuse ;  /* 0x000000279d0f7c23 */ /* 0x100fe200080108b8 */
[----:B------:R-:W-:Y:S01]  /*5080*/  FMNMX.FTZ R18, R170, R13, !PT ;  /* 0x0000000daa127209 */ /* 0x000fe20007810000 */
[--C-:B------:R-:W-:Y:S01]  /*5090*/  FFMA.FTZ R154, R160, UR39, -R184.reuse ;  /* 0x00000027a09a7c23 */ /* 0x100fe200080108b8 */
[----:B------:R-:W-:Y:S01]  /*50a0*/  FSEL R183, R183, -INF , !P0 ;  /* 0xff800000b7b77808 */ /* 0x000fe20004000000 */
[--C-:B------:R-:W-:Y:S01]  /*50b0*/  FFMA.FTZ R21, R161, UR39, -R184.reuse ;  /* 0x00000027a1157c23 */ /* 0x100fe200080108b8 */
[----:B------:R-:W-:Y:S01]  /*50c0*/  FMNMX.FTZ R13, R171, R18, !PT ;  /* 0x00000012ab0d7209 */ /* 0x000fe20007810000 */
[----:B------:R-:W-:Y:S01]  /*50d0*/  MUFU.EX2 R19, R19 ;  /* 0x0000001300137308 */ /* 0x000fe20000000800 */
[----:B------:R-:W-:Y:S01]  /*50e0*/  FSEL R169, R8, RZ, P3 ;  /* 0x000000ff08a97208 */ /* 0x000fe20001800000 */
[--C-:B------:R-:W-:Y:S01]  /*50f0*/  FFMA.FTZ R161, R173, UR39, -R184.reuse ;  /* 0x00000027ada17c23 */ /* 0x100fe200080108b8 */
[----:B------:R-:W-:Y:S01]  /*5100*/  FMNMX.FTZ R18, R174, R13, !PT ;  /* 0x0000000dae127209 */ /* 0x000fe20007810000 */
[--C-:B------:R-:W-:Y:S01]  /*5110*/  FFMA.FTZ R157, R176, UR39, -R184.reuse ;  /* 0x00000027b09d7c23 */ /* 0x100fe200080108b8 */
[----:B------:R-:W-:-:S01]  /*5120*/  FFMA.FTZ R160, R177, UR39, -R184 ;  /* 0x00000027b1a07c23 */ /* 0x000fc200080108b8 */
[----:B------:R-:W-:Y:S01]  /*5130*/  FADD.FTZ R169, -R169, R14 ;  /* 0x0000000ea9a97221 */ /* 0x000fe20000010100 */
[----:B------:R-:W-:Y:S01]  /*5140*/  FMNMX.FTZ R13, R175, R18, !PT ;  /* 0x00000012af0d7209 */ /* 0x000fe20007810000 */
[----:B------:R-:W-:Y:S01]  /*5150*/  MUFU.EX2 R15, R15 ;  /* 0x0000000f000f7308 */ /* 0x000fe20000000800 */
[----:B------:R-:W-:-:S01]  /*5160*/  FFMA.FTZ R181, R181, UR39, -R184 ;  /* 0x00000027b5b57c23 */ /* 0x000fc200080108b8 */
[----:B------:R-:W-:Y:S01]  /*5170*/  FMUL.FTZ R14, R169, UR39 ;  /* 0x00000027a90e7c20 */ /* 0x000fe20008410000 */
[----:B------:R-:W-:-:S04]  /*5180*/  FMNMX.FTZ R20, R178, R13, !PT ;  /* 0x0000000db2147209 */ /* 0x000fc80007810000 */
[----:B------:R-:W-:Y:S01]  /*5190*/  FMNMX.FTZ R13, R179, R20, !PT ;  /* 0x00000014b30d7209 */ /* 0x000fe20007810000 */
[----:B------:R2:W-:Y:S03]  /*51a0*/  MUFU.EX2 R18, R156 ;  /* 0x0000009c00127308 */ /* 0x0005e60000000800 */
[----:B------:R-:W-:-:S04]  /*51b0*/  FMNMX.FTZ R20, R182, R13, !PT ;  /* 0x0000000db6147209 */ /* 0x000fc80007810000 */
[----:B------:R-:W-:Y:S01]  /*51c0*/  FMNMX.FTZ R13, R183, R20, !PT ;  /* 0x00000014b70d7209 */ /* 0x000fe20007810000 */
[----:B------:R-:W3:Y:S01]  /*51d0*/  MUFU.EX2 R14, R14 ;  /* 0x0000000e000e7308 */ /* 0x000ee20000000800 */
[----:B--2---:R-:W-:-:S01]  /*51e0*/  FFMA.FTZ R156, R168, UR39, -R184 ;  /* 0x00000027a89c7c23 */ /* 0x004fc200080108b8 */
[--C-:B------:R-:W-:Y:S01]  /*51f0*/  FFMA.FTZ R20, R164, UR39, -R184.reuse ;  /* 0x00000027a4147c23 */ /* 0x100fe200080108b8 */
[----:B------:R-:W-:-:S01]  /*5200*/  FFMA.FTZ R164, R180, UR39, -R184 ;  /* 0x00000027b4a47c23 */ /* 0x000fc200080108b8 */
[----:B------:R-:W2:Y:S04]  /*5210*/  SHFL.BFLY PT, R22, R13, 0x2, 0x1f ;  /* 0x0c401f000d167f89 */ /* 0x000ea800000e0000 */
[----:B------:R-:W-:Y:S08]  /*5220*/  MUFU.EX2 R154, R154 ;  /* 0x0000009a009a7308 */ /* 0x000ff00000000800 */
[----:B------:R-:W-:Y:S01]  /*5230*/  MUFU.EX2 R21, R21 ;  /* 0x0000001500157308 */ /* 0x000fe20000000800 */
[-C--:B---3--:R-:W-:Y:S01]  /*5240*/  FMUL.FTZ R24, R24, R14.reuse ;  /* 0x0000000e18187220 */ /* 0x088fe20000410000 */
        /* <DEDUP_REMOVED lines=9> */
[----:B------:R-:W-:Y:S01]  /*52e0*/  FMUL.FTZ R41, R41, R14 ;  /* 0x0000000e29297220 */ /* 0x000fe20000410000 */
[----:B--2---:R-:W-:Y:S01]  /*52f0*/  FMNMX.FTZ R165, R13, R22, !PT ;  /* 0x000000160da57209 */ /* 0x004fe20007810000 */
[----:B------:R-:W-:-:S01]  /*5300*/  FFMA.FTZ R22, R172, UR39, -R184 ;  /* 0x00000027ac167c23 */ /* 0x000fc200080108b8 */
[----:B------:R-:W-:-:S02]  /*5310*/  IMAD.U32 R172, RZ, RZ, UR39 ;  /* 0x00000027ffac7e24 */ /* 0x000fc4000f8e00ff */
[-C--:B------:R-:W-:Y:S01]  /*5320*/  FMUL.FTZ R44, R44, R14.reuse ;  /* 0x0000000e2c2c7220 */ /* 0x080fe20000410000 */
[----:B------:R-:W-:Y:S01]  /*5330*/  MUFU.EX2 R23, R23 ;  /* 0x0000001700177308 */ /* 0x000fe20000000800 */
[----:B------:R-:W2:Y:S01]  /*5340*/  SHFL.BFLY PT, R168, R165, 0x1, 0x1f ;  /* 0x0c201f00a5a87f89 */ /* 0x000ea200000e0000 */
        /* <DEDUP_REMOVED lines=21> */
[----:B------:R-:W-:Y:S01]  /*54a0*/  FMUL.FTZ R84, R84, R14 ;  /* 0x0000000e54547220 */ /* 0x000fe20000410000 */
[----:B------:R-:W-:Y:S01]  /*54b0*/  MUFU.EX2 R22, R22 ;  /* 0x0000001600167308 */ /* 0x000fe20000000800 */
[----:B--2---:R-:W-:Y:S01]  /*54c0*/  FMNMX.FTZ R13, R165, R168, !PT ;  /* 0x000000a8a50d7209 */ /* 0x004fe20007810000 */
[-C--:B------:R-:W-:Y:S01]  /*54d0*/  FMUL.FTZ R85, R85, R14.reuse ;  /* 0x0000000e55557220 */ /* 0x080fe20000410000 */
[-C--:B------:R-:W-:Y:S01]  /*54e0*/  FMUL.FTZ R88, R88, R14.reuse ;  /* 0x0000000e58587220 */ /* 0x080fe20000410000 */
[----:B------:R-:W-:Y:S01]  /*54f0*/  FMUL.FTZ R89, R89, R14 ;  /* 0x0000000e59597220 */ /* 0x000fe20000410000 */
[C---:B------:R-:W-:Y:S01]  /*5500*/  FSETP.NEU.FTZ.AND P0, PT, R13.reuse, -INF , PT ;  /* 0xff8000000d00780b */ /* 0x040fe20003f1d000 */
[----:B------:R-:W-:Y:S01]  /*5510*/  FFMA.FTZ R172, R13, R172, -8 ;  /* 0xc10000000dac7423 */ /* 0x000fe200000100ac */
[-C--:B------:R-:W-:Y:S01]  /*5520*/  FMUL.FTZ R92, R92, R14.reuse ;  /* 0x0000000e5c5c7220 */ /* 0x080fe20000410000 */
[----:B------:R-:W-:Y:S01]  /*5530*/  MUFU.EX2 R161, R161 ;  /* 0x000000a100a17308 */ /* 0x000fe20000000800 */
[-C--:B------:R-:W-:Y:S01]  /*5540*/  FMUL.FTZ R93, R93, R14.reuse ;  /* 0x0000000e5d5d7220 */ /* 0x080fe20000410000 */
[-C--:B------:R-:W-:Y:S01]  /*5550*/  FMUL.FTZ R96, R96, R14.reuse ;  /* 0x0000000e60607220 */ /* 0x080fe20000410000 */
[----:B------:R-:W-:Y:S01]  /*5560*/  FSEL R172, R172, RZ, P0 ;  /* 0x000000ffacac7208 */ /* 0x000fe20000000000 */
[-C--:B------:R-:W-:Y:S01]  /*5570*/  FMUL.FTZ R97, R97, R14.reuse ;  /* 0x0000000e61617220 */ /* 0x080fe20000410000 */
[-C--:B------:R-:W-:Y:S01]  /*5580*/  FMUL.FTZ R100, R100, R14.reuse ;  /* 0x0000000e64647220 */ /* 0x080fe20000410000 */
[-C--:B------:R-:W-:Y:S01]  /*5590*/  FMUL.FTZ R101, R101, R14.reuse ;  /* 0x0000000e65657220 */ /* 0x080fe20000410000 */
[----:B------:R-:W-:Y:S01]  /*55a0*/  FMUL.FTZ R104, R104, R14 ;  /* 0x0000000e68687220 */ /* 0x000fe20000410000 */
[--C-:B------:R-:W-:Y:S01]  /*55b0*/  FFMA.FTZ R168, R17, UR39, -R172.reuse ;  /* 0x0000002711a87c23 */ /* 0x100fe200080108ac */
[----:B------:R-:W-:-:S01]  /*55c0*/  FFMA.FTZ R17, R155, UR39, -R172 ;  /* 0x000000279b117c23 */ /* 0x000fc200080108ac */
[--C-:B------:R-:W-:Y:S01]  /*55d0*/  FFMA.FTZ R155, R162, UR39, -R172.reuse ;  /* 0x00000027a29b7c23 */ /* 0x100fe200080108ac */
[----:B------:R-:W-:-:S01]  /*55e0*/  FFMA.FTZ R162, R163, UR39, -R172 ;  /* 0x00000027a3a27c23 */ /* 0x000fc200080108ac */
[----:B------:R-:W-:Y:S01]  /*55f0*/  FSEL R163, R13, RZ, P0 ;  /* 0x000000ff0da37208 */ /* 0x000fe20000000000 */
[----:B------:R-:W-:-:S01]  /*5600*/  FFMA.FTZ R158, R158, UR39, -R172 ;  /* 0x000000279e9e7c23 */ /* 0x000fc200080108ac */
[----:B------:R-:W-:Y:S01]  /*5610*/  MUFU.EX2 R168, R168 ;  /* 0x000000a800a87308 */ /* 0x000fe20000000800 */
[----:B------:R-:W-:-:S01]  /*5620*/  FFMA.FTZ R159, R159, UR39, -R172 ;  /* 0x000000279f9f7c23 */ /* 0x000fc200080108ac */
[----:B------:R-:W-:Y:S01]  /*5630*/  FFMA.FTZ R169, R167, UR39, -R172 ;  /* 0x00000027a7a97c23 */ /* 0x000fe200080108ac */
[----:B------:R-:W-:-:S01]  /*5640*/  FADD.FTZ R163, -R163, R12 ;  /* 0x0000000ca3a37221 */ /* 0x000fc20000010100 */
[----:B------:R-:W-:Y:S01]  /*5650*/  FFMA.FTZ R167, R171, UR39, -R172 ;  /* 0x00000027aba77c23 */ /* 0x000fe200080108ac */
[----:B------:R-:W-:-:S01]  /*5660*/  FFMA.FTZ R171, R14, R4, R19 ;  /* 0x000000040eab7223 */ /* 0x000fc20000010013 */
[----:B------:R-:W-:Y:S01]  /*5670*/  FFMA.FTZ R166, R166, UR39, -R172 ;  /* 0x00000027a6a67c23 */ /* 0x000fe200080108ac */
[----:B------:R-:W-:Y:S01]  /*5680*/  FMUL.FTZ R163, R163, UR39 ;  /* 0x00000027a3a37c20 */ /* 0x000fe20008410000 */
[----:B------:R-:W-:Y:S01]  /*5690*/  MUFU.EX2 R17, R17 ;  /* 0x0000001100117308 */ /* 0x000fe20000000800 */
[----:B------:R-:W-:-:S01]  /*56a0*/  FADD.FTZ R171, R152, R171 ;  /* 0x000000ab98ab7221 */ /* 0x000fc20000010000 */
[--C-:B------:R-:W-:Y:S01]  /*56b0*/  FFMA.FTZ R12, R170, UR39, -R172.reuse ;  /* 0x00000027aa0c7c23 */ /* 0x100fe200080108ac */
[----:B------:R-:W-:-:S01]  /*56c0*/  FFMA.FTZ R174, R174, UR39, -R172 ;  /* 0x00000027aeae7c23 */ /* 0x000fc200080108ac */
[--C-:B------:R-:W-:Y:S01]  /*56d0*/  FFMA.FTZ R175, R175, UR39, -R172.reuse ;  /* 0x00000027afaf7c23 */ /* 0x100fe200080108ac */
[----:B------:R-:W-:-:S01]  /*56e0*/  FFMA.FTZ R178, R178, UR39, -R172 ;  /* 0x00000027b2b27c23 */ /* 0x000fc200080108ac */
[--C-:B------:R-:W-:Y:S01]  /*56f0*/  FFMA.FTZ R179, R179, UR39, -R172.reuse ;  /* 0x00000027b3b37c23 */ /* 0x100fe200080108ac */
[----:B------:R-:W-:-:S01]  /*5700*/  FFMA.FTZ R182, R182, UR39, -R172 ;  /* 0x00000027b6b67c23 */ /* 0x000fc200080108ac */
[----:B------:R-:W2:Y:S01]  /*5710*/  MUFU.EX2 R163, R163 ;  /* 0x000000a300a37308 */ /* 0x000ea20000000800 */
[----:B------:R-:W-:-:S01]  /*5720*/  FFMA.FTZ R172, R183, UR39, -R172 ;  /* 0x00000027b7ac7c23 */ /* 0x000fc200080108ac */
[----:B------:R-:W-:Y:S01]  /*5730*/  PLOP3.LUT P0, PT, PT, PT, UP0, 0x40, 0x0 ;  /* 0x000000000000781c */ /* 0x000fe20003f0e808 */
[-C--:B------:R-:W-:Y:S01]  /*5740*/  FMUL.FTZ R105, R105, R14.reuse ;  /* 0x0000000e69697220 */ /* 0x080fe20000410000 */
[-C--:B------:R-:W-:Y:S01]  /*5750*/  FMUL.FTZ R108, R108, R14.reuse ;  /* 0x0000000e6c6c7220 */ /* 0x080fe20000410000 */
        /* <DEDUP_REMOVED lines=12> */
[----:B--2---:R-:W-:-:S01]  /*5820*/  FFMA.FTZ R4, R163, R5, R168 ;  /* 0x00000005a3047223 */ /* 0x004fc200000100a8 */
[-C--:B------:R-:W-:Y:S01]  /*5830*/  FMUL.FTZ R129, R129, R14.reuse ;  /* 0x0000000e81817220 */ /* 0x080fe20000410000 */
[-C--:B------:R-:W-:Y:S01]  /*5840*/  FMUL.FTZ R132, R132, R14.reuse ;  /* 0x0000000e84847220 */ /* 0x080fe20000410000 */
[----:B------:R-:W-:Y:S01]  /*5850*/  FMUL.FTZ R133, R133, R14 ;  /* 0x0000000e85857220 */ /* 0x000fe20000410000 */
[----:B------:R-:W-:-:S01]  /*5860*/  FADD.FTZ R5, R17, R4 ;  /* 0x0000000411057221 */ /* 0x000fc20000010000 */
[----:B------:R-:W-:Y:S01]  /*5870*/  FADD.FTZ R4, R18, R171 ;  /* 0x000000ab12047221 */ /* 0x000fe20000010000 */
[----:B------:R-:W-:Y:S01]  /*5880*/  FMUL.FTZ R136, R136, R14 ;  /* 0x0000000e88887220 */ /* 0x000fe20000410000 */
[----:B------:R-:W2:Y:S01]  /*5890*/  MUFU.EX2 R155, R155 ;  /* 0x0000009b009b7308 */ /* 0x000ea20000000800 */
[----:B---3--:R-:W-:-:S01]  /*58a0*/  FADD.FTZ R170, R158, R5 ;  /* 0x000000059eaa7221 */ /* 0x008fc20000010000 */
[----:B------:R-:W-:Y:S01]  /*58b0*/  FADD.FTZ R5, R15, R4 ;  /* 0x000000040f057221 */ /* 0x000fe20000010000 */
[-C--:B------:R-:W-:Y:S01]  /*58c0*/  FMUL.FTZ R137, R137, R14.reuse ;  /* 0x0000000e89897220 */ /* 0x080fe20000410000 */
[-C--:B------:R-:W-:Y:S01]  /*58d0*/  FMUL.FTZ R140, R140, R14.reuse ;  /* 0x0000000e8c8c7220 */ /* 0x080fe20000410000 */
[-C--:B------:R-:W-:Y:S01]  /*58e0*/  FMUL.FTZ R141, R141, R14.reuse ;  /* 0x0000000e8d8d7220 */ /* 0x080fe20000410000 */
[----:B------:R-:W-:Y:S01]  /*58f0*/  FADD.FTZ R4, R154, R5 ;  /* 0x000000059a047221 */ /* 0x000fe20000010000 */
[----:B------:R-:W-:Y:S01]  /*5900*/  FMUL.FTZ R144, R144, R14 ;  /* 0x0000000e90907220 */ /* 0x000fe20000410000 */
[----:B------:R-:W3:Y:S01]  /*5910*/  MUFU.EX2 R162, R162 ;  /* 0x000000a200a27308 */ /* 0x000ee20000000800 */
[----:B----4-:R-:W-:-:S01]  /*5920*/  FADD.FTZ R170, R159, R170 ;  /* 0x000000aa9faa7221 */ /* 0x010fc20000010000 */
[----:B------:R-:W-:Y:S01]  /*5930*/  FADD.FTZ R171, R21, R4 ;  /* 0x0000000415ab7221 */ /* 0x000fe20000010000 */
[----:B------:R-:W-:Y:S01]  /*5940*/  F2FP.SATFINITE.E4M3.F32.PACK_AB_MERGE_C R159, R159, R158, RZ ;  /* 0x0000009e9f9f723e */ /* 0x000fe200048070ff */
[-C--:B------:R-:W-:Y:S01]  /*5950*/  FMUL.FTZ R145, R145, R14.reuse ;  /* 0x0000000e91917220 */ /* 0x080fe20000410000 */
[----:B------:R-:W-:Y:S01]  /*5960*/  FMUL.FTZ R148, R148, R14 ;  /* 0x0000000e94947220 */ /* 0x000fe20000410000 */
[----:B------:R-:W-:Y:S01]  /*5970*/  FADD.FTZ R4, R20, R171 ;  /* 0x000000ab14047221 */ /* 0x000fe20000010000 */
[----:B------:R-:W-:Y:S01]  /*5980*/  F2FP.SATFINITE.E4M3.F32.PACK_AB_MERGE_C R20, R23, R20, RZ ;  /* 0x000000141714723e */ /* 0x000fe200048070ff */
[----:B------:R-:W4:Y:S01]  /*5990*/  MUFU.EX2 R166, R166 ;  /* 0x000000a600a67308 */ /* 0x000f220000000800 */
[----:B--2---:R-:W-:-:S01]  /*59a0*/  FADD.FTZ R5, R155, R170 ;  /* 0x000000aa9b057221 */ /* 0x004fc20000010000 */
[----:B------:R-:W-:Y:S01]  /*59b0*/  FMUL.FTZ R149, R149, R14 ;  /* 0x0000000e95957220 */ /* 0x000fe20000410000 */
[----:B------:R-:W-:Y:S01]  /*59c0*/  F2FP.SATFINITE.E4M3.F32.PACK_AB_MERGE_C R154, R21, R154, R20 ;  /* 0x0000009a159a723e */ /* 0x000fe20004807014 */
        /* <DEDUP_REMOVED lines=14> */
[----:B------:R-:W-:Y:S01]  /*5ab0*/  FADD.FTZ R5, R23, R4 ;  /* 0x0000000417057221 */ /* 0x000fe20000010000 */
[-C--:B------:R-:W-:Y:S01]  /*5ac0*/  FMUL.FTZ R46, R46, R163.reuse ;  /* 0x000000a32e2e7220 */ /* 0x080fe20000410000 */
[-C--:B------:R-:W-:Y:S01]  /*5ad0*/  FMUL.FTZ R47, R47, R163.reuse ;  /* 0x000000a32f2f7220 */ /* 0x080fe20000410000 */
[-C--:B------:R-:W-:Y:S01]  /*5ae0*/  FMUL.FTZ R50, R50, R163.reuse ;  /* 0x000000a332327220 */ /* 0x080fe20000410000 */
[----:B------:R-:W-:Y:S01]  /*5af0*/  FADD.FTZ R4, R156, R5 ;  /* 0x000000059c047221 */ /* 0x000fe20000010000 */
[----:B------:R-:W-:Y:S01]  /*5b00*/  FMUL.FTZ R51, R51, R163 ;  /* 0x000000a333337220 */ /* 0x000fe20000410000 */
[----:B------:R-:W4:Y:S01]  /*5b10*/  MUFU.EX2 R167, R167 ;  /* 0x000000a700a77308 */ /* 0x000f220000000800 */
[----:B--2---:R-:W-:-:S01]  /*5b20*/  FADD.FTZ R171, R169, R170 ;  /* 0x000000aaa9ab7221 */ /* 0x004fc20000010000 */
[----:B------:R-:W-:Y:S01]  /*5b30*/  FADD.FTZ R5, R153, R4 ;  /* 0x0000000499057221 */ /* 0x000fe20000010000 */
[----:B------:R-:W-:Y:S01]  /*5b40*/  F2FP.SATFINITE.E4M3.F32.PACK_AB_MERGE_C R166, R169, R166, RZ ;  /* 0x000000a6a9a6723e */ /* 0x000fe200048070ff */
[-C--:B------:R-:W-:Y:S01]  /*5b50*/  FMUL.FTZ R54, R54, R163.reuse ;  /* 0x000000a336367220 */ /* 0x080fe20000410000 */
[----:B------:R-:W-:Y:S01]  /*5b60*/  FMUL.FTZ R55, R55, R163 ;  /* 0x000000a337377220 */ /* 0x000fe20000410000 */
[----:B------:R-:W-:Y:S01]  /*5b70*/  FADD.FTZ R4, R22, R5 ;  /* 0x0000000516047221 */ /* 0x000fe20000010000 */
[----:B------:R-:W-:Y:S01]  /*5b80*/  F2FP.SATFINITE.E4M3.F32.PACK_AB_MERGE_C R22, R161, R22, RZ ;  /* 0x00000016a116723e */ /* 0x000fe200048070ff */
[----:B------:R-:W2:Y:S01]  /*5b90*/  MUFU.EX2 R174, R174 ;  /* 0x000000ae00ae7308 */ /* 0x000ea20000000800 */
[----:B---3--:R-:W-:-:S01]  /*5ba0*/  FADD.FTZ R170, R12, R171 ;  /* 0x000000ab0caa7221 */ /* 0x008fc20000010000 */
[----:B------:R-:W-:Y:S01]  /*5bb0*/  FADD.FTZ R4, R161, R4 ;  /* 0x00000004a1047221 */ /* 0x000fe20000010000 */
[----:B------:R-:W-:Y:S01]  /*5bc0*/  F2FP.SATFINITE.E4M3.F32.PACK_AB_MERGE_C R156, R153, R156, R22 ;  /* 0x0000009c999c723e */ /* 0x000fe20004807016 */
[-C--:B------:R-:W-:Y:S01]  /*5bd0*/  FMUL.FTZ R58, R58, R163.reuse ;  /* 0x000000a33a3a7220 */ /* 0x080fe20000410000 */
[----:B------:R-:W-:Y:S01]  /*5be0*/  F2FP.SATFINITE.E4M3.F32.PACK_AB_MERGE_C R153, R17, R168, R159 ;  /* 0x000000a81199723e */ /* 0x000fe2000480709f */
[----:B------:R-:W-:Y:S01]  /*5bf0*/  FMUL.FTZ R59, R59, R163 ;  /* 0x000000a33b3b7220 */ /* 0x000fe20000410000 */
[----:B------:R-:W-:Y:S01]  /*5c00*/  F2FP.SATFINITE.E4M3.F32.PACK_AB_MERGE_C R155, R162, R155, R166 ;  /* 0x0000009ba29b723e */ /* 0x000fe200048070a6 */
        /* <DEDUP_REMOVED lines=20> */
[----:B------:R-:W-:Y:S01]  /*5d50*/  F2FP.SATFINITE.E4M3.F32.PACK_AB_MERGE_C R174, R175, R174, RZ ;  /* 0x000000aeafae723e */ /* 0x000fe200048070ff */
[----:B------:R-:W-:Y:S01]  /*5d60*/  FMUL.FTZ R87, R87, R163 ;  /* 0x000000a357577220 */ /* 0x000fe20000410000 */
[----:B------:R-:W-:Y:S01]  /*5d70*/  F2FP.SATFINITE.E4M3.F32.PACK_AB_MERGE_C R152, R152, R19, R170 ;  /* 0x000000139898723e */ /* 0x000fe200048070aa */
        /* <DEDUP_REMOVED lines=40> */
[-C--:B------:R-:W-:Y:S01]  /*6000*/  FMUL.FTZ R150, R150, R163.reuse ;  /* 0x000000a396967220 */ /* 0x080fe20000410000 */
[----:B------:R-:W2:Y:S01]  /*6010*/  MUFU.EX2 R5, R172 ;  /* 0x000000ac00057308 */ /* 0x000ea20000000800 */
[C---:B---3--:R-:W-:Y:S01]  /*6020*/  F2FP.SATFINITE.E4M3.F32.PACK_AB_MERGE_C R158, R165.reuse, R164, RZ ;  /* 0x000000a4a59e723e */ /* 0x048fe200048070ff */
[----:B------:R-:W-:Y:S01]  /*6030*/  FADD.FTZ R4, R165, R4 ;  /* 0x00000004a5047221 */ /* 0x000fe20000010000 */
[----:B------:R-:W-:-:S02]  /*6040*/  FMUL.FTZ R151, R151, R163 ;  /* 0x000000a397977220 */ /* 0x000fc40000410000 */
[----:B------:R-:W-:Y:S02]  /*6050*/  F2FP.SATFINITE.E4M3.F32.PACK_AB_MERGE_C R158, R160, R157, R158 ;  /* 0x0000009da09e723e */ /* 0x000fe4000480709e */
[----:B------:R-:W-:Y:S01]  /*6060*/  F2FP.SATFINITE.E4M3.F32.PACK_AB_MERGE_C R157, R167, R12, R174 ;  /* 0x0000000ca79d723e */ /* 0x000fe200048070ae */
[----:B----4-:R-:W-:Y:S01]  /*6070*/  FADD.FTZ R18, R182, R23 ;  /* 0x00000017b6127221 */ /* 0x010fe20000010000 */
[----:B--2---:R-:W-:-:S03]  /*6080*/  F2FP.SATFINITE.E4M3.F32.PACK_AB_MERGE_C R182, R5, R182, RZ ;  /* 0x000000b605b6723e */ /* 0x004fc600048070ff */
[----:B------:R-:W-:Y:S01]  /*6090*/  FADD.FTZ R5, R5, R18 ;  /* 0x0000001205057221 */ /* 0x000fe20000010000 */
[----:B------:R-:W-:Y:S01]  /*60a0*/  F2FP.SATFINITE.E4M3.F32.PACK_AB_MERGE_C R159, R179, R178, R182 ;  /* 0x000000b2b39f723e */ /* 0x000fe200048070b6 */
[----:B------:R-:W-:Y:S06]  /*60b0*/  @P0 BRA `(.L_x_1269) ;  /* 0x0000000000040947 */ /* 0x000fec0003800000 */
[----:B------:R-:W-:Y:S01]  /*60c0*/  BPT.TRAP 0x1 ;  /* 0x000000040000795c */ /* 0x000fe20000300000 */
.L_x_1269:
[----:B------:R-:W-:Y:S01]  /*60d0*/  PLOP3.LUT P1, PT, PT, PT, UP0, 0x40, 0x0 ;  /* 0x000000000000781c */ /* 0x000fe20003f2e808 */
[----:B------:R2:W3:-:S12]  /*60e0*/  SYNCS.PHASECHK.TRANS64.TRYWAIT P0, [UR57+0x20850], R11 ;  /* 0x0208500bff0075a7 */ /* 0x0004d80008000179 */
[----:B--2---:R-:W-:Y:S05]  /*60f0*/  @P1 BRA `(.L_x_1270) ;  /* 0x0000000000041947 */ /* 0x004fea0003800000 */
[----:B------:R-:W-:Y:S01]  /*6100*/  BPT.TRAP 0x1 ;  /* 0x000000040000795c */ /* 0x000fe20000300000 */
.L_x_1270:
[----:B---3--:R-:W-:Y:S05]  /*6110*/  @P0 BRA `(.L_x_1271) ;  /* 0x0000000000080947 */ /* 0x008fea0003800000 */
[----:B------:R-:W2:Y:S02]  /*6120*/  SYNCS.PHASECHK.TRANS64.TRYWAIT P0, [UR57+0x20850], R11 ;  /* 0x0208500bff0075a7 */ /* 0x000ea40008000179 */
[----:B--2---:R-:W-:Y:S05]  /*6130*/  @!P0 BRA `(.L_x_1272) ;  /* 0x000000d000488947 */ /* 0x004fea0003800000 */
.L_x_1271:
[----:B------:R3:W-:Y:S01]  /*6140*/  BAR.SYNC.DEFER_BLOCKING R7, 0x100 ;  /* 0x000400070000751d */ /* 0x0007e20000010000 */
[----:B------:R-:W-:Y:S01]  /*6150*/  ULEA UR6, UR49, UR48, 0xa ;  /* 0x0000003031067291 */ /* 0x000fe2000f8e503f */
[----:B------:R-:W-:-:S04]  /*6160*/  PLOP3.LUT P0, PT, PT, PT, UP0, 0x40, 0x0 ;  /* 0x000000000000781c */ /* 0x000fc80003f0e808 */
[----:B------:R-:W-:Y:S01]  /*6170*/  UMOV UR7, 0x80000020 ;  /* 0x8000002000077882 */ /* 0x000fe20000000000 */
[----:B------:R-:W-:-:S06]  /*6180*/  WARPGROUP.ARRIVE ;  /* 0x00000000000079c5 */ /* 0x000fcc0000000000 */
        /* <DEDUP_REMOVED lines=8> */
[----:B---3--:R-:W-:Y:S05]  /*6210*/  @P0 BRA `(.L_x_1273) ;  /* 0x0000000000040947 */ /* 0x008fea0003800000 */
[----:B------:R-:W-:Y:S01]  /*6220*/  BPT.TRAP 0x1 ;  /* 0x000000040000795c */ /* 0x000fe20000300000 */
.L_x_1273:
[----:B------:R-:W-:Y:S01]  /*6230*/  UIADD3 UR57, UR57, 0x20860, URZ ;  /* 0x0002086039397890 */ /* 0x000fe2000fffe03f */
[C---:B------:R-:W-:Y:S01]  /*6240*/  ISETP.GT.AND P0, PT, R10.reuse, UR54, PT ;  /* 0x000000360a007c0c */ /* 0x040fe2000bf04270 */
[----:B------:R-:W-:Y:S02]  /*6250*/  VIADD R10, R10, 0xffffffff ;  /* 0xffffffff0a0a7836 */ /* 0x000fe40000000000 */
[----:B------:R-:W-:Y:S01]  /*6260*/  UPRMT UR57, UR45, 0x654, UR57 ;  /* 0x000006542d397896 */ /* 0x000fe20008000039 */
[----:B--2---:R-:W-:Y:S02]  /*6270*/  IMAD.MOV.U32 R12, RZ, RZ, R13 ;  /* 0x000000ffff0c7224 */ /* 0x004fe400078e000d */
[----:B------:R-:W-:-:S06]  /*6280*/  IMAD.MOV.U32 R14, RZ, RZ, R8 ;  /* 0x000000ffff0e7224 */ /* 0x000fcc00078e0008 */
[----:B------:R-:W-:Y:S01]  /*6290*/  SYNCS.ARRIVE.TRANS64.RED.A1T0 RZ, [UR57], RZ ;  /* 0x000000ffffff79a7 */ /* 0x000fe20008100439 */
[----:B------:R-:W-:Y:S05]  /*62a0*/  @P0 BRA `(.L_x_1274) ;  /* 0xffffffdc00280947 */ /* 0x000fea000383ffff */
.L_x_1255:
[----:B------:R-:W2:Y:S01]  /*62b0*/  S2UR UR6, SR_CTAID.X ;  /* 0x00000000000679c3 */ /* 0x000ea20000002500 */
[----:B------:R-:W-:Y:S01]  /*62c0*/  IADD3 R9, -R9, 0x1, RZ ;  /* 0x0000000109097810 */ /* 0x000fe20007ffe1ff */
[----:B------:R-:W-:Y:S02]  /*62d0*/  UISETP.NE.AND UP2, UPT, UR44, URZ, UPT ;  /* 0x0000003f2c00728c */ /* 0x000fe4000bf45270 */
[----:B------:R-:W-:Y:S02]  /*62e0*/  UISETP.NE.AND UP1, UPT, UR43, URZ, UPT ;  /* 0x0000003f2b00728c */ /* 0x000fe4000bf25270 */
[----:B------:R-:W-:Y:S01]  /*62f0*/  IMAD R9, R2, UR51, R9 ;  /* 0x0000003302097c24 */ /* 0x000fe2000f8e0209 */
[----:B------:R-:W-:-:S03]  /*6300*/  ULDC UR15, c[0x0][0x9dc] ;  /* 0x00027700000f7ab9 */ /* 0x000fc60000000800 */
[----:B------:R-:W-:Y:S02]  /*6310*/  PLOP3.LUT P0, PT, PT, PT, UP1, 0x40, 0x0 ;  /* 0x000000000000781c */ /* 0x000fe40003f0e818 */
[----:B------:R-:W-:Y:S01]  /*6320*/  R2UR UR11, R9 ;  /* 0x00000000090b72ca */ /* 0x000fe200000e0000 */
[----:B------:R-:W-:Y:S01]  /*6330*/  @UP2 ULDC UR14, c[0x0][0x450] ;  /* 0x00011400000e2ab9 */ /* 0x000fe20000000800 */
[----:B--2---:R-:W-:-:S03]  /*6340*/  ULEA UR10, UR6, 0x7f, 0x7 ;  /* 0x0000007f060a7891 */ /* 0x004fc6000f8e383f */
[----:B------:R-:W-:Y:S02]  /*6350*/  @UP2 ULDC UR6, c[0x0][0x44c] ;  /* 0x0001130000062ab9 */ /* 0x000fe40000000800 */
[----:B------:R-:W-:-:S04]  /*6360*/  UIMAD.WIDE.U32 UR6, UR10, UR6, URZ ;  /* 0x000000060a0672a5 */ /* 0x000fc8000f8e003f */
[----:B------:R-:W-:-:S04]  /*6370*/  @UP2 USHF.R.U32.HI UR10, URZ, UR14, UR7 ;  /* 0x0000000e3f0a2299 */ /* 0x000fc80008011607 */
[----:B------:R-:W-:-:S04]  /*6380*/  UIADD3 UR10, UR11, UR10, URZ ;  /* 0x0000000a0b0a7290 */ /* 0x000fc8000fffe03f */
[----:B------:R-:W-:Y:S01]  /*6390*/  UIADD3 UR15, UR10, -UR15, URZ ;  /* 0x8000000f0a0f7290 */ /* 0x000fe2000fffe03f */
[----:B------:R-:W-:Y:S11]  /*63a0*/  @P0 BRA `(.L_x_1275) ;  /* 0x0000000000500947 */ /* 0x000ff60003800000 */
[----:B------:R-:W-:Y:S02]  /*63b0*/  UMOV UR14, UR10 ;  /* 0x0000000a000e7c82 */ /* 0x000fe40008000000 */
[----:B------:R-:W-:-:S06]  /*63c0*/  UISETP.GT.AND UP1, UPT, UR14, -0x1, UPT ;  /* 0xffffffff0e00788c */ /* 0x000fcc000bf24270 */
[----:B------:R-:W-:-:S13]  /*63d0*/  PLOP3.LUT P0, PT, PT, PT, UP1, 0x80, 0x0 ;  /* 0x000000000000781c */ /* 0x000fda0003f0f018 */
[----:B------:R-:W-:Y:S05]  /*63e0*/  @P0 BRA `(.L_x_1276) ;  /* 0x0000000000200947 */ /* 0x000fea0003800000 */
[----:B------:R-:W-:Y:S01]  /*63f0*/  ULDC UR18, c[0x0][0x9e4] ;  /* 0x0002790000127ab9 */ /* 0x000fe20000000800 */
[----:B------:R-:W-:Y:S02]  /*6400*/  ULOP3.LUT UR14, URZ, UR14, URZ, 0x33, !UPT ;  /* 0x0000000e3f0e7292 */ /* 0x000fe4000f8e333f */
[----:B------:R-:W-:-:S11]  /*6410*/  UISETP.NE.AND UP1, UPT, UR18, 0x1, UPT ;  /* 0x000000011200788c */ /* 0x000fd6000bf25270 */
[----:B------:R-:W-:Y:S02]  /*6420*/  @UP1 ULDC.64 UR6, c[0x0][0x9e8] ;  /* 0x00027a0000061ab9 */ /* 0x000fe40000000a00 */
[----:B------:R-:W-:-:S04]  /*6430*/  UIMAD.WIDE.U32 UR10, UR14, UR6, URZ ;  /* 0x000000060e0a72a5 */ /* 0x000fc8000f8e003f */
[----:B------:R-:W-:-:S04]  /*6440*/  @UP1 USHF.R.U32.HI UR14, URZ, UR7, UR11 ;  /* 0x000000073f0e1299 */ /* 0x000fc8000801160b */
[----:B------:R-:W-:Y:S01]  /*6450*/  ULOP3.LUT UR14, URZ, UR14, URZ, 0x33, !UPT ;  /* 0x0000000e3f0e7292 */ /* 0x000fe2000f8e333f */
[----:B------:R-:W-:Y:S11]  /*6460*/  BRA `(.L_x_1277) ;  /* 0x0000000000147947 */ /* 0x000ff60003800000 */
.L_x_1276:
[----:B------:R-:W-:Y:S02]  /*6470*/  ULDC UR18, c[0x0][0x9e4] ;  /* 0x0002790000127ab9 */ /* 0x000fe40000000800 */
[----:B------:R-:W-:-:S11]  /*6480*/  UISETP.NE.AND UP1, UPT, UR18, 0x1, UPT ;  /* 0x000000011200788c */ /* 0x000fd6000bf25270 */
[----:B------:R-:W-:Y:S02]  /*6490*/  @UP1 ULDC.64 UR6, c[0x0][0x9e8] ;  /* 0x00027a0000061ab9 */ /* 0x000fe40000000a00 */
[----:B------:R-:W-:-:S04]  /*64a0*/  UIMAD.WIDE.U32 UR10, UR14, UR6, URZ ;  /* 0x000000060e0a72a5 */ /* 0x000fc8000f8e003f */
[----:B------:R-:W-:-:S12]  /*64b0*/  @UP1 USHF.R.U32.HI UR14, URZ, UR7, UR11 ;  /* 0x000000073f0e1299 */ /* 0x000fd8000801160b */
.L_x_1277:
[----:B------:R-:W-:-:S04]  /*64c0*/  UIMAD UR14, UR14, UR18, URZ ;  /* 0x000000120e0e72a4 */ /* 0x000fc8000f8e023f */
[----:B------:R-:W-:-:S04]  /*64d0*/  UISETP.LT.AND UP1, UPT, UR15, UR14, UPT ;  /* 0x0000000e0f00728c */ /* 0x000fc8000bf21270 */
[----:B------:R-:W-:-:S12]  /*64e0*/  USEL UR15, UR15, UR14, !UP1 ;  /* 0x0000000e0f0f7287 */ /* 0x000fd8000c800000 */
.L_x_1275:
[----:B------:R-:W-:-:S04]  /*64f0*/  UIADD3 UR15, UR15, 0x3f, URZ ;  /* 0x0000003f0f0f7890 */ /* 0x000fc8000fffe03f */
[----:B------:R-:W-:-:S04]  /*6500*/  USHF.R.S32.HI UR6, URZ, 0x1f, UR15 ;  /* 0x0000001f3f067899 */ /* 0x000fc8000801140f */
[----:B------:R-:W-:-:S04]  /*6510*/  ULEA.HI UR6, UR6, UR15, URZ, 0x6 ;  /* 0x0000000f06067291 */ /* 0x000fc8000f8f303f */
[----:B------:R-:W-:-:S04]  /*6520*/  USHF.R.S32.HI UR6, URZ, 0x6, UR6 ;  /* 0x000000063f067899 */ /* 0x000fc80008011406 */
[----:B------:R-:W-:-:S04]  /*6530*/  UISETP.LT.AND UP1, UPT, UR40, UR6, UPT ;  /* 0x000000062800728c */ /* 0x000fc8000bf21270 */
[----:B------:R-:W-:-:S06]  /*6540*/  USEL UR54, UR40, UR6, !UP1 ;  /* 0x0000000628367287 */ /* 0x000fcc000c800000 */
[----:B------:R-:W-:-:S13]  /*6550*/  ISETP.GE.AND P0, PT, R10, UR54, PT ;  /* 0x000000360a007c0c */ /* 0x000fda000bf06270 */
[----:B------:R-:W-:Y:S05]  /*6560*/  @!P0 BRA `(.L_x_1278) ;  /* 0x00000018001c8947 */ /* 0x000fea0003800000 */
[----:B-1----:R-:W-:Y:S02]  /*6570*/  IMAD.MOV.U32 R11, RZ, RZ, R13 ;  /* 0x000000ffff0b7224 */ /* 0x002fe400078e000d */
[----:B------:R-:W-:-:S07]  /*6580*/  IMAD.MOV.U32 R15, RZ, RZ, R8 ;  /* 0x000000ffff0f7224 */ /* 0x000fce00078e0008 */
.L_x_1289:
[----:B------:R-:W-:Y:S01]  /*6590*/  UIADD3 UR49, UR49, 0x1, URZ ;  /* 0x0000000131317890 */ /* 0x000fe2000fffe03f */
[----:B------:R-:W-:Y:S02]  /*65a0*/  PLOP3.LUT P1, PT, PT, PT, UP0, 0x40, 0x0 ;  /* 0x000000000000781c */ /* 0x000fe40003f2e808 */
[C---:B------:R-:W-:Y:S01]  /*65b0*/  ISETP.GT.AND P0, PT, R10.reuse, UR54, PT ;  /* 0x000000360a007c0c */ /* 0x040fe2000bf04270 */
[----:B------:R-:W-:Y:S01]  /*65c0*/  UISETP.NE.AND UP1, UPT, UR49, 0x2, UPT ;  /* 0x000000023100788c */ /* 0x000fe2000bf25270 */
[----:B------:R-:W-:-:S03]  /*65d0*/  VIADD R10, R10, 0xffffffff ;  /* 0xffffffff0a0a7836 */ /* 0x000fc60000000000 */
[----:B------:R-:W-:Y:S02]  /*65e0*/  USEL UR6, URZ, 0x1, UP1 ;  /* 0x000000013f067887 */ /* 0x000fe40008800000 */
[----:B------:R-:W-:Y:S02]  /*65f0*/  USEL UR49, UR49, URZ, UP1 ;  /* 0x0000003f31317287 */ /* 0x000fe40008800000 */
[----:B------:R-:W-:Y:S02]  /*6600*/  ULOP3.LUT UR47, UR47, UR6, URZ, 0x3c, !UPT ;  /* 0x000000062f2f7292 */ /* 0x000fe4000f8e3c3f */
[----:B01----:R-:W-:Y:S10]  /*6610*/  @P1 BRA `(.L_x_1279) ;  /* 0x0000000000041947 */ /* 0x003ff40003800000 */
[----:B------:R-:W-:Y:S01]  /*6620*/  BPT.TRAP 0x1 ;  /* 0x000000040000795c */ /* 0x000fe20000300000 */
.L_x_1279:
[----:B------:R-:W-:Y:S01]  /*6630*/  PLOP3.LUT P2, PT, PT, PT, UP0, 0x40, 0x0 ;  /* 0x000000000000781c */ /* 0x000fe20003f4e808 */
[----:B------:R-:W-:Y:S01]  /*6640*/  ULEA UR51, UR49, UR41, 0x3 ;  /* 0x0000002931337291 */ /* 0x000fe2000f8e183f */
[----:B------:R-:W-:-:S05]  /*6650*/  IMAD.U32 R9, RZ, RZ, UR47 ;  /* 0x0000002fff097e24 */ /* 0x000fca000f8e00ff */
[----:B------:R-:W-:-:S04]  /*6660*/  SHF.L.U32 R9, R9, 0x1f, RZ ;  /* 0x0000001f09097819 */ /* 0x000fc800000006ff */
[----:B------:R1:W2:Y:S02]  /*6670*/  SYNCS.PHASECHK.TRANS64.TRYWAIT P1, [UR51+0x20830], R9 ;  /* 0x02083009ff0075a7 */ /* 0x0002a40008020173 */
[----:B------:R-:W-:Y:S05]  /*6680*/  @P2 BRA `(.L_x_1280) ;  /* 0x0000000000042947 */ /* 0x000fea0003800000 */
[----:B------:R-:W-:Y:S01]  /*6690*/  BPT.TRAP 0x1 ;  /* 0x000000040000795c */ /* 0x000fe20000300000 */
.L_x_1280:
[----:B--2---:R-:W-:Y:S05]  /*66a0*/  @P1 BRA `(.L_x_1281) ;  /* 0x0000000000081947 */ /* 0x004fea0003800000 */
[----:B------:R-:W2:Y:S02]  /*66b0*/  SYNCS.PHASECHK.TRANS64.TRYWAIT P1, [UR51+0x20830], R9 ;  /* 0x02083009ff0075a7 */ /* 0x000ea40008020173 */
[----:B--2---:R-:W-:Y:S05]  /*66c0*/  @!P1 BRA `(.L_x_1282) ;  /* 0x000000c800fc9947 */ /* 0x004fea0003800000 */
.L_x_1281:
        /* <DEDUP_REMOVED lines=45> */
.L_x_1283:
[----:B--2---:R-:W-:Y:S01]  /*69a0*/  FMNMX.FTZ R8, R152, R15, !PT ;  /* 0x0000000f98087209 */ /* 0x004fe20007810000 */
[----:B------:R-:W-:Y:S01]  /*69b0*/  IMAD.U32 R19, RZ, RZ, UR39 ;  /* 0x00000027ff137e24 */ /* 0x000fe2000f8e00ff */
[----:B------:R-:W-:Y:S01]  /*69c0*/  UIADD3 UR6, UR51, 0x20840, URZ ;  /* 0x0002084033067890 */ /* 0x000fe2000fffe03f */
[----:B------:R-:W-:Y:S02]  /*69d0*/  PLOP3.LUT P1, PT, PT, PT, UP0, 0x40, 0x0 ;  /* 0x000000000000781c */ /* 0x000fe40003f2e808 */
[----:B------:R-:W-:Y:S01]  /*69e0*/  FMNMX.FTZ R13, R153, R8, !PT ;  /* 0x00000008990d7209 */ /* 0x000fe20007810000 */
[----:B------:R-:W-:-:S03]  /*69f0*/  UPRMT UR6, UR45, 0x654, UR6 ;  /* 0x000006542d067896 */ /* 0x000fc60008000006 */
[----:B------:R-:W-:-:S04]  /*6a00*/  FMNMX.FTZ R8, R156, R13, !PT ;  /* 0x0000000d9c087209 */ /* 0x000fc80007810000 */
[----:B------:R-:W-:Y:S02]  /*6a10*/  FMNMX.FTZ R13, R157, R8, !PT ;  /* 0x000000089d0d7209 */ /* 0x000fe40007810000 */
[----:B------:R-:W-:Y:S02]  /*6a20*/  SYNCS.ARRIVE.TRANS64.RED.A1T0 RZ, [UR6], RZ ;  /* 0x000000ffffff79a7 */ /* 0x000fe40008100406 */
        /* <DEDUP_REMOVED lines=11> */
[----:B------:R-:W-:Y:S02]  /*6ae0*/  FMNMX.FTZ R14, R181, R8, !PT ;  /* 0x00000008b50e7209 */ /* 0x000fe40007810000 */
[----:B------:R-:W-:-:S03]  /*6af0*/  FMNMX.FTZ R8, R154, R11, !PT ;  /* 0x0000000b9a087209 */ /* 0x000fc60007810000 */
[----:B------:R-:W2:Y:S02]  /*6b00*/  SHFL.BFLY PT, R13, R14, 0x2, 0x1f ;  /* 0x0c401f000e0d7f89 */ /* 0x000ea400000e0000 */
[----:B--2---:R-:W-:Y:S02]  /*6b10*/  FMNMX.FTZ R17, R14, R13, !PT ;  /* 0x0000000d0e117209 */ /* 0x004fe40007810000 */
[----:B------:R-:W-:-:S03]  /*6b20*/  FMNMX.FTZ R13, R155, R8, !PT ;  /* 0x000000089b0d7209 */ /* 0x000fc60007810000 */
[----:B------:R-:W2:Y:S01]  /*6b30*/  SHFL.BFLY PT, R18, R17, 0x1, 0x1f ;  /* 0x0c201f0011127f89 */ /* 0x000ea200000e0000 */
[----:B------:R-:W-:-:S04]  /*6b40*/  FMNMX.FTZ R8, R158, R13, !PT ;  /* 0x0000000d9e087209 */ /* 0x000fc80007810000 */
[----:B------:R-:W-:-:S04]  /*6b50*/  FMNMX.FTZ R13, R159, R8, !PT ;  /* 0x000000089f0d7209 */ /* 0x000fc80007810000 */
[----:B------:R-:W-:-:S04]  /*6b60*/  FMNMX.FTZ R12, R162, R13, !PT ;  /* 0x0000000da20c7209 */ /* 0x000fc80007810000 */
[----:B------:R-:W-:-:S04]  /*6b70*/  FMNMX.FTZ R13, R163, R12, !PT ;  /* 0x0000000ca30d7209 */ /* 0x000fc80007810000 */
[----:B------:R-:W-:-:S04]  /*6b80*/  FMNMX.FTZ R12, R166, R13, !PT ;  /* 0x0000000da60c7209 */ /* 0x000fc80007810000 */
[----:B------:R-:W-:Y:S02]  /*6b90*/  FMNMX.FTZ R13, R167, R12, !PT ;  /* 0x0000000ca70d7209 */ /* 0x000fe40007810000 */
[----:B--2---:R-:W-:Y:S02]  /*6ba0*/  FMNMX.FTZ R8, R17, R18, !PT ;  /* 0x0000001211087209 */ /* 0x004fe40007810000 */
[----:B------:R-:W-:-:S03]  /*6bb0*/  FMNMX.FTZ R12, R170, R13, !PT ;  /* 0x0000000daa0c7209 */ /* 0x000fc60007810000 */
[C---:B------:R-:W-:Y:S01]  /*6bc0*/  FFMA.FTZ R184, R8.reuse, R19, -8 ;  /* 0xc100000008b87423 */ /* 0x040fe20000010013 */
[----:B------:R-:W-:Y:S01]  /*6bd0*/  FMNMX.FTZ R13, R171, R12, !PT ;  /* 0x0000000cab0d7209 */ /* 0x000fe20007810000 */
[----:B------:R-:W-:Y:S02]  /*6be0*/  FADD.FTZ R15, -R8, R15 ;  /* 0x0000000f080f7221 */ /* 0x000fe40000010100 */
[----:B------:R-:W-:-:S01]  /*6bf0*/  FFMA.FTZ R156, R156, UR39, -R184 ;  /* 0x000000279c9c7c23 */ /* 0x000fc200080108b8 */
[----:B------:R-:W-:Y:S01]  /*6c00*/  FMNMX.FTZ R12, R174, R13, !PT ;  /* 0x0000000dae0c7209 */ /* 0x000fe20007810000 */
[----:B------:R-:W-:-:S01]  /*6c10*/  FFMA.FTZ R18, R164, UR39, -R184 ;  /* 0x00000027a4127c23 */ /* 0x000fc200080108b8 */
[----:B------:R-:W-:Y:S01]  /*6c20*/  FMUL.FTZ R15, R15, UR39 ;  /* 0x000000270f0f7c20 */ /* 0x000fe20008410000 */
[----:B------:R-:W-:-:S01]  /*6c30*/  FFMA.FTZ R152, R152, UR39, -R184 ;  /* 0x0000002798987c23 */ /* 0x000fc200080108b8 */
[----:B------:R-:W-:Y:S01]  /*6c40*/  FMNMX.FTZ R13, R175, R12, !PT ;  /* 0x0000000caf0d7209 */ /* 0x000fe20007810000 */
[----:B------:R-:W-:-:S01]  /*6c50*/  FFMA.FTZ R23, R165, UR39, -R184 ;  /* 0x00000027a5177c23 */ /* 0x000fc200080108b8 */
[--C-:B------:R-:W-:Y:S01]  /*6c60*/  FFMA.FTZ R17, R153, UR39, -R184.reuse ;  /* 0x0000002799117c23 */ /* 0x100fe200080108b8 */
[----:B------:R-:W-:-:S01]  /*6c70*/  FFMA.FTZ R19, R157, UR39, -R184 ;  /* 0x000000279d137c23 */ /* 0x000fc200080108b8 */
[----:B------:R-:W-:Y:S01]  /*6c80*/  FMNMX.FTZ R12, R178, R13, !PT ;  /* 0x0000000db20c7209 */ /* 0x000fe20007810000 */
[----:B------:R-:W2:Y:S01]  /*6c90*/  MUFU.EX2 R15, R15 ;  /* 0x0000000f000f7308 */ /* 0x000ea20000000800 */
[----:B------:R-:W-:-:S01]  /*6ca0*/  FFMA.FTZ R157, R169, UR39, -R184 ;  /* 0x00000027a99d7c23 */ /* 0x000fc200080108b8 */
[--C-:B------:R-:W-:Y:S01]  /*6cb0*/  FFMA.FTZ R22, R172, UR39, -R184.reuse ;  /* 0x00000027ac167c23 */ /* 0x100fe200080108b8 */
[----:B------:R-:W-:Y:S01]  /*6cc0*/  FMNMX.FTZ R13, R179, R12, !PT ;  /* 0x0000000cb30d7209 */ /* 0x000fe20007810000 */
[--C-:B------:R-:W-:Y:S01]  /*6cd0*/  FFMA.FTZ R21, R161, UR39, -R184.reuse ;  /* 0x00000027a1157c23 */ /* 0x100fe200080108b8 */
[----:B------:R-:W-:-:S01]  /*6ce0*/  FFMA.FTZ R153, R173, UR39, -R184 ;  /* 0x00000027ad997c23 */ /* 0x000fc200080108b8 */
[--C-:B------:R-:W-:Y:S01]  /*6cf0*/  FFMA.FTZ R161, R177, UR39, -R184.reuse ;  /* 0x00000027b1a17c23 */ /* 0x100fe200080108b8 */
[----:B------:R-:W-:Y:S01]  /*6d00*/  FMNMX.FTZ R14, R182, R13, !PT ;  /* 0x0000000db60e7209 */ /* 0x000fe20007810000 */
[----:B------:R3:W-:Y:S01]  /*6d10*/  MUFU.EX2 R12, R156 ;  /* 0x0000009c000c7308 */ /* 0x0007e20000000800 */
[----:B------:R-:W-:-:S01]  /*6d20*/  FFMA.FTZ R180, R180, UR39, -R184 ;  /* 0x00000027b4b47c23 */ /* 0x000fc200080108b8 */
[--C-:B------:R-:W-:Y:S01]  /*6d30*/  FFMA.FTZ R181, R181, UR39, -R184.reuse ;  /* 0x00000027b5b57c23 */ /* 0x100fe200080108b8 */
[----:B------:R-:W-:Y:S01]  /*6d40*/  FMNMX.FTZ R13, R183, R14, !PT ;  /* 0x0000000eb70d7209 */ /* 0x000fe20007810000 */
[----:B------:R-:W-:-:S04]  /*6d50*/  FFMA.FTZ R14, R160, UR39, -R184 ;  /* 0x00000027a00e7c23 */ /* 0x000fc800080108b8 */
[----:B------:R-:W4:Y:S01]  /*6d60*/  SHFL.BFLY PT, R20, R13, 0x2, 0x1f ;  /* 0x0c401f000d147f89 */ /* 0x000f2200000e0000 */
[----:B---3--:R-:W-:-:S01]  /*6d70*/  FFMA.FTZ R156, R168, UR39, -R184 ;  /* 0x00000027a89c7c23 */ /* 0x008fc200080108b8 */
[----:B------:R-:W-:Y:S01]  /*6d80*/  IMAD.U32 R168, RZ, RZ, UR39 ;  /* 0x00000027ffa87e24 */ /* 0x000fe2000f8e00ff */
[----:B------:R-:W3:Y:S01]  /*6d90*/  MUFU.EX2 R152, R152 ;  /* 0x0000009800987308 */ /* 0x000ee20000000800 */
[-C--:B--2---:R-:W-:Y:S01]  /*6da0*/  FMUL.FTZ R24, R24, R15.reuse ;  /* 0x0000000f18187220 */ /* 0x084fe20000410000 */
[-C--:B------:R-:W-:Y:S01]  /*6db0*/  FMUL.FTZ R25, R25, R15.reuse ;  /* 0x0000000f19197220 */ /* 0x080fe20000410000 */
[-C--:B------:R-:W-:Y:S01]  /*6dc0*/  FMUL.FTZ R28, R28, R15.reuse ;  /* 0x0000000f1c1c7220 */ /* 0x080fe20000410000 */
[-C--:B------:R-:W-:Y:S01]  /*6dd0*/  FMUL.FTZ R29, R29, R15.reuse ;  /* 0x0000000f1d1d7220 */ /* 0x080fe20000410000 */
[-C--:B------:R-:W-:Y:S01]  /*6de0*/  FMUL.FTZ R32, R32, R15.reuse ;  /* 0x0000000f20207220 */ /* 0x080fe20000410000 */
[-C--:B------:R-:W-:Y:S01]  /*6df0*/  FMUL.FTZ R33, R33, R15.reuse ;  /* 0x0000000f21217220 */ /* 0x080fe20000410000 */
[-C--:B------:R-:W-:Y:S01]  /*6e00*/  FMUL.FTZ R36, R36, R15.reuse ;  /* 0x0000000f24247220 */ /* 0x080fe20000410000 */
[----:B------:R-:W2:Y:S01]  /*6e10*/  MUFU.EX2 R17, R17 ;  /* 0x0000001100117308 */ /* 0x000ea20000000800 */
[-C--:B------:R-:W-:Y:S01]  /*6e20*/  FMUL.FTZ R37, R37, R15.reuse ;  /* 0x0000000f25257220 */ /* 0x080fe20000410000 */
[-C--:B------:R-:W-:Y:S01]  /*6e30*/  FMUL.FTZ R40, R40, R15.reuse ;  /* 0x0000000f28287220 */ /* 0x080fe20000410000 */
[-C--:B------:R-:W-:Y:S01]  /*6e40*/  FMUL.FTZ R41, R41, R15.reuse ;  /* 0x0000000f29297220 */ /* 0x080fe20000410000 */
[-C--:B------:R-:W-:Y:S01]  /*6e50*/  FMUL.FTZ R44, R44, R15.reuse ;  /* 0x0000000f2c2c7220 */ /* 0x080fe20000410000 */
[-C--:B------:R-:W-:Y:S01]  /*6e60*/  FMUL.FTZ R45, R45, R15.reuse ;  /* 0x0000000f2d2d7220 */ /* 0x080fe20000410000 */
[-C--:B------:R-:W-:Y:S01]  /*6e70*/  FMUL.FTZ R48, R48, R15.reuse ;  /* 0x0000000f30307220 */ /* 0x080fe20000410000 */
[----:B------:R-:W-:Y:S01]  /*6e80*/  FMUL.FTZ R49, R49, R15 ;  /* 0x0000000f31317220 */ /* 0x000fe20000410000 */
[----:B------:R-:W5:Y:S01]  /*6e90*/  MUFU.EX2 R19, R19 ;  /* 0x0000001300137308 */ /* 0x000f620000000800 */
[----:B---3--:R-:W-:-:S01]  /*6ea0*/  FFMA.FTZ R4, R15, R4, R152 ;  /* 0x000000040f047223 */ /* 0x008fc20000010098 */
[-C--:B------:R-:W-:Y:S01]  /*6eb0*/  FMUL.FTZ R52, R52, R15.reuse ;  /* 0x0000000f34347220 */ /* 0x080fe20000410000 */
[-C--:B------:R-:W-:Y:S01]  /*6ec0*/  FMUL.FTZ R53, R53, R15.reuse ;  /* 0x0000000f35357220 */ /* 0x080fe20000410000 */
[-C--:B------:R-:W-:Y:S01]  /*6ed0*/  FMUL.FTZ R56, R56, R15.reuse ;  /* 0x0000000f38387220 */ /* 0x080fe20000410000 */
[----:B----4-:R-:W-:Y:S01]  /*6ee0*/  FMNMX.FTZ R160, R13, R20, !PT ;  /* 0x000000140da07209 */ /* 0x010fe20007810000 */
[----:B------:R-:W-:Y:S01]  /*6ef0*/  FFMA.FTZ R20, R176, UR39, -R184 ;  /* 0x00000027b0147c23 */ /* 0x000fe200080108b8 */
[-C--:B------:R-:W-:Y:S01]  /*6f00*/  FMUL.FTZ R57, R57, R15.reuse ;  /* 0x0000000f39397220 */ /* 0x080fe20000410000 */
[----:B------:R-:W3:Y:S01]  /*6f10*/  MUFU.EX2 R14, R14 ;  /* 0x0000000e000e7308 */ /* 0x000ee20000000800 */
[-C--:B------:R-:W-:Y:S01]  /*6f20*/  FMUL.FTZ R60, R60, R15.reuse ;  /* 0x0000000f3c3c7220 */ /* 0x080fe20000410000 */
[----:B------:R-:W4:Y:S01]  /*6f30*/  SHFL.BFLY PT, R13, R160, 0x1, 0x1f ;  /* 0x0c201f00a00d7f89 */ /* 0x000f2200000e0000 */
[-C--:B------:R-:W-:Y:S01]  /*6f40*/  FMUL.FTZ R61, R61, R15.reuse ;  /* 0x0000000f3d3d7220 */ /* 0x080fe20000410000 */
[-C--:B------:R-:W-:Y:S01]  /*6f50*/  FMUL.FTZ R64, R64, R15.reuse ;  /* 0x0000000f40407220 */ /* 0x080fe20000410000 */
[-C--:B------:R-:W-:Y:S01]  /*6f60*/  FMUL.FTZ R65, R65, R15.reuse ;  /* 0x0000000f41417220 */ /* 0x080fe20000410000 */
[-C--:B------:R-:W-:Y:S01]  /*6f70*/  FMUL.FTZ R68, R68, R15.reuse ;  /* 0x0000000f44447220 */ /* 0x080fe20000410000 */
[-C--:B------:R-:W-:Y:S01]  /*6f80*/  FMUL.FTZ R69, R69, R15.reuse ;  /* 0x0000000f45457220 */ /* 0x080fe20000410000 */
[----:B------:R-:W0:Y:S01]  /*6f90*/  MUFU.EX2 R21, R21 ;  /* 0x0000001500157308 */ /* 0x000e220000000800 */
        /* <DEDUP_REMOVED lines=16> */
[----:B------:R-:W-:Y:S01]  /*70a0*/  FMUL.FTZ R100, R100, R15 ;  /* 0x0000000f64647220 */ /* 0x000fe20000410000 */
[----:B----4-:R-:W-:Y:S01]  /*70b0*/  FMNMX.FTZ R13, R160, R13, !PT ;  /* 0x0000000da00d7209 */ /* 0x010fe20007810000 */
[-C--:B------:R-:W-:Y:S01]  /*70c0*/  FMUL.FTZ R101, R101, R15.reuse ;  /* 0x0000000f65657220 */ /* 0x080fe20000410000 */
[-C--:B------:R-:W-:Y:S01]  /*70d0*/  FMUL.FTZ R104, R104, R15.reuse ;  /* 0x0000000f68687220 */ /* 0x080fe20000410000 */
[-C--:B------:R-:W-:Y:S01]  /*70e0*/  FMUL.FTZ R105, R105, R15.reuse ;  /* 0x0000000f69697220 */ /* 0x080fe20000410000 */
[----:B------:R-:W-:Y:S01]  /*70f0*/  FMUL.FTZ R108, R108, R15 ;  /* 0x0000000f6c6c7220 */ /* 0x000fe20000410000 */
[----:B------:R-:W-:-:S01]  /*7100*/  FADD.FTZ R164, -R13, R11 ;  /* 0x0000000b0da47221 */ /* 0x000fc20000010100 */
[----:B------:R-:W-:Y:S01]  /*7110*/  FFMA.FTZ R168, R13, R168, -8 ;  /* 0xc10000000da87423 */ /* 0x000fe200000100a8 */
[----:B------:R-:W-:Y:S01]  /*7120*/  MUFU.EX2 R156, R156 ;  /* 0x0000009c009c7308 */ /* 0x000fe20000000800 */
[----:B------:R-:W-:Y:S01]  /*7130*/  FMUL.FTZ R109, R109, R15 ;  /* 0x0000000f6d6d7220 */ /* 0x000fe20000410000 */
[----:B------:R-:W-:Y:S01]  /*7140*/  FMUL.FTZ R164, R164, UR39 ;  /* 0x00000027a4a47c20 */ /* 0x000fe20008410000 */
[----:B------:R-:W-:-:S01]  /*7150*/  FFMA.FTZ R165, R154, UR39, -R168 ;  /* 0x000000279aa57c23 */ /* 0x000fc200080108a8 */
[--C-:B------:R-:W-:Y:S01]  /*7160*/  FFMA.FTZ R154, R155, UR39, -R168.reuse ;  /* 0x000000279b9a7c23 */ /* 0x100fe200080108a8 */
[----:B------:R-:W-:-:S01]  /*7170*/  FFMA.FTZ R169, R158, UR39, -R168 ;  /* 0x000000279ea97c23 */ /* 0x000fc200080108a8 */
[--C-:B------:R-:W-:Y:S01]  /*7180*/  FFMA.FTZ R172, R159, UR39, -R168.reuse ;  /* 0x000000279fac7c23 */ /* 0x100fe200080108a8 */
[----:B------:R-:W-:-:S01]  /*7190*/  FFMA.FTZ R155, R162, UR39, -R168 ;  /* 0x00000027a29b7c23 */ /* 0x000fc200080108a8 */
[----:B------:R-:W-:Y:S01]  /*71a0*/  MUFU.EX2 R164, R164 ;  /* 0x000000a400a47308 */ /* 0x000fe20000000800 */
[----:B------:R-:W-:-:S01]  /*71b0*/  FFMA.FTZ R158, R163, UR39, -R168 ;  /* 0x00000027a39e7c23 */ /* 0x000fc200080108a8 */
[----:B------:R-:W-:Y:S01]  /*71c0*/  FFMA.FTZ R166, R166, UR39, -R168 ;  /* 0x00000027a6a67c23 */ /* 0x000fe200080108a8 */
[----:B--2---:R-:W-:-:S01]  /*71d0*/  FADD.FTZ R163, R17, R4 ;  /* 0x0000000411a37221 */ /* 0x004fc20000010000 */
[--C-:B------:R-:W-:Y:S01]  /*71e0*/  FFMA.FTZ R167, R167, UR39, -R168.reuse ;  /* 0x00000027a7a77c23 */ /* 0x100fe200080108a8 */
[----:B------:R-:W-:-:S01]  /*71f0*/  FFMA.FTZ R159, R170, UR39, -R168 ;  /* 0x00000027aa9f7c23 */ /* 0x000fc200080108a8 */
[----:B------:R-:W-:Y:S01]  /*7200*/  FFMA.FTZ R162, R171, UR39, -R168 ;  /* 0x00000027aba27c23 */ /* 0x000fe200080108a8 */
[----:B------:R-:W-:-:S01]  /*7210*/  FADD.FTZ R170, R12, R163 ;  /* 0x000000a30caa7221 */ /* 0x000fc20000010000 */
[----:B------:R-:W2:Y:S01]  /*7220*/  MUFU.EX2 R165, R165 ;  /* 0x000000a500a57308 */ /* 0x000ea20000000800 */
[----:B------:R-:W-:-:S01]  /*7230*/  FFMA.FTZ R174, R174, UR39, -R168 ;  /* 0x00000027aeae7c23 */ /* 0x000fc200080108a8 */
[----:B------:R-:W-:Y:S01]  /*7240*/  FFMA.FTZ R175, R175, UR39, -R168 ;  /* 0x00000027afaf7c23 */ /* 0x000fe200080108a8 */
[----:B-----5:R-:W-:-:S01]  /*7250*/  FADD.FTZ R163, R19, R170 ;  /* 0x000000aa13a37221 */ /* 0x020fc20000010000 */
[--C-:B------:R-:W-:Y:S01]  /*7260*/  FFMA.FTZ R178, R178, UR39, -R168.reuse ;  /* 0x00000027b2b27c23 */ /* 0x100fe200080108a8 */
[----:B------:R-:W-:-:S01]  /*7270*/  FFMA.FTZ R179, R179, UR39, -R168 ;  /* 0x00000027b3b37c23 */ /* 0x000fc200080108a8 */
[----:B------:R-:W-:Y:S01]  /*7280*/  FFMA.FTZ R182, R182, UR39, -R168 ;  /* 0x00000027b6b67c23 */ /* 0x000fe200080108a8 */
[----:B---3--:R-:W-:-:S01]  /*7290*/  FADD.FTZ R170, R14, R163 ;  /* 0x000000a30eaa7221 */ /* 0x008fc20000010000 */
[----:B------:R-:W3:Y:S01]  /*72a0*/  MUFU.EX2 R154, R154 ;  /* 0x0000009a009a7308 */ /* 0x000ee20000000800 */
[----:B------:R-:W-:-:S01]  /*72b0*/  FFMA.FTZ R168, R183, UR39, -R168 ;  /* 0x00000027b7a87c23 */ /* 0x000fc200080108a8 */
[----:B------:R-:W-:Y:S01]  /*72c0*/  F2FP.SATFINITE.E4M3.F32.PACK_AB_MERGE_C R171, R19, R12, RZ ;  /* 0x0000000c13ab723e */ /* 0x000fe200048070ff */
[----:B0-----:R-:W-:-:S01]  /*72d0*/  FADD.FTZ R163, R21, R170 ;  /* 0x000000aa15a37221 */ /* 0x001fc20000010000 */
[-C--:B------:R-:W-:Y:S01]  /*72e0*/  FMUL.FTZ R112, R112, R15.reuse ;  /* 0x0000000f70707220 */ /* 0x080fe20000410000 */
[-C--:B------:R-:W-:Y:S01]  /*72f0*/  FMUL.FTZ R113, R113, R15.reuse ;  /* 0x0000000f71717220 */ /* 0x080fe20000410000 */
[-C--:B------:R-:W-:Y:S01]  /*7300*/  FMUL.FTZ R116, R116, R15.reuse ;  /* 0x0000000f74747220 */ /* 0x080fe20000410000 */
[----:B------:R-:W-:Y:S01]  /*7310*/  FMUL.FTZ R117, R117, R15 ;  /* 0x0000000f75757220 */ /* 0x000fe20000410000 */
[----:B------:R-:W0:Y:S01]  /*7320*/  MUFU.EX2 R169, R169 ;  /* 0x000000a900a97308 */ /* 0x000e220000000800 */
[----:B--2---:R-:W-:-:S01]  /*7330*/  FFMA.FTZ R5, R164, R5, R165 ;  /* 0x00000005a4057223 */ /* 0x004fc200000100a5 */
        /* <DEDUP_REMOVED lines=19> */
[----:B------:R-:W-:Y:S01]  /*7470*/  FMUL.FTZ R149, R149, R15 ;  /* 0x0000000f95957220 */ /* 0x000fe20000410000 */
        /* <DEDUP_REMOVED lines=12> */
[----:B------:R-:W-:Y:S01]  /*7540*/  FADD.FTZ R4, R18, R163 ;  /* 0x000000a312047221 */ /* 0x000fe20000010000 */
[----:B------:R-:W-:Y:S01]  /*7550*/  F2FP.SATFINITE.E4M3.F32.PACK_AB_MERGE_C R18, R23, R18, RZ ;  /* 0x000000121712723e */ /* 0x000fe200048070ff */
        /* <DEDUP_REMOVED lines=14> */
[----:B------:R-:W-:Y:S01]  /*7640*/  FADD.FTZ R5, R23, R4 ;  /* 0x0000000417057221 */ /* 0x000fe20000010000 */
[-C--:B------:R-:W-:Y:S01]  /*7650*/  FMUL.FTZ R59, R59, R164.reuse ;  /* 0x000000a43b3b7220 */ /* 0x080fe20000410000 */
[-C--:B------:R-:W-:Y:S01]  /*7660*/  FMUL.FTZ R62, R62, R164.reuse ;  /* 0x000000a43e3e7220 */ /* 0x080fe20000410000 */
[-C--:B------:R-:W-:Y:S01]  /*7670*/  FMUL.FTZ R63, R63, R164.reuse ;  /* 0x000000a43f3f7220 */ /* 0x080fe20000410000 */
[----:B------:R-:W-:Y:S01]  /*7680*/  FADD.FTZ R4, R156, R5 ;  /* 0x000000059c047221 */ /* 0x000fe20000010000 */
[----:B------:R-:W-:Y:S01]  /*7690*/  FMUL.FTZ R66, R66, R164 ;  /* 0x000000a442427220 */ /* 0x000fe20000410000 */
[----:B------:R-:W2:Y:S01]  /*76a0*/  MUFU.EX2 R162, R162 ;  /* 0x000000a200a27308 */ /* 0x000ea20000000800 */
[----:B---3--:R-:W-:-:S01]  /*76b0*/  FADD.FTZ R170, R167, R170 ;  /* 0x000000aaa7aa7221 */ /* 0x008fc20000010000 */
[----:B------:R-:W-:Y:S01]  /*76c0*/  F2FP.SATFINITE.E4M3.F32.PACK_AB_MERGE_C R166, R167, R166, RZ ;  /* 0x000000a6a7a6723e */ /* 0x000fe200048070ff */
[-C--:B------:R-:W-:Y:S01]  /*76d0*/  FMUL.FTZ R67, R67, R164.reuse ;  /* 0x000000a443437220 */ /* 0x080fe20000410000 */
[-C--:B------:R-:W-:Y:S01]  /*76e0*/  FMUL.FTZ R70, R70, R164.reuse ;  /* 0x000000a446467220 */ /* 0x080fe20000410000 */
[-C--:B------:R-:W-:Y:S01]  /*76f0*/  FMUL.FTZ R71, R71, R164.reuse ;  /* 0x000000a447477220 */ /* 0x080fe20000410000 */
        /* <DEDUP_REMOVED lines=46> */
[----:B------:R-:W-:Y:S01]  /*79e0*/  F2FP.SATFINITE.E4M3.F32.PACK_AB_MERGE_C R153, R154, R165, R169 ;  /* 0x000000a59a99723e */ /* 0x000fe200048070a9 */
[----:B------:R-:W-:Y:S01]  /*79f0*/  FMUL.FTZ R138, R138, R164 ;  /* 0x000000a48a8a7220 */ /* 0x000fe20000410000 */
[----:B------:R-:W-:Y:S01]  /*7a00*/  F2FP.SATFINITE.E4M3.F32.PACK_AB_MERGE_C R156, R157, R156, R22 ;  /* 0x0000009c9d9c723e */ /* 0x000fe20004807016 */
[----:B------:R-:W-:Y:S01]  /*7a10*/  FMUL.FTZ R139, R139, R164 ;  /* 0x000000a48b8b7220 */ /* 0x000fe20000410000 */
[----:B------:R-:W3:Y:S01]  /*7a20*/  MUFU.EX2 R178, R178 ;  /* 0x000000b200b27308 */ /* 0x000ee20000000800 */
        /* <DEDUP_REMOVED lines=8> */
[----:B--2---:R-:W-:-:S01]  /*7ab0*/  FADD.FTZ R4, R20, R163 ;  /* 0x000000a314047221 */ /* 0x004fc20000010000 */
[-C--:B------:R-:W-:Y:S01]  /*7ac0*/  FMUL.FTZ R150, R150, R164.reuse ;  /* 0x000000a496967220 */ /* 0x080fe20000410000 */
[----:B------:R-:W-:Y:S01]  /*7ad0*/  FMUL.FTZ R151, R151, R164 ;  /* 0x000000a497977220 */ /* 0x000fe20000410000 */
[----:B------:R-:W-:-:S02]  /*7ae0*/  F2FP.SATFINITE.E4M3.F32.PACK_AB_MERGE_C R152, R17, R152, R171 ;  /* 0x000000981198723e */ /* 0x000fc400048070ab */
        /* <DEDUP_REMOVED lines=11> */
[C---:B--2---:R-:W-:Y:S01]  /*7ba0*/  F2FP.SATFINITE.E4M3.F32.PACK_AB_MERGE_C R160, R11.reuse, R160, RZ ;  /* 0x000000a00ba0723e */ /* 0x044fe200048070ff */
[----:B------:R-:W-:-:S03]  /*7bb0*/  FADD.FTZ R4, R11, R4 ;  /* 0x000000040b047221 */ /* 0x000fc60000010000 */
[----:B------:R-:W-:Y:S02]  /*7bc0*/  F2FP.SATFINITE.E4M3.F32.PACK_AB_MERGE_C R158, R161, R20, R160 ;  /* 0x00000014a19e723e */ /* 0x000fe400048070a0 */
[C---:B---3--:R-:W-:Y:S01]  /*7bd0*/  F2FP.SATFINITE.E4M3.F32.PACK_AB_MERGE_C R182, R5.reuse, R182, RZ ;  /* 0x000000b605b6723e */ /* 0x048fe200048070ff */
[----:B------:R-:W-:-:S03]  /*7be0*/  FADD.FTZ R5, R5, R12 ;  /* 0x0000000c05057221 */ /* 0x000fc60000010000 */
[----:B------:R-:W-:Y:S01]  /*7bf0*/  F2FP.SATFINITE.E4M3.F32.PACK_AB_MERGE_C R159, R179, R178, R182 ;  /* 0x000000b2b39f723e */ /* 0x000fe200048070b6 */
[----:B------:R-:W-:Y:S06]  /*7c00*/  @P1 BRA `(.L_x_1284) ;  /* 0x0000000000041947 */ /* 0x000fec0003800000 */
[----:B------:R-:W-:Y:S01]  /*7c10*/  BPT.TRAP 0x1 ;  /* 0x000000040000795c */ /* 0x000fe20000300000 */
.L_x_1284:
[----:B------:R-:W-:Y:S01]  /*7c20*/  PLOP3.LUT P2, PT, PT, PT, UP0, 0x40, 0x0 ;  /* 0x000000000000781c */ /* 0x000fe20003f4e808 */
[----:B------:R0:W2:-:S12]  /*7c30*/  SYNCS.PHASECHK.TRANS64.TRYWAIT P1, [UR51+0x20850], R9 ;  /* 0x02085009ff0075a7 */ /* 0x0000980008020173 */
[----:B0-----:R-:W-:Y:S05]  /*7c40*/  @P2 BRA `(.L_x_1285) ;  /* 0x0000000000042947 */ /* 0x001fea0003800000 */
[----:B------:R-:W-:Y:S01]  /*7c50*/  BPT.TRAP 0x1 ;  /* 0x000000040000795c */ /* 0x000fe20000300000 */
.L_x_1285:
[----:B--2---:R-:W-:Y:S05]  /*7c60*/  @P1 BRA `(.L_x_1286) ;  /* 0x0000000000081947 */ /* 0x004fea0003800000 */
[----:B------:R-:W0:Y:S02]  /*7c70*/  SYNCS.PHASECHK.TRANS64.TRYWAIT P1, [UR51+0x20850], R9 ;  /* 0x02085009ff0075a7 */ /* 0x000e240008020173 */
[----:B0-----:R-:W-:Y:S05]  /*7c80*/  @!P1 BRA `(.L_x_1287) ;  /* 0x000000b400a49947 */ /* 0x001fea0003800000 */
.L_x_1286:
        /* <DEDUP_REMOVED lines=13> */
[----:B--2---:R-:W-:Y:S05]  /*7d60*/  @P1 BRA `(.L_x_1288) ;  /* 0x0000000000041947 */ /* 0x004fea0003800000 */
[----:B------:R-:W-:Y:S01]  /*7d70*/  BPT.TRAP 0x1 ;  /* 0x000000040000795c */ /* 0x000fe20000300000 */
.L_x_1288:
[----:B------:R-:W-:Y:S01]  /*7d80*/  UIADD3 UR51, UR51, 0x20860, URZ ;  /* 0x0002086033337890 */ /* 0x000fe2000fffe03f */
[----:B------:R-:W-:Y:S02]  /*7d90*/  IMAD.MOV.U32 R11, RZ, RZ, R13 ;  /* 0x000000ffff0b7224 */ /* 0x000fe400078e000d */
[----:B------:R-:W-:Y:S01]  /*7da0*/  IMAD.MOV.U32 R15, RZ, RZ, R8 ;  /* 0x000000ffff0f7224 */ /* 0x000fe200078e0008 */
[----:B------:R-:W-:-:S09]  /*7db0*/  UPRMT UR51, UR45, 0x654, UR51 ;  /* 0x000006542d337896 */ /* 0x000fd20008000033 */
[----:B------:R-:W-:Y:S01]  /*7dc0*/  SYNCS.ARRIVE.TRANS64.RED.A1T0 RZ, [UR51], RZ ;  /* 0x000000ffffff79a7 */ /* 0x000fe20008100433 */
[----:B------:R-:W-:Y:S05]  /*7dd0*/  @P0 BRA `(.L_x_1289) ;  /* 0xffffffe400ec0947 */ /* 0x000fea000383ffff */
.L_x_1278:
[----:B------:R-:W-:-:S13]  /*7de0*/  ISETP.GE.AND P0, PT, R10, UR40, PT ;  /* 0x000000280a007c0c */ /* 0x000fda000bf06270 */
[----:B------:R-:W-:Y:S05]  /*7df0*/  @!P0 BRA `(.L_x_1290) ;  /* 0x0000002000e88947 */ /* 0x000fea0003800000 */
[----:B-1----:R-:W-:Y:S01]  /*7e00*/  IMAD.MOV.U32 R11, RZ, RZ, R13 ;  /* 0x000000ffff0b7224 */ /* 0x002fe200078e000d */
[----:B------:R-:W-:Y:S01]  /*7e10*/  ULDC UR51, c[0x0][0x9e4] ;  /* 0x0002790000337ab9 */ /* 0x000fe20000000800 */
[----:B0-----:R-:W-:Y:S01]  /*7e20*/  IMAD.MOV.U32 R12, RZ, RZ, R8 ;  /* 0x000000ffff0c7224 */ /* 0x001fe200078e0008 */
[----:B------:R-:W-:Y:S01]  /*7e30*/  ULDC UR55, c[0x0][0x288] ;  /* 0x0000a20000377ab9 */ /* 0x000fe20000000800 */
[----:B------:R-:W-:Y:S01]  /*7e40*/  ULDC UR56, c[0x0][0x2f0] ;  /* 0x0000bc0000387ab9 */ /* 0x000fe20000000800 */
[----:B------:R-:W-:-:S05]  /*7e50*/  ULDC UR54, c[0x0][0x9e0] ;  /* 0x0002780000367ab9 */ /* 0x000fca0000000800 */
.L_x_1309:
[----:B------:R-:W-:Y:S01]  /*7e60*/  UIADD3 UR49, UR49, 0x1, URZ ;  /* 0x0000000131317890 */ /* 0x000fe2000fffe03f */
[----:B------:R-:W-:-:S03]  /*7e70*/  PLOP3.LUT P0, PT, PT, PT, UP0, 0x40, 0x0 ;  /* 0x000000000000781c */ /* 0x000fc60003f0e808 */
[----:B------:R-:W-:-:S04]  /*7e80*/  UISETP.NE.AND UP1, UPT, UR49, 0x2, UPT ;  /* 0x000000023100788c */ /* 0x000fc8000bf25270 */
[----:B------:R-:W-:Y:S02]  /*7e90*/  USEL UR6, URZ, 0x1, UP1 ;  /* 0x000000013f067887 */ /* 0x000fe40008800000 */
[----:B------:R-:W-:Y:S02]  /*7ea0*/  USEL UR49, UR49, URZ, UP1 ;  /* 0x0000003f31317287 */ /* 0x000fe40008800000 */
[----:B------:R-:W-:Y:S02]  /*7eb0*/  ULOP3.LUT UR47, UR47, UR6, URZ, 0x3c, !UPT ;  /* 0x000000062f2f7292 */ /* 0x000fe4000f8e3c3f */
[----:B0-2---:R-:W-:Y:S10]  /*7ec0*/  @P0 BRA `(.L_x_1291) ;  /* 0x0000000000040947 */ /* 0x005ff40003800000 */
[----:B------:R-:W-:Y:S01]  /*7ed0*/  BPT.TRAP 0x1 ;  /* 0x000000040000795c */ /* 0x000fe20000300000 */
.L_x_1291:
[----:B------:R-:W-:Y:S01]  /*7ee0*/  PLOP3.LUT P1, PT, PT, PT, UP0, 0x40, 0x0 ;  /* 0x000000000000781c */ /* 0x000fe20003f2e808 */
[----:B------:R-:W-:Y:S01]  /*7ef0*/  ULEA UR57, UR49, UR41, 0x3 ;  /* 0x0000002931397291 */ /* 0x000fe2000f8e183f */
[----:B------:R-:W-:-:S05]  /*7f00*/  IMAD.U32 R9, RZ, RZ, UR47 ;  /* 0x0000002fff097e24 */ /* 0x000fca000f8e00ff */
[----:B------:R-:W-:-:S04]  /*7f10*/  SHF.L.U32 R9, R9, 0x1f, RZ ;  /* 0x0000001f09097819 */ /* 0x000fc800000006ff */
[----:B------:R0:W1:Y:S02]  /*7f20*/  SYNCS.PHASECHK.TRANS64.TRYWAIT P0, [UR57+0x20830], R9 ;  /* 0x02083009ff0075a7 */ /* 0x0000640008000179 */
[----:B------:R-:W-:Y:S05]  /*7f30*/  @P1 BRA `(.L_x_1292) ;  /* 0x0000000000041947 */ /* 0x000fea0003800000 */
[----:B------:R-:W-:Y:S01]  /*7f40*/  BPT.TRAP 0x1 ;  /* 0x000000040000795c */ /* 0x000fe20000300000 */
.L_x_1292:
[----:B-1----:R-:W-:Y:S05]  /*7f50*/  @P0 BRA `(.L_x_1293) ;  /* 0x0000000000080947 */ /* 0x002fea0003800000 */
[----:B------:R-:W1:Y:S02]  /*7f60*/  SYNCS.PHASECHK.TRANS64.TRYWAIT P0, [UR57+0x20830], R9 ;  /* 0x02083009ff0075a7 */ /* 0x000e640008000179 */
[----:B-1----:R-:W-:Y:S05]  /*7f70*/  @!P0 BRA `(.L_x_1294) ;  /* 0x000000b400008947 */ /* 0x002fea0003800000 */
.L_x_1293:
[----:B------:R-:W-:Y:S01]  /*7f80*/  ULEA UR6, UR49, UR46, 0xa ;  /* 0x0000002e31067291 */ /* 0x000fe2000f8e503f */
[----:B------:R-:W-:Y:S01]  /*7f90*/  WARPGROUP.ARRIVE ;  /* 0x00000000000079c5 */ /* 0x000fe20000000000 */
[----:B------:R-:W-:Y:S01]  /*7fa0*/  UMOV UR7, 0x40000040 ;  /* 0x4000004000077882 */ /* 0x000fe20000000000 */
[----:B------:R-:W-:Y:S01]  /*7fb0*/  UMOV UR11, 0x40000040 ;  /* 0x40000040000b7882 */ /* 0x000fe20000000000 */
[----:B------:R-:W-:Y:S01]  /*7fc0*/  UIADD3 UR10, UR6, 0x2, URZ ;  /* 0x00000002060a7890 */ /* 0x000fe2000fffe03f */
[----:B------:R-:W-:Y:S01]  /*7fd0*/  PLOP3.LUT P0, PT, PT, PT, UP0, 0x40, 0x0 ;  /* 0x000000000000781c */ /* 0x000fe20003f0e808 */
[----:B------:R-:W-:Y:S01]  /*7fe0*/  UIADD3 UR14, UR6, 0x4, URZ ;  /* 0x00000004060e7890 */ /* 0x000fe2000fffe03f */
[----:B------:R-:W-:Y:S02]  /*7ff0*/  UMOV UR15, 0x40000040 ;  /* 0x40000040000f7882 */ /* 0x000fe40000000000 */
        /* <DEDUP_REMOVED lines=36> */
.L_x_1295:
[----:B------:R-:W-:Y:S01]  /*8240*/  UISETP.NE.AND UP2, UPT, UR44, URZ, UPT ;  /* 0x0000003f2c00728c */ /* 0x000fe2000bf45270 */
[----:B-1----:R-:W-:Y:S01]  /*8250*/  IMAD.MOV.U32 R8, RZ, RZ, R6 ;  /* 0x000000ffff087224 */ /* 0x002fe200078e0006 */
[----:B------:R-:W-:Y:S01]  /*8260*/  UISETP.NE.AND UP1, UPT, UR43, URZ, UPT ;  /* 0x0000003f2b00728c */ /* 0x000fe2000bf25270 */
[----:B------:R-:W-:-:S03]  /*8270*/  IMAD.SHL.U32 R20, R10, 0x40, RZ ;  /* 0x000000400a147824 */ /* 0x000fc600078e00ff */
        /* <DEDUP_REMOVED lines=10> */
[----:B------:R-:W1:Y:S02]  /*8320*/  SHFL.IDX PT, R18, R8, RZ, 0x1c1f ;  /* 0x001c1fff08127589 */ /* 0x000e6400000e0000 */
[----:B------:R-:W-:-:S03]  /*8330*/  IMAD R13, R0, -0x2, R13 ;  /* 0xfffffffe000d7824 */ /* 0x000fc600078e020d */
[----:B------:R-:W-:Y:S01]  /*8340*/  SYNCS.ARRIVE.TRANS64.RED.A1T0 RZ, [UR6], RZ ;  /* 0x000000ffffff79a7 */ /* 0x000fe20008100406 */
[----:B------:R-:W-:-:S04]  /*8350*/  IMAD R13, R2, UR56, R13 ;  /* 0x00000038020d7c24 */ /* 0x000fc8000f8e020d */
[----:B------:R-:W-:-:S04]  /*8360*/  VIADD R13, R13, -UR55 ;  /* 0x800000370d0d7c36 */ /* 0x000fc80008000000 */
[C---:B------:R-:W-:Y:S02]  /*8370*/  VIADD R17, R13.reuse, UR54 ;  /* 0x000000360d117c36 */ /* 0x040fe40008000000 */
[----:B------:R-:W-:Y:S02]  /*8380*/  VIADD R19, R13, UR50 ;  /* 0x000000320d137c36 */ /* 0x000fe40008000000 */
[--C-:B-1----:R-:W-:Y:S02]  /*8390*/  IMAD.IADD R13, R17, 0x1, R18.reuse ;  /* 0x00000001110d7824 */ /* 0x102fe400078e0212 */
[----:B------:R-:W-:Y:S01]  /*83a0*/  IMAD.IADD R14, R19, 0x1, R18 ;  /* 0x00000001130e7824 */ /* 0x000fe200078e0212 */
[----:B------:R-:W-:Y:S06]  /*83b0*/  @P0 BRA `(.L_x_1296) ;  /* 0x00000000005c0947 */ /* 0x000fec0003800000 */
[----:B------:R-:W-:Y:S01]  /*83c0*/  IMAD R15, R2, UR56, R18 ;  /* 0x00000038020f7c24 */ /* 0x000fe2000f8e0212 */
[----:B------:R-:W-:Y:S03]  /*83d0*/  BSSY B0, `(.L_x_1297) ;  /* 0x0000011000007945 */ /* 0x000fe60003800000 */
[----:B------:R-:W-:-:S05]  /*83e0*/  VIADD R15, R15, -UR55 ;  /* 0x800000370f0f7c36 */ /* 0x000fca0008000000 */
[----:B------:R-:W-:-:S13]  /*83f0*/  ISETP.GT.AND P0, PT, R15, -0x1, PT ;  /* 0xffffffff0f00780c */ /* 0x000fda0003f04270 */
[----:B------:R-:W-:Y:S05]  /*8400*/  @P0 BRA `(.L_x_1298) ;  /* 0x0000000000200947 */ /* 0x000fea0003800000 */
[----:B------:R-:W-:Y:S01]  /*8410*/  IMAD.U32 R22, RZ, RZ, UR51 ;  /* 0x00000033ff167e24 */ /* 0x000fe2000f8e00ff */
[----:B------:R-:W-:-:S04]  /*8420*/  LOP3.LUT R15, RZ, R15, RZ, 0x33, !PT ;  /* 0x0000000fff0f7212 */ /* 0x000fc800078e33ff */
[----:B------:R-:W-:-:S13]  /*8430*/  ISETP.NE.AND P0, PT, R22, 0x1, PT ;  /* 0x000000011600780c */ /* 0x000fda0003f05270 */
[----:B------:R-:W1:Y:S02]  /*8440*/  @P0 LDC.64 R184, c[0x0][0x9e8] ;  /* 0x00027a00ffb80b82 */ /* 0x000e640000000a00 */
[----:B-1----:R-:W-:-:S05]  /*8450*/  @P0 IMAD.HI.U32 R18, R15, R184, RZ ;  /* 0x000000b80f120227 */ /* 0x002fca00078e00ff */
[----:B------:R-:W-:-:S04]  /*8460*/  @P0 SHF.R.U32.HI R15, RZ, R185, R18 ;  /* 0x000000b9ff0f0219 */ /* 0x000fc80000011612 */
[----:B------:R-:W-:Y:S01]  /*8470*/  LOP3.LUT R15, RZ, R15, RZ, 0x33, !PT ;  /* 0x0000000fff0f7212 */ /* 0x000fe200078e33ff */
[----:B------:R-:W-:Y:S06]  /*8480*/  BRA `(.L_x_1299) ;  /* 0x0000000000147947 */ /* 0x000fec0003800000 */
.L_x_1298:
[----:B------:R-:W-:-:S05]  /*8490*/  IMAD.U32 R22, RZ, RZ, UR51 ;  /* 0x00000033ff167e24 */ /* 0x000fca000f8e00ff */
[----:B------:R-:W-:-:S13]  /*84a0*/  ISETP.NE.AND P0, PT, R22, 0x1, PT ;  /* 0x000000011600780c */ /* 0x000fda0003f05270 */
[----:B------:R-:W1:Y:S02]  /*84b0*/  @P0 LDC.64 R184, c[0x0][0x9e8] ;  /* 0x00027a00ffb80b82 */ /* 0x000e640000000a00 */
[----:B-1----:R-:W-:-:S05]  /*84c0*/  @P0 IMAD.HI.U32 R18, R15, R184, RZ ;  /* 0x000000b80f120227 */ /* 0x002fca00078e00ff */
[----:B------:R-:W-:-:S07]  /*84d0*/  @P0 SHF.R.U32.HI R15, RZ, R185, R18 ;  /* 0x000000b9ff0f0219 */ /* 0x000fce0000011612 */
.L_x_1299:
[----:B------:R-:W-:Y:S05]  /*84e0*/  BSYNC B0 ;  /* 0x0000000000007941 */ /* 0x000fea0003800000 */
.L_x_1297:
[----:B------:R-:W-:-:S04]  /*84f0*/  IMAD R15, R15, R22, -R20 ;  /* 0x000000160f0f7224 */ /* 0x000fc800078e0a14 */
[----:B------:R-:W-:-:S05]  /*8500*/  IMAD R15, R0, -0x2, R15 ;  /* 0xfffffffe000f7824 */ /* 0x000fca00078e020f */
[----:B------:R-:W-:Y:S02]  /*8510*/  VIADDMNMX R13, R15, R22, R13, PT ;  /* 0x000000160f0d7246 */ /* 0x000fe4000380010d */
[----:B------:R-:W-:-:S07]  /*8520*/  VIMNMX R14, R14, R15, !PT ;  /* 0x0000000f0e0e7248 */ /* 0x000fce0007fe0100 */
.L_x_1296:
[----:B------:R-:W-:Y:S01]  /*8530*/  ISETP.GT.AND P0, PT, R10, -0x1, PT ;  /* 0xffffffff0a00780c */ /* 0x000fe20003f04270 */
[----:B------:R-:W1:Y:S01]  /*8540*/  SHFL.IDX PT, R8, R8, 0x1, 0x1c1f ;  /* 0x003c1f0008087f89 */ /* 0x000e6200000e0000 */
[----:B------:R-:W-:Y:S02]  /*8550*/  UISETP.NE.AND UP1, UPT, UR43, URZ, UPT ;  /* 0x0000003f2b00728c */ /* 0x000fe4000bf25270 */
[C---:B------:R-:W-:Y:S02]  /*8560*/  ISETP.GT.AND P3, PT, R14.reuse, 0x10, P0 ;  /* 0x000000100e00780c */ /* 0x040fe40000764270 */
[C---:B------:R-:W-:Y:S02]  /*8570*/  ISETP.GT.AND P5, PT, R14.reuse, RZ, P0 ;  /* 0x000000ff0e00720c */ /* 0x040fe400007a4270 */
[----:B------:R-:W-:Y:S02]  /*8580*/  ISETP.LT.OR P3, PT, R13, 0x11, P3 ;  /* 0x000000110d00780c */ /* 0x000fe40001f61670 */
[----:B------:R-:W-:-:S02]  /*8590*/  ISETP.GT.AND P6, PT, R14, 0x1, P0 ;  /* 0x000000010e00780c */ /* 0x000fc400007c4270 */
[C---:B------:R-:W-:Y:S02]  /*85a0*/  ISETP.GT.AND P1, PT, R14.reuse, 0x8, P0 ;  /* 0x000000080e00780c */ /* 0x040fe40000724270 */
[----:B------:R-:W-:Y:S02]  /*85b0*/  ISETP.GT.AND P4, PT, R14, 0x9, P0 ;  /* 0x000000090e00780c */ /* 0x000fe40000784270 */
[----:B------:R-:W-:Y:S02]  /*85c0*/  FSEL R160, R160, -INF , !P3 ;  /* 0xff800000a0a07808 */ /* 0x000fe40005800000 */
[----:B------:R-:W-:Y:S02]  /*85d0*/  ISETP.GT.AND P3, PT, R14, 0x28, P0 ;  /* 0x000000280e00780c */ /* 0x000fe40000764270 */
[C---:B------:R-:W-:Y:S02]  /*85e0*/  ISETP.LT.OR P5, PT, R13.reuse, 0x1, P5 ;  /* 0x000000010d00780c */ /* 0x040fe40002fa1670 */
[----:B------:R-:W-:-:S02]  /*85f0*/  ISETP.LT.OR P6, PT, R13, 0x2, P6 ;  /* 0x000000020d00780c */ /* 0x000fc400037c1670 */
[C---:B------:R-:W-:Y:S02]  /*8600*/  ISETP.LT.OR P1, PT, R13.reuse, 0x9, P1 ;  /* 0x000000090d00780c */ /* 0x040fe40000f21670 */
        /* <DEDUP_REMOVED lines=27> */
[----:B------:R-:W-:Y:S01]  /*87c0*/  ISETP.GT.AND P4, PT, R14, 0x39, P0 ;  /* 0x000000390e00780c */ /* 0x000fe20000784270 */
[----:B-1----:R-:W-:Y:S01]  /*87d0*/  IMAD.IADD R14, R19, 0x1, R8 ;  /* 0x00000001130e7824 */ /* 0x002fe200078e0208 */
        /* <DEDUP_REMOVED lines=25> */
.L_x_1302:
[----:B------:R-:W-:-:S05]  /*8970*/  IMAD.U32 R18, RZ, RZ, UR51 ;  /* 0x00000033ff127e24 */ /* 0x000fca000f8e00ff */
[----:B------:R-:W-:-:S13]  /*8980*/  ISETP.NE.AND P1, PT, R18, 0x1, PT ;  /* 0x000000011200780c */ /* 0x000fda0003f25270 */
[----:B------:R-:W1:Y:S02]  /*8990*/  @P1 LDC.64 R22, c[0x0][0x9e8] ;  /* 0x00027a00ff161b82 */ /* 0x000e640000000a00 */
[----:B-1----:R-:W-:-:S05]  /*89a0*/  @P1 IMAD.HI.U32 R8, R17, R22, RZ ;  /* 0x0000001611081227 */ /* 0x002fca00078e00ff */
[----:B------:R-:W-:-:S07]  /*89b0*/  @P1 SHF.R.U32.HI R17, RZ, R23, R8 ;  /* 0x00000017ff111219 */ /* 0x000fce0000011608 */
.L_x_1303:
[----:B------:R-:W-:Y:S05]  /*89c0*/  BSYNC B0 ;  /* 0x0000000000007941 */ /* 0x000fea0003800000 */
.L_x_1301:
[----:B------:R-:W-:-:S04]  /*89d0*/  IMAD R17, R17, R18, -R20 ;  /* 0x0000001211117224 */ /* 0x000fc800078e0a14 */
[----:B------:R-:W-:-:S05]  /*89e0*/  IMAD R17, R0, -0x2, R17 ;  /* 0xfffffffe00117824 */ /* 0x000fca00078e0211 */
[----:B------:R-:W-:Y:S02]  /*89f0*/  VIADDMNMX R13, R17, R18, R13, PT ;  /* 0x00000012110d7246 */ /* 0x000fe4000380010d */
[----:B------:R-:W-:-:S07]  /*8a00*/  VIMNMX R14, R14, R17, !PT ;  /* 0x000000110e0e7248 */ /* 0x000fce0007fe0100 */
.L_x_1300:
[----:B------:R-:W-:Y:S02]  /*8a10*/  FMNMX.FTZ R8, R15, R12, !PT ;  /* 0x0000000c0f087209 */ /* 0x000fe40007810000 */
        /* <DEDUP_REMOVED lines=10> */
[----:B------:R-:W-:-:S02]  /*8ac0*/  FSEL R154, R154, -INF , !P4 ;  /* 0xff8000009a9a7808 */ /* 0x000fc40006000000 */
        /* <DEDUP_REMOVED lines=15> */
[----:B------:R-:W-:Y:S02]  /*8bc0*/  FSEL R159, R159, -INF , !P1 ;  /* 0xff8000009f9f7808 */ /* 0x000fe40004800000 */
[----:B------:R-:W-:Y:S02]  /*8bd0*/  FMNMX.FTZ R8, R180, R17, !PT ;  /* 0x00000011b4087209 */ /* 0x000fe40007810000 */
[----:B------:R-:W-:-:S02]  /*8be0*/  ISETP.LT.OR P5, PT, R13, 0x11, P5 ;  /* 0x000000110d00780c */ /* 0x000fc40002fa1670 */
[----:B------:R-:W-:Y:S02]  /*8bf0*/  FMNMX.FTZ R17, R181, R8, !PT ;  /* 0x00000008b5117209 */ /* 0x000fe40007810000 */
[----:B------:R-:W-:Y:S02]  /*8c00*/  ISETP.GT.AND P2, PT, R14, 0x18, P0 ;  /* 0x000000180e00780c */ /* 0x000fe40000744270 */
[----:B------:R-:W-:Y:S01]  /*8c10*/  ISETP.LT.OR P6, PT, R13, 0x12, P6 ;  /* 0x000000120d00780c */ /* 0x000fe200037c1670 */
[----:B------:R-:W1:Y:S01]  /*8c20*/  SHFL.BFLY PT, R8, R17, 0x2, 0x1f ;  /* 0x0c401f0011087f89 */ /* 0x000e6200000e0000 */
[----:B------:R-:W-:Y:S02]  /*8c30*/  FSEL R162, R162, -INF , !P5 ;  /* 0xff800000a2a27808 */ /* 0x000fe40006800000 */
[----:B------:R-:W-:Y:S02]  /*8c40*/  ISETP.GT.AND P3, PT, R14, 0x19, P0 ;  /* 0x000000190e00780c */ /* 0x000fe40000764270 */
[----:B------:R-:W-:-:S02]  /*8c50*/  FSEL R163, R163, -INF , !P6 ;  /* 0xff800000a3a37808 */ /* 0x000fc40007000000 */
[C---:B------:R-:W-:Y:S02]  /*8c60*/  ISETP.LT.OR P2, PT, R13.reuse, 0x19, P2 ;  /* 0x000000190d00780c */ /* 0x040fe40001741670 */
[----:B------:R-:W-:Y:S02]  /*8c70*/  ISETP.GT.AND P4, PT, R14, 0x20, P0 ;  /* 0x000000200e00780c */ /* 0x000fe40000784270 */
[C---:B------:R-:W-:Y:S02]  /*8c80*/  ISETP.LT.OR P3, PT, R13.reuse, 0x1a, P3 ;  /* 0x0000001a0d00780c */ /* 0x040fe40001f61670 */
[----:B------:R-:W-:Y:S02]  /*8c90*/  FSEL R166, R166, -INF , !P2 ;  /* 0xff800000a6a67808 */ /* 0x000fe40005000000 */
[----:B------:R-:W-:Y:S02]  /*8ca0*/  ISETP.GT.AND P1, PT, R14, 0x21, P0 ;  /* 0x000000210e00780c */ /* 0x000fe40000724270 */
[----:B------:R-:W-:-:S02]  /*8cb0*/  ISETP.LT.OR P4, PT, R13, 0x21, P4 ;  /* 0x000000210d00780c */ /* 0x000fc40002781670 */
[----:B------:R-:W-:Y:S02]  /*8cc0*/  FSEL R167, R167, -INF , !P3 ;  /* 0xff800000a7a77808 */ /* 0x000fe40005800000 */
[----:B------:R-:W-:Y:S02]  /*8cd0*/  ISETP.LT.OR P1, PT, R13, 0x22, P1 ;  /* 0x000000220d00780c */ /* 0x000fe40000f21670 */
[----:B------:R-:W-:Y:S02]  /*8ce0*/  ISETP.GT.AND P5, PT, R14, 0x28, P0 ;  /* 0x000000280e00780c */ /* 0x000fe400007a4270 */
[----:B-1----:R-:W-:Y:S02]  /*8cf0*/  FMNMX.FTZ R18, R17, R8, !PT ;  /* 0x0000000811127209 */ /* 0x002fe40007810000 */
[----:B------:R-:W-:Y:S02]  /*8d00*/  FSEL R170, R170, -INF , !P4 ;  /* 0xff800000aaaa7808 */ /* 0x000fe40006000000 */
[----:B------:R-:W-:Y:S01]  /*8d10*/  FSEL R171, R171, -INF , !P1 ;  /* 0xff800000abab7808 */ /* 0x000fe20004800000 */
[----:B------:R-:W1:Y:S01]  /*8d20*/  SHFL.BFLY PT, R19, R18, 0x1, 0x1f ;  /* 0x0c201f0012137f89 */ /* 0x000e6200000e0000 */
[----:B------:R-:W-:-:S02]  /*8d30*/  ISETP.GT.AND P6, PT, R14, 0x29, P0 ;  /* 0x000000290e00780c */ /* 0x000fc400007c4270 */
[C---:B------:R-:W-:Y:S02]  /*8d40*/  ISETP.GT.AND P2, PT, R14.reuse, 0x30, P0 ;  /* 0x000000300e00780c */ /* 0x040fe40000744270 */
[C---:B------:R-:W-:Y:S02]  /*8d50*/  ISETP.GT.AND P4, PT, R14.reuse, 0x31, P0 ;  /* 0x000000310e00780c */ /* 0x040fe40000784270 */
[C---:B------:R-:W-:Y:S02]  /*8d60*/  ISETP.GT.AND P1, PT, R14.reuse, 0x38, P0 ;  /* 0x000000380e00780c */ /* 0x040fe40000724270 */
[----:B------:R-:W-:Y:S02]  /*8d70*/  ISETP.GT.AND P0, PT, R14, 0x39, P0 ;  /* 0x000000390e00780c */ /* 0x000fe40000704270 */
[C---:B------:R-:W-:Y:S02]  /*8d80*/  ISETP.LT.OR P5, PT, R13.reuse, 0x29, P5 ;  /* 0x000000290d00780c */ /* 0x040fe40002fa1670 */
[----:B------:R-:W-:-:S02]  /*8d90*/  ISETP.LT.OR P6, PT, R13, 0x2a, P6 ;  /* 0x0000002a0d00780c */ /* 0x000fc400037c1670 */
[----:B------:R-:W-:Y:S02]  /*8da0*/  FSEL R174, R174, -INF , !P5 ;  /* 0xff800000aeae7808 */ /* 0x000fe40006800000 */
[----:B------:R-:W-:Y:S02]  /*8db0*/  ISETP.LT.OR P2, PT, R13, 0x31, P2 ;  /* 0x000000310d00780c */ /* 0x000fe40001741670 */
[----:B------:R-:W-:Y:S02]  /*8dc0*/  FSEL R175, R175, -INF , !P6 ;  /* 0xff800000afaf7808 */ /* 0x000fe40007000000 */
[----:B------:R-:W-:Y:S02]  /*8dd0*/  ISETP.LT.OR P4, PT, R13, 0x32, P4 ;  /* 0x000000320d00780c */ /* 0x000fe40002781670 */
[----:B------:R-:W-:Y:S02]  /*8de0*/  FSEL R178, R178, -INF , !P2 ;  /* 0xff800000b2b27808 */ /* 0x000fe40005000000 */
[----:B-1----:R-:W-:Y:S01]  /*8df0*/  FMNMX.FTZ R8, R18, R19, !PT ;  /* 0x0000001312087209 */ /* 0x002fe20007810000 */
[----:B------:R-:W-:Y:S01]  /*8e00*/  IMAD.U32 R19, RZ, RZ, UR39 ;  /* 0x00000027ff137e24 */ /* 0x000fe2000f8e00ff */
[----:B------:R-:W-:-:S02]  /*8e10*/  FMNMX.FTZ R18, R154, R11, !PT ;  /* 0x0000000b9a127209 */ /* 0x000fc40007810000 */
[----:B------:R-:W-:Y:S01]  /*8e20*/  ISETP.LT.OR P1, PT, R13, 0x39, P1 ;  /* 0x000000390d00780c */ /* 0x000fe20000f21670 */
[----:B------:R-:W-:-:S01]  /*8e30*/  FFMA.FTZ R19, R8, R19, -8 ;  /* 0xc100000008137423 */ /* 0x000fc20000010013 */
[----:B------:R-:W-:Y:S02]  /*8e40*/  FMNMX.FTZ R17, R155, R18, !PT ;  /* 0x000000129b117209 */ /* 0x000fe40007810000 */
[----:B------:R-:W-:Y:S02]  /*8e50*/  FSEL R179, R179, -INF , !P4 ;  /* 0xff800000b3b37808 */ /* 0x000fe40006000000 */
[----:B------:R-:W-:Y:S02]  /*8e60*/  FMNMX.FTZ R18, R158, R17, !PT ;  /* 0x000000119e127209 */ /* 0x000fe40007810000 */
[----:B------:R-:W-:Y:S02]  /*8e70*/  ISETP.LT.OR P0, PT, R13, 0x3a, P0 ;  /* 0x0000003a0d00780c */ /* 0x000fe40000701670 */
[----:B------:R-:W-:-:S02]  /*8e80*/  FMNMX.FTZ R17, R159, R18, !PT ;  /* 0x000000129f117209 */ /* 0x000fc40007810000 */
[----:B------:R-:W-:Y:S02]  /*8e90*/  FSEL R182, R182, -INF , !P1 ;  /* 0xff800000b6b67808 */ /* 0x000fe40004800000 */
[----:B------:R-:W-:Y:S02]  /*8ea0*/  FMNMX.FTZ R18, R162, R17, !PT ;  /* 0x00000011a2127209 */ /* 0x000fe40007810000 */
[----:B------:R-:W-:Y:S02]  /*8eb0*/  FSEL R183, R183, -INF , !P0 ;  /* 0xff800000b7b77808 */ /* 0x000fe40004000000 */
[----:B------:R-:W-:Y:S02]  /*8ec0*/  FMNMX.FTZ R17, R163, R18, !PT ;  /* 0x00000012a3117209 */ /* 0x000fe40007810000 */
[----:B------:R-:W-:Y:S02]  /*8ed0*/  FSETP.NEU.FTZ.AND P3, PT, R8, -INF , PT ;  /* 0xff8000000800780b */ /* 0x000fe40003f7d000 */
[----:B------:R-:W-:-:S02]  /*8ee0*/  FMNMX.FTZ R18, R166, R17, !PT ;  /* 0x00000011a6127209 */ /* 0x000fc40007810000 */
[----:B------:R-:W-:Y:S02]  /*8ef0*/  FSEL R184, R19, RZ, P3 ;  /* 0x000000ff13b87208 */ /* 0x000fe40001800000 */
[----:B------:R-:W-:-:S03]  /*8f00*/  FMNMX.FTZ R17, R167, R18, !PT ;  /* 0x00000012a7117209 */ /* 0x000fc60007810000 */
[--C-:B------:R-:W-:Y:S01]  /*8f10*/  FFMA.FTZ R20, R164, UR39, -R184.reuse ;  /* 0x00000027a4147c23 */ /* 0x100fe200080108b8 */
[----:B------:R-:W-:Y:S01]  /*8f20*/  FMNMX.FTZ R14, R170, R17, !PT ;  /* 0x00000011aa0e7209 */ /* 0x000fe20007810000 */
[--C-:B------:R-:W-:Y:S01]  /*8f30*/  FFMA.FTZ R156, R156, UR39, -R184.reuse ;  /* 0x000000279c9c7c23 */ /* 0x100fe200080108b8 */
[----:B------:R-:W-:-:S01]  /*8f40*/  FFMA.FTZ R21, R165, UR39, -R184 ;  /* 0x00000027a5157c23 */ /* 0x000fc200080108b8 */
[----:B------:R-:W-:Y:S01]  /*8f50*/  FSEL R165, R8, RZ, P3 ;  /* 0x000000ff08a57208 */ /* 0x000fe20001800000 */
[----:B------:R-:W-:-:S01]  /*8f60*/  FFMA.FTZ R15, R15, UR39, -R184 ;  /* 0x000000270f0f7c23 */ /* 0x000fc200080108b8 */
[----:B------:R-:W-:Y:S01]  /*8f70*/  FMNMX.FTZ R17, R171, R14, !PT ;  /* 0x0000000eab117209 */ /* 0x000fe20007810000 */
[----:B------:R-:W-:-:S01]  /*8f80*/  FFMA.FTZ R152, R153, UR39, -R184 ;  /* 0x0000002799987c23 */ /* 0x000fc200080108b8 */
[----:B------:R-:W-:Y:S01]  /*8f90*/  FFMA.FTZ R23, R169, UR39, -R184 ;  /* 0x00000027a9177c23 */ /* 0x000fe200080108b8 */
[----:B------:R-:W-:-:S01]  /*8fa0*/  FADD.FTZ R165, -R165, R12 ;  /* 0x0000000ca5a57221 */ /* 0x000fc20000010100 */
[----:B------:R-:W-:Y:S01]  /*8fb0*/  FMNMX.FTZ R14, R174, R17, !PT ;  /* 0x00000011ae0e7209 */ /* 0x000fe20007810000 */
[----:B------:R-:W-:Y:S01]  /*8fc0*/  MUFU.EX2 R15, R15 ;  /* 0x0000000f000f7308 */ /* 0x000fe20000000800 */
[----:B------:R-:W-:-:S01]  /*8fd0*/  FFMA.FTZ R160, R160, UR39, -R184 ;  /* 0x00000027a0a07c23 */ /* 0x000fc200080108b8 */
[----:B------:R-:W-:Y:S01]  /*8fe0*/  FMUL.FTZ R12, R165, UR39 ;  /* 0x00000027a50c7c20 */ /* 0x000fe20008410000 */
        /* <DEDUP_REMOVED lines=9> */
[----:B------:R-:W-:-:S03]  /*9080*/  FFMA.FTZ R181, R181, UR39, -R184 ;  /* 0x00000027b5b57c23 */ /* 0x000fc600080108b8 */
[----:B------:R-:W-:Y:S01]  /*9090*/  FMNMX.FTZ R18, R182, R13, !PT ;  /* 0x0000000db6127209 */ /* 0x000fe20007810000 */
[----:B------:R-:W3:Y:S01]  /*90a0*/  MUFU.EX2 R12, R12 ;  /* 0x0000000c000c7308 */ /* 0x000ee20000000800 */
[----:B-1----:R-:W-:-:S01]  /*90b0*/  FFMA.FTZ R156, R168, UR39, -R184 ;  /* 0x00000027a89c7c23 */ /* 0x002fc200080108b8 */
[----:B------:R-:W-:Y:S01]  /*90c0*/  IMAD.U32 R168, RZ, RZ, UR39 ;  /* 0x00000027ffa87e24 */ /* 0x000fe2000f8e00ff */
[----:B------:R-:W-:-:S05]  /*90d0*/  FMNMX.FTZ R13, R183, R18, !PT ;  /* 0x00000012b70d7209 */ /* 0x000fca0007810000 */
[----:B------:R-:W1:Y:S01]  /*90e0*/  SHFL.BFLY PT, R22, R13, 0x2, 0x1f ;  /* 0x0c401f000d167f89 */ /* 0x000e6200000e0000 */
[----:B------:R-:W4:Y:S08]  /*90f0*/  MUFU.EX2 R152, R152 ;  /* 0x0000009800987308 */ /* 0x000f300000000800 */
        /* <DEDUP_REMOVED lines=8> */
[----:B------:R3:W-:Y:S01]  /*9180*/  MUFU.EX2 R18, R160 ;  /* 0x000000a000127308 */ /* 0x0007e20000000800 */
[-C--:B------:R-:W-:Y:S01]  /*9190*/  FMUL.FTZ R37, R37, R12.reuse ;  /* 0x0000000c25257220 */ /* 0x080fe20000410000 */
[-C--:B------:R-:W-:Y:S01]  /*91a0*/  FMUL.FTZ R40, R40, R12.reuse ;  /* 0x0000000c28287220 */ /* 0x080fe20000410000 */
[-C--:B------:R-:W-:Y:S01]  /*91b0*/  FMUL.FTZ R41, R41, R12.reuse ;  /* 0x0000000c29297220 */ /* 0x080fe20000410000 */
[-C--:B------:R-:W-:Y:S01]  /*91c0*/  FMUL.FTZ R44, R44, R12.reuse ;  /* 0x0000000c2c2c7220 */ /* 0x080fe20000410000 */
[-C--:B------:R-:W-:Y:S01]  /*91d0*/  FMUL.FTZ R45, R45, R12.reuse ;  /* 0x0000000c2d2d7220 */ /* 0x080fe20000410000 */
[----:B------:R-:W-:Y:S01]  /*91e0*/  FMUL.FTZ R48, R48, R12 ;  /* 0x0000000c30307220 */ /* 0x000fe20000410000 */
[----:B-1----:R-:W-:Y:S01]  /*91f0*/  FMNMX.FTZ R164, R13, R22, !PT ;  /* 0x000000160da47209 */ /* 0x002fe20007810000 */
[--C-:B------:R-:W-:Y:S01]  /*9200*/  FFMA.FTZ R22, R172, UR39, -R184.reuse ;  /* 0x00000027ac167c23 */ /* 0x100fe200080108b8 */
[----:B------:R-:W-:Y:S01]  /*9210*/  MUFU.EX2 R19, R19 ;  /* 0x0000001300137308 */ /* 0x000fe20000000800 */
[----:B---3--:R-:W-:-:S01]  /*9220*/  FFMA.FTZ R160, R177, UR39, -R184 ;  /* 0x00000027b1a07c23 */ /* 0x008fc200080108b8 */
[-C--:B------:R-:W-:Y:S01]  /*9230*/  FMUL.FTZ R49, R49, R12.reuse ;  /* 0x0000000c31317220 */ /* 0x080fe20000410000 */
[----:B------:R-:W1:Y:S01]  /*9240*/  SHFL.BFLY PT, R13, R164, 0x1, 0x1f ;  /* 0x0c201f00a40d7f89 */ /* 0x000e6200000e0000 */
        /* <DEDUP_REMOVED lines=23> */
[----:B-1----:R-:W-:Y:S01]  /*93c0*/  FMNMX.FTZ R13, R164, R13, !PT ;  /* 0x0000000da40d7209 */ /* 0x002fe20007810000 */
[-C--:B------:R-:W-:Y:S01]  /*93d0*/  FMUL.FTZ R92, R92, R12.reuse ;  /* 0x0000000c5c5c7220 */ /* 0x080fe20000410000 */
[-C--:B------:R-:W-:Y:S01]  /*93e0*/  FMUL.FTZ R93, R93, R12.reuse ;  /* 0x0000000c5d5d7220 */ /* 0x080fe20000410000 */
[----:B------:R-:W-:Y:S01]  /*93f0*/  FMUL.FTZ R96, R96, R12 ;  /* 0x0000000c60607220 */ /* 0x000fe20000410000 */
[C---:B------:R-:W-:Y:S01]  /*9400*/  FSETP.NEU.FTZ.AND P0, PT, R13.reuse, -INF , PT ;  /* 0xff8000000d00780b */ /* 0x040fe20003f1d000 */
[----:B------:R-:W-:Y:S01]  /*9410*/  FFMA.FTZ R168, R13, R168, -8 ;  /* 0xc10000000da87423 */ /* 0x000fe200000100a8 */
[----:B------:R-:W-:Y:S01]  /*9420*/  MUFU.EX2 R23, R23 ;  /* 0x0000001700177308 */ /* 0x000fe20000000800 */
[-C--:B------:R-:W-:Y:S01]  /*9430*/  FMUL.FTZ R97, R97, R12.reuse ;  /* 0x0000000c61617220 */ /* 0x080fe20000410000 */
[-C--:B------:R-:W-:Y:S01]  /*9440*/  FMUL.FTZ R100, R100, R12.reuse ;  /* 0x0000000c64647220 */ /* 0x080fe20000410000 */
[-C--:B------:R-:W-:Y:S01]  /*9450*/  FMUL.FTZ R101, R101, R12.reuse ;  /* 0x0000000c65657220 */ /* 0x080fe20000410000 */
[----:B------:R-:W-:Y:S01]  /*9460*/  FSEL R165, R168, RZ, P0 ;  /* 0x000000ffa8a57208 */ /* 0x000fe20000000000 */
[-C--:B------:R-:W-:Y:S01]  /*9470*/  FMUL.FTZ R104, R104, R12.reuse ;  /* 0x0000000c68687220 */ /* 0x080fe20000410000 */
[-C--:B------:R-:W-:Y:S01]  /*9480*/  FMUL.FTZ R105, R105, R12.reuse ;  /* 0x0000000c69697220 */ /* 0x080fe20000410000 */
[----:B------:R-:W-:Y:S01]  /*9490*/  FMUL.FTZ R108, R108, R12 ;  /* 0x0000000c6c6c7220 */ /* 0x000fe20000410000 */
[----:B------:R-:W-:Y:S01]  /*94a0*/  MUFU.EX2 R22, R22 ;  /* 0x0000001600167308 */ /* 0x000fe20000000800 */
[----:B------:R-:W-:-:S01]  /*94b0*/  FFMA.FTZ R168, R154, UR39, -R165 ;  /* 0x000000279aa87c23 */ /* 0x000fc200080108a5 */
[--C-:B------:R-:W-:Y:S01]  /*94c0*/  FFMA.FTZ R154, R158, UR39, -R165.reuse ;  /* 0x000000279e9a7c23 */ /* 0x100fe200080108a5 */
[----:B------:R-:W-:Y:S01]  /*94d0*/  FSEL R158, R13, RZ, P0 ;  /* 0x000000ff0d9e7208 */ /* 0x000fe20000000000 */
[--C-:B------:R-:W-:Y:S01]  /*94e0*/  FFMA.FTZ R155, R155, UR39, -R165.reuse ;  /* 0x000000279b9b7c23 */ /* 0x100fe200080108a5 */
[----:B------:R-:W-:-:S01]  /*94f0*/  FFMA.FTZ R169, R159, UR39, -R165 ;  /* 0x000000279fa97c23 */ /* 0x000fc200080108a5 */
[--C-:B------:R-:W-:Y:S01]  /*9500*/  FFMA.FTZ R159, R162, UR39, -R165.reuse ;  /* 0x00000027a29f7c23 */ /* 0x100fe200080108a5 */
[----:B------:R-:W-:-:S01]  /*9510*/  FFMA.FTZ R172, R166, UR39, -R165 ;  /* 0x00000027a6ac7c23 */ /* 0x000fc200080108a5 */
[----:B------:R-:W-:Y:S01]  /*9520*/  FADD.FTZ R158, -R158, R11 ;  /* 0x0000000b9e9e7221 */ /* 0x000fe20000010100 */
[----:B------:R-:W-:Y:S01]  /*9530*/  MUFU.EX2 R168, R168 ;  /* 0x000000a800a87308 */ /* 0x000fe20000000800 */
[----:B------:R-:W-:-:S01]  /*9540*/  FFMA.FTZ R162, R163, UR39, -R165 ;  /* 0x00000027a3a27c23 */ /* 0x000fc200080108a5 */
[----:B------:R-:W-:Y:S01]  /*9550*/  FFMA.FTZ R166, R171, UR39, -R165 ;  /* 0x00000027aba67c23 */ /* 0x000fe200080108a5 */
[----:B------:R-:W-:Y:S01]  /*9560*/  FMUL.FTZ R11, R158, UR39 ;  /* 0x000000279e0b7c20 */ /* 0x000fe20008410000 */
[----:B------:R-:W-:Y:S01]  /*9570*/  FFMA.FTZ R171, R12, R4, R15 ;  /* 0x000000040cab7223 */ /* 0x000fe2000001000f */
[----:B------:R-:W-:-:S01]  /*9580*/  FFMA.FTZ R167, R167, UR39, -R165 ;  /* 0x00000027a7a77c23 */ /* 0x000fc200080108a5 */
[--C-:B------:R-:W-:Y:S01]  /*9590*/  FFMA.FTZ R163, R170, UR39, -R165.reuse ;  /* 0x00000027aaa37c23 */ /* 0x100fe200080108a5 */
[----:B------:R-:W-:-:S01]  /*95a0*/  FFMA.FTZ R174, R174, UR39, -R165 ;  /* 0x00000027aeae7c23 */ /* 0x000fc200080108a5 */
[----:B------:R-:W-:Y:S01]  /*95b0*/  MUFU.EX2 R155, R155 ;  /* 0x0000009b009b7308 */ /* 0x000fe20000000800 */
[----:B----4-:R-:W-:-:S01]  /*95c0*/  FADD.FTZ R171, R152, R171 ;  /* 0x000000ab98ab7221 */ /* 0x010fc20000010000 */
[--C-:B------:R-:W-:Y:S01]  /*95d0*/  FFMA.FTZ R175, R175, UR39, -R165.reuse ;  /* 0x00000027afaf7c23 */ /* 0x100fe200080108a5 */
[----:B------:R-:W-:-:S01]  /*95e0*/  FFMA.FTZ R178, R178, UR39, -R165 ;  /* 0x00000027b2b27c23 */ /* 0x000fc200080108a5 */
[--C-:B------:R-:W-:Y:S01]  /*95f0*/  FFMA.FTZ R179, R179, UR39, -R165.reuse ;  /* 0x00000027b3b37c23 */ /* 0x100fe200080108a5 */
[----:B------:R-:W-:-:S01]  /*9600*/  FFMA.FTZ R182, R182, UR39, -R165 ;  /* 0x00000027b6b67c23 */ /* 0x000fc200080108a5 */
[----:B------:R-:W-:Y:S01]  /*9610*/  FFMA.FTZ R165, R183, UR39, -R165 ;  /* 0x00000027b7a57c23 */ /* 0x000fe200080108a5 */
[----:B------:R-:W-:Y:S01]  /*9620*/  PLOP3.LUT P0, PT, PT, PT, UP0, 0x40, 0x0 ;  /* 0x000000000000781c */ /* 0x000fe20003f0e808 */
[----:B------:R-:W1:Y:S01]  /*9630*/  MUFU.EX2 R11, R11 ;  /* 0x0000000b000b7308 */ /* 0x000e620000000800 */
[-C--:B------:R-:W-:Y:S01]  /*9640*/  FMUL.FTZ R109, R109, R12.reuse ;  /* 0x0000000c6d6d7220 */ /* 0x080fe20000410000 */
[-C--:B------:R-:W-:Y:S01]  /*9650*/  FMUL.FTZ R112, R112, R12.reuse ;  /* 0x0000000c70707220 */ /* 0x080fe20000410000 */
        /* <DEDUP_REMOVED lines=14> */
[----:B-1----:R-:W-:-:S01]  /*9740*/  FFMA.FTZ R4, R11, R5, R168 ;  /* 0x000000050b047223 */ /* 0x002fc200000100a8 */
[-C--:B------:R-:W-:Y:S01]  /*9750*/  FMUL.FTZ R137, R137, R12.reuse ;  /* 0x0000000c89897220 */ /* 0x080fe20000410000 */
[-C--:B------:R-:W-:Y:S01]  /*9760*/  FMUL.FTZ R140, R140, R12.reuse ;  /* 0x0000000c8c8c7220 */ /* 0x080fe20000410000 */
[----:B------:R-:W-:Y:S01]  /*9770*/  FMUL.FTZ R141, R141, R12 ;  /* 0x0000000c8d8d7220 */ /* 0x000fe20000410000 */
[----:B------:R-:W-:-:S01]  /*9780*/  FADD.FTZ R5, R155, R4 ;  /* 0x000000049b057221 */ /* 0x000fc20000010000 */
[----:B------:R-:W-:Y:S01]  /*9790*/  FADD.FTZ R4, R14, R171 ;  /* 0x000000ab0e047221 */ /* 0x000fe20000010000 */
[----:B------:R-:W-:Y:S01]  /*97a0*/  FMUL.FTZ R144, R144, R12 ;  /* 0x0000000c90907220 */ /* 0x000fe20000410000 */
[----:B------:R-:W1:Y:S01]  /*97b0*/  MUFU.EX2 R159, R159 ;  /* 0x0000009f009f7308 */ /* 0x000e620000000800 */
[----:B---3--:R-:W-:-:S01]  /*97c0*/  FADD.FTZ R158, R154, R5 ;  /* 0x000000059a9e7221 */ /* 0x008fc20000010000 */
[----:B------:R-:W-:Y:S01]  /*97d0*/  FADD.FTZ R5, R17, R4 ;  /* 0x0000000411057221 */ /* 0x000fe20000010000 */
[-C--:B------:R-:W-:Y:S01]  /*97e0*/  FMUL.FTZ R145, R145, R12.reuse ;  /* 0x0000000c91917220 */ /* 0x080fe20000410000 */
[-C--:B------:R-:W-:Y:S01]  /*97f0*/  FMUL.FTZ R148, R148, R12.reuse ;  /* 0x0000000c94947220 */ /* 0x080fe20000410000 */
[----:B------:R-:W-:Y:S01]  /*9800*/  FMUL.FTZ R149, R149, R12 ;  /* 0x0000000c95957220 */ /* 0x000fe20000410000 */
        /* <DEDUP_REMOVED lines=11> */
[----:B-1----:R-:W-:-:S01]  /*98c0*/  FADD.FTZ R5, R159, R158 ;  /* 0x0000009e9f057221 */ /* 0x002fc20000010000 */
[-C--:B------:R-:W-:Y:S01]  /*98d0*/  FMUL.FTZ R31, R31, R11.reuse ;  /* 0x0000000b1f1f7220 */ /* 0x080fe20000410000 */
[----:B------:R-:W-:Y:S01]  /*98e0*/  F2FP.SATFINITE.E4M3.F32.PACK_AB_MERGE_C R154, R19, R18, R20 ;  /* 0x00000012139a723e */ /* 0x000fe20004807014 */
[-C--:B------:R-:W-:Y:S01]  /*98f0*/  FMUL.FTZ R34, R34, R11.reuse ;  /* 0x0000000b22227220 */ /* 0x080fe20000410000 */
[-C--:B------:R-:W-:Y:S01]  /*9900*/  FMUL.FTZ R35, R35, R11.reuse ;  /* 0x0000000b23237220 */ /* 0x080fe20000410000 */
[-C--:B------:R-:W-:Y:S01]  /*9910*/  FMUL.FTZ R38, R38, R11.reuse ;  /* 0x0000000b26267220 */ /* 0x080fe20000410000 */
[----:B------:R-:W-:Y:S01]  /*9920*/  FMUL.FTZ R39, R39, R11 ;  /* 0x0000000b27277220 */ /* 0x000fe20000410000 */
[----:B------:R-:W1:Y:S01]  /*9930*/  MUFU.EX2 R167, R167 ;  /* 0x000000a700a77308 */ /* 0x000e620000000800 */
        /* <DEDUP_REMOVED lines=16> */
[----:B-1----:R-:W-:-:S01]  /*9a40*/  FADD.FTZ R158, R167, R158 ;  /* 0x0000009ea79e7221 */ /* 0x002fc20000010000 */
[----:B------:R-:W-:Y:S01]  /*9a50*/  FADD.FTZ R171, R23, R4 ;  /* 0x0000000417ab7221 */ /* 0x000fe20000010000 */
[----:B------:R-:W-:Y:S01]  /*9a60*/  F2FP.SATFINITE.E4M3.F32.PACK_AB_MERGE_C R167, R167, R172, RZ ;  /* 0x000000aca7a7723e */ /* 0x000fe200048070ff */
[-C--:B------:R-:W-:Y:S01]  /*9a70*/  FMUL.FTZ R62, R62, R11.reuse ;  /* 0x0000000b3e3e7220 */ /* 0x080fe20000410000 */
[-C--:B------:R-:W-:Y:S01]  /*9a80*/  FMUL.FTZ R63, R63, R11.reuse ;  /* 0x0000000b3f3f7220 */ /* 0x080fe20000410000 */
[----:B------:R-:W-:Y:S01]  /*9a90*/  FADD.FTZ R4, R22, R171 ;  /* 0x000000ab16047221 */ /* 0x000fe20000010000 */
        /* <DEDUP_REMOVED lines=34> */
[----:B----4-:R-:W-:-:S01]  /*9cc0*/  FADD.FTZ R5, R175, R158 ;  /* 0x0000009eaf057221 */ /* 0x010fc20000010000 */
[----:B------:R-:W-:Y:S01]  /*9cd0*/  F2FP.SATFINITE.E4M3.F32.PACK_AB_MERGE_C R158, R17, R14, RZ ;  /* 0x0000000e119e723e */ /* 0x000fe200048070ff */
[-C--:B------:R-:W-:Y:S01]  /*9ce0*/  FMUL.FTZ R111, R111, R11.reuse ;  /* 0x0000000b6f6f7220 */ /* 0x080fe20000410000 */
[----:B------:R-:W-:Y:S01]  /*9cf0*/  F2FP.SATFINITE.E4M3.F32.PACK_AB_MERGE_C R157, R175, R174, RZ ;  /* 0x000000aeaf9d723e */ /* 0x000fe200048070ff */
[----:B------:R-:W-:Y:S01]  /*9d00*/  FMUL.FTZ R114, R114, R11 ;  /* 0x0000000b72727220 */ /* 0x000fe20000410000 */
[----:B------:R-:W-:Y:S01]  /*9d10*/  F2FP.SATFINITE.E4M3.F32.PACK_AB_MERGE_C R152, R152, R15, R158 ;  /* 0x0000000f9898723e */ /* 0x000fe2000480709e */
[----:B------:R-:W-:Y:S01]  /*9d20*/  FMUL.FTZ R115, R115, R11 ;  /* 0x0000000b73737220 */ /* 0x000fe20000410000 */
[----:B------:R-:W4:Y:S01]  /*9d30*/  MUFU.EX2 R160, R160 ;  /* 0x000000a000a07308 */ /* 0x000f220000000800 */
[----:B-1----:R-:W-:-:S01]  /*9d40*/  FADD.FTZ R17, R153, R4 ;  /* 0x0000000499117221 */ /* 0x002fc20000010000 */
[----:B------:R-:W-:Y:S01]  /*9d50*/  F2FP.SATFINITE.E4M3.F32.PACK_AB_MERGE_C R157, R166, R163, R157 ;  /* 0x000000a3a69d723e */ /* 0x000fe2000480709d */
[-C--:B------:R-:W-:Y:S01]  /*9d60*/  FMUL.FTZ R118, R118, R11.reuse ;  /* 0x0000000b76767220 */ /* 0x080fe20000410000 */
        /* <DEDUP_REMOVED lines=22> */
[----:B------:R-:W-:-:S06]  /*9ed0*/  FMUL.FTZ R151, R151, R11 ;  /* 0x0000000b97977220 */ /* 0x000fcc0000410000 */
[----:B------:R-:W1:Y:S01]  /*9ee0*/  MUFU.EX2 R182, R182 ;  /* 0x000000b600b67308 */ /* 0x000e620000000800 */
[----:B---3--:R-:W-:-:S07]  /*9ef0*/  FADD.FTZ R17, R161, R14 ;  /* 0x0000000ea1117221 */ /* 0x008fce0000010000 */
[----:B------:R-:W3:Y:S01]  /*9f00*/  MUFU.EX2 R165, R165 ;  /* 0x000000a500a57308 */ /* 0x000ee20000000800 */
[C---:B----4-:R-:W-:Y:S01]  /*9f10*/  F2FP.SATFINITE.E4M3.F32.PACK_AB_MERGE_C R161, R164.reuse, R161, RZ ;  /* 0x000000a1a4a1723e */ /* 0x050fe200048070ff */
[----:B------:R-:W-:-:S03]  /*9f20*/  FADD.FTZ R4, R164, R17 ;  /* 0x00000011a4047221 */ /* 0x000fc60000010000 */
[----:B------:R-:W-:Y:S02]  /*9f30*/  F2FP.SATFINITE.E4M3.F32.PACK_AB_MERGE_C R158, R160, R153, R161 ;  /* 0x00000099a09e723e */ /* 0x000fe400048070a1 */
[----:B------:R-:W-:Y:S01]  /*9f40*/  F2FP.SATFINITE.E4M3.F32.PACK_AB_MERGE_C R153, R155, R168, R169 ;  /* 0x000000a89b99723e */ /* 0x000fe200048070a9 */
[----:B-1----:R-:W-:Y:S01]  /*9f50*/  FADD.FTZ R14, R182, R5 ;  /* 0x00000005b60e7221 */ /* 0x002fe20000010000 */
[----:B------:R-:W-:Y:S02]  /*9f60*/  F2FP.SATFINITE.E4M3.F32.PACK_AB_MERGE_C R155, R162, R159, R167 ;  /* 0x0000009fa29b723e */ /* 0x000fe400048070a7 */
[C---:B---3--:R-:W-:Y:S01]  /*9f70*/  F2FP.SATFINITE.E4M3.F32.PACK_AB_MERGE_C R182, R165.reuse, R182, RZ ;  /* 0x000000b6a5b6723e */ /* 0x048fe200048070ff */
[----:B------:R-:W-:-:S03]  /*9f80*/  FADD.FTZ R5, R165, R14 ;  /* 0x0000000ea5057221 */ /* 0x000fc60000010000 */
[----:B------:R-:W-:Y:S01]  /*9f90*/  F2FP.SATFINITE.E4M3.F32.PACK_AB_MERGE_C R159, R179, R178, R182 ;  /* 0x000000b2b39f723e */ /* 0x000fe200048070b6 */
[----:B------:R-:W-:Y:S06]  /*9fa0*/  @P0 BRA `(.L_x_1304) ;  /* 0x0000000000040947 */ /* 0x000fec0003800000 */
[----:B------:R-:W-:Y:S01]  /*9fb0*/  BPT.TRAP 0x1 ;  /* 0x000000040000795c */ /* 0x000fe20000300000 */
.L_x_1304:
[----:B------:R-:W-:Y:S01]  /*9fc0*/  PLOP3.LUT P1, PT, PT, PT, UP0, 0x40, 0x0 ;  /* 0x000000000000781c */ /* 0x000fe20003f2e808 */
[----:B------:R1:W3:-:S12]  /*9fd0*/  SYNCS.PHASECHK.TRANS64.TRYWAIT P0, [UR57+0x20850], R9 ;  /* 0x02085009ff0075a7 */ /* 0x0002d80008000179 */
[----:B-1----:R-:W-:Y:S05]  /*9fe0*/  @P1 BRA `(.L_x_1305) ;  /* 0x0000000000041947 */ /* 0x002fea0003800000 */
[----:B------:R-:W-:Y:S01]  /*9ff0*/  BPT.TRAP 0x1 ;  /* 0x000000040000795c */ /* 0x000fe20000300000 */
.L_x_1305:
[----:B---3--:R-:W-:Y:S05]  /*a000*/  @P0 BRA `(.L_x_1306) ;  /* 0x0000000000080947 */ /* 0x008fea0003800000 */
[----:B------:R-:W1:Y:S02]  /*a010*/  SYNCS.PHASECHK.TRANS64.TRYWAIT P0, [UR57+0x20850], R9 ;  /* 0x02085009ff0075a7 */ /* 0x000e640008000179 */
[----:B-1----:R-:W-:Y:S05]  /*a020*/  @!P0 BRA `(.L_x_1307) ;  /* 0x0000009000ec8947 */ /* 0x002fea0003800000 */
.L_x_1306:
        /* <DEDUP_REMOVED lines=15> */
.L_x_1308:
[----:B------:R-:W-:Y:S01]  /*a120*/  UIADD3 UR57, UR57, 0x20860, URZ ;  /* 0x0002086039397890 */ /* 0x000fe2000fffe03f */
[C---:B------:R-:W-:Y:S01]  /*a130*/  ISETP.GT.AND P0, PT, R10.reuse, UR40, PT ;  /* 0x000000280a007c0c */ /* 0x040fe2000bf04270 */
[----:B------:R-:W-:Y:S02]  /*a140*/  VIADD R10, R10, 0xffffffff ;  /* 0xffffffff0a0a7836 */ /* 0x000fe40000000000 */
[----:B------:R-:W-:Y:S01]  /*a150*/  UPRMT UR57, UR45, 0x654, UR57 ;  /* 0x000006542d397896 */ /* 0x000fe20008000039 */
[----:B------:R-:W-:Y:S02]  /*a160*/  IMAD.MOV.U32 R11, RZ, RZ, R13 ;  /* 0x000000ffff0b7224 */ /* 0x000fe400078e000d */
[----:B-1----:R-:W-:-:S06]  /*a170*/  IMAD.MOV.U32 R12, RZ, RZ, R8 ;  /* 0x000000ffff0c7224 */ /* 0x002fcc00078e0008 */
[----:B------:R-:W-:Y:S01]  /*a180*/  SYNCS.ARRIVE.TRANS64.RED.A1T0 RZ, [UR57], RZ ;  /* 0x000000ffffff79a7 */ /* 0x000fe20008100439 */
[----:B------:R-:W-:Y:S05]  /*a190*/  @P0 BRA `(.L_x_1309) ;  /* 0xffffffdc00300947 */ /* 0x000fea000383ffff */
.L_x_1290:
[----:B------:R-:W-:Y:S01]  /*a1a0*/  ULDC.64 UR8, c[0x0][0x9a0] ;  /* 0x0002680000087ab9 */ /* 0x000fe20000000a00 */
[----:B------:R-:W-:Y:S01]  /*a1b0*/  IADD3 R16, -R16, 0xb, RZ ;  /* 0x0000000b10107810 */ /* 0x000fe20007ffe1ff */
[----:B------:R-:W-:Y:S01]  /*a1c0*/  UISETP.NE.U32.AND UP0, UPT, UR8, URZ, UPT ;  /* 0x0000003f0800728c */ /* 0x000fe2000bf05070 */
[----:B------:R-:W-:-:S03]  /*a1d0*/  IMAD.MOV.U32 R6, RZ, RZ, 0x3f800000 ;  /* 0x3f800000ff067424 */ /* 0x000fc600078e00ff */
[----:B------:R-:W-:Y:S01]  /*a1e0*/  UISETP.NE.AND.EX UP0, UPT, UR9, URZ, UPT, UP0 ;  /* 0x0000003f0900728c */ /* 0x000fe2000bf05300 */
[----:B------:R3:W-:Y:S08]  /*a1f0*/  BAR.ARV R16, 0x100 ;  /* 0x000400100000751d */ /* 0x0007f00000002000 */
[----:B------:R-:W-:Y:S06]  /*a200*/  BAR.ARV 0x8, 0x180 ;  /* 0x0206000000007b1d */ /* 0x000fec0000002000 */
[----:B------:R-:W-:Y:S01]  /*a210*/  @UP0 ULDC.64 UR10, c[0x0][0x9c8] ;  /* 0x00027200000a0ab9 */ /* 0x000fe20000000a00 */
[----:B------:R-:W-:Y:S01]  /*a220*/  @UP0 USHF.R.S32.HI UR7, URZ, 0x1f, UR42 ;  /* 0x0000001f3f070899 */ /* 0x000fe2000801142a */
[----:B------:R-:W-:Y:S01]  /*a230*/  PLOP3.LUT P0, PT, PT, PT, UP0, 0x80, 0x0 ;  /* 0x000000000000781c */ /* 0x000fe20003f0f008 */
[----:B------:R-:W-:-:S02]  /*a240*/  @UP0 UIMAD UR6, UR38, UR10, URZ ;  /* 0x0000000a260602a4 */ /* 0x000fc4000f8e023f */
        /* <DEDUP_REMOVED lines=10> */
[----:B------:R-:W-:-:S04]  /*a2f0*/  IMAD.U32 R2, RZ, RZ, UR6 ;  /* 0x00000006ff027e24 */ /* 0x000fc8000f8e00ff */
[----:B0-2---:R-:W-:-:S05]  /*a300*/  IMAD.U32 R3, RZ, RZ, UR7 ;  /* 0x00000007ff037e24 */ /* 0x005fca000f8e00ff */
[----:B------:R0:W2:Y:S01]  /*a310*/  @P0 LDG.E R6, desc[UR52][R2.64] ;  /* 0x0000003402060981 */ /* 0x0000a2000c1e1900 */
[----:B-1----:R-:W-:-:S03]  /*a320*/  IMAD.MOV.U32 R11, RZ, RZ, RZ ;  /* 0x000000ffff0b7224 */ /* 0x002fc600078e00ff */
[----:B------:R-:W1:Y:S04]  /*a330*/  SHFL.BFLY PT, R7, R4, 0x2, 0x1f ;  /* 0x0c401f0004077f89 */ /* 0x000e6800000e0000 */
[----:B------:R-:W4:Y:S01]  /*a340*/  SHFL.BFLY PT, R0, R5, 0x2, 0x1f ;  /* 0x0c401f0005007f89 */ /* 0x000f2200000e0000 */
[----:B0-----:R-:W-:Y:S02]  /*a350*/  IMAD.MOV.U32 R3, RZ, RZ, -0x800000 ;  /* 0xff800000ff037424 */ /* 0x001fe400078e00ff */
[----:B-1----:R-:W-:Y:S01]  /*a360*/  FADD.FTZ R7, R7, R4 ;  /* 0x0000000407077221 */ /* 0x002fe20000010000 */
[----:B----4-:R-:W-:Y:S01]  /*a370*/  FADD.FTZ R9, R0, R5 ;  /* 0x0000000500097221 */ /* 0x010fe20000010000 */
[----:B------:R-:W-:-:S03]  /*a380*/  IMAD.U32 R5, RZ, RZ, UR39 ;  /* 0x00000027ff057e24 */ /* 0x000fc6000f8e00ff */
[----:B------:R-:W0:Y:S04]  /*a390*/  SHFL.BFLY PT, R0, R7, 0x1, 0x1f ;  /* 0x0c201f0007007f89 */ /* 0x000e2800000e0000 */
[----:B------:R-:W1:Y:S01]  /*a3a0*/  SHFL.BFLY PT, R10, R9, 0x1, 0x1f ;  /* 0x0c201f00090a7f89 */ /* 0x000e6200000e0000 */
[----:B0-----:R-:W-:Y:S01]  /*a3b0*/  FADD.FTZ R12, R7, R0 ;  /* 0x00000000070c7221 */ /* 0x001fe20000010000 */
[----:B------:R-:W-:Y:S02]  /*a3c0*/  IMAD.MOV.U32 R7, RZ, RZ, RZ ;  /* 0x000000ffff077224 */ /* 0x000fe400078e00ff */
[----:B------:R-:W-:Y:S02]  /*a3d0*/  IMAD.MOV.U32 R0, RZ, RZ, -0x800000 ;  /* 0xff800000ff007424 */ /* 0x000fe400078e00ff */
[C---:B------:R-:W-:Y:S01]  /*a3e0*/  FMUL.FTZ R14, R12.reuse, 0.00390625 ;  /* 0x3b8000000c0e7820 */ /* 0x040fe20000410000 */
[----:B------:R-:W-:Y:S01]  /*a3f0*/  FSETP.NE.FTZ.AND P0, PT, R12, RZ, PT ;  /* 0x000000ff0c00720b */ /* 0x000fe20003f15000 */
[----:B-1----:R-:W-:Y:S01]  /*a400*/  FADD.FTZ R10, R9, R10 ;  /* 0x0000000a090a7221 */ /* 0x002fe20000010000 */
[----:B------:R-:W-:-:S02]  /*a410*/  IMAD.U32 R9, RZ, RZ, UR39 ;  /* 0x00000027ff097e24 */ /* 0x000fc4000f8e00ff */
[----:B------:R-:W-:Y:S01]  /*a420*/  FSETP.NE.FTZ.AND P1, PT, R14, RZ, PT ;  /* 0x000000ff0e00720b */ /* 0x000fe20003f35000 */
[----:B------:R-:W-:-:S05]  /*a430*/  FMUL.FTZ R15, R10, 0.00390625 ;  /* 0x3b8000000a0f7820 */ /* 0x000fca0000410000 */
[----:B------:R-:W-:-:S03]  /*a440*/  FSETP.NE.FTZ.AND P2, PT, R15, RZ, PT ;  /* 0x000000ff0f00720b */ /* 0x000fc60003f55000 */
[----:B------:R-:W-:Y:S01]  /*a450*/  @P0 MUFU.RCP R11, R12 ;  /* 0x0000000c000b0308 */ /* 0x000fe20000001000 */
[----:B------:R-:W-:-:S03]  /*a460*/  FSETP.NE.FTZ.AND P0, PT, R10, RZ, PT ;  /* 0x000000ff0a00720b */ /* 0x000fc60003f15000 */
[----:B------:R-:W-:-:S04]  /*a470*/  @P1 FMUL.FTZ R5, R5, 0.69314718246459960938 ;  /* 0x3f31721805051820 */ /* 0x000fc80000410000 */
[----:B------:R-:W0:Y:S02]  /*a480*/  @P1 MUFU.LG2 R2, R14 ;  /* 0x0000000e00021308 */ /* 0x000e240000000c00 */
[----:B------:R-:W-:-:S06]  /*a490*/  @P2 FMUL.FTZ R9, R9, 0.69314718246459960938 ;  /* 0x3f31721809092820 */ /* 0x000fcc0000410000 */
[----:B------:R-:W1:Y:S08]  /*a4a0*/  @P2 MUFU.LG2 R4, R15 ;  /* 0x0000000f00042308 */ /* 0x000e700000000c00 */
[----:B------:R-:W4:Y:S01]  /*a4b0*/  @P0 MUFU.RCP R7, R10 ;  /* 0x0000000a00070308 */ /* 0x000f220000001000 */
[----:B0-----:R-:W-:Y:S01]  /*a4c0*/  @P1 FMUL.FTZ R2, R2, 0.69314718246459960938 ;  /* 0x3f31721802021820 */ /* 0x001fe20000410000 */
[----:B------:R-:W-:-:S03]  /*a4d0*/  PLOP3.LUT P0, PT, PT, PT, PT, 0x8, 0x0 ;  /* 0x000000000000781c */ /* 0x000fc60003f0e170 */
[----:B------:R-:W-:Y:S01]  /*a4e0*/  @P1 FFMA.FTZ R3, R5, R8, R2 ;  /* 0x0000000805031223 */ /* 0x000fe20000010002 */
[----:B-1----:R-:W-:-:S04]  /*a4f0*/  @P2 FMUL.FTZ R4, R4, 0.69314718246459960938 ;  /* 0x3f31721804042820 */ /* 0x002fc80000410000 */
[----:B------:R-:W-:Y:S01]  /*a500*/  @P2 FFMA.FTZ R0, R9, R13, R4 ;  /* 0x0000000d09002223 */ /* 0x000fe20000010004 */
[-C--:B--2---:R-:W-:Y:S01]  /*a510*/  FMUL.FTZ R11, R11, R6.reuse ;  /* 0x000000060b0b7220 */ /* 0x084fe20000410000 */
[----:B----4-:R-:W-:-:S03]  /*a520*/  FMUL.FTZ R2, R7, R6 ;  /* 0x0000000607027220 */ /* 0x010fc60000410000 */
        /* <DEDUP_REMOVED lines=127> */
[----:B---3--:R-:W-:-:S07]  /*ad20*/  FMUL.FTZ R147, R147, R2 ;  /* 0x0000000293937220 */ /* 0x008fce0000410000 */
.L_x_1231:
[----:B------:R-:W-:Y:S05]  /*ad30*/  @P0 BRA `(.L_x_1310) ;  /* 0x00000038006c0947 */ /* 0x000fea0003800000 */
[----:B------:R-:W0:Y:S01]  /*ad40*/  S2R R6, SR_TID.X ;  /* 0x0000000000067919 */ /* 0x000e220000002100 */
[----:B------:R-:W-:Y:S01]  /*ad50*/  ULDC.64 UR4, c[0x4][0x38] ;  /* 0x01000e0000047ab9 */ /* 0x000fe20000000a00 */
[----:B------:R-:W-:Y:S01]  /*ad60*/  ULDC.64 UR8, c[0x0][0xbd0] ;  /* 0x0002f40000087ab9 */ /* 0x000fe20000000a00 */
[----:B------:R-:W-:Y:S01]  /*ad70*/  USHF.R.S32.HI UR7, URZ, 0x1f, UR42 ;  /* 0x0000001f3f077899 */ /* 0x000fe2000801142a */
[----:B------:R-:W1:Y:S01]  /*ad80*/  S2R R12, SR_CTAID.X ;  /* 0x00000000000c7919 */ /* 0x000e620000002500 */
[----:B------:R-:W-:Y:S01]  /*ad90*/  ULDC.64 UR10, c[0x0][0xb38] ;  /* 0x0002ce00000a7ab9 */ /* 0x000fe20000000a00 */
[----:B0-----:R-:W-:-:S05]  /*ada0*/  IMAD.SHL.U32 R2, R6, 0x4, RZ ;  /* 0x0000000406027824 */ /* 0x001fca00078e00ff */
[----:B------:R-:W-:Y:S01]  /*adb0*/  LOP3.LUT R2, R2, 0xc, RZ, 0xc0, !PT ;  /* 0x0000000c02027812 */ /* 0x000fe200078ec0ff */
[----:B------:R-:W-:Y:S03]  /*adc0*/  BAR.SYNC.DEFER_BLOCKING 0x1, 0x100 ;  /* 0x0044000000007b1d */ /* 0x000fe60000010000 */
[----:B------:R-:W-:-:S05]  /*add0*/  IADD3 R4, P0, R2, UR4, RZ ;  /* 0x0000000402047c10 */ /* 0x000fca000ff1e0ff */
[----:B------:R-:W-:-:S05]  /*ade0*/  IMAD.X R5, RZ, RZ, UR5, P0 ;  /* 0x00000005ff057e24 */ /* 0x000fca00080e06ff */
[----:B------:R0:W2:Y:S01]  /*adf0*/  LDG.E.CONSTANT R2, desc[UR52][R4.64] ;  /* 0x0000003404027981 */ /* 0x0000a2000c1e9900 */
[C---:B------:R-:W-:Y:S01]  /*ae00*/  LOP3.LUT P0, R7, R6.reuse, 0x3, RZ, 0xc0, !PT ;  /* 0x0000000306077812 */ /* 0x040fe2000780c0ff */
[----:B------:R-:W-:Y:S01]  /*ae10*/  VIADD R6, R6, 0xffffff80 ;  /* 0xffffff8006067836 */ /* 0x000fe20000000000 */
[----:B------:R-:W-:Y:S01]  /*ae20*/  UIMAD.WIDE.U32 UR4, UR42, UR8, URZ ;  /* 0x000000082a0472a5 */ /* 0x000fe2000f8e003f */
[----:B------:R-:W-:Y:S01]  /*ae30*/  BSSY B0, `(.L_x_1311) ;  /* 0x00002b1000007945 */ /* 0x000fe20003800000 */
[----:B------:R-:W-:Y:S01]  /*ae40*/  ISETP.EQ.OR P0, PT, R7, 0x3, !P0 ;  /* 0x000000030700780c */ /* 0x000fe20004702670 */
[----:B------:R-:W-:Y:S02]  /*ae50*/  UIMAD UR6, UR7, UR8, URZ ;  /* 0x00000008070672a4 */ /* 0x000fe4000f8e023f */
[----:B------:R-:W-:Y:S01]  /*ae60*/  UIMAD UR8, UR7, UR10, URZ ;  /* 0x0000000a070872a4 */ /* 0x000fe2000f8e023f */
[----:B------:R-:W-:Y:S01]  /*ae70*/  SEL R175, R38, R39, P0 ;  /* 0x0000002726af7207 */ /* 0x000fe20000000000 */
[----:B------:R-:W-:Y:S01]  /*ae80*/  UIMAD UR9, UR42, UR9, UR6 ;  /* 0x000000092a0972a4 */ /* 0x000fe2000f8e0206 */
[----:B0-----:R-:W-:Y:S01]  /*ae90*/  SHF.R.S32.HI R5, RZ, 0x1f, R6 ;  /* 0x0000001fff057819 */ /* 0x001fe20000011406 */
[----:B------:R-:W-:Y:S01]  /*aea0*/  UIMAD.WIDE.U32 UR6, UR42, UR10, URZ ;  /* 0x0000000a2a0672a5 */ /* 0x000fe2000f8e003f */
[----:B------:R-:W-:Y:S01]  /*aeb0*/  SEL R14, R39, R38, P0 ;  /* 0x00000026270e7207 */ /* 0x000fe20000000000 */
[----:B------:R-:W-:Y:S01]  /*aec0*/  UIMAD UR8, UR42, UR11, UR8 ;  /* 0x0000000b2a0872a4 */ /* 0x000fe2000f8e0208 */
[CC--:B------:R-:W-:Y:S01]  /*aed0*/  LEA.HI R4, R5.reuse, R6.reuse, RZ, 0x7 ;  /* 0x0000000605047211 */ /* 0x0c0fe200078f38ff */
[----:B------:R-:W-:Y:S01]  /*aee0*/  UIADD3 UR9, UR5, UR9, URZ ;  /* 0x0000000905097290 */ /* 0x000fe2000fffe03f */
[----:B------:R-:W-:Y:S01]  /*aef0*/  LEA.HI R5, R5, R6, RZ, 0x2 ;  /* 0x0000000605057211 */ /* 0x000fe200078f10ff */
[----:B------:R-:W-:Y:S01]  /*af00*/  UIADD3 UR8, UR7, UR8, URZ ;  /* 0x0000000807087290 */ /* 0x000fe2000fffe03f */
[----:B------:R-:W-:-:S02]  /*af10*/  LOP3.LUT R7, R4, 0xffffff80, RZ, 0xc0, !PT ;  /* 0xffffff8004077812 */ /* 0x000fc400078ec0ff */
[----:B------:R-:W-:Y:S02]  /*af20*/  SHF.R.S32.HI R9, RZ, 0x7, R4 ;  /* 0x00000007ff097819 */ /* 0x000fe40000011404 */
[----:B------:R-:W-:Y:S01]  /*af30*/  SEL R181, R70, R71, P0 ;  /* 0x0000004746b57207 */ /* 0x000fe20000000000 */
[----:B------:R-:W-:Y:S01]  /*af40*/  IMAD.IADD R38, R6, 0x1, -R7 ;  /* 0x0000000106267824 */ /* 0x000fe200078e0a07 */
[----:B------:R-:W-:Y:S02]  /*af50*/  SEL R177, R58, R59, P0 ;  /* 0x0000003b3ab17207 */ /* 0x000fe40000000000 */
[----:B------:R-:W-:Y:S02]  /*af60*/  SEL R22, R59, R58, P0 ;  /* 0x0000003a3b167207 */ /* 0x000fe40000000000 */
[----:B------:R-:W-:Y:S02]  /*af70*/  SHF.R.S32.HI R7, RZ, 0x1f, R38 ;  /* 0x0000001fff077819 */ /* 0x000fe40000011426 */
[----:B------:R-:W-:-:S02]  /*af80*/  SEL R70, R71, R70, P0 ;  /* 0x0000004647467207 */ /* 0x000fc40000000000 */
[----:B------:R-:W-:Y:S02]  /*af90*/  LEA.HI R11, R7, R38, RZ, 0x2 ;  /* 0x00000026070b7211 */ /* 0x000fe400078f10ff */
[----:B------:R-:W-:Y:S02]  /*afa0*/  SEL R59, R78, R79, P0 ;  /* 0x0000004f4e3b7207 */ /* 0x000fe40000000000 */
[----:B------:R-:W-:Y:S02]  /*afb0*/  SEL R71, R79, R78, P0 ;  /* 0x0000004e4f477207 */ /* 0x000fe40000000000 */
[----:B------:R-:W-:Y:S02]  /*afc0*/  LEA.HI R4, R4, R9, RZ, 0x1 ;  /* 0x0000000904047211 */ /* 0x000fe400078f08ff */
[----:B------:R-:W-:Y:S02]  /*afd0*/  LOP3.LUT R79, R5, 0xfffffffc, RZ, 0xc0, !PT ;  /* 0xfffffffc054f7812 */ /* 0x000fe400078ec0ff */
[----:B------:R-:W-:-:S02]  /*afe0*/  SHF.R.S32.HI R5, RZ, 0x2, R11 ;  /* 0x00000002ff057819 */ /* 0x000fc4000001140b */
[----:B------:R-:W-:Y:S01]  /*aff0*/  SHF.R.S32.HI R10, RZ, 0x1f, R11 ;  /* 0x0000001fff0a7819 */ /* 0x000fe2000001140b */
[----:B------:R-:W-:Y:S01]  /*b000*/  IMAD.IADD R79, R6, 0x1, -R79 ;  /* 0x00000001064f7824 */ /* 0x000fe200078e0a4f */
[----:B------:R-:W-:Y:S01]  /*b010*/  LOP3.LUT R4, R4, 0x3fffffe, RZ, 0xc0, !PT ;  /* 0x03fffffe04047812 */ /* 0x000fe200078ec0ff */
[----:B------:R-:W-:Y:S01]  /*b020*/  IMAD.U32 R6, RZ, RZ, UR4 ;  /* 0x00000004ff067e24 */ /* 0x000fe2000f8e00ff */
[----:B------:R-:W-:Y:S01]  /*b030*/  LEA.HI R10, R10, R5, RZ, 0x3 ;  /* 0x000000050a0a7211 */ /* 0x000fe200078f18ff */
[----:B------:R-:W0:Y:S01]  /*b040*/  S2UR UR4, SR_CTAID.Y ;  /* 0x00000000000479c3 */ /* 0x000e220000002600 */
[----:B------:R-:W-:Y:S01]  /*b050*/  LEA.HI R7, R7, R38, RZ, 0x5 ;  /* 0x0000002607077211 */ /* 0x000fe200078f28ff */
[----:B------:R-:W-:Y:S01]  /*b060*/  IMAD.IADD R9, R9, 0x1, -R4 ;  /* 0x0000000109097824 */ /* 0x000fe200078e0a04 */
[----:B------:R-:W-:Y:S02]  /*b070*/  LOP3.LUT R4, R10, 0xfffffff8, RZ, 0xc0, !PT ;  /* 0xfffffff80a047812 */ /* 0x000fe400078ec0ff */
[----:B------:R-:W-:-:S02]  /*b080*/  SHF.R.S32.HI R7, RZ, 0x5, R7 ;  /* 0x00000005ff077819 */ /* 0x000fc40000011407 */
[----:B------:R-:W-:Y:S01]  /*b090*/  SEL R39, R42, R43, P0 ;  /* 0x0000002b2a277207 */ /* 0x000fe20000000000 */
[----:B------:R-:W-:Y:S01]  /*b0a0*/  IMAD.IADD R4, R5, 0x1, -R4 ;  /* 0x0000000105047824 */ /* 0x000fe200078e0a04 */
[----:B------:R-:W-:Y:S02]  /*b0b0*/  LEA.HI R5, R79, R79, RZ, 0x1 ;  /* 0x0000004f4f057211 */ /* 0x000fe400078f08ff */
[----:B------:R-:W-:Y:S01]  /*b0c0*/  SEL R16, R43, R42, P0 ;  /* 0x0000002a2b107207 */ /* 0x000fe20000000000 */
[----:B------:R-:W-:Y:S01]  /*b0d0*/  IMAD R10, R7, 0x10, R4 ;  /* 0x00000010070a7824 */ /* 0x000fe200078e0204 */
[----:B------:R-:W-:Y:S01]  /*b0e0*/  LOP3.LUT R42, R5, 0x1ffffffe, RZ, 0xc0, !PT ;  /* 0x1ffffffe052a7812 */ /* 0x000fe200078ec0ff */
[----:B------:R-:W-:Y:S01]  /*b0f0*/  IMAD.U32 R7, RZ, RZ, UR5 ;  /* 0x00000005ff077e24 */ /* 0x000fe2000f8e00ff */
[----:B------:R-:W-:Y:S01]  /*b100*/  SEL R15, R8, R147, P0 ;  /* 0x00000093080f7207 */ /* 0x000fe20000000000 */
[----:B------:R-:W-:Y:S01]  /*b110*/  IMAD R10, R9, 0x40, R10 ;  /* 0x00000040090a7824 */ /* 0x000fe200078e020a */
[----:B------:R-:W-:Y:S01]  /*b120*/  LOP3.LUT R9, R11, 0x7ffffffc, RZ, 0xc0, !PT ;  /* 0x7ffffffc0b097812 */ /* 0x000fe200078ec0ff */
[----:B------:R-:W-:Y:S01]  /*b130*/  IMAD.IADD R79, R79, 0x1, -R42 ;  /* 0x000000014f4f7824 */ /* 0x000fe200078e0a2a */
[----:B------:R-:W-:Y:S01]  /*b140*/  SEL R17, R28, R29, P0 ;  /* 0x0000001d1c117207 */ /* 0x000fe20000000000 */
[----:B------:R-:W-:Y:S01]  /*b150*/  IMAD.U32 R7, RZ, RZ, UR9 ;  /* 0x00000009ff077e24 */ /* 0x000fe2000f8e00ff */
[----:B------:R-:W-:Y:S01]  /*b160*/  SEL R28, R29, R28, P0 ;  /* 0x0000001c1d1c7207 */ /* 0x000fe20000000000 */
[--C-:B------:R-:W-:Y:S01]  /*b170*/  IMAD R11, R79, 0x8, R10.reuse ;  /* 0x000000084f0b7824 */ /* 0x100fe200078e020a */
[----:B------:R-:W-:Y:S01]  /*b180*/  SEL R19, R32, R33, P0 ;  /* 0x0000002120137207 */ /* 0x000fe20000000000 */
[----:B-1----:R-:W-:Y:S01]  /*b190*/  IMAD R10, R12, 0x80, R10 ;  /* 0x000000800c0a7824 */ /* 0x002fe200078e020a */
[----:B------:R-:W-:Y:S01]  /*b1a0*/  SEL R13, R24, R25, P0 ;  /* 0x00000019180d7207 */ /* 0x000fe20000000000 */
[----:B------:R-:W-:Y:S01]  /*b1b0*/  IMAD R11, R12, 0x80, R11 ;  /* 0x000000800c0b7824 */ /* 0x000fe200078e020b */
[----:B------:R-:W-:Y:S01]  /*b1c0*/  SEL R32, R33, R32, P0 ;  /* 0x0000002021207207 */ /* 0x000fe20000000000 */
[----:B------:R-:W-:Y:S01]  /*b1d0*/  IMAD.IADD R9, R38, 0x1, -R9 ;  /* 0x0000000126097824 */ /* 0x000fe200078e0a09 */
[----:B------:R-:W-:Y:S01]  /*b1e0*/  SEL R29, R48, R49, P0 ;  /* 0x00000031301d7207 */ /* 0x000fe20000000000 */
[----:B------:R-:W-:Y:S01]  /*b1f0*/  IMAD.U32 R5, RZ, RZ, UR7 ;  /* 0x00000007ff057e24 */ /* 0x000fe2000f8e00ff */
        /* <DEDUP_REMOVED lines=8> */
[----:B------:R-:W-:Y:S01]  /*b280*/  SEL R52, R53, R52, P0 ;  /* 0x0000003435347207 */ /* 0x000fe20000000000 */
[----:B------:R-:W-:Y:S01]  /*b290*/  IMAD.SHL.U32 R9, R9, 0x2, RZ ;  /* 0x0000000209097824 */ /* 0x000fe200078e00ff */
        /* <DEDUP_REMOVED lines=105> */
[----:B--2---:R1:W-:Y:S01]  /*b930*/  SHFL.IDX PT, R12, R15, R2, 0x1c1f ;  /* 0x001c1f020f0c7589 */ /* 0x0043e200000e0000 */
[----:B------:R-:W-:Y:S02]  /*b940*/  SEL R82, R83, R82, P0 ;  /* 0x0000005253527207 */ /* 0x000fe40000000000 */
[----:B------:R-:W-:Y:S01]  /*b950*/  LOP3.LUT P1, RZ, R38, 0x3, RZ, 0xc0, !PT ;  /* 0x0000000326ff7812 */ /* 0x000fe2000782c0ff */
[----:B------:R-:W-:Y:S04]  /*b960*/  SHFL.IDX PT, R21, R21, R2, 0x1c1f ;  /* 0x001c1f0215157589 */ /* 0x000fe800000e0000 */
[----:B------:R-:W-:Y:S01]  /*b970*/  SHFL.IDX PT, R23, R23, R2, 0x1c1f ;  /* 0x001c1f0217177589 */ /* 0x000fe200000e0000 */
[----:B-1----:R-:W-:-:S03]  /*b980*/  LOP3.LUT R15, R2, 0x2, RZ, 0x3c, !PT ;  /* 0x00000002020f7812 */ /* 0x002fc600078e3cff */
[----:B------:R-:W-:Y:S04]  /*b990*/  SHFL.IDX PT, R86, R69, R2, 0x1c1f ;  /* 0x001c1f0245567589 */ /* 0x000fe800000e0000 */
[----:B------:R-:W1:Y:S04]  /*b9a0*/  SHFL.IDX PT, R162, R36, R15, 0x1c1f ;  /* 0x001c1f0f24a27589 */ /* 0x000e6800000e0000 */
[----:B------:R-:W-:Y:S04]  /*b9b0*/  SHFL.IDX PT, R166, R40, R15, 0x1c1f ;  /* 0x001c1f0f28a67589 */ /* 0x000fe800000e0000 */
[----:B------:R1:W-:Y:S04]  /*b9c0*/  SHFL.IDX PT, R134, R25, R2, 0x1c1f ;  /* 0x001c1f0219867589 */ /* 0x0003e800000e0000 */
[----:B------:R-:W-:Y:S04]  /*b9d0*/  SHFL.IDX PT, R69, R44, R15, 0x1c1f ;  /* 0x001c1f0f2c457589 */ /* 0x000fe800000e0000 */
[----:B------:R-:W-:Y:S04]  /*b9e0*/  SHFL.IDX PT, R119, R45, R2, 0x1c1f ;  /* 0x001c1f022d777589 */ /* 0x000fe800000e0000 */
[----:B------:R-:W-:Y:S04]  /*b9f0*/  SHFL.IDX PT, R117, R49, R2, 0x1c1f ;  /* 0x001c1f0231757589 */ /* 0x000fe800000e0000 */
[----:B------:R-:W-:Y:S01]  /*ba00*/  SHFL.IDX PT, R90, R171, R2, 0x1c1f ;  /* 0x001c1f02ab5a7589 */ /* 0x000fe200000e0000 */
[----:B-1----:R-:W-:-:S03]  /*ba10*/  SEL R25, R162, R21, P0 ;  /* 0x00000015a2197207 */ /* 0x002fc60000000000 */
[----:B------:R-:W-:Y:S04]  /*ba20*/  SHFL.IDX PT, R170, R68, R15, 0x1c1f ;  /* 0x001c1f0f44aa7589 */ /* 0x000fe800000e0000 */
[----:B------:R-:W1:Y:S04]  /*ba30*/  SHFL.IDX PT, R172, R64, R15, 0x1c1f ;  /* 0x001c1f0f40ac7589 */ /* 0x000e6800000e0000 */
[----:B------:R-:W-:Y:S04]  /*ba40*/  SHFL.IDX PT, R180, R92, R15, 0x1c1f ;  /* 0x001c1f0f5cb47589 */ /* 0x000fe800000e0000 */
[----:B------:R-:W-:Y:S04]  /*ba50*/  SHFL.IDX PT, R102, R93, R2, 0x1c1f ;  /* 0x001c1f025d667589 */ /* 0x000fe800000e0000 */
[----:B------:R-:W-:Y:S04]  /*ba60*/  SHFL.IDX PT, R95, R165, R2, 0x1c1f ;  /* 0x001c1f02a55f7589 */ /* 0x000fe800000e0000 */
[----:B------:R-:W-:Y:S04]  /*ba70*/  SHFL.IDX PT, R171, R88, R15, 0x1c1f ;  /* 0x001c1f0f58ab7589 */ /* 0x000fe800000e0000 */
[----:B------:R-:W-:Y:S04]  /*ba80*/  SHFL.IDX PT, R92, R140, R15, 0x1c1f ;  /* 0x001c1f0f8c5c7589 */ /* 0x000fe800000e0000 */
[----:B------:R-:W-:Y:S01]  /*ba90*/  SHFL.IDX PT, R123, R37, R2, 0x1c1f ;  /* 0x001c1f02257b7589 */ /* 0x000fe200000e0000 */
[----:B-1----:R-:W-:-:S03]  /*baa0*/  SEL R68, R119, R172, P0 ;  /* 0x000000ac77447207 */ /* 0x002fc60000000000 */
[----:B------:R-:W-:Y:S04]  /*bab0*/  SHFL.IDX PT, R110, R157, R2, 0x1c1f ;  /* 0x001c1f029d6e7589 */ /* 0x000fe800000e0000 */
[----:B------:R-:W-:Y:S04]  /*bac0*/  SHFL.IDX PT, R93, R169, R2, 0x1c1f ;  /* 0x001c1f02a95d7589 */ /* 0x000fe800000e0000 */
[----:B------:R-:W1:Y:S04]  /*bad0*/  SHFL.IDX PT, R168, R56, R15, 0x1c1f ;  /* 0x001c1f0f38a87589 */ /* 0x000e6800000e0000 */
[----:B------:R-:W-:Y:S04]  /*bae0*/  SHFL.IDX PT, R88, R148, R15, 0x1c1f ;  /* 0x001c1f0f94587589 */ /* 0x000fe800000e0000 */
[----:B------:R-:W-:Y:S04]  /*baf0*/  SHFL.IDX PT, R122, R41, R2, 0x1c1f ;  /* 0x001c1f02297a7589 */ /* 0x000fe800000e0000 */
[----:B------:R-:W-:Y:S04]  /*bb00*/  SHFL.IDX PT, R99, R89, R2, 0x1c1f ;  /* 0x001c1f0259637589 */ /* 0x000fe800000e0000 */
[----:B------:R-:W-:Y:S04]  /*bb10*/  SHFL.IDX PT, R103, R147, R2, 0x1c1f ;  /* 0x001c1f0293677589 */ /* 0x000fe800000e0000 */
[----:B------:R-:W-:Y:S04]  /*bb20*/  SHFL.IDX PT, R169, R60, R15, 0x1c1f ;  /* 0x001c1f0f3ca97589 */ /* 0x000fe800000e0000 */
[----:B------:R-:W-:Y:S04]  /*bb30*/  SHFL.IDX PT, R158, R124, R15, 0x1c1f ;  /* 0x001c1f0f7c9e7589 */ /* 0x000fe800000e0000 */
[----:B------:R-:W2:Y:S04]  /*bb40*/  SHFL.IDX PT, R157, R30, R15, 0x1c1f ;  /* 0x001c1f0f1e9d7589 */ /* 0x000ea800000e0000 */
[----:B------:R-:W-:Y:S04]  /*bb50*/  SHFL.IDX PT, R91, R149, R2, 0x1c1f ;  /* 0x001c1f02955b7589 */ /* 0x000fe800000e0000 */
[----:B------:R-:W-:Y:S04]  /*bb60*/  SHFL.IDX PT, R89, R173, R2, 0x1c1f ;  /* 0x001c1f02ad597589 */ /* 0x000fe800000e0000 */
[----:B------:R-:W-:Y:S04]  /*bb70*/  SHFL.IDX PT, R154, R26, R15, 0x1c1f ;  /* 0x001c1f0f1a9a7589 */ /* 0x000fe800000e0000 */
[----:B------:R1:W-:Y:S04]  /*bb80*/  SHFL.IDX PT, R124, R34, R15, 0x1c1f ;  /* 0x001c1f0f227c7589 */ /* 0x0003e800000e0000 */
[----:B------:R3:W-:Y:S04]  /*bb90*/  SHFL.IDX PT, R147, R8, R15, 0x1c1f ;  /* 0x001c1f0f08937589 */ /* 0x0007e800000e0000 */
[----:B------:R-:W-:Y:S01]  /*bba0*/  SHFL.IDX PT, R87, R73, R2, 0x1c1f ;  /* 0x001c1f0249577589 */ /* 0x000fe200000e0000 */
[----:B-1----:R-:W-:-:S03]  /*bbb0*/  SEL R34, R168, R123, P0 ;  /* 0x0000007ba8227207 */ /* 0x002fc60000000000 */
[----:B------:R-:W-:Y:S01]  /*bbc0*/  SHFL.IDX PT, R79, R175, R2, 0x1c1f ;  /* 0x001c1f02af4f7589 */ /* 0x000fe200000e0000 */
[----:B---3--:R-:W1:Y:S03]  /*bbd0*/  LDC R8, c[0x0][0xbe8] ;  /* 0x0002fa00ff087b82 */ /* 0x008e660000000800 */
[----:B------:R-:W-:Y:S04]  /*bbe0*/  SHFL.IDX PT, R176, R72, R15, 0x1c1f ;  /* 0x001c1f0f48b07589 */ /* 0x000fe800000e0000 */
[----:B------:R3:W-:Y:S04]  /*bbf0*/  SHFL.IDX PT, R152, R14, R15, 0x1c1f ;  /* 0x001c1f0f0e987589 */ /* 0x0007e800000e0000 */
[----:B------:R-:W-:Y:S04]  /*bc00*/  SHFL.IDX PT, R106, R153, R2, 0x1c1f ;  /* 0x001c1f02996a7589 */ /* 0x000fe800000e0000 */
[----:B------:R-:W-:Y:S01]  /*bc10*/  SHFL.IDX PT, R73, R43, R2, 0x1c1f ;  /* 0x001c1f022b497589 */ /* 0x000fe200000e0000 */
[----:B---3--:R-:W-:-:S03]  /*bc20*/  SEL R14, R123, R168, P0 ;  /* 0x000000a87b0e7207 */ /* 0x008fc60000000000 */
[----:B------:R-:W-:Y:S01]  /*bc30*/  SHFL.IDX PT, R72, R18, R15, 0x1c1f ;  /* 0x001c1f0f12487589 */ /* 0x000fe200000e0000 */
[----:B--2---:R-:W-:-:S03]  /*bc40*/  SEL R123, R157, R90, P0 ;  /* 0x0000005a9d7b7207 */ /* 0x004fc60000000000 */
[----:B------:R-:W-:Y:S01]  /*bc50*/  SHFL.IDX PT, R50, R47, R2, 0x1c1f ;  /* 0x001c1f022f327589 */ /* 0x000fe200000e0000 */
[----:B-1----:R-:W-:-:S03]  /*bc60*/  ISETP.NE.AND P2, PT, R8, 0x1, PT ;  /* 0x000000010800780c */ /* 0x002fc60003f45270 */
[----:B------:R1:W-:Y:S04]  /*bc70*/  SHFL.IDX PT, R153, R20, R15, 0x1c1f ;  /* 0x001c1f0f14997589 */ /* 0x0003e800000e0000 */
[----:B------:R-:W-:Y:S04]  /*bc80*/  SHFL.IDX PT, R94, R167, R2, 0x1c1f ;  /* 0x001c1f02a75e7589 */ /* 0x000fe800000e0000 */
[----:B------:R-:W-:Y:S01]  /*bc90*/  SHFL.IDX PT, R130, R29, R2, 0x1c1f ;  /* 0x001c1f021d827589 */ /* 0x000fe200000e0000 */
[----:B-1----:R-:W-:-:S03]  /*bca0*/  SEL R20, R166, R23, P0 ;  /* 0x00000017a6147207 */ /* 0x002fc60000000000 */
[----:B------:R-:W1:Y:S04]  /*bcb0*/  SHFL.IDX PT, R167, R48, R15, 0x1c1f ;  /* 0x001c1f0f30a77589 */ /* 0x000e6800000e0000 */
[----:B------:R-:W-:Y:S04]  /*bcc0*/  SHFL.IDX PT, R139, R13, R2, 0x1c1f ;  /* 0x001c1f020d8b7589 */ /* 0x000fe800000e0000 */
[----:B------:R-:W-:Y:S04]  /*bcd0*/  SHFL.IDX PT, R160, R28, R15, 0x1c1f ;  /* 0x001c1f0f1ca07589 */ /* 0x000fe800000e0000 */
[----:B------:R-:W-:Y:S04]  /*bce0*/  SHFL.IDX PT, R111, R159, R2, 0x1c1f ;  /* 0x001c1f029f6f7589 */ /* 0x000fe800000e0000 */
[----:B------:R-:W-:Y:S04]  /*bcf0*/  SHFL.IDX PT, R115, R163, R2, 0x1c1f ;  /* 0x001c1f02a3737589 */ /* 0x000fe800000e0000 */
[----:B------:R-:W-:Y:S04]  /*bd00*/  SHFL.IDX PT, R13, R143, R2, 0x1c1f ;  /* 0x001c1f028f0d7589 */ /* 0x000fe800000e0000 */
[----:B------:R2:W-:Y:S01]  /*bd10*/  SHFL.IDX PT, R150, R27, R15, 0x1c1f ;  /* 0x001c1f0f1b967589 */ /* 0x0005e200000e0000 */
[----:B-1----:R-:W-:-:S03]  /*bd20*/  SEL R18, R130, R167, P0 ;  /* 0x000000a782127207 */ /* 0x002fc60000000000 */
[----:B------:R-:W-:Y:S04]  /*bd30*/  SHFL.IDX PT, R28, R127, R15, 0x1c1f ;  /* 0x001c1f0f7f1c7589 */ /* 0x000fe800000e0000 */
[----:B------:R1:W-:Y:S01]  /*bd40*/  SHFL.IDX PT, R148, R22, R15, 0x1c1f ;  /* 0x001c1f0f16947589 */ /* 0x0003e200000e0000 */
[----:B--2---:R-:W-:-:S03]  /*bd50*/  SEL R27, R21, R162, P0 ;  /* 0x000000a2151b7207 */ /* 0x004fc60000000000 */
[----:B------:R-:W-:Y:S01]  /*bd60*/  SHFL.IDX PT, R107, R155, R2, 0x1c1f ;  /* 0x001c1f029b6b7589 */ /* 0x000fe200000e0000 */
[----:B------:R-:W-:-:S03]  /*bd70*/  SEL R21, R69, R134, P0 ;  /* 0x0000008645157207 */ /* 0x000fc60000000000 */
[----:B------:R-:W-:Y:S01]  /*bd80*/  SHFL.IDX PT, R163, R128, R15, 0x1c1f ;  /* 0x001c1f0f80a37589 */ /* 0x000fe200000e0000 */
[----:B-1----:R-:W-:-:S03]  /*bd90*/  SEL R22, R23, R166, P0 ;  /* 0x000000a617167207 */ /* 0x002fc60000000000 */
[----:B------:R-:W-:Y:S01]  /*bda0*/  SHFL.IDX PT, R159, R144, R15, 0x1c1f ;  /* 0x001c1f0f909f7589 */ /* 0x000fe200000e0000 */
[----:B------:R-:W-:Y:S02]  /*bdb0*/  SEL R23, R134, R69, P0 ;  /* 0x0000004586177207 */ /* 0x000fe40000000000 */
[----:B------:R-:W-:Y:S01]  /*bdc0*/  SEL R69, R117, R170, P0 ;  /* 0x000000aa75457207 */ /* 0x000fe20000000000 */
[----:B------:R-:W-:Y:S04]  /*bdd0*/  SHFL.IDX PT, R105, R53, R2, 0x1c1f ;  /* 0x001c1f0235697589 */ /* 0x000fe800000e0000 */
[----:B------:R-:W-:Y:S04]  /*bde0*/  SHFL.IDX PT, R97, R57, R2, 0x1c1f ;  /* 0x001c1f0239617589 */ /* 0x000fe800000e0000 */
[----:B------:R-:W-:Y:S04]  /*bdf0*/  SHFL.IDX PT, R81, R61, R2, 0x1c1f ;  /* 0x001c1f023d517589 */ /* 0x000fe800000e0000 */
[----:B------:R-:W-:Y:S04]  /*be00*/  SHFL.IDX PT, R83, R65, R2, 0x1c1f ;  /* 0x001c1f0241537589 */ /* 0x000fe800000e0000 */
[----:B------:R-:W-:Y:S04]  /*be10*/  SHFL.IDX PT, R78, R39, R2, 0x1c1f ;  /* 0x001c1f02274e7589 */ /* 0x000fe800000e0000 */
[----:B------:R-:W1:Y:S04]  /*be20*/  SHFL.IDX PT, R24, R24, R15, 0x1c1f ;  /* 0x001c1f0f18187589 */ /* 0x000e6800000e0000 */
[----:B------:R2:W-:Y:S04]  /*be30*/  SHFL.IDX PT, R155, R16, R15, 0x1c1f ;  /* 0x001c1f0f109b7589 */ /* 0x0005e800000e0000 */
[----:B------:R3:W-:Y:S04]  /*be40*/  SHFL.IDX PT, R144, R70, R15, 0x1c1f ;  /* 0x001c1f0f46907589 */ /* 0x0007e800000e0000 */
[----:B------:R4:W-:Y:S01]  /*be50*/  SHFL.IDX PT, R128, R71, R15, 0x1c1f ;  /* 0x001c1f0f47807589 */ /* 0x0009e200000e0000 */
[----:B--2---:R-:W-:-:S03]  /*be60*/  SEL R16, R167, R130, P0 ;  /* 0x00000082a7107207 */ /* 0x004fc60000000000 */
[----:B------:R-:W2:Y:S01]  /*be70*/  SHFL.IDX PT, R17, R17, R2, 0x1c1f ;  /* 0x001c1f0211117589 */ /* 0x000ea200000e0000 */
[----:B------:R-:W5:Y:S01]  /*be80*/  @P2 LDC R130, c[0x0][0xbec] ;  /* 0x0002fb00ff822b82 */ /* 0x000f620000000800 */
[----:B---3--:R-:W-:Y:S02]  /*be90*/  SEL R70, R172, R119, P0 ;  /* 0x00000077ac467207 */ /* 0x008fe40000000000 */
[----:B------:R-:W-:Y:S01]  /*bea0*/  SHFL.IDX PT, R19, R19, R2, 0x1c1f ;  /* 0x001c1f0213137589 */ /* 0x000fe200000e0000 */
[----:B------:R-:W-:Y:S02]  /*beb0*/  SEL R119, R92, R95, P0 ;  /* 0x0000005f5c777207 */ /* 0x000fe40000000000 */
[----:B----4-:R-:W-:Y:S01]  /*bec0*/  SEL R71, R170, R117, P0 ;  /* 0x00000075aa477207 */ /* 0x010fe20000000000 */
[----:B------:R3:W-:Y:S01]  /*bed0*/  SHFL.IDX PT, R126, R33, R2, 0x1c1f ;  /* 0x001c1f02217e7589 */ /* 0x0007e200000e0000 */
[----:B------:R-:W-:Y:S02]  /*bee0*/  SEL R117, R95, R92, P0 ;  /* 0x0000005c5f757207 */ /* 0x000fe40000000000 */
[----:B------:R-:W-:Y:S01]  /*bef0*/  SEL R95, R88, R93, P0 ;  /* 0x0000005d585f7207 */ /* 0x000fe20000000000 */
[----:B------:R-:W-:Y:S01]  /*bf00*/  SHFL.IDX PT, R98, R77, R2, 0x1c1f ;  /* 0x001c1f024d627589 */ /* 0x000fe200000e0000 */
[----:B------:R-:W-:-:S02]  /*bf10*/  SEL R92, R91, R154, P0 ;  /* 0x0000009a5b5c7207 */ /* 0x000fc40000000000 */
[----:B-1----:R-:W-:Y:S01]  /*bf20*/  SEL R30, R139, R24, P0 ;  /* 0x000000188b1e7207 */ /* 0x002fe20000000000 */
[----:B------:R-:W-:Y:S01]  /*bf30*/  SHFL.IDX PT, R114, R161, R2, 0x1c1f ;  /* 0x001c1f02a1727589 */ /* 0x000fe200000e0000 */
[----:B---3--:R-:W-:-:S03]  /*bf40*/  SEL R33, R13, R28, P0 ;  /* 0x0000001c0d217207 */ /* 0x008fc60000000000 */
[----:B------:R-:W-:Y:S01]  /*bf50*/  SHFL.IDX PT, R118, R133, R2, 0x1c1f ;  /* 0x001c1f0285767589 */ /* 0x000fe200000e0000 */
[----:B------:R-:W-:Y:S02]  /*bf60*/  SEL R13, R28, R13, P0 ;  /* 0x0000000d1c0d7207 */ /* 0x000fe40000000000 */
[----:B------:R-:W-:Y:S01]  /*bf70*/  SEL R28, R24, R139, P0 ;  /* 0x0000008b181c7207 */ /* 0x000fe20000000000 */
[----:B------:R-:W-:Y:S01]  /*bf80*/  SHFL.IDX PT, R51, R51, R2, 0x1c1f ;  /* 0x001c1f0233337589 */ /* 0x000fe200000e0000 */
[----:B--2---:R-:W-:-:S03]  /*bf90*/  SEL R29, R160, R17, P0 ;  /* 0x00000011a01d7207 */ /* 0x004fc60000000000 */
        /* <DEDUP_REMOVED lines=22> */
[----:B------:R1:W2:Y:S04]  /*c100*/  SHFL.IDX PT, R151, R35, R15, 0x1c1f ;  /* 0x001c1f0f23977589 */ /* 0x0002a800000e0000 */
[----:B------:R-:W3:Y:S04]  /*c110*/  SHFL.IDX PT, R164, R32, R15, 0x1c1f ;  /* 0x001c1f0f20a47589 */ /* 0x000ee800000e0000 */
[----:B------:R-:W4:Y:S01]  /*c120*/  SHFL.IDX PT, R77, R52, R15, 0x1c1f ;  /* 0x001c1f0f344d7589 */ /* 0x000f2200000e0000 */
[----:B-1----:R-:W-:-:S03]  /*c130*/  SEL R35, R169, R122, P0 ;  /* 0x0000007aa9237207 */ /* 0x002fc60000000000 */
[----:B------:R-:W-:Y:S04]  /*c140*/  SHFL.IDX PT, R156, R132, R15, 0x1c1f ;  /* 0x001c1f0f849c7589 */ /* 0x000fe800000e0000 */
[----:B------:R1:W-:Y:S04]  /*c150*/  SHFL.IDX PT, R140, R31, R15, 0x1c1f ;  /* 0x001c1f0f1f8c7589 */ /* 0x0003e800000e0000 */
[----:B------:R0:W-:Y:S04]  /*c160*/  SHFL.IDX PT, R2, R121, R15, 0x1c1f ;  /* 0x001c1f0f79027589 */ /* 0x0001e800000e0000 */
[----:B------:R5:W5:Y:S01]  /*c170*/  SHFL.IDX PT, R174, R76, R15, 0x1c1f ;  /* 0x001c1f0f4cae7589 */ /* 0x000b6200000e0000 */
[----:B--2---:R-:W-:-:S02]  /*c180*/  SEL R139, R151, R54, P0 ;  /* 0x00000036978b7207 */ /* 0x004fc40000000000 */
[----:B-1----:R-:W-:Y:S01]  /*c190*/  SEL R31, R17, R160, P0 ;  /* 0x000000a0111f7207 */ /* 0x002fe20000000000 */
[----:B------:R-:W-:Y:S01]  /*c1a0*/  SHFL.IDX PT, R84, R84, R15, 0x1c1f ;  /* 0x001c1f0f54547589 */ /* 0x000fe200000e0000 */
[----:B---3--:R-:W-:Y:S02]  /*c1b0*/  SEL R26, R19, R164, P0 ;  /* 0x000000a4131a7207 */ /* 0x008fe40000000000 */
[----:B0-----:R-:W-:Y:S01]  /*c1c0*/  SEL R121, R93, R88, P0 ;  /* 0x000000585d797207 */ /* 0x001fe20000000000 */
[----:B------:R-:W0:Y:S01]  /*c1d0*/  SHFL.IDX PT, R178, R80, R15, 0x1c1f ;  /* 0x001c1f0f50b27589 */ /* 0x000e2200000e0000 */
[----:B------:R-:W-:Y:S02]  /*c1e0*/  SEL R93, R90, R157, P0 ;  /* 0x0000009d5a5d7207 */ /* 0x000fe40000000000 */
[----:B------:R-:W-:Y:S01]  /*c1f0*/  SEL R88, R89, R124, P0 ;  /* 0x0000007c59587207 */ /* 0x000fe20000000000 */
[----:B------:R-:W-:Y:S01]  /*c200*/  SHFL.IDX PT, R100, R100, R15, 0x1c1f ;  /* 0x001c1f0f64647589 */ /* 0x000fe200000e0000 */
[----:B------:R-:W-:-:S02]  /*c210*/  SEL R90, R124, R89, P0 ;  /* 0x000000597c5a7207 */ /* 0x000fc40000000000 */
[----:B------:R-:W-:Y:S01]  /*c220*/  SEL R89, R79, R152, P0 ;  /* 0x000000984f597207 */ /* 0x000fe20000000000 */
[----:B------:R-:W1:Y:S01]  /*c230*/  SHFL.IDX PT, R173, R96, R15, 0x1c1f ;  /* 0x001c1f0f60ad7589 */ /* 0x000e6200000e0000 */
[----:B------:R-:W-:Y:S02]  /*c240*/  SEL R124, R78, R155, P0 ;  /* 0x0000009b4e7c7207 */ /* 0x000fe40000000000 */
[----:B------:R-:W-:Y:S01]  /*c250*/  SEL R78, R155, R78, P0 ;  /* 0x0000004e9b4e7207 */ /* 0x000fe20000000000 */
[----:B------:R-:W-:Y:S01]  /*c260*/  SHFL.IDX PT, R108, R108, R15, 0x1c1f ;  /* 0x001c1f0f6c6c7589 */ /* 0x000fe200000e0000 */
[----:B------:R-:W2:Y:S01]  /*c270*/  @P2 LDC R155, c[0x0][0xbf0] ;  /* 0x0002fc00ff9b2b82 */ /* 0x000ea20000000800 */
[----:B------:R-:W-:Y:S02]  /*c280*/  SEL R24, R164, R19, P0 ;  /* 0x00000013a4187207 */ /* 0x000fe40000000000 */
[----:B------:R-:W-:Y:S01]  /*c290*/  SHFL.IDX PT, R175, R104, R15, 0x1c1f ;  /* 0x001c1f0f68af7589 */ /* 0x000fe200000e0000 */
[----:B----4-:R-:W-:-:S02]  /*c2a0*/  SEL R19, R126, R77, P0 ;  /* 0x0000004d7e137207 */ /* 0x010fc40000000000 */
[----:B------:R-:W-:Y:S01]  /*c2b0*/  SEL R17, R77, R126, P0 ;  /* 0x0000007e4d117207 */ /* 0x000fe20000000000 */
[----:B------:R-:W3:Y:S01]  /*c2c0*/  SHFL.IDX PT, R116, R116, R15, 0x1c1f ;  /* 0x001c1f0f74747589 */ /* 0x000ee200000e0000 */
[----:B-----5:R-:W-:Y:S02]  /*c2d0*/  SEL R76, R176, R105, P0 ;  /* 0x00000069b04c7207 */ /* 0x020fe40000000000 */
[----:B------:R-:W-:Y:S01]  /*c2e0*/  SEL R77, R174, R97, P0 ;  /* 0x00000061ae4d7207 */ /* 0x000fe20000000000 */
[----:B------:R4:W5:Y:S01]  /*c2f0*/  SHFL.IDX PT, R177, R112, R15, 0x1c1f ;  /* 0x001c1f0f70b17589 */ /* 0x00096200000e0000 */
[----:B0-----:R-:W-:-:S03]  /*c300*/  SEL R80, R81, R178, P0 ;  /* 0x000000b251507207 */ /* 0x001fc60000000000 */
[----:B------:R0:W2:Y:S04]  /*c310*/  SHFL.IDX PT, R165, R120, R15, 0x1c1f ;  /* 0x001c1f0f78a57589 */ /* 0x0000a800000e0000 */
[----:B------:R3:W2:Y:S01]  /*c320*/  SHFL.IDX PT, R161, R136, R15, 0x1c1f ;  /* 0x001c1f0f88a17589 */ /* 0x0006a200000e0000 */
[----:B-1----:R-:W-:Y:S02]  /*c330*/  SEL R96, R98, R173, P0 ;  /* 0x000000ad62607207 */ /* 0x002fe40000000000 */
[----:B----4-:R-:W-:Y:S01]  /*c340*/  SEL R112, R114, R163, P0 ;  /* 0x000000a372707207 */ /* 0x010fe20000000000 */
[----:B------:R1:W4:Y:S01]  /*c350*/  SHFL.IDX PT, R149, R74, R15, 0x1c1f ;  /* 0x001c1f0f4a957589 */ /* 0x00032200000e0000 */
[----:B------:R-:W-:Y:S02]  /*c360*/  SEL R98, R173, R98, P0 ;  /* 0x00000062ad627207 */ /* 0x000fe40000000000 */
[----:B0-----:R-:W-:Y:S01]  /*c370*/  SEL R120, R94, R159, P0 ;  /* 0x0000009f5e787207 */ /* 0x001fe20000000000 */
[----:B------:R0:W-:Y:S01]  /*c380*/  SHFL.IDX PT, R133, R85, R15, 0x1c1f ;  /* 0x001c1f0f55857589 */ /* 0x0001e200000e0000 */
[----:B------:R-:W-:-:S02]  /*c390*/  SEL R114, R163, R114, P0 ;  /* 0x00000072a3727207 */ /* 0x000fc40000000000 */
[----:B---3--:R-:W-:Y:S01]  /*c3a0*/  SEL R136, R53, R148, P0 ;  /* 0x0000009435887207 */ /* 0x008fe20000000000 */
[----:B------:R3:W4:Y:S01]  /*c3b0*/  SHFL.IDX PT, R132, R82, R15, 0x1c1f ;  /* 0x001c1f0f52847589 */ /* 0x00072200000e0000 */
[----:B------:R-:W-:Y:S02]  /*c3c0*/  SEL R94, R159, R94, P0 ;  /* 0x0000005e9f5e7207 */ /* 0x000fe40000000000 */
[----:B-1----:R-:W-:Y:S01]  /*c3d0*/  SEL R74, R105, R176, P0 ;  /* 0x000000b0694a7207 */ /* 0x002fe20000000000 */
[----:B------:R-:W-:Y:S01]  /*c3e0*/  SHFL.IDX PT, R40, R109, R15, 0x1c1f ;  /* 0x001c1f0f6d287589 */ /* 0x000fe200000e0000 */
[----:B------:R-:W-:Y:S02]  /*c3f0*/  SEL R105, R107, R116, P0 ;  /* 0x000000746b697207 */ /* 0x000fe40000000000 */
[----:B------:R-:W-:Y:S01]  /*c400*/  SEL R107, R116, R107, P0 ;  /* 0x0000006b746b7207 */ /* 0x000fe20000000000 */
[----:B------:R1:W-:Y:S01]  /*c410*/  SHFL.IDX PT, R48, R75, R15, 0x1c1f ;  /* 0x001c1f0f4b307589 */ /* 0x0003e200000e0000 */
[----:B0-----:R-:W-:-:S02]  /*c420*/  SEL R85, R87, R180, P0 ;  /* 0x000000b457557207 */ /* 0x001fc40000000000 */
[----:B---3--:R-:W-:Y:S01]  /*c430*/  SEL R82, R178, R81, P0 ;  /* 0x00000051b2527207 */ /* 0x008fe20000000000 */
[----:B------:R0:W3:Y:S01]  /*c440*/  SHFL.IDX PT, R127, R101, R15, 0x1c1f ;  /* 0x001c1f0f657f7589 */ /* 0x0000e200000e0000 */
[----:B------:R-:W-:Y:S02]  /*c450*/  SEL R81, R83, R84, P0 ;  /* 0x0000005453517207 */ /* 0x000fe40000000000 */
[----:B------:R-:W-:Y:S01]  /*c460*/  SEL R83, R84, R83, P0 ;  /* 0x0000005354537207 */ /* 0x000fe20000000000 */
[----:B------:R5:W-:Y:S01]  /*c470*/  SHFL.IDX PT, R32, R125, R15, 0x1c1f ;  /* 0x001c1f0f7d207589 */ /* 0x000be200000e0000 */
[----:B------:R-:W-:Y:S02]  /*c480*/  SEL R84, R86, R171, P0 ;  /* 0x000000ab56547207 */ /* 0x000fe40000000000 */
[----:B-1----:R-:W-:Y:S01]  /*c490*/  SEL R75, R97, R174, P0 ;  /* 0x000000ae614b7207 */ /* 0x002fe20000000000 */
[----:B------:R-:W-:Y:S01]  /*c4a0*/  SHFL.IDX PT, R36, R113, R15, 0x1c1f ;  /* 0x001c1f0f71247589 */ /* 0x000fe200000e0000 */
[----:B------:R-:W-:-:S02]  /*c4b0*/  SEL R97, R99, R100, P0 ;  /* 0x0000006463617207 */ /* 0x000fc40000000000 */
[----:B0-----:R-:W-:Y:S01]  /*c4c0*/  SEL R101, R103, R108, P0 ;  /* 0x0000006c67657207 */ /* 0x001fe20000000000 */
[----:B------:R0:W-:Y:S01]  /*c4d0*/  SHFL.IDX PT, R44, R137, R15, 0x1c1f ;  /* 0x001c1f0f892c7589 */ /* 0x0001e200000e0000 */
[----:B------:R-:W-:Y:S02]  /*c4e0*/  SEL R99, R100, R99, P0 ;  /* 0x0000006364637207 */ /* 0x000fe40000000000 */
[----:B-----5:R-:W-:Y:S01]  /*c4f0*/  SEL R125, R73, R72, P0 ;  /* 0x00000048497d7207 */ /* 0x020fe20000000000 */
[----:B------:R-:W-:Y:S01]  /*c500*/  SHFL.IDX PT, R129, R129, R15, 0x1c1f ;  /* 0x001c1f0f81817589 */ /* 0x000fe200000e0000 */
[----:B------:R-:W-:Y:S02]  /*c510*/  SEL R103, R108, R103, P0 ;  /* 0x000000676c677207 */ /* 0x000fe40000000000 */
[----:B------:R-:W-:Y:S01]  /*c520*/  SEL R100, R102, R175, P0 ;  /* 0x000000af66647207 */ /* 0x000fe20000000000 */
[----:B------:R1:W-:Y:S01]  /*c530*/  SHFL.IDX PT, R131, R146, R15, 0x1c1f ;  /* 0x001c1f0f92837589 */ /* 0x0003e200000e0000 */
[----:B------:R-:W-:-:S02]  /*c540*/  SEL R104, R106, R177, P0 ;  /* 0x000000b16a687207 */ /* 0x000fc40000000000 */
[----:B0-----:R-:W-:Y:S01]  /*c550*/  SEL R137, R54, R151, P0 ;  /* 0x0000009736897207 */ /* 0x001fe20000000000 */
[----:B------:R0:W-:Y:S01]  /*c560*/  SHFL.IDX PT, R52, R141, R15, 0x1c1f ;  /* 0x001c1f0f8d347589 */ /* 0x0001e200000e0000 */
[----:B------:R-:W-:Y:S02]  /*c570*/  SEL R54, R55, R140, P0 ;  /* 0x0000008c37367207 */ /* 0x000fe40000000000 */
[----:B------:R-:W-:Y:S01]  /*c580*/  SEL R140, R140, R55, P0 ;  /* 0x000000378c8c7207 */ /* 0x000fe20000000000 */
[----:B------:R5:W-:Y:S01]  /*c590*/  SHFL.IDX PT, R56, R135, R15, 0x1c1f ;  /* 0x001c1f0f87387589 */ /* 0x000be200000e0000 */
[----:B------:R-:W-:Y:S01]  /*c5a0*/  SEL R55, R57, R144, P0 ;  /* 0x0000009039377207 */ /* 0x000fe20000000000 */
[----:B-1----:R-:W1:Y:S01]  /*c5b0*/  @P2 LDC R146, c[0x0][0xbec] ;  /* 0x0002fb00ff922b82 */ /* 0x002e620000000800 */
[----:B--2---:R-:W-:Y:S01]  /*c5c0*/  SEL R108, R110, R165, P0 ;  /* 0x000000a56e6c7207 */ /* 0x004fe20000000000 */
[----:B------:R2:W-:Y:S01]  /*c5d0*/  SHFL.IDX PT, R60, R145, R15, 0x1c1f ;  /* 0x001c1f0f913c7589 */ /* 0x0005e200000e0000 */
[----:B------:R-:W-:-:S02]  /*c5e0*/  SEL R109, R111, R158, P0 ;  /* 0x0000009e6f6d7207 */ /* 0x000fc40000000000 */
[----:B0-----:R-:W-:Y:S01]  /*c5f0*/  SEL R141, R144, R57, P0 ;  /* 0x00000039908d7207 */ /* 0x001fe20000000000 */
[----:B------:R-:W-:Y:S01]  /*c600*/  SHFL.IDX PT, R64, R142, R15, 0x1c1f ;  /* 0x001c1f0f8e407589 */ /* 0x000fe200000e0000 */
[----:B------:R-:W-:Y:S01]  /*c610*/  IMAD R144, RZ, RZ, -UR42 ;  /* 0x8000002aff907e24 */ /* 0x000fe2000f8e02ff */
[----:B-----5:R-:W0:Y:S01]  /*c620*/  LDC.64 R134, c[0x0][0xbd8] ;  /* 0x0002f600ff867b82 */ /* 0x020e220000000a00 */
[----:B------:R-:W-:Y:S01]  /*c630*/  @P2 IMAD.HI.U32 R57, R11, R130, RZ ;  /* 0x000000820b392227 */ /* 0x000fe200078e00ff */
[----:B------:R5:W-:Y:S01]  /*c640*/  SHFL.IDX PT, R143, R138, R15, 0x1c1f ;  /* 0x001c1f0f8a8f7589 */ /* 0x000be200000e0000 */
[----:B------:R-:W-:Y:S02]  /*c650*/  SEL R113, R115, R156, P0 ;  /* 0x0000009c73717207 */ /* 0x000fe40000000000 */
[----:B------:R-:W-:Y:S02]  /*c660*/  SEL R116, R118, R161, P0 ;  /* 0x000000a176747207 */ /* 0x000fe40000000000 */
[----:B------:R-:W-:Y:S01]  /*c670*/  SEL R86, R171, R86, P0 ;  /* 0x00000056ab567207 */ /* 0x000fe20000000000 */
[----:B--2---:R-:W2:Y:S01]  /*c680*/  LDC R145, c[0x0][0xc50] ;  /* 0x00031400ff917b82 */ /* 0x004ea20000000800 */
[----:B------:R-:W-:-:S02]  /*c690*/  SEL R87, R180, R87, P0 ;  /* 0x00000057b4577207 */ /* 0x000fc40000000000 */
[----:B------:R-:W-:Y:S02]  /*c6a0*/  SEL R102, R175, R102, P0 ;  /* 0x00000066af667207 */ /* 0x000fe40000000000 */
[----:B-----5:R-:W-:Y:S02]  /*c6b0*/  SEL R15, R122, R169, P0 ;  /* 0x000000a97a0f7207 */ /* 0x020fe40000000000 */
[----:B------:R-:W-:Y:S01]  /*c6c0*/  SEL R122, R154, R91, P0 ;  /* 0x0000005b9a7a7207 */ /* 0x000fe20000000000 */
[----:B------:R-:W5:Y:S01]  /*c6d0*/  @P2 LDC R142, c[0x0][0xbf0] ;  /* 0x0002fc00ff8e2b82 */ /* 0x000f620000000800 */
[----:B------:R-:W-:Y:S01]  /*c6e0*/  SEL R91, R152, R79, P0 ;  /* 0x0000004f985b7207 */ /* 0x000fe20000000000 */
[----:B-1----:R-:W-:Y:S01]  /*c6f0*/  @P2 IMAD.HI.U32 R146, R11, R146, RZ ;  /* 0x000000920b922227 */ /* 0x002fe200078e00ff */
[----:B------:R-:W-:Y:S02]  /*c700*/  SEL R79, R72, R73, P0 ;  /* 0x00000049484f7207 */ /* 0x000fe40000000000 */
[----:B------:R-:W-:-:S02]  /*c710*/  SEL R72, R50, R153, P0 ;  /* 0x0000009932487207 */ /* 0x000fc40000000000 */
[----:B------:R-:W-:Y:S01]  /*c720*/  SEL R50, R153, R50, P0 ;  /* 0x0000003299327207 */ /* 0x000fe20000000000 */
[----:B0-----:R-:W-:Y:S01]  /*c730*/  IMAD R126, R134, UR38, RZ ;  /* 0x00000026867e7c24 */ /* 0x001fe2000f8e02ff */
[----:B------:R-:W0:Y:S01]  /*c740*/  LDC.64 R152, c[0x0][0xb40] ;  /* 0x0002d000ff987b82 */ /* 0x000e220000000a00 */
[----:B------:R-:W-:Y:S02]  /*c750*/  SEL R138, R148, R53, P0 ;  /* 0x00000035948a7207 */ /* 0x000fe40000000000 */
[----:B------:R-:W-:Y:S01]  /*c760*/  IMAD R53, R135, UR37, R126 ;  /* 0x0000002587357c24 */ /* 0x000fe2000f8e027e */
[----:B------:R-:W-:Y:S01]  /*c770*/  SEL R73, R51, R150, P0 ;  /* 0x0000009633497207 */ /* 0x000fe20000000000 */
[----:B------:R-:W-:Y:S01]  /*c780*/  IMAD.WIDE.U32 R134, R134, UR37, R6 ;  /* 0x0000002586867c25 */ /* 0x000fe2000f8e0006 */
[----:B------:R-:W-:Y:S02]  /*c790*/  SEL R7, R59, R128, P0 ;  /* 0x000000803b077207 */ /* 0x000fe40000000000 */
[----:B------:R-:W-:Y:S01]  /*c7a0*/  SEL R59, R128, R59, P0 ;  /* 0x0000003b803b7207 */ /* 0x000fe20000000000 */
[----:B--2---:R-:W-:Y:S01]  /*c7b0*/  IMAD R151, R145, R144, UR4 ;  /* 0x0000000491977e24 */ /* 0x004fe2000f8e0290 */
[----:B------:R-:W-:Y:S01]  /*c7c0*/  ULDC.64 UR4, c[0x0][0xbe0] ;  /* 0x0002f80000047ab9 */ /* 0x000fe20000000a00 */
[----:B------:R-:W-:Y:S01]  /*c7d0*/  IMAD.IADD R135, R135, 0x1, R53 ;  /* 0x0000000187877824 */ /* 0x000fe200078e0235 */
[----:B----4-:R-:W-:Y:S01]  /*c7e0*/  SEL R6, R58, R149, P0 ;  /* 0x000000953a067207 */ /* 0x010fe20000000000 */
[----:B------:R-:W-:Y:S01]  /*c7f0*/  IMAD.MOV.U32 R53, RZ, RZ, R11 ;  /* 0x000000ffff357224 */ /* 0x000fe200078e000b */
[----:B------:R-:W-:-:S02]  /*c800*/  SHF.R.S32.HI R128, RZ, 0x1f, R151 ;  /* 0x0000001fff807819 */ /* 0x000fc40000011497 */
[----:B-----5:R-:W-:Y:S01]  /*c810*/  @P2 SHF.R.U32.HI R53, RZ, R142, R57 ;  /* 0x0000008eff352219 */ /* 0x020fe20000011639 */
[----:B------:R-:W-:Y:S01]  /*c820*/  IMAD.MOV.U32 R57, RZ, RZ, R11 ;  /* 0x000000ffff397224 */ /* 0x000fe200078e000b */
[----:B------:R-:W-:Y:S02]  /*c830*/  @P2 SHF.R.U32.HI R57, RZ, R155, R146 ;  /* 0x0000009bff392219 */ /* 0x000fe40000011692 */
[----:B------:R-:W-:Y:S02]  /*c840*/  SEL R58, R149, R58, P0 ;  /* 0x0000003a953a7207 */ /* 0x000fe40000000000 */
[----:B------:R-:W-:Y:S01]  /*c850*/  SEL R51, R150, R51, P0 ;  /* 0x0000003396337207 */ /* 0x000fe20000000000 */
[C---:B0-----:R-:W-:Y:S01]  /*c860*/  IMAD R126, R152.reuse, UR38, RZ ;  /* 0x00000026987e7c24 */ /* 0x041fe2000f8e02ff */
[----:B------:R-:W-:Y:S01]  /*c870*/  SEL R106, R177, R106, P0 ;  /* 0x0000006ab16a7207 */ /* 0x000fe20000000000 */
[----:B------:R-:W-:Y:S01]  /*c880*/  IMAD.WIDE.U32 R4, R152, UR37, R4 ;  /* 0x0000002598047c25 */ /* 0x000fe2000f8e0004 */
[----:B------:R-:W-:-:S02]  /*c890*/  SEL R110, R165, R110, P0 ;  /* 0x0000006ea56e7207 */ /* 0x000fc40000000000 */
[----:B------:R-:W-:Y:S01]  /*c8a0*/  SEL R111, R158, R111, P0 ;  /* 0x0000006f9e6f7207 */ /* 0x000fe20000000000 */
[----:B------:R-:W-:Y:S01]  /*c8b0*/  IMAD R153, R153, UR37, R126 ;  /* 0x0000002599997c24 */ /* 0x000fe2000f8e027e */
[----:B------:R-:W-:Y:S01]  /*c8c0*/  SEL R115, R156, R115, P0 ;  /* 0x000000739c737207 */ /* 0x000fe20000000000 */
[----:B------:R-:W-:Y:S01]  /*c8d0*/  IMAD.MOV.U32 R144, RZ, RZ, R4 ;  /* 0x000000ffff907224 */ /* 0x000fe200078e0004 */
[----:B------:R-:W-:Y:S01]  /*c8e0*/  SEL R118, R161, R118, P0 ;  /* 0x00000076a1767207 */ /* 0x000fe20000000000 */
[----:B------:R-:W-:Y:S02]  /*c8f0*/  IMAD.IADD R145, R5, 0x1, R153 ;  /* 0x0000000105917824 */ /* 0x000fe400078e0299 */
[C---:B------:R-:W-:Y:S02]  /*c900*/  IMAD R5, R128.reuse, UR4, RZ ;  /* 0x0000000480057c24 */ /* 0x040fe4000f8e02ff */
[----:B------:R-:W-:Y:S02]  /*c910*/  IMAD R128, R128, UR6, RZ ;  /* 0x0000000680807c24 */ /* 0x000fe4000f8e02ff */
[----:B------:R-:W-:-:S02]  /*c920*/  IMAD R126, R151, UR5, R5 ;  /* 0x00000005977e7c24 */ /* 0x000fc4000f8e0205 */
[C---:B------:R-:W-:Y:S01]  /*c930*/  IMAD.WIDE.U32 R4, R151.reuse, UR4, R134 ;  /* 0x0000000497047c25 */ /* 0x040fe2000f8e0086 */
[----:B------:R-:W-:Y:S01]  /*c940*/  SHF.R.S32.HI R135, RZ, 0x1f, R53 ;  /* 0x0000001fff877819 */ /* 0x000fe20000011435 */
[----:B------:R-:W-:Y:S02]  /*c950*/  ULDC.64 UR4, c[0x0][0xb30] ;  /* 0x0002cc0000047ab9 */ /* 0x000fe40000000a00 */
[----:B------:R-:W-:Y:S01]  /*c960*/  IMAD R149, R151, UR7, R128 ;  /* 0x0000000797957c24 */ /* 0x000fe2000f8e0280 */
[----:B------:R-:W-:Y:S01]  /*c970*/  IADD3 R134, P2, R53, R4, RZ ;  /* 0x0000000435867210 */ /* 0x000fe20007f5e0ff */
[----:B------:R-:W-:Y:S01]  /*c980*/  IMAD.WIDE.U32 R144, R151, UR6, R144 ;  /* 0x0000000697907c25 */ /* 0x000fe2000f8e0090 */
[----:B------:R-:W-:Y:S01]  /*c990*/  SHF.R.S32.HI R4, RZ, 0x1f, R57 ;  /* 0x0000001fff047819 */ /* 0x000fe20000011439 */
[----:B------:R-:W-:Y:S01]  /*c9a0*/  ULDC.64 UR6, c[0x0][0xbc8] ;  /* 0x0002f20000067ab9 */ /* 0x000fe20000000a00 */
[----:B------:R-:W-:Y:S01]  /*c9b0*/  IADD3.X R135, R135, R5, R126, P2, !PT ;  /* 0x0000000587877210 */ /* 0x000fe200017fe47e */
[----:B------:R-:W-:-:S02]  /*c9c0*/  IMAD.MOV R53, RZ, RZ, -R53 ;  /* 0x000000ffff357224 */ /* 0x000fc400078e0a35 */
[----:B------:R-:W-:Y:S02]  /*c9d0*/  IMAD R4, R4, UR4, RZ ;  /* 0x0000000404047c24 */ /* 0x000fe4000f8e02ff */
[----:B------:R-:W-:Y:S02]  /*c9e0*/  IMAD.IADD R145, R145, 0x1, R149 ;  /* 0x0000000191917824 */ /* 0x000fe400078e0295 */
[----:B------:R-:W-:Y:S02]  /*c9f0*/  IMAD R53, R8, R53, R11 ;  /* 0x0000003508357224 */ /* 0x000fe400078e020b */
[C---:B------:R-:W-:Y:S01]  /*ca00*/  IMAD R149, R57.reuse, UR5, R4 ;  /* 0x0000000539957c24 */ /* 0x040fe2000f8e0204 */
[----:B------:R-:W0:Y:S01]  /*ca10*/  S2UR UR5, SR_CgaCtaId ;  /* 0x00000000000579c3 */ /* 0x000e220000008800 */
[----:B------:R-:W-:Y:S02]  /*ca20*/  IMAD.MOV R128, RZ, RZ, -R57 ;  /* 0x000000ffff807224 */ /* 0x000fe400078e0a39 */
[----:B------:R-:W-:Y:S01]  /*ca30*/  IMAD.WIDE.U32 R4, R57, UR4, R144 ;  /* 0x0000000439047c25 */ /* 0x000fe2000f8e0090 */
[----:B------:R-:W-:Y:S01]  /*ca40*/  SHF.R.S32.HI R57, RZ, 0x1f, R53 ;  /* 0x0000001fff397819 */ /* 0x000fe20000011435 */
[----:B------:R-:W-:-:S02]  /*ca50*/  UMOV UR4, 0x400 ;  /* 0x0000040000047882 */ /* 0x000fc40000000000 */
[----:B------:R-:W-:Y:S02]  /*ca60*/  IMAD R11, R8, R128, R11 ;  /* 0x00000080080b7224 */ /* 0x000fe400078e020b */
[----:B------:R-:W-:Y:S02]  /*ca70*/  IMAD R128, R57, UR6, RZ ;  /* 0x0000000639807c24 */ /* 0x000fe4000f8e02ff */
[----:B------:R-:W-:Y:S01]  /*ca80*/  IMAD.IADD R5, R5, 0x1, R149 ;  /* 0x0000000105057824 */ /* 0x000fe200078e0295 */
[----:B------:R-:W-:Y:S01]  /*ca90*/  SHF.R.S32.HI R126, RZ, 0x1f, R11 ;  /* 0x0000001fff7e7819 */ /* 0x000fe2000001140b */
[C---:B------:R-:W-:Y:S02]  /*caa0*/  IMAD R57, R53.reuse, UR7, R128 ;  /* 0x0000000735397c24 */ /* 0x040fe4000f8e0280 */
[----:B------:R-:W-:Y:S01]  /*cab0*/  IMAD.WIDE.U32 R134, R53, UR6, R134 ;  /* 0x0000000635867c25 */ /* 0x000fe2000f8e0086 */
[----:B------:R-:W-:-:S03]  /*cac0*/  ULDC.64 UR6, c[0x0][0xba8] ;  /* 0x0002ea0000067ab9 */ /* 0x000fc60000000a00 */
[----:B------:R-:W-:Y:S01]  /*cad0*/  IMAD.WIDE.U32 R144, R11, UR8, R4 ;  /* 0x000000080b907c25 */ /* 0x000fe2000f8e0004 */
[----:B------:R-:W-:Y:S02]  /*cae0*/  SEL R4, R61, R132, P0 ;  /* 0x000000843d047207 */ /* 0x000fe40000000000 */
[----:B------:R-:W-:Y:S01]  /*caf0*/  SEL R132, R132, R61, P0 ;  /* 0x0000003d84847207 */ /* 0x000fe20000000000 */
[----:B------:R-:W-:Y:S01]  /*cb00*/  IMAD R126, R126, UR8, RZ ;  /* 0x000000087e7e7c24 */ /* 0x000fe2000f8e02ff */
[C---:B------:R-:W-:Y:S01]  /*cb10*/  LEA R61, P2, R134.reuse, UR6, 0x2 ;  /* 0x00000006863d7c11 */ /* 0x040fe2000f8410ff */
[----:B------:R-:W-:Y:S01]  /*cb20*/  IMAD.IADD R5, R135, 0x1, R57 ;  /* 0x0000000187057824 */ /* 0x000fe200078e0239 */
[----:B------:R-:W-:Y:S01]  /*cb30*/  ULDC UR6, c[0x0][0xa88] ;  /* 0x0002a20000067ab9 */ /* 0x000fe20000000800 */
[----:B------:R-:W-:Y:S01]  /*cb40*/  IMAD R53, R11, UR9, R126 ;  /* 0x000000090b357c24 */ /* 0x000fe2000f8e027e */
[----:B0-----:R-:W-:Y:S01]  /*cb50*/  ULEA UR4, UR5, UR4, 0x18 ;  /* 0x0000000405047291 */ /* 0x001fe2000f8ec03f */
[----:B------:R-:W-:Y:S01]  /*cb60*/  SHFL.IDX PT, R148, R61, RZ, 0x1c1f ;  /* 0x001c1fff3d947589 */ /* 0x000fe200000e0000 */
[----:B------:R-:W-:Y:S01]  /*cb70*/  LEA.HI.X R126, R134, UR7, R5, 0x2, P2 ;  /* 0x00000007867e7c11 */ /* 0x000fe200090f1405 */
[----:B------:R-:W-:Y:S01]  /*cb80*/  IMAD R11, R8, UR6, RZ ;  /* 0x00000006080b7c24 */ /* 0x000fe2000f8e02ff */
[----:B------:R-:W-:Y:S01]  /*cb90*/  UIADD3 UR4, UR4, 0x20820, URZ ;  /* 0x0002082004047890 */ /* 0x000fe2000fffe03f */
[----:B------:R-:W-:Y:S01]  /*cba0*/  SHFL.IDX PT, R150, R61, 0x1, 0x1c1f ;  /* 0x003c1f003d967f89 */ /* 0x000fe200000e0000 */
[C---:B------:R-:W-:Y:S01]  /*cbb0*/  VIADD R8, R10.reuse, 0x8 ;  /* 0x000000080a087836 */ /* 0x040fe20000000000 */
[----:B------:R-:W-:Y:S01]  /*cbc0*/  ULDC.64 UR8, c[0x0][0xb00] ;  /* 0x0002c00000087ab9 */ /* 0x000fe20000000a00 */
[-C--:B------:R-:W-:Y:S01]  /*cbd0*/  ISETP.GE.OR P2, PT, R10, R11.reuse, P1 ;  /* 0x0000000b0a00720c */ /* 0x080fe20000f46670 */
[----:B------:R-:W0:Y:S01]  /*cbe0*/  SHFL.IDX PT, R149, R126, RZ, 0x1c1f ;  /* 0x001c1fff7e957589 */ /* 0x000e2200000e0000 */
[----:B------:R-:W-:Y:S01]  /*cbf0*/  UPRMT UR4, URZ, 0x654, UR4 ;  /* 0x000006543f047896 */ /* 0x000fe20008000004 */
[----:B------:R-:W-:Y:S01]  /*cc00*/  ISETP.GE.OR P1, PT, R8, R11, P1 ;  /* 0x0000000b0800720c */ /* 0x000fe20000f26670 */
[----:B------:R-:W-:Y:S01]  /*cc10*/  IMAD.IADD R57, R145, 0x1, R53 ;  /* 0x0000000191397824 */ /* 0x000fe200078e0235 */
[----:B------:R3:W1:Y:S01]  /*cc20*/  SHFL.IDX PT, R151, R126, 0x1, 0x1c1f ;  /* 0x003c1f007e977f89 */ /* 0x00066200000e0000 */
[----:B------:R-:W-:-:S02]  /*cc30*/  LEA R53, P3, R144, UR8, 0x2 ;  /* 0x0000000890357c11 */ /* 0x000fc4000f8610ff */
[----:B------:R-:W-:Y:S02]  /*cc40*/  SEL R5, R62, R133, P0 ;  /* 0x000000853e057207 */ /* 0x000fe40000000000 */
[----:B------:R-:W-:Y:S01]  /*cc50*/  LEA.HI.X R57, R144, UR9, R57, 0x2, P3 ;  /* 0x0000000990397c11 */ /* 0x000fe200098f1439 */
[----:B------:R-:W-:Y:S01]  /*cc60*/  SYNCS.ARRIVE.TRANS64.RED.A1T0 RZ, [UR4], RZ ;  /* 0x000000ffffff79a7 */ /* 0x000fe20008100404 */
[----:B------:R-:W-:Y:S01]  /*cc70*/  ISETP.GE.AND P3, PT, R10, R11, PT ;  /* 0x0000000b0a00720c */ /* 0x000fe20003f66270 */
[----:B------:R2:W4:Y:S01]  /*cc80*/  SHFL.IDX PT, R144, R53, RZ, 0x1c1f ;  /* 0x001c1fff35907589 */ /* 0x00052200000e0000 */
[----:B---3--:R-:W-:Y:S02]  /*cc90*/  SEL R126, R66, R127, P0 ;  /* 0x0000007f427e7207 */ /* 0x008fe40000000000 */
[----:B------:R-:W-:Y:S01]  /*cca0*/  SEL R133, R133, R62, P0 ;  /* 0x0000003e85857207 */ /* 0x000fe20000000000 */
[----:B------:R2:W3:Y:S01]  /*ccb0*/  SHFL.IDX PT, R145, R57, RZ, 0x1c1f ;  /* 0x001c1fff39917589 */ /* 0x0004e200000e0000 */
        /* <DEDUP_REMOVED lines=8> */
[----:B------:R-:W-:Y:S01]  /*cd40*/  SEL R67, R2, R67, P0 ;  /* 0x0000004302437207 */ /* 0x000fe20000000000 */
[----:B------:R-:W-:Y:S06]  /*cd50*/  @P3 BRA `(.L_x_1312) ;  /* 0x0000000800f83947 */ /* 0x000fec0003800000 */
[----:B------:R-:W-:Y:S01]  /*cd60*/  ULDC UR4, c[0x0][0xac8] ;  /* 0x0002b20000047ab9 */ /* 0x000fe20000000800 */
[C---:B--2---:R-:W-:Y:S01]  /*cd70*/  VIADD R0, R9.reuse, 0x8 ;  /* 0x0000000809007836 */ /* 0x044fe20000000000 */
        /* <DEDUP_REMOVED lines=10> */
[----:B---34-:R-:W-:Y:S01]  /*ce20*/  @!P1 IMAD.WIDE R2, R9, 0x4, R144 ;  /* 0x0000000409029825 */ /* 0x018fe200078e0290 */
[----:B------:R-:W-:-:S03]  /*ce30*/  ISETP.GE.AND P3, PT, R130, UR4, PT ;  /* 0x0000000482007c0c */ /* 0x000fc6000bf66270 */
[----:B------:R-:W-:Y:S01]  /*ce40*/  @!P4 LEA.HI R0, R0, R0, RZ, 0x1 ;  /* 0x000000000000c211 */ /* 0x000fe200078f08ff */
[----:B------:R0:W-:Y:S01]  /*ce50*/  @!P1 ST.E.64 desc[UR52][R2.64], R30 ;  /* 0x0000001e02009985 */ /* 0x0001e2000c101b34 */
[----:B------:R-:W-:Y:S02]  /*ce60*/  ISETP.GE.AND P1, PT, R48, UR4, PT ;  /* 0x0000000430007c0c */ /* 0x000fe4000bf26270 */
[----:B------:R-:W-:Y:S02]  /*ce70*/  @!P5 LEA.HI R10, R10, R10, RZ, 0x1 ;  /* 0x0000000a0a0ad211 */ /* 0x000fe400078f08ff */
[----:B------:R-:W-:Y:S01]  /*ce80*/  @!P4 LOP3.LUT R61, R0, 0xfffffffe, RZ, 0xc0, !PT ;  /* 0xfffffffe003dc812 */ /* 0x000fe200078ec0ff */
[C---:B------:R-:W-:Y:S01]  /*ce90*/  VIADD R0, R9.reuse, 0x38 ;  /* 0x0000003809007836 */ /* 0x040fe20000000000 */
[----:B------:R-:W-:Y:S02]  /*cea0*/  @!P6 LEA.HI R40, R40, R40, RZ, 0x1 ;  /* 0x000000282828e211 */ /* 0x000fe400078f08ff */
        /* <DEDUP_REMOVED lines=16> */
[----:B------:R-:W-:-:S02]  /*cfb0*/  ISETP.GE.AND P6, PT, R40, UR4, PT ;  /* 0x0000000428007c0c */ /* 0x000fc4000bfc6270 */
[----:B0-----:R-:W-:Y:S01]  /*cfc0*/  @!P2 LOP3.LUT R29, R128, 0xfffffffe, RZ, 0xc0, !PT ;  /* 0xfffffffe801da812 */ /* 0x001fe200078ec0ff */
[----:B------:R-:W-:Y:S01]  /*cfd0*/  @!P1 IMAD.WIDE R2, R61, 0x4, R144 ;  /* 0x000000043d029825 */ /* 0x000fe200078e0290 */
[----:B-1----:R-:W-:-:S03]  /*cfe0*/  @!P3 LOP3.LUT R27, R130, 0xfffffffe, RZ, 0xc0, !PT ;  /* 0xfffffffe821bb812 */ /* 0x002fc600078ec0ff */
[----:B------:R-:W-:Y:S01]  /*cff0*/  VIADD R28, R9, 0x50 ;  /* 0x00000050091c7836 */ /* 0x000fe20000000000 */
[----:B------:R0:W-:Y:S01]  /*d000*/  @!P1 ST.E.64 desc[UR52][R2.64], R22 ;  /* 0x0000001602009985 */ /* 0x0001e2000c101b34 */
[----:B------:R-:W-:Y:S01]  /*d010*/  @!P4 LEA.HI R0, R0, R0, RZ, 0x1 ;  /* 0x000000000000c211 */ /* 0x000fe200078f08ff */
[--C-:B--2---:R-:W-:Y:S01]  /*d020*/  @!P2 IMAD.WIDE R24, R29, 0x4, R144.reuse ;  /* 0x000000041d18a825 */ /* 0x104fe200078e0290 */
[----:B------:R-:W-:Y:S02]  /*d030*/  @!P5 LEA.HI R10, R10, R10, RZ, 0x1 ;  /* 0x0000000a0a0ad211 */ /* 0x000fe400078f08ff */
[----:B------:R-:W-:Y:S01]  /*d040*/  @!P4 LOP3.LUT R29, R0, 0xfffffffe, RZ, 0xc0, !PT ;  /* 0xfffffffe001dc812 */ /* 0x000fe200078ec0ff */
[--C-:B------:R-:W-:Y:S01]  /*d050*/  @!P3 IMAD.WIDE R26, R27, 0x4, R144.reuse ;  /* 0x000000041b1ab825 */ /* 0x100fe200078e0290 */
[----:B------:R1:W-:Y:S01]  /*d060*/  @!P2 ST.E.64 desc[UR52][R24.64], R20 ;  /* 0x000000141800a985 */ /* 0x0003e2000c101b34 */
[----:B------:R-:W-:Y:S02]  /*d070*/  @!P6 LEA.HI R40, R40, R40, RZ, 0x1 ;  /* 0x000000282828e211 */ /* 0x000fe400078f08ff */
[C---:B------:R-:W-:Y:S01]  /*d080*/  VIADD R30, R9.reuse, 0x58 ;  /* 0x00000058091e7836 */ /* 0x040fe20000000000 */
[----:B------:R2:W-:Y:S01]  /*d090*/  @!P3 ST.E.64 desc[UR52][R26.64], R18 ;  /* 0x000000121a00b985 */ /* 0x0005e2000c101b34 */
[----:B------:R-:W-:Y:S01]  /*d0a0*/  ISETP.GE.AND P3, PT, R28, UR4, PT ;  /* 0x000000041c007c0c */ /* 0x000fe2000bf66270 */
[----:B------:R-:W-:Y:S01]  /*d0b0*/  VIADD R31, R9, 0x60 ;  /* 0x00000060091f7836 */ /* 0x000fe20000000000 */
[----:B0-----:R-:W-:Y:S01]  /*d0c0*/  @!P5 LOP3.LUT R23, R10, 0xfffffffe, RZ, 0xc0, !PT ;  /* 0xfffffffe0a17d812 */ /* 0x001fe200078ec0ff */
[----:B------:R-:W-:Y:S01]  /*d0d0*/  @!P4 IMAD.WIDE R2, R29, 0x4, R144 ;  /* 0x000000041d02c825 */ /* 0x000fe200078e0290 */
[----:B------:R-:W-:-:S02]  /*d0e0*/  ISETP.GE.AND P1, PT, R30, UR4, PT ;  /* 0x000000041e007c0c */ /* 0x000fc4000bf26270 */
[----:B------:R-:W-:Y:S01]  /*d0f0*/  ISETP.GE.AND P2, PT, R31, UR4, PT ;  /* 0x000000041f007c0c */ /* 0x000fe2000bf46270 */
[C---:B------:R-:W-:Y:S01]  /*d100*/  VIADD R0, R9.reuse, 0x68 ;  /* 0x0000006809007836 */ /* 0x040fe20000000000 */
[----:B------:R0:W-:Y:S01]  /*d110*/  @!P4 ST.E.64 desc[UR52][R2.64], R16 ;  /* 0x000000100200c985 */ /* 0x0001e2000c101b34 */
[----:B-1----:R-:W-:Y:S01]  /*d120*/  @!P6 LOP3.LUT R21, R40, 0xfffffffe, RZ, 0xc0, !PT ;  /* 0xfffffffe2815e812 */ /* 0x002fe200078ec0ff */
[C---:B------:R-:W-:Y:S02]  /*d130*/  VIADD R10, R9.reuse, 0x70 ;  /* 0x00000070090a7836 */ /* 0x040fe40000000000 */
[----:B------:R-:W-:Y:S01]  /*d140*/  VIADD R22, R9, 0x78 ;  /* 0x0000007809167836 */ /* 0x000fe20000000000 */
[----:B------:R-:W-:Y:S01]  /*d150*/  @!P3 LEA.HI R28, R28, R28, RZ, 0x1 ;  /* 0x0000001c1c1cb211 */ /* 0x000fe200078f08ff */
[--C-:B--2---:R-:W-:Y:S01]  /*d160*/  @!P5 IMAD.WIDE R18, R23, 0x4, R144.reuse ;  /* 0x000000041712d825 */ /* 0x104fe200078e0290 */
[----:B------:R-:W-:Y:S02]  /*d170*/  ISETP.GE.AND P4, PT, R0, UR4, PT ;  /* 0x0000000400007c0c */ /* 0x000fe4000bf86270 */
[----:B------:R-:W-:Y:S01]  /*d180*/  @!P3 LOP3.LUT R23, R28, 0xfffffffe, RZ, 0xc0, !PT ;  /* 0xfffffffe1c17b812 */ /* 0x000fe200078ec0ff */
[----:B------:R-:W-:Y:S01]  /*d190*/  @!P6 IMAD.WIDE R20, R21, 0x4, R144 ;  /* 0x000000041514e825 */ /* 0x000fe200078e0290 */
[----:B------:R1:W-:Y:S01]  /*d1a0*/  @!P5 ST.E.64 desc[UR52][R18.64], R14 ;  /* 0x0000000e1200d985 */ /* 0x0003e2000c101b34 */
[----:B------:R-:W-:-:S02]  /*d1b0*/  ISETP.GE.AND P5, PT, R10, UR4, PT ;  /* 0x000000040a007c0c */ /* 0x000fc4000bfa6270 */
[--C-:B0-----:R-:W-:Y:S01]  /*d1c0*/  @!P3 IMAD.WIDE R2, R23, 0x4, R144.reuse ;  /* 0x000000041702b825 */ /* 0x101fe200078e0290 */
[----:B------:R0:W-:Y:S01]  /*d1d0*/  @!P6 ST.E.64 desc[UR52][R20.64], R34 ;  /* 0x000000221400e985 */ /* 0x0001e2000c101b34 */
[----:B------:R-:W-:Y:S02]  /*d1e0*/  @!P1 LEA.HI R30, R30, R30, RZ, 0x1 ;  /* 0x0000001e1e1e9211 */ /* 0x000fe400078f08ff */
[----:B------:R-:W-:Y:S01]  /*d1f0*/  @!P2 LEA.HI R31, R31, R31, RZ, 0x1 ;  /* 0x0000001f1f1fa211 */ /* 0x000fe200078f08ff */
[----:B------:R2:W-:Y:S01]  /*d200*/  @!P3 ST.E.64 desc[UR52][R2.64], R68 ;  /* 0x000000440200b985 */ /* 0x0005e2000c101b34 */
[----:B------:R-:W-:Y:S02]  /*d210*/  ISETP.GE.AND P3, PT, R22, UR4, PT ;  /* 0x0000000416007c0c */ /* 0x000fe4000bf66270 */
[----:B------:R-:W-:Y:S02]  /*d220*/  @!P1 LOP3.LUT R17, R30, 0xfffffffe, RZ, 0xc0, !PT ;  /* 0xfffffffe1e119812 */ /* 0x000fe400078ec0ff */
[----:B------:R-:W-:Y:S01]  /*d230*/  @!P2 LOP3.LUT R31, R31, 0xfffffffe, RZ, 0xc0, !PT ;  /* 0xfffffffe1f1fa812 */ /* 0x000fe200078ec0ff */
[----:B-1----:R-:W-:Y:S01]  /*d240*/  VIADD R18, R9, 0x80 ;  /* 0x0000008009127836 */ /* 0x002fe20000000000 */
[----:B------:R-:W-:Y:S01]  /*d250*/  @!P4 LEA.HI R0, R0, R0, RZ, 0x1 ;  /* 0x000000000000c211 */ /* 0x000fe200078f08ff */
[----:B------:R-:W-:Y:S01]  /*d260*/  @!P1 IMAD.WIDE R14, R17, 0x4, R144 ;  /* 0x00000004110e9825 */ /* 0x000fe200078e0290 */
[----:B------:R-:W-:-:S02]  /*d270*/  @!P5 LEA.HI R10, R10, R10, RZ, 0x1 ;  /* 0x0000000a0a0ad211 */ /* 0x000fc400078f08ff */
[----:B------:R-:W-:Y:S01]  /*d280*/  ISETP.GE.AND P6, PT, R18, UR4, PT ;  /* 0x0000000412007c0c */ /* 0x000fe2000bfc6270 */
[--C-:B------:R-:W-:Y:S01]  /*d290*/  @!P2 IMAD.WIDE R16, R31, 0x4, R144.reuse ;  /* 0x000000041f10a825 */ /* 0x100fe200078e0290 */
[----:B------:R1:W-:Y:S01]  /*d2a0*/  @!P1 ST.E.64 desc[UR52][R14.64], R70 ;  /* 0x000000460e009985 */ /* 0x0003e2000c101b34 */
[----:B------:R-:W-:Y:S02]  /*d2b0*/  @!P3 LEA.HI R22, R22, R22, RZ, 0x1 ;  /* 0x000000161616b211 */ /* 0x000fe400078f08ff */
[C---:B0-----:R-:W-:Y:S01]  /*d2c0*/  VIADD R20, R9.reuse, 0x88 ;  /* 0x0000008809147836 */ /* 0x041fe20000000000 */
[----:B------:R-:W-:Y:S01]  /*d2d0*/  @!P4 LOP3.LUT R19, R0, 0xfffffffe, RZ, 0xc0, !PT ;  /* 0xfffffffe0013c812 */ /* 0x000fe200078ec0ff */
[----:B------:R0:W-:Y:S01]  /*d2e0*/  @!P2 ST.E.64 desc[UR52][R16.64], R74 ;  /* 0x0000004a1000a985 */ /* 0x0001e2000c101b34 */
[----:B------:R-:W-:Y:S02]  /*d2f0*/  VIADD R0, R9, 0x90 ;  /* 0x0000009009007836 */ /* 0x000fe40000000000 */
[----:B------:R-:W-:Y:S01]  /*d300*/  ISETP.GE.AND P1, PT, R20, UR4, PT ;  /* 0x0000000414007c0c */ /* 0x000fe2000bf26270 */
[----:B--2---:R-:W-:-:S02]  /*d310*/  @!P4 IMAD.WIDE R2, R19, 0x4, R144 ;  /* 0x000000041302c825 */ /* 0x004fc400078e0290 */
[----:B------:R-:W-:Y:S02]  /*d320*/  ISETP.GE.AND P2, PT, R0, UR4, PT ;  /* 0x0000000400007c0c */ /* 0x000fe4000bf46270 */
[----:B------:R-:W-:Y:S01]  /*d330*/  @!P6 LEA.HI R18, R18, R18, RZ, 0x1 ;  /* 0x000000121212e211 */ /* 0x000fe200078f08ff */
[----:B------:R2:W-:Y:S01]  /*d340*/  @!P4 ST.E.64 desc[UR52][R2.64], R76 ;  /* 0x0000004c0200c985 */ /* 0x0005e2000c101b34 */
[----:B-1----:R-:W-:Y:S01]  /*d350*/  @!P5 LOP3.LUT R15, R10, 0xfffffffe, RZ, 0xc0, !PT ;  /* 0xfffffffe0a0fd812 */ /* 0x002fe200078ec0ff */
[----:B------:R-:W-:Y:S01]  /*d360*/  VIADD R10, R9, 0x98 ;  /* 0x00000098090a7836 */ /* 0x000fe20000000000 */
[----:B------:R-:W-:Y:S02]  /*d370*/  @!P6 LOP3.LUT R19, R18, 0xfffffffe, RZ, 0xc0, !PT ;  /* 0xfffffffe1213e812 */ /* 0x000fe400078ec0ff */
[----:B0-----:R-:W-:Y:S01]  /*d380*/  @!P3 LOP3.LUT R17, R22, 0xfffffffe, RZ, 0xc0, !PT ;  /* 0xfffffffe1611b812 */ /* 0x001fe200078ec0ff */
[----:B------:R-:W-:Y:S01]  /*d390*/  @!P5 IMAD.WIDE R14, R15, 0x4, R144 ;  /* 0x000000040f0ed825 */ /* 0x000fe200078e0290 */
[----:B------:R-:W-:-:S03]  /*d3a0*/  @!P1 LEA.HI R20, R20, R20, RZ, 0x1 ;  /* 0x0000001414149211 */ /* 0x000fc600078f08ff */
[--C-:B------:R-:W-:Y:S01]  /*d3b0*/  @!P3 IMAD.WIDE R16, R17, 0x4, R144.reuse ;  /* 0x000000041110b825 */ /* 0x100fe200078e0290 */
[----:B------:R-:W-:Y:S01]  /*d3c0*/  @!P5 ST.E.64 desc[UR52][R14.64], R80 ;  /* 0x000000500e00d985 */ /* 0x000fe2000c101b34 */
[----:B------:R-:W-:Y:S02]  /*d3d0*/  @!P2 LEA.HI R0, R0, R0, RZ, 0x1 ;  /* 0x000000000000a211 */ /* 0x000fe400078f08ff */
[----:B--2---:R-:W-:Y:S01]  /*d3e0*/  @!P1 LOP3.LUT R3, R20, 0xfffffffe, RZ, 0xc0, !PT ;  /* 0xfffffffe14039812 */ /* 0x004fe200078ec0ff */
[----:B------:R0:W-:Y:S01]  /*d3f0*/  @!P3 ST.E.64 desc[UR52][R16.64], R82 ;  /* 0x000000521000b985 */ /* 0x0001e2000c101b34 */
[----:B------:R-:W-:Y:S01]  /*d400*/  ISETP.GE.AND P3, PT, R10, UR4, PT ;  /* 0x000000040a007c0c */ /* 0x000fe2000bf66270 */
[----:B------:R-:W-:Y:S01]  /*d410*/  @!P6 IMAD.WIDE R18, R19, 0x4, R144 ;  /* 0x000000041312e825 */ /* 0x000fe200078e0290 */
[----:B------:R-:W-:-:S03]  /*d420*/  @!P2 LOP3.LUT R21, R0, 0xfffffffe, RZ, 0xc0, !PT ;  /* 0xfffffffe0015a812 */ /* 0x000fc600078ec0ff */
[--C-:B------:R-:W-:Y:S01]  /*d430*/  @!P1 IMAD.WIDE R2, R3, 0x4, R144.reuse ;  /* 0x0000000403029825 */ /* 0x100fe200078e0290 */
[----:B------:R1:W-:Y:S03]  /*d440*/  @!P6 ST.E.64 desc[UR52][R18.64], R84 ;  /* 0x000000541200e985 */ /* 0x0003e6000c101b34 */
[C---:B------:R-:W-:Y:S01]  /*d450*/  VIADD R0, R9.reuse, 0xa8 ;  /* 0x000000a809007836 */ /* 0x040fe20000000000 */
[----:B------:R2:W-:Y:S01]  /*d460*/  @!P1 ST.E.64 desc[UR52][R2.64], R86 ;  /* 0x0000005602009985 */ /* 0x0005e2000c101b34 */
[C---:B------:R-:W-:Y:S02]  /*d470*/  VIADD R22, R9.reuse, 0xa0 ;  /* 0x000000a009167836 */ /* 0x040fe40000000000 */
[----:B------:R-:W-:Y:S01]  /*d480*/  @!P3 LEA.HI R10, R10, R10, RZ, 0x1 ;  /* 0x0000000a0a0ab211 */ /* 0x000fe200078f08ff */
[C---:B0-----:R-:W-:Y:S01]  /*d490*/  VIADD R16, R9.reuse, 0xb0 ;  /* 0x000000b009107836 */ /* 0x041fe20000000000 */
[----:B------:R-:W-:Y:S01]  /*d4a0*/  ISETP.GE.AND P1, PT, R0, UR4, PT ;  /* 0x0000000400007c0c */ /* 0x000fe2000bf26270 */
[----:B------:R-:W-:Y:S01]  /*d4b0*/  VIADD R20, R9, 0xb8 ;  /* 0x000000b809147836 */ /* 0x000fe20000000000 */
[----:B------:R-:W-:Y:S01]  /*d4c0*/  @!P3 LOP3.LUT R17, R10, 0xfffffffe, RZ, 0xc0, !PT ;  /* 0xfffffffe0a11b812 */ /* 0x000fe200078ec0ff */
[----:B------:R-:W-:Y:S01]  /*d4d0*/  @!P2 IMAD.WIDE R14, R21, 0x4, R144 ;  /* 0x00000004150ea825 */ /* 0x000fe200078e0290 */
[----:B------:R-:W-:-:S02]  /*d4e0*/  ISETP.GE.AND P4, PT, R22, UR4, PT ;  /* 0x0000000416007c0c */ /* 0x000fc4000bf86270 */
[----:B------:R-:W-:Y:S01]  /*d4f0*/  ISETP.GE.AND P6, PT, R16, UR4, PT ;  /* 0x0000000410007c0c */ /* 0x000fe2000bfc6270 */
[----:B-1----:R-:W-:Y:S01]  /*d500*/  VIADD R18, R9, 0xc0 ;  /* 0x000000c009127836 */ /* 0x002fe20000000000 */
[----:B------:R-:W-:Y:S01]  /*d510*/  ISETP.GE.AND P5, PT, R20, UR4, PT ;  /* 0x0000000414007c0c */ /* 0x000fe2000bfa6270 */
[----:B--2---:R-:W-:Y:S01]  /*d520*/  @!P3 IMAD.WIDE R2, R17, 0x4, R144 ;  /* 0x000000041102b825 */ /* 0x004fe200078e0290 */
[----:B------:R0:W-:Y:S02]  /*d530*/  @!P2 ST.E.64 desc[UR52][R14.64], R96 ;  /* 0x000000600e00a985 */ /* 0x0001e4000c101b34 */
[----:B------:R-:W-:Y:S01]  /*d540*/  ISETP.GE.AND P2, PT, R18, UR4, PT ;  /* 0x0000000412007c0c */ /* 0x000fe2000bf46270 */
[----:B------:R-:W-:Y:S01]  /*d550*/  VIADD R10, R9, 0xc8 ;  /* 0x000000c8090a7836 */ /* 0x000fe20000000000 */
[----:B------:R1:W-:Y:S01]  /*d560*/  @!P3 ST.E.64 desc[UR52][R2.64], R98 ;  /* 0x000000620200b985 */ /* 0x0003e2000c101b34 */
[----:B------:R-:W-:Y:S02]  /*d570*/  @!P1 LEA.HI R0, R0, R0, RZ, 0x1 ;  /* 0x0000000000009211 */ /* 0x000fe400078f08ff */
[----:B------:R-:W-:-:S02]  /*d580*/  @!P4 LEA.HI R22, R22, R22, RZ, 0x1 ;  /* 0x000000161616c211 */ /* 0x000fc400078f08ff */
[----:B------:R-:W-:Y:S02]  /*d590*/  ISETP.GE.AND P3, PT, R10, UR4, PT ;  /* 0x000000040a007c0c */ /* 0x000fe4000bf66270 */
[----:B------:R-:W-:Y:S02]  /*d5a0*/  @!P1 LOP3.LUT R17, R0, 0xfffffffe, RZ, 0xc0, !PT ;  /* 0xfffffffe00119812 */ /* 0x000fe400078ec0ff */
[----:B------:R-:W-:Y:S02]  /*d5b0*/  @!P6 LEA.HI R0, R16, R16, RZ, 0x1 ;  /* 0x000000101000e211 */ /* 0x000fe400078f08ff */
[----:B------:R-:W-:Y:S01]  /*d5c0*/  @!P5 LEA.HI R20, R20, R20, RZ, 0x1 ;  /* 0x000000141414d211 */ /* 0x000fe200078f08ff */
[--C-:B------:R-:W-:Y:S01]  /*d5d0*/  @!P1 IMAD.WIDE R16, R17, 0x4, R144.reuse ;  /* 0x0000000411109825 */ /* 0x100fe200078e0290 */
[----:B0-----:R-:W-:Y:S02]  /*d5e0*/  @!P4 LOP3.LUT R15, R22, 0xfffffffe, RZ, 0xc0, !PT ;  /* 0xfffffffe160fc812 */ /* 0x001fe400078ec0ff */
[----:B------:R-:W-:Y:S01]  /*d5f0*/  @!P6 LOP3.LUT R19, R0, 0xfffffffe, RZ, 0xc0, !PT ;  /* 0xfffffffe0013e812 */ /* 0x000fe200078ec0ff */
[----:B------:R-:W-:Y:S01]  /*d600*/  VIADD R0, R9, 0xd0 ;  /* 0x000000d009007836 */ /* 0x000fe20000000000 */
[----:B------:R-:W-:Y:S01]  /*d610*/  @!P2 LEA.HI R18, R18, R18, RZ, 0x1 ;  /* 0x000000121212a211 */ /* 0x000fe200078f08ff */
[----:B------:R-:W-:Y:S01]  /*d620*/  @!P4 IMAD.WIDE R14, R15, 0x4, R144 ;  /* 0x000000040f0ec825 */ /* 0x000fe200078e0290 */
[----:B------:R-:W-:-:S02]  /*d630*/  @!P5 LOP3.LUT R21, R20, 0xfffffffe, RZ, 0xc0, !PT ;  /* 0xfffffffe1415d812 */ /* 0x000fc400078ec0ff */
[----:B------:R-:W-:Y:S01]  /*d640*/  @!P3 LEA.HI R10, R10, R10, RZ, 0x1 ;  /* 0x0000000a0a0ab211 */ /* 0x000fe200078f08ff */
[--C-:B-1----:R-:W-:Y:S01]  /*d650*/  @!P6 IMAD.WIDE R2, R19, 0x4, R144.reuse ;  /* 0x000000041302e825 */ /* 0x102fe200078e0290 */
[----:B------:R-:W-:Y:S01]  /*d660*/  @!P2 LOP3.LUT R23, R18, 0xfffffffe, RZ, 0xc0, !PT ;  /* 0xfffffffe1217a812 */ /* 0x000fe200078ec0ff */
[----:B------:R0:W-:Y:S02]  /*d670*/  @!P4 ST.E.64 desc[UR52][R14.64], R100 ;  /* 0x000000640e00c985 */ /* 0x0001e4000c101b34 */
[----:B------:R-:W-:Y:S01]  /*d680*/  @!P5 IMAD.WIDE R18, R21, 0x4, R144 ;  /* 0x000000041512d825 */ /* 0x000fe200078e0290 */
[----:B------:R-:W-:Y:S01]  /*d690*/  @!P3 LOP3.LUT R21, R10, 0xfffffffe, RZ, 0xc0, !PT ;  /* 0xfffffffe0a15b812 */ /* 0x000fe200078ec0ff */
[----:B------:R1:W-:Y:S01]  /*d6a0*/  @!P1 ST.E.64 desc[UR52][R16.64], R102 ;  /* 0x0000006610009985 */ /* 0x0003e2000c101b34 */
[----:B------:R-:W-:Y:S01]  /*d6b0*/  ISETP.GE.AND P1, PT, R0, UR4, PT ;  /* 0x0000000400007c0c */ /* 0x000fe2000bf26270 */
[C---:B------:R-:W-:Y:S02]  /*d6c0*/  VIADD R10, R9.reuse, 0xd8 ;  /* 0x000000d8090a7836 */ /* 0x040fe40000000000 */
[----:B------:R2:W-:Y:S01]  /*d6d0*/  @!P6 ST.E.64 desc[UR52][R2.64], R104 ;  /* 0x000000680200e985 */ /* 0x0005e2000c101b34 */
[----:B------:R-:W-:-:S03]  /*d6e0*/  VIADD R20, R9, 0xe0 ;  /* 0x000000e009147836 */ /* 0x000fc60000000000 */
[----:B------:R-:W-:Y:S01]  /*d6f0*/  @!P5 ST.E.64 desc[UR52][R18.64], R106 ;  /* 0x0000006a1200d985 */ /* 0x000fe2000c101b34 */
[----:B0-----:R-:W-:-:S04]  /*d700*/  @!P2 IMAD.WIDE R14, R23, 0x4, R144 ;  /* 0x00000004170ea825 */ /* 0x001fc800078e0290 */
        /* <DEDUP_REMOVED lines=35> */
.L_x_1312:
[----:B------:R-:W-:Y:S05]  /*d940*/  BSYNC B0 ;  /* 0x0000000000007941 */ /* 0x000fea0003800000 */
.L_x_1311:
[----:B------:R-:W-:Y:S01]  /*d950*/  ISETP.GE.AND P1, PT, R8, R11, PT ;  /* 0x0000000b0800720c */ /* 0x000fe20003f26270 */
[----:B0-2---:R0:W1:Y:S01]  /*d960*/  SHFL.IDX PT, R3, R57, 0x1, 0x1c1f ;  /* 0x003c1f0039037f89 */ /* 0x00506200000e0000 */
        /* <DEDUP_REMOVED lines=140> */
[----:B------:R-:W-:Y:S01]  /*e230*/  @!P0 IMAD.WIDE R26, R29, 0x4, R2 ;  /* 0x000000041d1a8825 */ /* 0x000fe200078e0202 */
[----:B-1----:R-:W-:Y:S02]  /*e240*/  @!P2 LOP3.LUT R7, R8, 0xfffffffe, RZ, 0xc0, !PT ;  /* 0xfffffffe0807a812 */ /* 0x002fe400078ec0ff */
[----:B------:R-:W-:Y:S01]  /*e250*/  ISETP.GE.AND P1, PT, R30, UR4, PT ;  /* 0x000000041e007c0c */ /* 0x000fe2000bf26270 */
[C---:B------:R-:W-:Y:S01]  /*e260*/  VIADD R31, R9.reuse, 0xb8 ;  /* 0x000000b8091f7836 */ /* 0x040fe20000000000 */
[----:B------:R1:W-:Y:S01]  /*e270*/  @!P0 ST.E.64 desc[UR52][R26.64], R134 ;  /* 0x000000861a008985 */ /* 0x0003e2000c101b34 */
[----:B------:R-:W-:Y:S01]  /*e280*/  @!P3 LOP3.LUT R29, R0, 0xfffffffe, RZ, 0xc0, !PT ;  /* 0xfffffffe001db812 */ /* 0x000fe200078ec0ff */
[----:B------:R-:W-:Y:S01]  /*e290*/  VIADD R8, R9, 0xc0 ;  /* 0x000000c009087836 */ /* 0x000fe20000000000 */
[----:B------:R-:W-:-:S02]  /*e2a0*/  @!P5 LEA.HI R28, R28, R28, RZ, 0x1 ;  /* 0x0000001c1c1cd211 */ /* 0x000fc400078f08ff */
[----:B------:R-:W-:Y:S01]  /*e2b0*/  ISETP.GE.AND P0, PT, R31, UR4, PT ;  /* 0x000000041f007c0c */ /* 0x000fe2000bf06270 */
[----:B0-----:R-:W-:-:S05]  /*e2c0*/  @!P2 IMAD.WIDE R4, R7, 0x4, R2 ;  /* 0x000000040704a825 */ /* 0x001fca00078e0202 */
[----:B------:R-:W-:Y:S01]  /*e2d0*/  @!P1 LEA.HI R30, R30, R30, RZ, 0x1 ;  /* 0x0000001e1e1e9211 */ /* 0x000fe200078f08ff */
[--C-:B------:R-:W-:Y:S01]  /*e2e0*/  @!P3 IMAD.WIDE R6, R29, 0x4, R2.reuse ;  /* 0x000000041d06b825 */ /* 0x100fe200078e0202 */
[----:B------:R-:W-:Y:S01]  /*e2f0*/  @!P5 LOP3.LUT R29, R28, 0xfffffffe, RZ, 0xc0, !PT ;  /* 0xfffffffe1c1dd812 */ /* 0x000fe200078ec0ff */
[----:B------:R0:W-:Y:S01]  /*e300*/  @!P2 ST.E.64 desc[UR52][R4.64], R126 ;  /* 0x0000007e0400a985 */ /* 0x0001e2000c101b34 */
[----:B-1----:R-:W-:Y:S02]  /*e310*/  @!P4 LOP3.LUT R27, R37, 0xfffffffe, RZ, 0xc0, !PT ;  /* 0xfffffffe251bc812 */ /* 0x002fe400078ec0ff */
[----:B------:R-:W-:Y:S01]  /*e320*/  ISETP.GE.AND P2, PT, R8, UR4, PT ;  /* 0x0000000408007c0c */ /* 0x000fe2000bf46270 */
[--C-:B------:R-:W-:Y:S01]  /*e330*/  @!P5 IMAD.WIDE R28, R29, 0x4, R2.reuse ;  /* 0x000000041d1cd825 */ /* 0x100fe200078e0202 */
[----:B------:R-:W-:Y:S01]  /*e340*/  @!P0 LEA.HI R0, R31, R31, RZ, 0x1 ;  /* 0x0000001f1f008211 */ /* 0x000fe200078f08ff */
[----:B------:R1:W-:Y:S01]  /*e350*/  @!P3 ST.E.64 desc[UR52][R6.64], R66 ;  /* 0x000000420600b985 */ /* 0x0003e2000c101b34 */
[----:B------:R-:W-:Y:S01]  /*e360*/  @!P1 LOP3.LUT R31, R30, 0xfffffffe, RZ, 0xc0, !PT ;  /* 0xfffffffe1e1f9812 */ /* 0x000fe200078ec0ff */
[----:B------:R-:W-:Y:S01]  /*e370*/  @!P4 IMAD.WIDE R26, R27, 0x4, R2 ;  /* 0x000000041b1ac825 */ /* 0x000fe200078e0202 */
[----:B------:R-:W-:-:S03]  /*e380*/  @!P0 LOP3.LUT R35, R0, 0xfffffffe, RZ, 0xc0, !PT ;  /* 0xfffffffe00238812 */ /* 0x000fc600078ec0ff */
[----:B------:R-:W-:Y:S01]  /*e390*/  VIADD R0, R9, 0xd0 ;  /* 0x000000d009007836 */ /* 0x000fe20000000000 */
[----:B------:R2:W-:Y:S01]  /*e3a0*/  @!P4 ST.E.64 desc[UR52][R26.64], R14 ;  /* 0x0000000e1a00c985 */ /* 0x0005e2000c101b34 */
[--C-:B0-----:R-:W-:Y:S02]  /*e3b0*/  @!P1 IMAD.WIDE R4, R31, 0x4, R2.reuse ;  /* 0x000000041f049825 */ /* 0x101fe400078e0202 */
[----:B------:R-:W-:Y:S01]  /*e3c0*/  @!P2 LEA.HI R8, R8, R8, RZ, 0x1 ;  /* 0x000000080808a211 */ /* 0x000fe200078f08ff */
[----:B------:R0:W-:Y:S01]  /*e3d0*/  @!P5 ST.E.64 desc[UR52][R28.64], R16 ;  /* 0x000000101c00d985 */ /* 0x0001e2000c101b34 */
[----:B------:R-:W-:Y:S02]  /*e3e0*/  VIADD R30, R9, 0xc8 ;  /* 0x000000c8091e7836 */ /* 0x000fe40000000000 */
[----:B-1----:R-:W-:Y:S01]  /*e3f0*/  @!P0 IMAD.WIDE R6, R35, 0x4, R2 ;  /* 0x0000000423068825 */ /* 0x002fe200078e0202 */
[----:B------:R1:W-:Y:S01]  /*e400*/  @!P1 ST.E.64 desc[UR52][R4.64], R18 ;  /* 0x0000001204009985 */ /* 0x0003e2000c101b34 */
[----:B------:R-:W-:-:S02]  /*e410*/  ISETP.GE.AND P1, PT, R0, UR4, PT ;  /* 0x0000000400007c0c */ /* 0x000fc4000bf26270 */
[----:B------:R-:W-:Y:S01]  /*e420*/  ISETP.GE.AND P3, PT, R30, UR4, PT ;  /* 0x000000041e007c0c */ /* 0x000fe2000bf66270 */
[----:B------:R5:W-:Y:S01]  /*e430*/  @!P0 ST.E.64 desc[UR52][R6.64], R46 ;  /* 0x0000002e06008985 */ /* 0x000be2000c101b34 */
[C---:B--2---:R-:W-:Y:S01]  /*e440*/  VIADD R14, R9.reuse, 0xd8 ;  /* 0x000000d8090e7836 */ /* 0x044fe20000000000 */
[----:B------:R-:W-:Y:S01]  /*e450*/  @!P2 LOP3.LUT R15, R8, 0xfffffffe, RZ, 0xc0, !PT ;  /* 0xfffffffe080fa812 */ /* 0x000fe200078ec0ff */
[C---:B------:R-:W-:Y:S02]  /*e460*/  VIADD R26, R9.reuse, 0xe8 ;  /* 0x000000e8091a7836 */ /* 0x040fe40000000000 */
[C---:B0-----:R-:W-:Y:S01]  /*e470*/  VIADD R16, R9.reuse, 0xe0 ;  /* 0x000000e009107836 */ /* 0x041fe20000000000 */
[----:B------:R-:W-:Y:S01]  /*e480*/  ISETP.GE.AND P0, PT, R14, UR4, PT ;  /* 0x000000040e007c0c */ /* 0x000fe2000bf06270 */
[----:B------:R-:W-:Y:S01]  /*e490*/  VIADD R27, R9, 0xf0 ;  /* 0x000000f0091b7836 */ /* 0x000fe20000000000 */
[----:B------:R-:W-:Y:S01]  /*e4a0*/  ISETP.GE.AND P5, PT, R26, UR4, PT ;  /* 0x000000041a007c0c */ /* 0x000fe2000bfa6270 */
[----:B-1----:R-:W-:Y:S01]  /*e4b0*/  @!P2 IMAD.WIDE R4, R15, 0x4, R2 ;  /* 0x000000040f04a825 */ /* 0x002fe200078e0202 */
[----:B------:R-:W-:-:S02]  /*e4c0*/  ISETP.GE.AND P4, PT, R16, UR4, PT ;  /* 0x0000000410007c0c */ /* 0x000fc4000bf86270 */
[----:B------:R-:W-:Y:S01]  /*e4d0*/  ISETP.GE.AND P6, PT, R27, UR4, PT ;  /* 0x000000041b007c0c */ /* 0x000fe2000bfc6270 */
[----:B------:R-:W-:Y:S01]  /*e4e0*/  VIADD R9, R9, 0xf8 ;  /* 0x000000f809097836 */ /* 0x000fe20000000000 */
[----:B------:R-:W-:Y:S01]  /*e4f0*/  @!P1 LEA.HI R0, R0, R0, RZ, 0x1 ;  /* 0x0000000000009211 */ /* 0x000fe200078f08ff */
[----:B------:R0:W-:Y:S01]  /*e500*/  @!P2 ST.E.64 desc[UR52][R4.64], R20 ;  /* 0x000000140400a985 */ /* 0x0001e2000c101b34 */
[----:B------:R-:W-:Y:S02]  /*e510*/  @!P3 LEA.HI R30, R30, R30, RZ, 0x1 ;  /* 0x0000001e1e1eb211 */ /* 0x000fe400078f08ff */
[----:B------:R-:W-:Y:S02]  /*e520*/  @!P1 LOP3.LUT R15, R0, 0xfffffffe, RZ, 0xc0, !PT ;  /* 0xfffffffe000f9812 */ /* 0x000fe400078ec0ff */
[----:B-----5:R-:W-:Y:S02]  /*e530*/  @!P3 LOP3.LUT R7, R30, 0xfffffffe, RZ, 0xc0, !PT ;  /* 0xfffffffe1e07b812 */ /* 0x020fe400078ec0ff */
[----:B------:R-:W-:Y:S01]  /*e540*/  @!P0 LEA.HI R0, R14, R14, RZ, 0x1 ;  /* 0x0000000e0e008211 */ /* 0x000fe200078f08ff */
[----:B------:R-:W-:Y:S01]  /*e550*/  @!P1 IMAD.WIDE R14, R15, 0x4, R2 ;  /* 0x000000040f0e9825 */ /* 0x000fe200078e0202 */
[----:B------:R-:W-:-:S02]  /*e560*/  @!P4 LEA.HI R16, R16, R16, RZ, 0x1 ;  /* 0x000000101010c211 */ /* 0x000fc400078f08ff */
[----:B------:R-:W-:Y:S01]  /*e570*/  @!P5 LEA.HI R26, R26, R26, RZ, 0x1 ;  /* 0x0000001a1a1ad211 */ /* 0x000fe200078f08ff */
[--C-:B------:R-:W-:Y:S01]  /*e580*/  @!P3 IMAD.WIDE R6, R7, 0x4, R2.reuse ;  /* 0x000000040706b825 */ /* 0x100fe200078e0202 */
[----:B------:R-:W-:Y:S02]  /*e590*/  @!P6 LEA.HI R27, R27, R27, RZ, 0x1 ;  /* 0x0000001b1b1be211 */ /* 0x000fe400078f08ff */
[----:B------:R-:W-:Y:S02]  /*e5a0*/  @!P0 LOP3.LUT R17, R0, 0xfffffffe, RZ, 0xc0, !PT ;  /* 0xfffffffe00118812 */ /* 0x000fe400078ec0ff */
[----:B------:R-:W-:Y:S01]  /*e5b0*/  @!P4 LOP3.LUT R19, R16, 0xfffffffe, RZ, 0xc0, !PT ;  /* 0xfffffffe1013c812 */ /* 0x000fe200078ec0ff */
[----:B------:R1:W-:Y:S01]  /*e5c0*/  @!P3 ST.E.64 desc[UR52][R6.64], R22 ;  /* 0x000000160600b985 */ /* 0x0003e2000c101b34 */
[----:B0-----:R-:W-:Y:S01]  /*e5d0*/  @!P5 LOP3.LUT R21, R26, 0xfffffffe, RZ, 0xc0, !PT ;  /* 0xfffffffe1a15d812 */ /* 0x001fe200078ec0ff */
[--C-:B------:R-:W-:Y:S01]  /*e5e0*/  @!P0 IMAD.WIDE R16, R17, 0x4, R2.reuse ;  /* 0x0000000411108825 */ /* 0x100fe200078e0202 */
[----:B------:R-:W-:Y:S01]  /*e5f0*/  @!P6 LOP3.LUT R27, R27, 0xfffffffe, RZ, 0xc0, !PT ;  /* 0xfffffffe1b1be812 */ /* 0x000fe200078ec0ff */
[----:B------:R0:W-:Y:S02]  /*e600*/  @!P1 ST.E.64 desc[UR52][R14.64], R24 ;  /* 0x000000180e009985 */ /* 0x0001e4000c101b34 */
[----:B------:R-:W-:-:S02]  /*e610*/  @!P4 IMAD.WIDE R4, R19, 0x4, R2 ;  /* 0x000000041304c825 */ /* 0x000fc400078e0202 */
[----:B------:R0:W-:Y:S01]  /*e620*/  @!P0 ST.E.64 desc[UR52][R16.64], R60 ;  /* 0x0000003c10008985 */ /* 0x0001e2000c101b34 */
[----:B------:R-:W-:Y:S01]  /*e630*/  ISETP.GE.AND P0, PT, R9, UR4, PT ;  /* 0x0000000409007c0c */ /* 0x000fe2000bf06270 */
[--C-:B------:R-:W-:Y:S02]  /*e640*/  @!P6 IMAD.WIDE R18, R27, 0x4, R2.reuse ;  /* 0x000000041b12e825 */ /* 0x100fe400078e0202 */
[----:B------:R0:W-:Y:S02]  /*e650*/  @!P4 ST.E.64 desc[UR52][R4.64], R10 ;  /* 0x0000000a0400c985 */ /* 0x0001e4000c101b34 */
[----:B-1----:R-:W-:-:S05]  /*e660*/  @!P5 IMAD.WIDE R6, R21, 0x4, R2 ;  /* 0x000000041506d825 */ /* 0x002fca00078e0202 */
        /* <DEDUP_REMOVED lines=8> */
.L_x_1310:
        /* <DEDUP_REMOVED lines=58> */
.L_x_1221:
        /* <DEDUP_REMOVED lines=18> */
.L_x_1313:
[----:B------:R-:W-:Y:S01]  /*ebb0*/  ULDC UR7, c[0x0][0xc50] ;  /* 0x0003140000077ab9 */ /* 0x000fe20000000800 */
[----:B------:R-:W-:Y:S01]  /*ebc0*/  UMOV UR40, UR6 ;  /* 0x0000000600287c82 */ /* 0x000fe20008000000 */
[----:B------:R-:W-:-:S11]  /*ebd0*/  UISETP.NE.AND UP0, UPT, UR7, 0x1, UPT ;  /* 0x000000010700788c */ /* 0x000fd6000bf05270 */
[----:B------:R-:W-:Y:S01]  /*ebe0*/  @UP0 ULDC UR4, c[0x0][0xc54] ;  /* 0x0003150000040ab9 */ /* 0x000fe20000000800 */
[----:B------:R-:W-:Y:S01]  /*ebf0*/  @UP0 ULDC UR8, c[0x0][0xc58] ;  /* 0x0003160000080ab9 */ /* 0x000fe20000000800 */
[----:B------:R-:W-:-:S04]  /*ec00*/  UIMAD.WIDE.U32 UR4, UR6, UR4, URZ ;  /* 0x00000004060472a5 */ /* 0x000fc8000f8e003f */
[----:B------:R-:W-:-:S12]  /*ec10*/  @UP0 USHF.R.U32.HI UR40, URZ, UR8, UR5 ;  /* 0x000000083f280299 */ /* 0x000fd80008011605 */
.L_x_1314:
        /* <DEDUP_REMOVED lines=8> */
[----:B------:R-:W-:Y:S01]  /*eca0*/  IMAD.MOV.U32 R17, RZ, RZ, RZ ;  /* 0x000000ffff117224 */ /* 0x000fe200078e00ff */
[----:B------:R-:W-:Y:S01]  /*ecb0*/  ULDC.64 UR4, c[0x0][0x418] ;  /* 0x0001060000047ab9 */ /* 0x000fe20000000a00 */
[----:B------:R-:W-:Y:S01]  /*ecc0*/  ULDC UR6, c[0x0][0x448] ;  /* 0x0001120000067ab9 */ /* 0x000fe20000000800 */
[----:B------:R-:W-:Y:S01]  /*ecd0*/  ULDC UR10, c[0x0][0x2f0] ;  /* 0x0000bc00000a7ab9 */ /* 0x000fe20000000800 */
[----:B------:R-:W-:Y:S01]  /*ece0*/  ULDC UR11, c[0x0][0x288] ;  /* 0x0000a200000b7ab9 */ /* 0x000fe20000000800 */
[----:B0-----:R-:W-:-:S04]  /*ecf0*/  ISETP.NE.U32.AND P0, PT, R2, RZ, PT ;  /* 0x000000ff0200720c */ /* 0x001fc80003f05070 */
[----:B------:R-:W-:-:S13]  /*ed00*/  ISETP.NE.AND.EX P0, PT, R3, RZ, PT, P0 ;  /* 0x000000ff0300720c */ /* 0x000fda0003f05300 */
[----:B------:R-:W0:Y:S02]  /*ed10*/  @P0 LDC.64 R2, c[0x0][0xa28] ;  /* 0x00028a00ff020b82 */ /* 0x000e240000000a00 */
[----:B0-----:R-:W-:-:S05]  /*ed20*/  @P0 IMAD.WIDE R2, R23, 0x4, R2 ;  /* 0x0000000417020825 */ /* 0x001fca00078e0202 */
[----:B------:R0:W5:Y:S01]  /*ed30*/  @P0 LDG.E R17, desc[UR52][R2.64] ;  /* 0x0000003402110981 */ /* 0x000162000c1e1900 */
[----:B------:R-:W1:Y:S01]  /*ed40*/  S2UR UR41, SR_CTAID.X ;  /* 0x00000000002979c3 */ /* 0x000e620000002500 */
[----:B------:R-:W-:Y:S02]  /*ed50*/  UISETP.NE.U32.AND UP0, UPT, UR4, URZ, UPT ;  /* 0x0000003f0400728c */ /* 0x000fe4000bf05070 */
[----:B------:R-:W-:Y:S02]  /*ed60*/  UISETP.NE.AND UP1, UPT, UR6, 0x1, UPT ;  /* 0x000000010600788c */ /* 0x000fe4000bf25270 */
[----:B------:R-:W-:Y:S01]  /*ed70*/  UISETP.NE.AND.EX UP0, UPT, UR5, URZ, UPT, UP0 ;  /* 0x0000003f0500728c */ /* 0x000fe2000bf05300 */
[----:B------:R-:W-:Y:S02]  /*ed80*/  ULDC UR6, c[0x0][0x424] ;  /* 0x0001090000067ab9 */ /* 0x000fe40000000800 */
[----:B------:R-:W-:Y:S01]  /*ed90*/  ULDC.64 UR4, c[0x0][0x9e0] ;  /* 0x0002780000047ab9 */ /* 0x000fe20000000a00 */
[----:B------:R-:W-:-:S02]  /*eda0*/  USEL UR9, UR6, 0x1, UP0 ;  /* 0x0000000106097887 */ /* 0x000fc40008000000 */
[----:B------:R-:W-:Y:S02]  /*edb0*/  UISETP.GE.AND UP0, UPT, UR5, 0x1, UPT ;  /* 0x000000010500788c */ /* 0x000fe4000bf06270 */
[----:B------:R-:W-:Y:S01]  /*edc0*/  UIMAD UR38, UR9, UR10, URZ ;  /* 0x0000000a092672a4 */ /* 0x000fe2000f8e023f */
[----:B------:R-:W-:Y:S01]  /*edd0*/  @UP1 ULDC UR7, c[0x0][0x44c] ;  /* 0x0001130000071ab9 */ /* 0x000fe20000000800 */
[----:B------:R-:W-:Y:S02]  /*ede0*/  UIMAD UR9, UR9, UR10, 0x3f ;  /* 0x0000003f090974a4 */ /* 0x000fe4000f8e020a */
[----:B------:R-:W-:Y:S01]  /*edf0*/  PLOP3.LUT P1, PT, PT, PT, UP0, 0x80, 0x0 ;  /* 0x000000000000781c */ /* 0x000fe20003f2f008 */
[----:B------:R-:W-:Y:S01]  /*ee00*/  @UP1 ULDC UR12, c[0x0][0x450] ;  /* 0x00011400000c1ab9 */ /* 0x000fe20000000800 */
[----:B------:R-:W-:Y:S02]  /*ee10*/  UP2UR UR48, UPR, URZ, 0x2 ;  /* 0x000000023f307883 */ /* 0x000fe40008000000 */
[----:B-1----:R-:W-:-:S04]  /*ee20*/  USHF.L.U32 UR41, UR41, 0x7, URZ ;  /* 0x0000000729297899 */ /* 0x002fc8000800063f */
[----:B------:R-:W-:-:S04]  /*ee30*/  UIADD3 UR8, UR41, 0x7f, URZ ;  /* 0x0000007f29087890 */ /* 0x000fc8000fffe03f */
[----:B------:R-:W-:Y:S02]  /*ee40*/  UIMAD.WIDE.U32 UR6, UR8, UR7, URZ ;  /* 0x00000007080672a5 */ /* 0x000fe4000f8e003f */
[----:B------:R-:W-:Y:S02]  /*ee50*/  UIADD3 UR6, UR38, 0x1, -UR11 ;  /* 0x0000000126067890 */ /* 0x000fe4000fffe80b */
[----:B------:R-:W-:Y:S02]  /*ee60*/  @UP1 USHF.R.U32.HI UR8, URZ, UR12, UR7 ;  /* 0x0000000c3f081299 */ /* 0x000fe40008011607 */
[----:B------:R-:W-:Y:S02]  /*ee70*/  USHF.R.S32.HI UR7, URZ, 0x1f, UR9 ;  /* 0x0000001f3f077899 */ /* 0x000fe40008011409 */
[----:B------:R-:W-:Y:S02]  /*ee80*/  UIADD3 UR6, UR6, UR8, URZ ;  /* 0x0000000806067290 */ /* 0x000fe4000fffe03f */
[----:B------:R-:W-:-:S02]  /*ee90*/  ULEA.HI UR7, UR7, UR9, URZ, 0x6 ;  /* 0x0000000907077291 */ /* 0x000fc4000f8f303f */
[----:B------:R-:W-:Y:S02]  /*eea0*/  UIADD3 UR4, UR6, UR4, URZ ;  /* 0x0000000406047290 */ /* 0x000fe4000fffe03f */
[----:B------:R-:W-:Y:S01]  /*eeb0*/  USHF.R.S32.HI UR42, URZ, 0x6, UR7 ;  /* 0x000000063f2a7899 */ /* 0x000fe20008011407 */
[----:B0-----:R-:W-:Y:S11]  /*eec0*/  @!P1 BRA `(.L_x_1316) ;  /* 0x0000000000449947 */ /* 0x001ff60003800000 */
        /* <DEDUP_REMOVED lines=10> */
.L_x_1317:
[----:B------:R-:W-:-:S11]  /*ef70*/  UISETP.NE.AND UP0, UPT, UR5, 0x1, UPT ;  /* 0x000000010500788c */ /* 0x000fd6000bf05270 */
[----:B------:R-:W-:Y:S02]  /*ef80*/  @UP0 ULDC.64 UR12, c[0x0][0x9e8] ;  /* 0x00027a00000c0ab9 */ /* 0x000fe40000000a00 */
[----:B------:R-:W-:-:S04]  /*ef90*/  UIMAD.WIDE.U32 UR6, UR8, UR12, URZ ;  /* 0x0000000c080672a5 */ /* 0x000fc8000f8e003f */
[----:B------:R-:W-:-:S12]  /*efa0*/  @UP0 USHF.R.U32.HI UR8, URZ, UR13, UR7 ;  /* 0x0000000d3f080299 */ /* 0x000fd80008011607 */
.L_x_1318:
[----:B------:R-:W-:-:S04]  /*efb0*/  UIMAD UR8, UR8, UR5, UR5 ;  /* 0x00000005080872a4 */ /* 0x000fc8000f8e0205 */
[----:B------:R-:W-:-:S04]  /*efc0*/  UISETP.LT.AND UP0, UPT, UR4, UR8, UPT ;  /* 0x000000080400728c */ /* 0x000fc8000bf01270 */
[----:B------:R-:W-:-:S12]  /*efd0*/  USEL UR4, UR4, UR8, UP0 ;  /* 0x0000000804047287 */ /* 0x000fd80008000000 */
.L_x_1316:
[----:B------:R-:W-:Y:S02]  /*efe0*/  UISETP.NE.AND UP0, UPT, UR48, URZ, UPT ;  /* 0x0000003f3000728c */ /* 0x000fe4000bf05270 */
[----:B------:R-:W-:-:S04]  /*eff0*/  UIADD3 UR4, UR4, 0x3f, URZ ;  /* 0x0000003f04047890 */ /* 0x000fc8000fffe03f */
[----:B------:R-:W-:-:S04]  /*f000*/  USHF.R.S32.HI UR8, URZ, 0x1f, UR4 ;  /* 0x0000001f3f087899 */ /* 0x000fc80008011404 */
[----:B------:R-:W-:Y:S01]  /*f010*/  ULEA.HI UR8, UR8, UR4, URZ, 0x6 ;  /* 0x0000000408087291 */ /* 0x000fe2000f8f303f */
[----:B------:R-:W-:Y:S01]  /*f020*/  @UP0 ULDC UR6, c[0x0][0x44c] ;  /* 0x0001130000060ab9 */ /* 0x000fe20000000800 */
[----:B------:R-:W-:Y:S01]  /*f030*/  @UP0 ULDC UR9, c[0x0][0x450] ;  /* 0x0001140000090ab9 */ /* 0x000fe20000000800 */
[----:B------:R-:W-:Y:S02]  /*f040*/  UIMAD.WIDE.U32 UR6, UR41, UR6, URZ ;  /* 0x00000006290672a5 */ /* 0x000fe4000f8e003f */
[----:B------:R-:W-:Y:S01]  /*f050*/  UMOV UR4, UR41 ;  /* 0x0000002900047c82 */ /* 0x000fe20008000000 */
[----:B------:R-:W-:Y:S02]  /*f060*/  USHF.R.S32.HI UR43, URZ, 0x6, UR8 ;  /* 0x000000063f2b7899 */ /* 0x000fe40008011408 */
[----:B------:R-:W-:Y:S02]  /*f070*/  @UP0 USHF.R.U32.HI UR4, URZ, UR9, UR7 ;  /* 0x000000093f040299 */ /* 0x000fe40008011607 */
[----:B------:R-:W-:-:S02]  /*f080*/  UISETP.LT.AND UP0, UPT, UR42, UR43, UPT ;  /* 0x0000002b2a00728c */ /* 0x000fc4000bf01270 */
[----:B------:R-:W-:Y:S01]  /*f090*/  UIADD3 UR4, UR4, -UR11, UR38 ;  /* 0x8000000b04047290 */ /* 0x000fe2000fffe026 */
[----:B------:R-:W-:Y:S01]  /*f0a0*/  ULDC UR8, c[0x0][0x9dc] ;  /* 0x0002770000087ab9 */ /* 0x000fe20000000800 */
[----:B------:R-:W-:Y:S02]  /*f0b0*/  USEL UR12, UR42, UR43, UP0 ;  /* 0x0000002b2a0c7287 */ /* 0x000fe40008000000 */
[----:B------:R-:W-:Y:S01]  /*f0c0*/  UIADD3 UR8, UR4, -UR8, URZ ;  /* 0x8000000804087290 */ /* 0x000fe2000fffe03f */
[----:B------:R-:W-:Y:S11]  /*f0d0*/  @!P1 BRA `(.L_x_1319) ;  /* 0x0000000000449947 */ /* 0x000ff60003800000 */
        /* <DEDUP_REMOVED lines=10> */
.L_x_1320:
[----:B------:R-:W-:-:S11]  /*f180*/  UISETP.NE.AND UP0, UPT, UR5, 0x1, UPT ;  /* 0x000000010500788c */ /* 0x000fd6000bf05270 */
[----:B------:R-:W-:Y:S02]  /*f190*/  @UP0 ULDC.64 UR10, c[0x0][0x9e8] ;  /* 0x00027a00000a0ab9 */ /* 0x000fe40000000a00 */
[----:B------:R-:W-:-:S04]  /*f1a0*/  UIMAD.WIDE.U32 UR6, UR4, UR10, URZ ;  /* 0x0000000a040672a5 */ /* 0x000fc8000f8e003f */
[----:B------:R-:W-:-:S12]  /*f1b0*/  @UP0 USHF.R.U32.HI UR4, URZ, UR11, UR7 ;  /* 0x0000000b3f040299 */ /* 0x000fd80008011607 */
.L_x_1321:
[----:B------:R-:W-:-:S04]  /*f1c0*/  UIMAD UR4, UR4, UR5, URZ ;  /* 0x00000005040472a4 */ /* 0x000fc8000f8e023f */
[----:B------:R-:W-:-:S04]  /*f1d0*/  UISETP.LT.AND UP0, UPT, UR8, UR4, UPT ;  /* 0x000000040800728c */ /* 0x000fc8000bf01270 */
[----:B------:R-:W-:-:S12]  /*f1e0*/  USEL UR8, UR8, UR4, !UP0 ;  /* 0x0000000408087287 */ /* 0x000fd8000c000000 */
.L_x_1319:
[----:B------:R-:W-:Y:S02]  /*f1f0*/  USHF.R.S32.HI UR4, URZ, 0x1f, UR8 ;  /* 0x0000001f3f047899 */ /* 0x000fe40008011408 */
[----:B------:R-:W-:Y:S02]  /*f200*/  USHF.R.U32.HI UR9, URZ, 0x10, UR45 ;  /* 0x000000103f097899 */ /* 0x000fe4000801162d */
[----:B------:R-:W-:Y:S02]  /*f210*/  ULEA.HI UR4, UR4, UR8, URZ, 0x6 ;  /* 0x0000000804047291 */ /* 0x000fe4000f8f303f */
[----:B------:R-:W-:Y:S02]  /*f220*/  ULOP3.LUT UR45, UR45, 0xffff, URZ, 0xc0, !UPT ;  /* 0x0000ffff2d2d7892 */ /* 0x000fe4000f8ec03f */
[----:B------:R-:W-:Y:S01]  /*f230*/  USHF.R.S32.HI UR4, URZ, 0x6, UR4 ;  /* 0x000000063f047899 */ /* 0x000fe20008011404 */
[----:B------:R-:W-:-:S03]  /*f240*/  UMOV UR37, URZ ;  /* 0x0000003f00257c82 */ /* 0x000fc60008000000 */
[----:B------:R-:W-:-:S04]  /*f250*/  UISETP.LT.AND UP0, UPT, URZ, UR4, UPT ;  /* 0x000000043f00728c */ /* 0x000fc8000bf01270 */
[----:B------:R-:W-:Y:S02]  /*f260*/  USEL UR44, URZ, UR4, !UP0 ;  /* 0x000000043f2c7287 */ /* 0x000fe4000c000000 */
[----:B------:R-:W-:Y:S02]  /*f270*/  UISETP.NE.AND UP0, UPT, UR9, URZ, UPT ;  /* 0x0000003f0900728c */ /* 0x000fe4000bf05270 */
[----:B------:R-:W-:-:S06]  /*f280*/  UISETP.GT.AND UP1, UPT, UR12, UR44, UPT ;  /* 0x0000002c0c00728c */ /* 0x000fcc000bf24270 */
[----:B------:R-:W-:-:S03]  /*f290*/  PLOP3.LUT P0, PT, PT, PT, UP1, 0x80, 0x0 ;  /* 0x000000000000781c */ /* 0x000fc60003f0f018 */
[----:B------:R-:W-:-:S10]  /*f2a0*/  @!UP0 ULDC UR9, c[0x0][0x9f0] ;  /* 0x00027c0000098ab9 */ /* 0x000fd40000000800 */
[----:B------:R-:W-:Y:S05]  /*f2b0*/  @!P0 BRA `(.L_x_1322) ;  /* 0x00000000007c8947 */ /* 0x000fea0003800000 */
[----:B------:R-:W-:Y:S01]  /*f2c0*/  IABS R0, UR9 ;  /* 0x0000000900007c13 */ /* 0x000fe20008000000 */
[----:B------:R-:W-:Y:S02]  /*f2d0*/  UIADD3 UR4, UR9, -0x1, UR12 ;  /* 0xffffffff09047890 */ /* 0x000fe4000fffe00c */
[----:B------:R-:W-:Y:S02]  /*f2e0*/  IABS R4, UR9 ;  /* 0x0000000900047c13 */ /* 0x000fe40008000000 */
[----:B------:R-:W-:Y:S01]  /*f2f0*/  R2UR UR10, R0 ;  /* 0x00000000000a72ca */ /* 0x000fe200000e0000 */
[----:B------:R-:W-:-:S03]  /*f300*/  UIADD3 UR6, -UR44, UR4, URZ ;  /* 0x000000042c067290 */ /* 0x000fc6000fffe13f */
[----:B------:R-:W-:-:S03]  /*f310*/  UMOV UR4, URZ ;  /* 0x0000003f00047c82 */ /* 0x000fc60008000000 */
[----:B------:R-:W-:Y:S01]  /*f320*/  IABS R3, UR6 ;  /* 0x0000000600037c13 */ /* 0x000fe20008000000 */
[----:B------:R-:W-:-:S03]  /*f330*/  ULOP3.LUT UR6, UR6, UR9, URZ, 0x3c, !UPT ;  /* 0x0000000906067292 */ /* 0x000fc6000f8e3c3f */
[----:B------:R-:W-:Y:S02]  /*f340*/  R2UR UR8, R3 ;  /* 0x00000000030872ca */ /* 0x000fe400000e0000 */
        /* <DEDUP_REMOVED lines=22> */
.L_x_1322:
[----:B------:R-:W-:Y:S02]  /*f4b0*/  UIMAD UR49, UR45, UR37, UR44 ;  /* 0x000000252d3172a4 */ /* 0x000fe4000f8e022c */
[----:B------:R-:W-:Y:S02]  /*f4c0*/  IMAD.U32 R3, RZ, RZ, UR37 ;  /* 0x00000025ff037e24 */ /* 0x000fe4000f8e00ff */
[----:B------:R-:W-:Y:S02]  /*f4d0*/  IMAD.MOV.U32 R0, RZ, RZ, RZ ;  /* 0x000000ffff007224 */ /* 0x000fe400078e00ff */
[----:B------:R-:W-:Y:S02]  /*f4e0*/  IMAD.MOV.U32 R29, RZ, RZ, 0x1 ;  /* 0x00000001ff1d7424 */ /* 0x000fe400078e00ff */
[----:B------:R-:W-:Y:S02]  /*f4f0*/  IMAD.U32 R16, RZ, RZ, UR49 ;  /* 0x00000031ff107e24 */ /* 0x000fe4000f8e00ff */
[----:B------:R-:W-:-:S03]  /*f500*/  IMAD.MOV.U32 R2, RZ, RZ, 0x1 ;  /* 0x00000001ff027424 */ /* 0x000fc600078e00ff */
[----:B------:R-:W-:-:S04]  /*f510*/  VIADDMNMX R16, R16, R3, UR12, PT ;  /* 0x0000000c10107e46 */ /* 0x000fc8000b800103 */
[----:B------:R-:W-:-:S13]  /*f520*/  ISETP.GT.AND P0, PT, R16, UR49, PT ;  /* 0x0000003110007c0c */ /* 0x000fda000bf04270 */
        /* <DEDUP_REMOVED lines=25> */
.L_x_1323:
        /* <DEDUP_REMOVED lines=20> */
.L_x_1324:
        /* <DEDUP_REMOVED lines=20> */
.L_x_1325:
        /* <DEDUP_REMOVED lines=18> */
.L_x_1326:
[----:B------:R-:W0:Y:S01]  /*fa60*/  LDC.64 R2, c[0x0][0x9f8] ;  /* 0x00027e00ff027b82 */ /* 0x000e220000000a00 */
[----:B------:R-:W-:-:S07]  /*fa70*/  IMAD.MOV.U32 R33, RZ, RZ, R23 ;  /* 0x000000ffff217224 */ /* 0x000fce00078e0017 */
[----:B------:R-:W1:Y:S01]  /*fa80*/  LDC R18, c[0x0][0x430] ;  /* 0x00010c00ff127b82 */ /* 0x000e620000000800 */
[C---:B------:R-:W-:Y:S01]  /*fa90*/  IMAD.SHL.U32 R35, R22.reuse, 0x10, RZ ;  /* 0x0000001016237824 */ /* 0x040fe200078e00ff */
[----:B------:R-:W-:Y:S02]  /*faa0*/  LOP3.LUT R10, R22, 0x7f, RZ, 0xc0, !PT ;  /* 0x0000007f160a7812 */ /* 0x000fe400078ec0ff */
[----:B------:R-:W-:Y:S02]  /*fab0*/  LEA R6, R16, 0xffffffc0, 0x6 ;  /* 0xffffffc010067811 */ /* 0x000fe400078e30ff */
[----:B------:R-:W-:Y:S02]  /*fac0*/  LOP3.LUT R30, R30, 0xffffffef, RZ, 0xc0, !PT ;  /* 0xffffffef1e1e7812 */ /* 0x000fe400078ec0ff */
[----:B------:R-:W2:Y:S01]  /*fad0*/  LDC R20, c[0x0][0x2f4] ;  /* 0x0000bd00ff147b82 */ /* 0x000ea20000000800 */
[----:B0-----:R-:W-:-:S04]  /*fae0*/  ISETP.NE.U32.AND P0, PT, R2, RZ, PT ;  /* 0x000000ff0200720c */ /* 0x001fc80003f05070 */
[----:B------:R-:W-:-:S13]  /*faf0*/  ISETP.NE.AND.EX P0, PT, R3, RZ, PT, P0 ;  /* 0x000000ff0300720c */ /* 0x000fda0003f05300 */
[----:B------:R-:W0:Y:S02]  /*fb00*/  @P0 LDC.64 R2, c[0x0][0x9f8] ;  /* 0x00027e00ff020b82 */ /* 0x000e240000000a00 */
[----:B0-----:R-:W-:-:S05]  /*fb10*/  @P0 IMAD.WIDE R2, R23, 0x4, R2 ;  /* 0x0000000417020825 */ /* 0x001fca00078e0202 */
[----:B------:R0:W3:Y:S01]  /*fb20*/  @P0 LDG.E R33, desc[UR52][R2.64] ;  /* 0x0000003402210981 */ /* 0x0000e2000c1e1900 */
[----:B------:R-:W-:Y:S02]  /*fb30*/  LOP3.LUT R35, R35, 0x70, RZ, 0xc0, !PT ;  /* 0x0000007023237812 */ /* 0x000fe400078ec0ff */
[----:B------:R-:W-:Y:S02]  /*fb40*/  SHF.R.U32.HI R19, RZ, 0x3, R10 ;  /* 0x00000003ff137819 */ /* 0x000fe4000001160a */
[----:B-1----:R-:W-:Y:S02]  /*fb50*/  ISETP.NE.AND P1, PT, R18, 0x1, PT ;  /* 0x000000011200780c */ /* 0x002fe40003f25270 */
[----:B------:R-:W-:-:S05]  /*fb60*/  LOP3.LUT R36, R35, R19, RZ, 0xfc, !PT ;  /* 0x0000001323247212 */ /* 0x000fca00078efcff */
[----:B------:R-:W-:-:S04]  /*fb70*/  IMAD.IADD R4, R36, 0x1, R6 ;  /* 0x0000000124047824 */ /* 0x000fc800078e0206 */
[C---:B-----5:R-:W-:Y:S01]  /*fb80*/  IMAD.IADD R7, R4.reuse, 0x1, R17 ;  /* 0x0000000104077824 */ /* 0x060fe200078e0211 */
[----:B------:R-:W-:Y:S01]  /*fb90*/  ISETP.GE.AND P0, PT, R4, UR38, PT ;  /* 0x0000002604007c0c */ /* 0x000fe2000bf06270 */
[----:B------:R-:W1:Y:S01]  /*fba0*/  @P1 LDC R0, c[0x0][0x434] ;  /* 0x00010d00ff001b82 */ /* 0x000e620000000800 */
[----:B------:R-:W-:Y:S01]  /*fbb0*/  @P1 LOP3.LUT R30, R30, 0x10, RZ, 0xfc, !PT ;  /* 0x000000101e1e1812 */ /* 0x000fe200078efcff */
[----:B------:R-:W-:Y:S01]  /*fbc0*/  IMAD.MOV.U32 R21, RZ, RZ, R7 ;  /* 0x000000ffff157224 */ /* 0x000fe200078e0007 */
[----:B------:R-:W-:-:S05]  /*fbd0*/  ISETP.GT.U32.OR P0, PT, R36, 0x3f, P0 ;  /* 0x0000003f2400780c */ /* 0x000fca0000704470 */
        /* <DEDUP_REMOVED lines=8> */
[----:B---3--:R-:W-:Y:S02]  /*fc60*/  SHF.R.S32.HI R37, RZ, 0x1f, R33 ;  /* 0x0000001fff257819 */ /* 0x008fe40000011421 */
[----:B----4-:R-:W-:-:S04]  /*fc70*/  @!P0 IMAD.WIDE.U32 R2, R33, R8, R2 ;  /* 0x0000000821028225 */ /* 0x010fc800078e0002 */
[----:B------:R-:W-:Y:S01]  /*fc80*/  @!P0 IMAD R0, R37, R8, RZ ;  /* 0x0000000825008224 */ /* 0x000fe200078e02ff */
[----:B--2---:R-:W-:-:S03]  /*fc90*/  @!P0 LEA R4, P1, R2, R4, 0x2 ;  /* 0x0000000402048211 */ /* 0x004fc600078210ff */
[----:B------:R-:W-:-:S04]  /*fca0*/  @!P0 IMAD R9, R33, R9, R0 ;  /* 0x0000000921098224 */ /* 0x000fc800078e0200 */
[----:B------:R-:W-:-:S05]  /*fcb0*/  @!P0 IMAD.IADD R0, R3, 0x1, R9 ;  /* 0x0000000103008824 */ /* 0x000fca00078e0209 */
[----:B------:R-:W-:Y:S01]  /*fcc0*/  @!P0 LEA.HI.X R5, R2, R5, R0, 0x2, P1 ;  /* 0x0000000502058211 */ /* 0x000fe200008f1400 */
[C---:B------:R-:W-:Y:S02]  /*fcd0*/  IMAD.SHL.U32 R2, R22.reuse, 0x40, RZ ;  /* 0x0000004016027824 */ /* 0x040fe400078e00ff */
[----:B------:R-:W-:Y:S02]  /*fce0*/  IMAD.SHL.U32 R8, R22, 0x8, RZ ;  /* 0x0000000816087824 */ /* 0x000fe400078e00ff */
[----:B------:R-:W-:Y:S01]  /*fcf0*/  IMAD.MOV.U32 R0, RZ, RZ, RZ ;  /* 0x000000ffff007224 */ /* 0x000fe200078e00ff */
[----:B------:R-:W-:-:S04]  /*fd00*/  LOP3.LUT R3, R2, 0x180, RZ, 0xc0, !PT ;  /* 0x0000018002037812 */ /* 0x000fc800078ec0ff */
[----:B------:R-:W-:Y:S01]  /*fd10*/  LOP3.LUT R3, R3, 0x10, R22, 0xf8, !PT ;  /* 0x0000001003037812 */ /* 0x000fe200078ef816 */
[----:B------:R0:W5:Y:S03]  /*fd20*/  @!P0 LDG.E R0, desc[UR52][R4.64] ;  /* 0x0000003404008981 */ /* 0x000166000c1e1900 */
[----:B------:R-:W-:Y:S02]  /*fd30*/  LOP3.LUT R9, R3, 0x30, R8, 0x78, !PT ;  /* 0x0000003003097812 */ /* 0x000fe400078e7808 */
[C---:B------:R-:W-:Y:S02]  /*fd40*/  LOP3.LUT R3, R2.reuse, 0x40, RZ, 0xc0, !PT ;  /* 0x0000004002037812 */ /* 0x040fe400078ec0ff */
[----:B------:R-:W-:Y:S02]  /*fd50*/  SHF.R.U32.HI R8, RZ, 0x5, R10 ;  /* 0x00000005ff087819 */ /* 0x000fe4000001160a */
[----:B------:R-:W-:-:S03]  /*fd60*/  LOP3.LUT R2, R2, 0x200, RZ, 0xc0, !PT ;  /* 0x0000020002027812 */ /* 0x000fc600078ec0ff */
[----:B------:R-:W-:-:S05]  /*fd70*/  IMAD R3, R8, 0x400, R3 ;  /* 0x0000040008037824 */ /* 0x000fca00078e0203 */
[----:B0-----:R-:W-:Y:S01]  /*fd80*/  IADD3 R4, R9, R3, R2 ;  /* 0x0000000309047210 */ /* 0x001fe20007ffe002 */
[----:B------:R-:W-:-:S04]  /*fd90*/  IMAD.SHL.U32 R2, R22, 0x80, RZ ;  /* 0x0000008016027824 */ /* 0x000fc800078e00ff */
[----:B------:R0:W-:Y:S01]  /*fda0*/  STL [R1], R4 ;  /* 0x0000000401007387 */ /* 0x0001e20000100800 */
[----:B------:R-:W-:-:S05]  /*fdb0*/  LOP3.LUT R3, R2, 0x380, RZ, 0xc0, !PT ;  /* 0x0000038002037812 */ /* 0x000fca00078ec0ff */
[----:B------:R-:W-:Y:S01]  /*fdc0*/  IMAD R8, R8, 0x10, R3 ;  /* 0x0000001008087824 */ /* 0x000fe200078e0203 */
[----:B------:R-:W-:Y:S06]  /*fdd0*/  BRA.DIV UR4, `(.L_x_1327) ;  /* 0x0000003604987947 */ /* 0x000fec000b800000 */
.L_x_1379:
[----:B------:R-:W-:Y:S01]  /*fde0*/  ULOP3.LUT UR4, UR36, 0x2, URZ, 0xfc, !UPT ;  /* 0x0000000224047892 */ /* 0x000fe2000f8efc3f */
[C---:B------:R-:W-:Y:S01]  /*fdf0*/  ISETP.GE.AND P4, PT, R35.reuse, R20, PT ;  /* 0x000000142300720c */ /* 0x040fe20003f86270 */
[----:B0-----:R-:W-:Y:S01]  /*fe00*/  IMAD.MOV R4, RZ, RZ, -R21 ;  /* 0x000000ffff047224 */ /* 0x001fe200078e0a15 */
[----:B------:R-:W-:Y:S01]  /*fe10*/  LOP3.LUT R30, R30, 0xfffffff7, RZ, 0xc0, !PT ;  /* 0xfffffff71e1e7812 */ /* 0x000fe200078ec0ff */
[----:B------:R-:W-:Y:S01]  /*fe20*/  IMAD.U32 R32, RZ, RZ, UR40 ;  /* 0x00000028ff207e24 */ /* 0x000fe2000f8e00ff */
[----:B------:R-:W-:Y:S01]  /*fe30*/  ISETP.GT.U32.AND P3, PT, R36, 0x3f, PT ;  /* 0x0000003f2400780c */ /* 0x000fe20003f64070 */
[----:B------:R-:W-:Y:S01]  /*fe40*/  IMAD.U32 R5, RZ, RZ, UR4 ;  /* 0x00000004ff057e24 */ /* 0x000fe2000f8e00ff */
[----:B------:R-:W-:Y:S01]  /*fe50*/  LOP3.LUT R3, R8, R35, RZ, 0x3c, !PT ;  /* 0x0000002308037212 */ /* 0x000fe200078e3cff */
[----:B------:R-:W-:Y:S01]  /*fe60*/  IMAD R4, R18, R4, R7 ;  /* 0x0000000412047224 */ /* 0x000fe200078e0207 */
[----:B------:R-:W-:Y:S02]  /*fe70*/  LOP3.LUT R18, R35, 0x80, RZ, 0xfc, !PT ;  /* 0x0000008023127812 */ /* 0x000fe400078efcff */
[----:B------:R-:W-:-:S02]  /*fe80*/  ISETP.NE.AND P1, PT, R5, 0x3, PT ;  /* 0x000000030500780c */ /* 0x000fc40003f25270 */
[----:B------:R-:W-:Y:S02]  /*fe90*/  ISETP.GE.AND P2, PT, R18, R20, PT ;  /* 0x000000141200720c */ /* 0x000fe40003f46270 */
[----:B------:R-:W-:Y:S01]  /*fea0*/  LOP3.LUT R2, R3, 0xc00, R2, 0xf8, !PT ;  /* 0x00000c0003027812 */ /* 0x000fe200078ef802 */
[----:B------:R-:W-:Y:S01]  /*feb0*/  IMAD.MOV.U32 R3, RZ, RZ, 0x20 ;  /* 0x00000020ff037424 */ /* 0x000fe200078e00ff */
[----:B------:R-:W-:Y:S02]  /*fec0*/  LOP3.LUT P0, RZ, R22, 0x4, RZ, 0xc0, !PT ;  /* 0x0000000416ff7812 */ /* 0x000fe4000780c0ff */
[----:B------:R-:W-:Y:S01]  /*fed0*/  SHF.R.U32.HI R22, RZ, 0x3, R22 ;  /* 0x00000003ff167819 */ /* 0x000fe20000011616 */
[----:B------:R0:W-:Y:S01]  /*fee0*/  STL [R1+0x4], R2 ;  /* 0x0000040201007387 */ /* 0x0001e20000100800 */
[----:B------:R-:W-:-:S03]  /*fef0*/  SHF.R.S32.HI R32, RZ, 0x1f, R32 ;  /* 0x0000001fff207819 */ /* 0x000fc60000011420 */
[----:B------:R-:W-:-:S04]  /*ff00*/  @P1 LOP3.LUT R30, R30, 0x8, RZ, 0xfc, !PT ;  /* 0x000000081e1e1812 */ /* 0x000fc800078efcff */
[----:B------:R-:W-:Y:S01]  /*ff10*/  LOP3.LUT R30, R30, 0xfffffffd, RZ, 0xc0, !PT ;  /* 0xfffffffd1e1e7812 */ /* 0x000fe200078ec0ff */
[----:B0-----:R-:W-:-:S03]  /*ff20*/  IMAD.MOV.U32 R2, RZ, RZ, 0x40 ;  /* 0x00000040ff027424 */ /* 0x001fc600078e00ff */
[----:B------:R-:W-:Y:S02]  /*ff30*/  @P4 LOP3.LUT R30, R30, 0x2, RZ, 0xfc, !PT ;  /* 0x000000021e1e4812 */ /* 0x000fe400078efcff */
[----:B------:R-:W-:Y:S02]  /*ff40*/  SEL R5, R2, 0xffffffc0, !P0 ;  /* 0xffffffc002057807 */ /* 0x000fe40004000000 */
[----:B------:R-:W-:Y:S02]  /*ff50*/  LOP3.LUT R30, R30, 0xfffffffb, RZ, 0xc0, !PT ;  /* 0xfffffffb1e1e7812 */ /* 0x000fe400078ec0ff */
[----:B------:R-:W-:Y:S02]  /*ff60*/  SEL R2, R3, 0xffffffe0, !P0 ;  /* 0xffffffe003027807 */ /* 0x000fe40004000000 */
[----:B------:R-:W-:-:S04]  /*ff70*/  @P3 LOP3.LUT R30, R30, 0x4, RZ, 0xfc, !PT ;  /* 0x000000041e1e3812 */ /* 0x000fc800078efcff */
[----:B------:R-:W-:-:S04]  /*ff80*/  LOP3.LUT R30, R30, 0xfffffffe, RZ, 0xc0, !PT ;  /* 0xfffffffe1e1e7812 */ /* 0x000fc800078ec0ff */
[----:B------:R-:W-:Y:S01]  /*ff90*/  @P2 LOP3.LUT R30, R30, 0x1, RZ, 0xfc, !PT ;  /* 0x000000011e1e2812 */ /* 0x000fe200078efcff */
[----:B------:R-:W-:Y:S06]  /*ffa0*/  @!P1 BRA `(.L_x_1328) ;  /* 0x0000000000049947 */ /* 0x000fec0003800000 */
[----:B------:R-:W-:Y:S01]  /*ffb0*/  BPT.TRAP 0x1 ;  /* 0x000000040000795c */ /* 0x000fe20000300000 */
.L_x_1328:
[----:B------:R-:W-:Y:S01]  /*ffc0*/  IMAD.MOV.U32 R20, RZ, RZ, 0x1 ;  /* 0x00000001ff147424 */ /* 0x000fe200078e00ff */
[----:B------:R-:W-:-:S04]  /*ffd0*/  SHF.R.S32.HI R8, RZ, 0x1f, R4 ;  /* 0x0000001fff087819 */ /* 0x000fc80000011404 */
[----:B------:R-:W-:-:S04]  /*ffe0*/  SHF.L.U32 R20, R20, 0x1f, RZ ;  /* 0x0000001f14147819 */ /* 0x000fc800000006ff */
[----:B------:R-:W0:Y:S02]  /*fff0*/  SYNCS.PHASECHK.TRANS64.TRYWAIT P0, [UR46+0x20880], R20 ;  /* 0x02088014ff0075a7 */ /* 0x000e24000800016e */
[----:B0-----:R-:W-:Y:S05]  /*10000*/  @!P0 BRA `(.L_x_1329) ;  /* 0x00000034002c8947 */ /* 0x001fea0003800000 */
.L_x_1380:
[----:B------:R-:W-:Y:S01]  /*10010*/  ULDC.64 UR4, c[0x0][0x328] ;  /* 0x0000ca0000047ab9 */ /* 0x000fe20000000a00 */
[----:B-----5:R-:W-:Y:S01]  /*10020*/  SHF.R.S32.HI R9, RZ, 0x1f, R0 ;  /* 0x0000001fff097819 */ /* 0x020fe20000011400 */
[----:B0-----:R-:W-:Y:S01]  /*10030*/  IMAD R3, R8, UR4, RZ ;  /* 0x0000000408037c24 */ /* 0x001fe2000f8e02ff */
[----:B------:R-:W-:Y:S01]  /*10040*/  R2UR UR6, R32 ;  /* 0x00000000200672ca */ /* 0x000fe200000e0000 */
[----:B------:R-:W-:Y:S01]  /*10050*/  IMAD.SHL.U32 R34, R10, 0x10, RZ ;  /* 0x000000100a227824 */ /* 0x000fe200078e00ff */
[----:B------:R-:W-:Y:S01]  /*10060*/  IADD3 R6, -R19, UR38, -R6 ;  /* 0x0000002613067c10 */ /* 0x000fe2000fffe906 */
[C---:B------:R-:W-:Y:S02]  /*10070*/  IMAD R5, R4.reuse, UR5, R3 ;  /* 0x0000000504057c24 */ /* 0x040fe4000f8e0203 */
[----:B------:R-:W-:Y:S01]  /*10080*/  IMAD.WIDE.U32 R2, R4, UR4, RZ ;  /* 0x0000000404027c25 */ /* 0x000fe2000f8e00ff */
[----:B------:R-:W-:Y:S01]  /*10090*/  ULDC.64 UR4, c[0x0][0x338] ;  /* 0x0000ce0000047ab9 */ /* 0x000fe20000000a00 */
[----:B------:R-:W-:-:S02]  /*100a0*/  ISETP.GE.AND P4, PT, R6, 0x1, PT ;  /* 0x000000010600780c */ /* 0x000fc40003f86270 */
        /* <DEDUP_REMOVED lines=16> */
[----:B------:R-:W-:Y:S01]  /*101b0*/  LOP3.LUT R2, R35, 0x380, R2, 0xf8, !PT ;  /* 0x0000038023027812 */ /* 0x000fe200078ef802 */
[----:B------:R-:W-:-:S03]  /*101c0*/  UMOV UR4, 0xffffffff ;  /* 0xffffffff00047882 */ /* 0x000fc60000000000 */
[----:B------:R-:W-:-:S04]  /*101d0*/  LOP3.LUT R3, R2, 0x70, R3, 0x78, !PT ;  /* 0x0000007002037812 */ /* 0x000fc800078e7803 */
[----:B------:R-:W-:Y:S01]  /*101e0*/  LOP3.LUT R34, R3, 0x400, R34, 0xf8, !PT ;  /* 0x0000040003227812 */ /* 0x000fe200078ef822 */
[----:B------:R-:W-:Y:S06]  /*101f0*/  BRA.DIV UR4, `(.L_x_1330) ;  /* 0x0000003204c87947 */ /* 0x000fec000b800000 */
[----:B------:R-:W0:Y:S01]  /*10200*/  SHFL.IDX PT, R14, R5, RZ, 0x181f ;  /* 0x00181fff050e7589 */ /* 0x000e2200000e0000 */
[----:B------:R-:W1:Y:S01]  /*10210*/  LDC R11, c[0x0][0x2f4] ;  /* 0x0000bd00ff0b7b82 */ /* 0x000e620000000800 */
[----:B------:R-:W-:Y:S01]  /*10220*/  VIADD R28, R34, UR46 ;  /* 0x0000002e221c7c36 */ /* 0x000fe20008000000 */
[C---:B------:R-:W-:Y:S01]  /*10230*/  ISETP.GE.AND P1, PT, R6.reuse, 0x21, PT ;  /* 0x000000210600780c */ /* 0x040fe20003f26270 */
[----:B------:R-:W2:Y:S01]  /*10240*/  SHFL.IDX PT, R3, R7, RZ, 0x181f ;  /* 0x00181fff07037589 */ /* 0x000ea200000e0000 */
[----:B------:R-:W-:-:S03]  /*10250*/  ISETP.GE.AND P5, PT, R6, 0x31, PT ;  /* 0x000000310600780c */ /* 0x000fc60003fa6270 */
[----:B------:R-:W-:Y:S01]  /*10260*/  SHFL.IDX PT, R10, R7, 0x3, 0x181f ;  /* 0x00781f00070a7f89 */ /* 0x000fe200000e0000 */
[C---:B0-----:R-:W-:Y:S02]  /*10270*/  IADD3 R2, P0, R35.reuse, R14, RZ ;  /* 0x0000000e23027210 */ /* 0x041fe40007f1e0ff */
[-C--:B-1----:R-:W-:Y:S01]  /*10280*/  ISETP.GE.AND P3, PT, R35, R11.reuse, PT ;  /* 0x0000000b2300720c */ /* 0x082fe20003f66270 */
[----:B------:R-:W0:Y:S01]  /*10290*/  SHFL.IDX PT, R14, R5, 0x1, 0x181f ;  /* 0x00381f00050e7f89 */ /* 0x000e2200000e0000 */
[----:B------:R-:W-:Y:S01]  /*102a0*/  ISETP.GE.AND P2, PT, R18, R11, PT ;  /* 0x0000000b1200720c */ /* 0x000fe20003f46270 */
[----:B--2---:R-:W-:Y:S01]  /*102b0*/  IMAD.X R3, RZ, RZ, R3, P0 ;  /* 0x000000ffff037224 */ /* 0x004fe200000e0603 */
        /* <DEDUP_REMOVED lines=14> */
[----:B------:R2:W3:Y:S02]  /*103a0*/  SHFL.IDX PT, R14, R5, 0x3, 0x181f ;  /* 0x00781f00050e7f89 */ /* 0x0004e400000e0000 */
[----:B-1----:R-:W-:Y:S01]  /*103b0*/  IMAD.X R3, RZ, RZ, R3, P0 ;  /* 0x000000ffff037224 */ /* 0x002fe200000e0603 */
[----:B------:R-:W-:-:S13]  /*103c0*/  ISETP.LT.OR P0, PT, R6, 0x21, P3 ;  /* 0x000000210600780c */ /* 0x000fda0001f01670 */
[----:B------:R2:W-:Y:S01]  /*103d0*/  LDGSTS.E.BYPASS.LTC128B.128 [R28+0x9400], desc[UR52][R2.64], !P0 ;  /* 0x09400000021c7fae */ /* 0x0005e2000c101d74 */
[----:B------:R-:W-:-:S13]  /*103e0*/  ISETP.LT.OR P0, PT, R6, 0x21, P2 ;  /* 0x000000210600780c */ /* 0x000fda0001701670 */
[----:B------:R2:W-:Y:S01]  /*103f0*/  LDGSTS.E.BYPASS.LTC128B.128 [R28+0xb400], desc[UR52][R2.64+0x80], !P0 ;  /* 0x0b400080021c7fae */ /* 0x0005e2000c101d74 */
[----:B---3--:R-:W-:-:S13]  /*10400*/  ISETP.GE.AND P0, PT, R6, 0x11, PT ;  /* 0x000000110600780c */ /* 0x008fda0003f06270 */
.L_x_1390:
[C---:B------:R-:W-:Y:S02]  /*10410*/  ISETP.LT.OR P3, PT, R6.reuse, 0x31, P3 ;  /* 0x000000310600780c */ /* 0x040fe40001f61670 */
[----:B------:R-:W-:Y:S02]  /*10420*/  ISETP.LT.OR P2, PT, R6, 0x31, P2 ;  /* 0x000000310600780c */ /* 0x000fe40001741670 */
[----:B0-2---:R-:W-:-:S05]  /*10430*/  IADD3 R2, P6, R35, R14, RZ ;  /* 0x0000000e23027210 */ /* 0x005fca0007fde0ff */
        /* <DEDUP_REMOVED lines=15> */
.L_x_1331:
[----:B------:R-:W-:Y:S01]  /*10530*/  SYNCS.ARRIVE.TRANS64.A1T0 RZ, [UR46+0x20870], RZ ;  /* 0x020870ffffff79a7 */ /* 0x000fe2000810002e */
[----:B------:R-:W-:Y:S05]  /*10540*/  @!P6 BRA `(.L_x_1332) ;  /* 0x000000000004e947 */ /* 0x000fea0003800000 */
[----:B------:R-:W-:Y:S01]  /*10550*/  BPT.TRAP 0x1 ;  /* 0x000000040000795c */ /* 0x000fe20000300000 */
.L_x_1332:
[----:B------:R-:W0:Y:S02]  /*10560*/  SYNCS.PHASECHK.TRANS64.TRYWAIT P2, [UR46+0x20840], R20 ;  /* 0x02084014ff0075a7 */ /* 0x000e24000804016e */
[----:B0-----:R-:W-:Y:S05]  /*10570*/  @!P2 BRA `(.L_x_1333) ;  /* 0x00000034003ca947 */ /* 0x001fea0003800000 */
.L_x_1391:
[----:B------:R-:W-:Y:S01]  /*10580*/  ULDC.64 UR4, c[0x0][0x300] ;  /* 0x0000c00000047ab9 */ /* 0x000fe20000000a00 */
[----:B------:R-:W-:Y:S01]  /*10590*/  R2UR UR6, R32 ;  /* 0x00000000200672ca */ /* 0x000fe200000e0000 */
[----:B0-----:R-:W-:Y:S01]  /*105a0*/  IMAD R3, R8, UR4, RZ ;  /* 0x0000000408037c24 */ /* 0x001fe2000f8e02ff */
[----:B------:R-:W0:Y:S03]  /*105b0*/  LDC R6, c[0x0][0x2f4] ;  /* 0x0000bd00ff067b82 */ /* 0x000e260000000800 */
[C---:B------:R-:W-:Y:S02]  /*105c0*/  IMAD R5, R4.reuse, UR5, R3 ;  /* 0x0000000504057c24 */ /* 0x040fe4000f8e0203 */
[----:B------:R-:W-:Y:S01]  /*105d0*/  IMAD.WIDE.U32 R2, R4, UR4, RZ ;  /* 0x0000000404027c25 */ /* 0x000fe2000f8e00ff */
        /* <DEDUP_REMOVED lines=12> */
[----:B0-----:R-:W-:-:S03]  /*106a0*/  ISETP.GE.AND P3, PT, R18, R6, PT ;  /* 0x000000061200720c */ /* 0x001fc60003f66270 */
[----:B------:R-:W-:Y:S01]  /*106b0*/  IMAD.U32 R5, RZ, RZ, UR7 ;  /* 0x00000007ff057e24 */ /* 0x000fe2000f8e00ff */
[----:B------:R-:W-:-:S04]  /*106c0*/  IADD3 R0, P2, R2, UR6, RZ ;  /* 0x0000000602007c10 */ /* 0x000fc8000ff5e0ff */
[----:B------:R-:W-:Y:S01]  /*106d0*/  IADD3.X R4, R5, UR4, R3, P2, !PT ;  /* 0x0000000405047c10 */ /* 0x000fe200097fe403 */
[----:B------:R-:W-:-:S03]  /*106e0*/  UMOV UR4, 0xffffffff ;  /* 0xffffffff00047882 */ /* 0x000fc60000000000 */
[----:B------:R-:W-:Y:S05]  /*106f0*/  BRA.DIV UR4, `(.L_x_1334) ;  /* 0x0000003204f47947 */ /* 0x000fea000b800000 */
[----:B------:R-:W0:Y:S01]  /*10700*/  SHFL.IDX PT, R14, R0, RZ, 0x181f ;  /* 0x00181fff000e7589 */ /* 0x000e2200000e0000 */
[----:B------:R-:W-:-:S03]  /*10710*/  ISETP.GE.AND P6, PT, R35, R6, PT ;  /* 0x000000062300720c */ /* 0x000fc60003fc6270 */
[----:B------:R-:W1:Y:S04]  /*10720*/  SHFL.IDX PT, R2, R4, RZ, 0x181f ;  /* 0x00181fff04027589 */ /* 0x000e6800000e0000 */
[----:B------:R-:W-:Y:S01]  /*10730*/  SHFL.IDX PT, R5, R4, 0x1, 0x181f ;  /* 0x00381f0004057f89 */ /* 0x000fe200000e0000 */
[----:B0-----:R-:W-:-:S05]  /*10740*/  @P4 IADD3 R14, P2, R35, R14, RZ ;  /* 0x0000000e230e4210 */ /* 0x001fca0007f5e0ff */
[----:B-1----:R-:W-:Y:S02]  /*10750*/  @P4 IMAD.X R3, RZ, RZ, R2, P2 ;  /* 0x000000ffff034224 */ /* 0x002fe400010e0602 */
[----:B------:R-:W-:Y:S02]  /*10760*/  @P4 IMAD.MOV.U32 R2, RZ, RZ, R14 ;  /* 0x000000ffff024224 */ /* 0x000fe400078e000e */
[----:B------:R-:W0:Y:S04]  /*10770*/  SHFL.IDX PT, R14, R0, 0x1, 0x181f ;  /* 0x00381f00000e7f89 */ /* 0x000e2800000e0000 */
[----:B------:R-:W-:Y:S04]  /*10780*/  @P4 LDGSTS.E.BYPASS.LTC128B.128 [R28+0x18400], desc[UR52][R2.64], !P6 ;  /* 0x18400000021c4fae */ /* 0x000fe8000f101d74 */
[----:B------:R1:W-:Y:S01]  /*10790*/  @P4 LDGSTS.E.BYPASS.LTC128B.128 [R28+0x1a400], desc[UR52][R2.64+0x80], !P3 ;  /* 0x1a400080021c4fae */ /* 0x0003e2000d901d74 */
[----:B0-----:R-:W-:-:S05]  /*107a0*/  @P0 IADD3 R14, P2, R35, R14, RZ ;  /* 0x0000000e230e0210 */ /* 0x001fca0007f5e0ff */
[----:B------:R-:W-:Y:S02]  /*107b0*/  @P0 IMAD.X R5, RZ, RZ, R5, P2 ;  /* 0x000000ffff050224 */ /* 0x000fe400010e0605 */
[----:B-1----:R-:W-:Y:S02]  /*107c0*/  @P0 IMAD.MOV.U32 R2, RZ, RZ, R14 ;  /* 0x000000ffff020224 */ /* 0x002fe400078e000e */
[----:B------:R-:W0:Y:S01]  /*107d0*/  SHFL.IDX PT, R14, R0, 0x2, 0x181f ;  /* 0x00581f00000e7f89 */ /* 0x000e2200000e0000 */
[----:B------:R-:W-:-:S03]  /*107e0*/  @P0 IMAD.MOV.U32 R3, RZ, RZ, R5 ;  /* 0x000000ffff030224 */ /* 0x000fc600078e0005 */
[----:B------:R-:W1:Y:S04]  /*107f0*/  SHFL.IDX PT, R5, R4, 0x2, 0x181f ;  /* 0x00581f0004057f89 */ /* 0x000e6800000e0000 */
        /* <DEDUP_REMOVED lines=10> */
.L_x_1401:
[C---:B------:R-:W-:Y:S02]  /*108a0*/  ISETP.GE.AND P1, PT, R35.reuse, R6, PT ;  /* 0x000000062300720c */ /* 0x040fe40003f26270 */
[----:B01----:R-:W-:-:S05]  /*108b0*/  @P5 IADD3 R2, P0, R35, R14, RZ ;  /* 0x0000000e23025210 */ /* 0x003fca0007f1e0ff */
[----:B--2---:R-:W-:-:S06]  /*108c0*/  @P5 IMAD.X R3, RZ, RZ, R5, P0 ;  /* 0x000000ffff035224 */ /* 0x004fcc00000e0605 */
        /* <DEDUP_REMOVED lines=14> */
.L_x_1335:
        /* <DEDUP_REMOVED lines=30> */
.L_x_1336:
[----:B------:R-:W-:Y:S01]  /*10b90*/  UISETP.NE.AND UP0, UPT, UR48, URZ, UPT ;  /* 0x0000003f3000728c */ /* 0x000fe2000bf05270 */
[----:B------:R-:W-:Y:S01]  /*10ba0*/  IMAD.U32 R4, RZ, RZ, UR38 ;  /* 0x00000026ff047e24 */ /* 0x000fe2000f8e00ff */
[----:B------:R-:W-:Y:S01]  /*10bb0*/  ULDC.64 UR4, c[0x0][0x2e0] ;  /* 0x0000b80000047ab9 */ /* 0x000fe20000000a00 */
[----:B------:R-:W-:Y:S02]  /*10bc0*/  IMAD.U32 R3, RZ, RZ, UR47 ;  /* 0x0000002fff037e24 */ /* 0x000fe4000f8e00ff */
[----:B------:R-:W-:Y:S01]  /*10bd0*/  IMAD.U32 R5, RZ, RZ, UR39 ;  /* 0x00000027ff057e24 */ /* 0x000fe2000f8e00ff */
[----:B------:R-:W-:Y:S01]  /*10be0*/  PLOP3.LUT P0, PT, PT, PT, UP0, 0x80, 0x0 ;  /* 0x000000000000781c */ /* 0x000fe20003f0f008 */
[----:B------:R-:W-:Y:S01]  /*10bf0*/  IMAD.MOV.U32 R2, RZ, RZ, R4 ;  /* 0x000000ffff027224 */ /* 0x000fe200078e0004 */
[----:B------:R-:W-:Y:S01]  /*10c00*/  PLOP3.LUT P1, PT, PT, PT, UP0, 0x80, 0x0 ;  /* 0x000000000000781c */ /* 0x000fe20003f2f008 */
[----:B------:R-:W-:Y:S02]  /*10c10*/  VIADD R0, R36, UR41 ;  /* 0x0000002924007c36 */ /* 0x000fe40008000000 */
[----:B------:R-:W-:Y:S01]  /*10c20*/  IMAD R22, R22, UR4, RZ ;  /* 0x0000000416167c24 */ /* 0x000fe2000f8e02ff */
[----:B------:R-:W0:Y:S01]  /*10c30*/  LDC R5, c[0x0][0x448] ;  /* 0x00011200ff057b82 */ /* 0x000e220000000800 */
[----:B------:R-:W-:Y:S01]  /*10c40*/  IMAD.WIDE.U32 R2, R23, UR4, R2 ;  /* 0x0000000417027c25 */ /* 0x000fe2000f8e0002 */
[----:B------:R-:W-:-:S03]  /*10c50*/  @UP0 ULDC UR4, c[0x0][0x44c] ;  /* 0x0001130000040ab9 */ /* 0x000fc60000000800 */
[----:B------:R-:W-:Y:S01]  /*10c60*/  IMAD R9, R23, UR5, R22 ;  /* 0x0000000517097c24 */ /* 0x000fe2000f8e0216 */
[----:B------:R-:W-:Y:S01]  /*10c70*/  @UP0 ULDC UR5, c[0x0][0x450] ;  /* 0x0001140000050ab9 */ /* 0x000fe20000000800 */
[----:B------:R-:W-:-:S04]  /*10c80*/  @P0 IMAD.HI.U32 R4, R0, UR4, RZ ;  /* 0x0000000400040c27 */ /* 0x000fc8000f8e00ff */
[----:B------:R-:W-:Y:S01]  /*10c90*/  IMAD.MOV.U32 R7, RZ, RZ, R0 ;  /* 0x000000ffff077224 */ /* 0x000fe200078e0000 */
[----:B------:R-:W-:Y:S01]  /*10ca0*/  @P1 SHF.R.U32.HI R7, RZ, UR5, R4 ;  /* 0x00000005ff071c19 */ /* 0x000fe20008011604 */
[----:B------:R-:W-:Y:S01]  /*10cb0*/  ULDC.64 UR4, c[0x0][0x2d0] ;  /* 0x0000b40000047ab9 */ /* 0x000fe20000000a00 */
[----:B------:R-:W-:Y:S02]  /*10cc0*/  IMAD.IADD R3, R3, 0x1, R9 ;  /* 0x0000000103037824 */ /* 0x000fe400078e0209 */
[----:B------:R-:W-:Y:S01]  /*10cd0*/  SHF.R.S32.HI R4, RZ, 0x1f, R7 ;  /* 0x0000001fff047819 */ /* 0x000fe20000011407 */
[----:B------:R-:W-:-:S04]  /*10ce0*/  IMAD.WIDE.U32 R2, R7, UR4, R2 ;  /* 0x0000000407027c25 */ /* 0x000fc8000f8e0002 */
[----:B------:R-:W-:-:S04]  /*10cf0*/  IMAD R4, R4, UR4, RZ ;  /* 0x0000000404047c24 */ /* 0x000fc8000f8e02ff */
[----:B------:R-:W-:Y:S01]  /*10d00*/  IMAD R9, R7, UR5, R4 ;  /* 0x0000000507097c24 */ /* 0x000fe2000f8e0204 */
[----:B------:R-:W-:Y:S01]  /*10d10*/  ULDC.64 UR4, c[0x0][0x2c8] ;  /* 0x0000b20000047ab9 */ /* 0x000fe20000000a00 */
[----:B------:R-:W-:Y:S02]  /*10d20*/  IMAD.MOV R7, RZ, RZ, -R7 ;  /* 0x000000ffff077224 */ /* 0x000fe400078e0a07 */
[----:B------:R-:W-:Y:S02]  /*10d30*/  IMAD.IADD R3, R3, 0x1, R9 ;  /* 0x0000000103037824 */ /* 0x000fe400078e0209 */
[----:B0-----:R-:W-:-:S04]  /*10d40*/  IMAD R7, R5, R7, R0 ;  /* 0x0000000705077224 */ /* 0x001fc800078e0200 */
[----:B------:R-:W-:Y:S01]  /*10d50*/  IMAD.WIDE.U32 R2, R7, UR4, R2 ;  /* 0x0000000407027c25 */ /* 0x000fe2000f8e0002 */
[----:B------:R-:W-:-:S05]  /*10d60*/  SHF.R.S32.HI R0, RZ, 0x1f, R7 ;  /* 0x0000001fff007819 */ /* 0x000fca0000011407 */
        /* <DEDUP_REMOVED lines=8> */
[----:B------:R-:W-:-:S03]  /*10df0*/  UMOV UR4, 0xffffffff ;  /* 0xffffffff00047882 */ /* 0x000fc60000000000 */
[----:B------:R-:W-:Y:S09]  /*10e00*/  BRA.DIV UR4, `(.L_x_1337) ;  /* 0x00000032046c7947 */ /* 0x000ff2000b800000 */
[----:B------:R-:W0:Y:S01]  /*10e10*/  SHFL.IDX PT, R14, R0, RZ, 0x181f ;  /* 0x00181fff000e7589 */ /* 0x000e2200000e0000 */
[----:B------:R-:W-:Y:S01]  /*10e20*/  ULDC UR4, c[0x0][0x288] ;  /* 0x0000a20000047ab9 */ /* 0x000fe20000000800 */
[----:B------:R-:W-:Y:S02]  /*10e30*/  VIADD R6, R19, UR41 ;  /* 0x0000002913067c36 */ /* 0x000fe40008000000 */
[----:B------:R-:W1:Y:S01]  /*10e40*/  SHFL.IDX PT, R2, R4, RZ, 0x181f ;  /* 0x00181fff04027589 */ /* 0x000e6200000e0000 */
[----:B------:R-:W-:Y:S02]  /*10e50*/  IMAD R5, R5, UR4, RZ ;  /* 0x0000000405057c24 */ /* 0x000fe4000f8e02ff */
[C---:B------:R-:W-:Y:S01]  /*10e60*/  VIADD R8, R6.reuse, 0x10 ;  /* 0x0000001006087836 */ /* 0x040fe20000000000 */
[----:B------:R-:W-:Y:S02]  /*10e70*/  SHFL.IDX PT, R7, R4, 0x1, 0x181f ;  /* 0x00381f0004077f89 */ /* 0x000fe400000e0000 */
        /* <DEDUP_REMOVED lines=66> */
.L_x_1418:
        /* <DEDUP_REMOVED lines=13> */
.L_x_1339:
[----:B------:R-:W-:Y:S05]  /*11370*/  BSYNC B0 ;  /* 0x0000000000007941 */ /* 0x000fea0003800000 */
.L_x_1338:
[----:B------:R-:W-:Y:S01]  /*11380*/  NOP ;  /* 0x0000000000007918 */ /* 0x000fe20000000000 */
[----:B------:R-:W-:Y:S01]  /*11390*/  SYNCS.ARRIVE.TRANS64.RED.A0T1 RZ, [UR46+0x20800], RZ ;  /* 0x020800ffffff79a7 */ /* 0x000fe2000820042e */
[----:B------:R-:W-:Y:S01]  /*113a0*/  ARRIVES.LDGSTSBAR.64.TRANSCNT [UR46+0x20800] ;  /* 0x02080000ff0079b0 */ /* 0x000fe20008000aae */
[----:B------:R-:W-:Y:S01]  /*113b0*/  NOP ;  /* 0x0000000000007918 */ /* 0x000fe20000000000 */
[----:B------:R-:W-:Y:S01]  /*113c0*/  SYNCS.ARRIVE.TRANS64.A1T0 RZ, [UR46+0x20800], RZ ;  /* 0x020800ffffff79a7 */ /* 0x000fe2000810002e */
[----:B------:R-:W-:-:S05]  /*113d0*/  VIADD R16, R16, 0xfffffffe ;  /* 0xfffffffe10107836 */ /* 0x000fca0000000000 */
[----:B------:R-:W-:Y:S01]  /*113e0*/  ISETP.GE.AND P0, PT, R16, UR49, PT ;  /* 0x0000003110007c0c */ /* 0x000fe2000bf06270 */
[----:B------:R-:W3:Y:S02]  /*113f0*/  SYNCS.PHASECHK.TRANS64.TRYWAIT P1, [UR46+0x20820], R0 ;  /* 0x02082000ff0075a7 */ /* 0x000ee4000802016e */
[----:B---3--:R-:W-:Y:S10]  /*11400*/  @!P1 BRA `(.L_x_1340) ;  /* 0x0000003400709947 */ /* 0x008ff40003800000 */
.L_x_1419:
[----:B------:R-:W-:Y:S01]  /*11410*/  IMAD.MOV.U32 R29, RZ, RZ, 0x1 ;  /* 0x00000001ff1d7424 */ /* 0x000fe200078e00ff */
[----:B------:R-:W-:Y:S06]  /*11420*/  @!P0 BRA `(.L_x_1341) ;  /* 0x0000001000988947 */ /* 0x000fec0003800000 */
[----:B------:R-:W-:Y:S01]  /*11430*/  UIADD3 UR4, UR45, 0x1, URZ ;  /* 0x000000012d047890 */ /* 0x000fe2000fffe03f */
[----:B0-----:R-:W-:Y:S01]  /*11440*/  LOP3.LUT R3, RZ, UR43, RZ, 0x33, !PT ;  /* 0x0000002bff037c12 */ /* 0x001fe2000f8e33ff */
[----:B--2---:R-:W-:Y:S01]  /*11450*/  IMAD.MOV.U32 R7, RZ, RZ, 0x1 ;  /* 0x00000001ff077424 */ /* 0x004fe200078e00ff */
[----:B------:R-:W-:Y:S01]  /*11460*/  IADD3 R17, R35, R17, R19 ;  /* 0x0000001123117210 */ /* 0x000fe20007ffe013 */
[----:B------:R-:W-:Y:S01]  /*11470*/  UIMAD UR4, UR4, UR37, URZ ;  /* 0x00000025040472a4 */ /* 0x000fe2000f8e023f */
[----:B------:R-:W-:-:S03]  /*11480*/  LOP3.LUT R5, RZ, UR42, RZ, 0x33, !PT ;  /* 0x0000002aff057c12 */ /* 0x000fc6000f8e33ff */
[----:B------:R-:W-:Y:S02]  /*11490*/  VIADD R17, R17, 0xffffff40 ;  /* 0xffffff4011117836 */ /* 0x000fe40000000000 */
[----:B------:R-:W-:-:S04]  /*114a0*/  LOP3.LUT R0, RZ, UR4, RZ, 0x33, !PT ;  /* 0x00000004ff007c12 */ /* 0x000fc8000f8e33ff */
[----:B------:R-:W-:-:S04]  /*114b0*/  VIADDMNMX R0, R0, -UR44, R3, !PT ;  /* 0x8000002c00007c46 */ /* 0x000fc8000f800103 */
[----:B------:R-:W-:Y:S01]  /*114c0*/  VIMNMX R0, R0, R5, !PT ;  /* 0x0000000500007248 */ /* 0x000fe20007fe0100 */
[----:B------:R-:W-:-:S03]  /*114d0*/  IMAD.MOV.U32 R5, RZ, RZ, RZ ;  /* 0x000000ffff057224 */ /* 0x000fc600078e00ff */
[C---:B------:R-:W-:Y:S01]  /*114e0*/  IADD3 R31, -R0.reuse, -0x2, RZ ;  /* 0xfffffffe001f7810 */ /* 0x040fe20007ffe1ff */
[----:B------:R-:W-:-:S07]  /*114f0*/  IMAD R6, R0, -0x40, R17 ;  /* 0xffffffc000067824 */ /* 0x000fce00078e0211 */
.L_x_1356:
[----:B0-----:R-:W0:Y:S01]  /*11500*/  LDC R0, c[0x0][0x430] ;  /* 0x00010c00ff007b82 */ /* 0x001e220000000800 */
[----:B------:R-:W-:Y:S01]  /*11510*/  ISETP.GT.U32.AND P1, PT, R36, 0x3f, PT ;  /* 0x0000003f2400780c */ /* 0x000fe20003f24070 */
[----:B------:R-:W-:-:S12]  /*11520*/  IMAD.MOV.U32 R12, RZ, RZ, R6 ;  /* 0x000000ffff0c7224 */ /* 0x000fd800078e0006 */
[----:B------:R-:W2:Y:S01]  /*11530*/  @!P1 LDC.64 R10, c[0x0][0x428] ;  /* 0x00010a00ff0a9b82 */ /* 0x000ea20000000a00 */
[----:B0-----:R-:W-:-:S13]  /*11540*/  ISETP.NE.AND P0, PT, R0, 0x1, PT ;  /* 0x000000010000780c */ /* 0x001fda0003f05270 */
[----:B------:R-:W0:Y:S08]  /*11550*/  @P0 LDC R3, c[0x0][0x434] ;  /* 0x00010d00ff030b82 */ /* 0x000e300000000800 */
[----:B------:R-:W3:Y:S01]  /*11560*/  @P0 LDC R9, c[0x0][0x438] ;  /* 0x00010e00ff090b82 */ /* 0x000ee20000000800 */
[----:B0-----:R-:W-:-:S05]  /*11570*/  @P0 IMAD.HI.U32 R0, R6, R3, RZ ;  /* 0x0000000306000227 */ /* 0x001fca00078e00ff */
[----:B---3--:R-:W-:Y:S01]  /*11580*/  @P0 SHF.R.U32.HI R12, RZ, R9, R0 ;  /* 0x00000009ff0c0219 */ /* 0x008fe20000011600 */
[-C--:B--2---:R-:W-:Y:S01]  /*11590*/  @!P1 IMAD R0, R37, R10.reuse, RZ ;  /* 0x0000000a25009224 */ /* 0x084fe200078e02ff */
[----:B------:R-:W0:Y:S02]  /*115a0*/  @!P1 LDC.64 R8, c[0x0][0x418] ;  /* 0x00010600ff089b82 */ /* 0x000e240000000a00 */
[--C-:B------:R-:W-:Y:S01]  /*115b0*/  @!P1 SHF.R.S32.HI R3, RZ, 0x1f, R12.reuse ;  /* 0x0000001fff039819 */ /* 0x100fe2000001140c */
[----:B------:R-:W-:Y:S01]  /*115c0*/  @!P1 IMAD.MOV.U32 R2, RZ, RZ, R12 ;  /* 0x000000ffff029224 */ /* 0x000fe200078e000c */
[----:B------:R-:W-:Y:S01]  /*115d0*/  ULOP3.LUT UR4, UR36, 0x2, URZ, 0xfc, !UPT ;  /* 0x0000000224047892 */ /* 0x000fe2000f8efc3f */
[C---:B------:R-:W-:Y:S02]  /*115e0*/  @!P1 IMAD R11, R33.reuse, R11, R0 ;  /* 0x0000000b210b9224 */ /* 0x040fe400078e0200 */
[----:B------:R-:W-:-:S04]  /*115f0*/  @!P1 IMAD.WIDE.U32 R2, R33, R10, R2 ;  /* 0x0000000a21029225 */ /* 0x000fc800078e0002 */
[----:B------:R-:W-:Y:S02]  /*11600*/  IMAD.U32 R4, RZ, RZ, UR4 ;  /* 0x00000004ff047e24 */ /* 0x000fe4000f8e00ff */
[----:B------:R-:W-:Y:S02]  /*11610*/  @!P1 IMAD.IADD R0, R11, 0x1, R3 ;  /* 0x000000010b009824 */ /* 0x000fe400078e0203 */
[----:B------:R-:W-:Y:S01]  /*11620*/  IMAD.MOV.U32 R10, RZ, RZ, RZ ;  /* 0x000000ffff0a7224 */ /* 0x000fe200078e00ff */
[----:B------:R-:W-:Y:S02]  /*11630*/  ISETP.NE.AND P2, PT, R4, 0x3, PT ;  /* 0x000000030400780c */ /* 0x000fe40003f45270 */
[----:B0-----:R-:W-:-:S04]  /*11640*/  @!P1 LEA R8, P0, R2, R8, 0x2 ;  /* 0x0000000802089211 */ /* 0x001fc800078010ff */
[----:B------:R-:W-:Y:S01]  /*11650*/  @!P1 LEA.HI.X R9, R2, R9, R0, 0x2, P0 ;  /* 0x0000000902099211 */ /* 0x000fe200000f1400 */
[----:B------:R-:W-:-:S04]  /*11660*/  VIADD R0, R5, 0x1 ;  /* 0x0000000105007836 */ /* 0x000fc80000000000 */
[----:B------:R0:W5:Y:S01]  /*11670*/  @!P1 LDG.E R10, desc[UR52][R8.64] ;  /* 0x00000034080a9981 */ /* 0x000162000c1e1900 */
[----:B------:R-:W-:Y:S01]  /*11680*/  ISETP.NE.AND P1, PT, R0, 0x2, PT ;  /* 0x000000020000780c */ /* 0x000fe20003f25270 */
[----:B------:R-:W-:-:S03]  /*11690*/  VIADD R31, R31, 0xffffffff ;  /* 0xffffffff1f1f7836 */ /* 0x000fc60000000000 */
[----:B------:R-:W-:Y:S02]  /*116a0*/  SEL R2, RZ, 0x1, P1 ;  /* 0x00000001ff027807 */ /* 0x000fe40000800000 */
[----:B------:R-:W-:Y:S02]  /*116b0*/  ISETP.GT.AND P0, PT, R31, UR49, PT ;  /* 0x000000311f007c0c */ /* 0x000fe4000bf04270 */
[----:B------:R-:W-:Y:S02]  /*116c0*/  SEL R0, R0, RZ, P1 ;  /* 0x000000ff00007207 */ /* 0x000fe40000800000 */
[----:B------:R-:W-:Y:S01]  /*116d0*/  LOP3.LUT R29, R7, R2, RZ, 0x3c, !PT ;  /* 0x00000002071d7212 */ /* 0x000fe200078e3cff */
[----:B0-----:R-:W-:Y:S08]  /*116e0*/  @!P2 BRA `(.L_x_1342) ;  /* 0x000000000004a947 */ /* 0x001ff00003800000 */
[----:B------:R-:W-:Y:S01]  /*116f0*/  BPT.TRAP 0x1 ;  /* 0x000000040000795c */ /* 0x000fe20000300000 */
.L_x_1342:
[----:B------:R-:W-:Y:S02]  /*11700*/  LEA R4, R0, UR46, 0x3 ;  /* 0x0000002e00047c11 */ /* 0x000fe4000f8e18ff */
[----:B------:R-:W-:-:S04]  /*11710*/  SHF.L.U32 R17, R29, 0x1f, RZ ;  /* 0x0000001f1d117819 */ /* 0x000fc800000006ff */
[----:B------:R-:W0:Y:S02]  /*11720*/  SYNCS.PHASECHK.TRANS64.TRYWAIT P1, [R4+URZ+0x20880], R17 ;  /* 0x02088011040075a7 */ /* 0x000e24000802017f */
[----:B0-----:R-:W-:Y:S05]  /*11730*/  @!P1 BRA `(.L_x_1343) ;  /* 0x0000003000bc9947 */ /* 0x001fea0003800000 */
.L_x_1420:
[----:B------:R-:W-:Y:S01]  /*11740*/  ULDC UR4, c[0x0][0x430] ;  /* 0x00010c0000047ab9 */ /* 0x000fe20000000800 */
[----:B-----5:R-:W-:Y:S01]  /*11750*/  SHF.R.S32.HI R16, RZ, 0x1f, R10 ;  /* 0x0000001fff107819 */ /* 0x020fe2000001140a */
[----:B------:R-:W-:Y:S01]  /*11760*/  UIADD3 UR4, -UR4, URZ, URZ ;  /* 0x0000003f04047290 */ /* 0x000fe2000fffe13f */
[----:B------:R-:W-:Y:S01]  /*11770*/  R2UR UR6, R32 ;  /* 0x00000000200672ca */ /* 0x000fe200000e0000 */
[----:B------:R-:W2:Y:S01]  /*11780*/  LDC R13, c[0x0][0x2f4] ;  /* 0x0000bd00ff0d7b82 */ /* 0x000ea20000000800 */
[----:B------:R-:W-:-:S03]  /*11790*/  LOP3.LUT P2, RZ, R30, 0x1, RZ, 0xc0, !PT ;  /* 0x000000011eff7812 */ /* 0x000fc6000784c0ff */
[----:B------:R-:W-:Y:S01]  /*117a0*/  IMAD R8, R12, UR4, R6 ;  /* 0x000000040c087c24 */ /* 0x000fe2000f8e0206 */
[----:B------:R-:W-:-:S04]  /*117b0*/  ULDC.64 UR4, c[0x0][0x328] ;  /* 0x0000ca0000047ab9 */ /* 0x000fc80000000a00 */
[----:B------:R-:W-:-:S05]  /*117c0*/  SHF.R.S32.HI R9, RZ, 0x1f, R8 ;  /* 0x0000001fff097819 */ /* 0x000fca0000011408 */
[----:B------:R-:W-:-:S04]  /*117d0*/  IMAD R3, R9, UR4, RZ ;  /* 0x0000000409037c24 */ /* 0x000fc8000f8e02ff */
[C---:B------:R-:W-:Y:S02]  /*117e0*/  IMAD R11, R8.reuse, UR5, R3 ;  /* 0x00000005080b7c24 */ /* 0x040fe4000f8e0203 */
[----:B------:R-:W-:Y:S01]  /*117f0*/  IMAD.WIDE.U32 R2, R8, UR4, RZ ;  /* 0x0000000408027c25 */ /* 0x000fe2000f8e00ff */
[----:B------:R-:W-:-:S03]  /*11800*/  ULDC.64 UR4, c[0x0][0x338] ;  /* 0x0000ce0000047ab9 */ /* 0x000fc60000000a00 */
[----:B------:R-:W-:Y:S01]  /*11810*/  IMAD.IADD R3, R3, 0x1, R11 ;  /* 0x0000000103037824 */ /* 0x000fe200078e020b */
[----:B--2---:R-:W-:Y:S01]  /*11820*/  ISETP.GE.AND P3, PT, R35, R13, PT ;  /* 0x0000000d2300720c */ /* 0x004fe20003f66270 */
        /* <DEDUP_REMOVED lines=23> */
[----:B------:R-:W1:Y:S02]  /*119a0*/  SHFL.IDX PT, R20, R20, 0x3, 0x181f ;  /* 0x00781f0014147f89 */ /* 0x000e6400000e0000 */
[----:B--2---:R-:W-:Y:S02]  /*119b0*/  IMAD.X R3, RZ, RZ, R3, P1 ;  /* 0x000000ffff037224 */ /* 0x004fe400008e0603 */
[----:B------:R2:W0:Y:S04]  /*119c0*/  SHFL.IDX PT, R14, R18, 0x3, 0x181f ;  /* 0x00781f00120e7f89 */ /* 0x00042800000e0000 */
[----:B------:R-:W-:Y:S04]  /*119d0*/  LDGSTS.E.BYPASS.LTC128B.128 [R19+0x8400], desc[UR52][R2.64], !P3 ;  /* 0x0840000002137fae */ /* 0x000fe8000d901d74 */
[----:B------:R3:W-:Y:S02]  /*119e0*/  LDGSTS.E.BYPASS.LTC128B.128 [R19+0xa400], desc[UR52][R2.64+0x80], !P2 ;  /* 0x0a40008002137fae */ /* 0x0007e4000d101d74 */
[----:B---3--:R-:W-:-:S05]  /*119f0*/  IADD3 R2, P1, R35, R12, RZ ;  /* 0x0000000c23027210 */ /* 0x008fca0007f3e0ff */
[----:B----4-:R-:W-:-:S05]  /*11a00*/  IMAD.X R3, RZ, RZ, R22, P1 ;  /* 0x000000ffff037224 */ /* 0x010fca00008e0616 */
[----:B------:R-:W-:Y:S04]  /*11a10*/  LDGSTS.E.BYPASS.LTC128B.128 [R19+0x8c00], desc[UR52][R2.64], !P3 ;  /* 0x08c0000002137fae */ /* 0x000fe8000d901d74 */
[----:B------:R5:W-:Y:S02]  /*11a20*/  LDGSTS.E.BYPASS.LTC128B.128 [R19+0xac00], desc[UR52][R2.64+0x80], !P2 ;  /* 0x0ac0008002137fae */ /* 0x000be4000d101d74 */
[----:B-----5:R-:W-:-:S05]  /*11a30*/  IADD3 R2, P1, R35, R11, RZ ;  /* 0x0000000b23027210 */ /* 0x020fca0007f3e0ff */
[----:B0-----:R-:W-:-:S05]  /*11a40*/  IMAD.X R3, RZ, RZ, R21, P1 ;  /* 0x000000ffff037224 */ /* 0x001fca00008e0615 */
[----:B------:R2:W-:Y:S04]  /*11a50*/  LDGSTS.E.BYPASS.LTC128B.128 [R19+0x9400], desc[UR52][R2.64], !P3 ;  /* 0x0940000002137fae */ /* 0x0005e8000d901d74 */
[----:B-1----:R2:W-:Y:S02]  /*11a60*/  LDGSTS.E.BYPASS.LTC128B.128 [R19+0xb400], desc[UR52][R2.64+0x80], !P2 ;  /* 0x0b40008002137fae */ /* 0x0025e4000d101d74 */
.L_x_1430:
[----:B--2---:R-:W-:Y:S02]  /*11a70*/  IADD3 R2, P1, R35, R14, RZ ;  /* 0x0000000e23027210 */ /* 0x004fe40007f3e0ff */
        /* <DEDUP_REMOVED lines=16> */
.L_x_1345:
[----:B------:R0:W-:Y:S01]  /*11b80*/  SYNCS.ARRIVE.TRANS64.A1T0 RZ, [R4+URZ+0x20870], RZ ;  /* 0x020870ff04ff79a7 */ /* 0x0001e2000810003f */
[----:B------:R-:W-:Y:S05]  /*11b90*/  @!P2 BRA `(.L_x_1346) ;  /* 0x000000000004a947 */ /* 0x000fea0003800000 */
[----:B------:R-:W-:Y:S01]  /*11ba0*/  BPT.TRAP 0x1 ;  /* 0x000000040000795c */ /* 0x000fe20000300000 */
.L_x_1346:
[----:B------:R-:W1:Y:S02]  /*11bb0*/  SYNCS.PHASECHK.TRANS64.TRYWAIT P1, [R4+URZ+0x20840], R17 ;  /* 0x02084011040075a7 */ /* 0x000e64000802017f */
[----:B-1----:R-:W-:Y:S05]  /*11bc0*/  @!P1 BRA `(.L_x_1347) ;  /* 0x0000003000d09947 */ /* 0x002fea0003800000 */
.L_x_1431:
[----:B------:R-:W-:Y:S01]  /*11bd0*/  ULDC.64 UR4, c[0x0][0x300] ;  /* 0x0000c00000047ab9 */ /* 0x000fe20000000a00 */
[----:B------:R-:W-:Y:S01]  /*11be0*/  R2UR UR6, R32 ;  /* 0x00000000200672ca */ /* 0x000fe200000e0000 */
[----:B------:R-:W-:Y:S01]  /*11bf0*/  IMAD R9, R9, UR4, RZ ;  /* 0x0000000409097c24 */ /* 0x000fe2000f8e02ff */
[----:B------:R-:W2:Y:S01]  /*11c00*/  LDC R11, c[0x0][0x2f4] ;  /* 0x0000bd00ff0b7b82 */ /* 0x000ea20000000800 */
[----:B------:R-:W-:Y:S01]  /*11c10*/  IMAD.WIDE.U32 R2, R8, UR4, RZ ;  /* 0x0000000408027c25 */ /* 0x000fe2000f8e00ff */
[----:B------:R-:W-:-:S03]  /*11c20*/  LOP3.LUT P2, RZ, R30, 0x1, RZ, 0xc0, !PT ;  /* 0x000000011eff7812 */ /* 0x000fc6000784c0ff */
[----:B------:R-:W-:Y:S01]  /*11c30*/  IMAD R9, R8, UR5, R9 ;  /* 0x0000000508097c24 */ /* 0x000fe2000f8e0209 */
        /* <DEDUP_REMOVED lines=8> */
[----:B------:R-:W-:Y:S01]  /*11cc0*/  UIMAD UR4, UR6, UR4, URZ ;  /* 0x00000004060472a4 */ /* 0x000fe2000f8e023f */
[----:B--2---:R-:W-:Y:S02]  /*11cd0*/  ISETP.GE.AND P3, PT, R35, R11, PT ;  /* 0x0000000b2300720c */ /* 0x004fe40003f66270 */
        /* <DEDUP_REMOVED lines=12> */
[----:B------:R-:W4:Y:S04]  /*11da0*/  SHFL.IDX PT, R18, R8, 0x1, 0x181f ;  /* 0x00381f0008127f89 */ /* 0x000f2800000e0000 */
[----:B-1----:R-:W1:Y:S04]  /*11db0*/  SHFL.IDX PT, R17, R10, 0x1, 0x181f ;  /* 0x00381f000a117f89 */ /* 0x002e6800000e0000 */
[----:B------:R-:W-:Y:S04]  /*11dc0*/  SHFL.IDX PT, R16, R10, 0x2, 0x181f ;  /* 0x00581f000a107f89 */ /* 0x000fe800000e0000 */
[----:B------:R-:W-:Y:S01]  /*11dd0*/  SHFL.IDX PT, R10, R10, 0x3, 0x181f ;  /* 0x00781f000a0a7f89 */ /* 0x000fe200000e0000 */
[----:B--2---:R-:W-:-:S03]  /*11de0*/  IADD3 R2, P1, R35, R14, RZ ;  /* 0x0000000e23027210 */ /* 0x004fc60007f3e0ff */
[----:B------:R-:W2:Y:S02]  /*11df0*/  SHFL.IDX PT, R14, R8, 0x2, 0x181f ;  /* 0x00581f00080e7f89 */ /* 0x000ea400000e0000 */
[----:B---3--:R-:W-:-:S05]  /*11e00*/  IMAD.X R3, RZ, RZ, R3, P1 ;  /* 0x000000ffff037224 */ /* 0x008fca00008e0603 */
[----:B------:R-:W-:Y:S04]  /*11e10*/  LDGSTS.E.BYPASS.LTC128B.128 [R9+0x18400], desc[UR52][R2.64], !P3 ;  /* 0x1840000002097fae */ /* 0x000fe8000d901d74 */
[----:B------:R4:W-:Y:S02]  /*11e20*/  LDGSTS.E.BYPASS.LTC128B.128 [R9+0x1a400], desc[UR52][R2.64+0x80], !P2 ;  /* 0x1a40008002097fae */ /* 0x0009e4000d101d74 */
[----:B----4-:R-:W-:-:S05]  /*11e30*/  IADD3 R2, P1, R35, R18, RZ ;  /* 0x0000001223027210 */ /* 0x010fca0007f3e0ff */
[----:B-1----:R-:W-:-:S05]  /*11e40*/  IMAD.X R3, RZ, RZ, R17, P1 ;  /* 0x000000ffff037224 */ /* 0x002fca00008e0611 */
[----:B------:R-:W-:Y:S04]  /*11e50*/  LDGSTS.E.BYPASS.LTC128B.128 [R9+0x18c00], desc[UR52][R2.64], !P3 ;  /* 0x18c0000002097fae */ /* 0x000fe8000d901d74 */
[----:B------:R2:W-:Y:S02]  /*11e60*/  LDGSTS.E.BYPASS.LTC128B.128 [R9+0x1ac00], desc[UR52][R2.64+0x80], !P2 ;  /* 0x1ac0008002097fae */ /* 0x0005e4000d101d74 */
[----:B--2---:R-:W-:Y:S02]  /*11e70*/  IADD3 R2, P1, R35, R14, RZ ;  /* 0x0000000e23027210 */ /* 0x004fe40007f3e0ff */
[----:B------:R1:W2:Y:S03]  /*11e80*/  SHFL.IDX PT, R14, R8, 0x3, 0x181f ;  /* 0x00781f00080e7f89 */ /* 0x0002a600000e0000 */
[----:B------:R-:W-:-:S05]  /*11e90*/  IMAD.X R3, RZ, RZ, R16, P1 ;  /* 0x000000ffff037224 */ /* 0x000fca00008e0610 */
[----:B------:R1:W-:Y:S04]  /*11ea0*/  LDGSTS.E.BYPASS.LTC128B.128 [R9+0x19400], desc[UR52][R2.64], !P3 ;  /* 0x1940000002097fae */ /* 0x0003e8000d901d74 */
[----:B------:R1:W-:Y:S02]  /*11eb0*/  LDGSTS.E.BYPASS.LTC128B.128 [R9+0x1b400], desc[UR52][R2.64+0x80], !P2 ;  /* 0x1b40008002097fae */ /* 0x0003e4000d101d74 */
.L_x_1441:
[----:B-12---:R-:W-:Y:S02]  /*11ec0*/  IADD3 R2, P1, R35, R14, RZ ;  /* 0x0000000e23027210 */ /* 0x006fe40007f3e0ff */
        /* <DEDUP_REMOVED lines=14> */
[----:B-1----:R-:W-:Y:S05]  /*11fb0*/  @!P2 BRA `(.L_x_1349) ;  /* 0x000000000004a947 */ /* 0x002fea0003800000 */
[----:B------:R-:W-:Y:S01]  /*11fc0*/  BPT.TRAP 0x1 ;  /* 0x000000040000795c */ /* 0x000fe20000300000 */
.L_x_1349:
[----:B------:R-:W-:Y:S01]  /*11fd0*/  IMAD.U32 R2, RZ, RZ, UR36 ;  /* 0x00000024ff027e24 */ /* 0x000fe2000f8e00ff */
[----:B------:R1:W-:Y:S04]  /*11fe0*/  SYNCS.ARRIVE.TRANS64.A1T0 RZ, [R4+URZ+0x20830], RZ ;  /* 0x020830ff04ff79a7 */ /* 0x0003e8000810003f */
[----:B------:R-:W-:-:S04]  /*11ff0*/  LOP3.LUT R2, R2, 0x1, RZ, 0xfc, !PT ;  /* 0x0000000102027812 */ /* 0x000fc800078efcff */
[----:B------:R-:W-:-:S13]  /*12000*/  ISETP.NE.AND P1, PT, R2, 0x3, PT ;  /* 0x000000030200780c */ /* 0x000fda0003f25270 */
[----:B-1----:R-:W-:Y:S05]  /*12010*/  @!P1 BRA `(.L_x_1350) ;  /* 0x0000000000049947 */ /* 0x002fea0003800000 */
[----:B------:R-:W-:Y:S01]  /*12020*/  BPT.TRAP 0x1 ;  /* 0x000000040000795c */ /* 0x000fe20000300000 */
.L_x_1350:
[----:B------:R-:W-:Y:S02]  /*12030*/  LOP3.LUT R3, R7, 0x1, RZ, 0x3c, !PT ;  /* 0x0000000107037812 */ /* 0x000fe400078e3cff */
[----:B------:R-:W-:Y:S02]  /*12040*/  LEA R2, R5, UR46, 0x3 ;  /* 0x0000002e05027c11 */ /* 0x000fe4000f8e18ff */
[----:B------:R-:W-:-:S04]  /*12050*/  SHF.L.U32 R3, R3, 0x1f, RZ ;  /* 0x0000001f03037819 */ /* 0x000fc800000006ff */
[----:B------:R-:W1:Y:S02]  /*12060*/  SYNCS.PHASECHK.TRANS64.TRYWAIT P2, [R2+URZ+0x20870], R3 ;  /* 0x02087003020075a7 */ /* 0x000e64000804017f */
[----:B-1----:R-:W-:Y:S05]  /*12070*/  @!P2 BRA `(.L_x_1351) ;  /* 0x0000003000d8a947 */ /* 0x002fea0003800000 */
.L_x_1442:
[----:B------:R-:W-:-:S06]  /*12080*/  ULOP3.LUT UR4, UR36, 0x2, URZ, 0xfc, !UPT ;  /* 0x0000000224047892 */ /* 0x000fcc000f8efc3f */
[----:B0-----:R-:W-:-:S05]  /*12090*/  IMAD.U32 R4, RZ, RZ, UR4 ;  /* 0x00000004ff047e24 */ /* 0x001fca000f8e00ff */
[----:B------:R-:W-:-:S13]  /*120a0*/  ISETP.NE.AND P2, PT, R4, 0x3, PT ;  /* 0x000000030400780c */ /* 0x000fda0003f45270 */
[----:B------:R-:W-:Y:S05]  /*120b0*/  @!P2 BRA `(.L_x_1352) ;  /* 0x000000000004a947 */ /* 0x000fea0003800000 */
[----:B------:R-:W-:Y:S01]  /*120c0*/  BPT.TRAP 0x1 ;  /* 0x000000040000795c */ /* 0x000fe20000300000 */
.L_x_1352:
[----:B-1----:R-:W-:Y:S01]  /*120d0*/  SHF.L.U32 R3, R7, 0x1f, RZ ;  /* 0x0000001f07037819 */ /* 0x002fe200000006ff */
[----:B------:R-:W-:-:S03]  /*120e0*/  IMAD.SHL.U32 R5, R5, 0x4000, RZ ;  /* 0x0000400005057824 */ /* 0x000fc600078e00ff */
[----:B------:R-:W0:Y:S02]  /*120f0*/  SYNCS.PHASECHK.TRANS64.TRYWAIT P2, [R2+URZ+0x20860], R3 ;  /* 0x02086003020075a7 */ /* 0x000e24000804017f */
[----:B0-----:R-:W-:Y:S05]  /*12100*/  @!P2 BRA `(.L_x_1353) ;  /* 0x0000003000c8a947 */ /* 0x001fea0003800000 */
.L_x_1443:
[----:B------:R-:W2:Y:S04]  /*12110*/  LDL R4, [R1+0x4] ;  /* 0x0000040001047983 */ /* 0x000ea80000100800 */
[----:B------:R-:W3:Y:S01]  /*12120*/  LDL R7, [R1] ;  /* 0x0000000001077983 */ /* 0x000ee20000100800 */
[----:B------:R-:W1:Y:S01]  /*12130*/  S2R R8, SR_TID.X ;  /* 0x0000000000087919 */ /* 0x000e620000002100 */
[----:B------:R-:W-:Y:S05]  /*12140*/  WARPSYNC.ALL ;  /* 0x0000000000007948 */ /* 0x000fea0003800000 */
[----:B-1----:R-:W-:Y:S01]  /*12150*/  LOP3.LUT P2, RZ, R8, 0x4, RZ, 0xc0, !PT ;  /* 0x0000000408ff7812 */ /* 0x002fe2000784c0ff */
[----:B------:R-:W-:-:S05]  /*12160*/  IMAD.MOV.U32 R8, RZ, RZ, 0x40 ;  /* 0x00000040ff087424 */ /* 0x000fca00078e00ff */
[----:B------:R-:W-:Y:S01]  /*12170*/  SEL R8, R8, 0xffffffc0, !P2 ;  /* 0xffffffc008087807 */ /* 0x000fe20005000000 */
[----:B------:R-:W-:Y:S01]  /*12180*/  ULOP3.LUT UR4, UR36, 0x2, URZ, 0xfc, !UPT ;  /* 0x0000000224047892 */ /* 0x000fe2000f8efc3f */
[----:B--2---:R-:W-:-:S05]  /*12190*/  LOP3.LUT R4, R5, R4, RZ, 0xfc, !PT ;  /* 0x0000000405047212 */ /* 0x004fca00078efcff */
[----:B0-----:R-:W-:Y:S01]  /*121a0*/  VIADD R3, R4, UR46 ;  /* 0x0000002e04037c36 */ /* 0x001fe20008000000 */
[----:B------:R-:W0:Y:S03]  /*121b0*/  LDSM.16.MT88.4 R16, [R4+UR46+0x8400] ;  /* 0x0084002e0410783b */ /* 0x000e260008004200 */
[----:B------:R-:W-:-:S05]  /*121c0*/  IMAD.IADD R3, R8, 0x1, R3 ;  /* 0x0000000108037824 */ /* 0x000fca00078e0203 */
[----:B------:R-:W1:Y:S01]  /*121d0*/  LDSM.16.MT88.4 R8, [R3+0x8400] ;  /* 0x008400000308783b */ /* 0x000e620000004200 */
[----:B---3--:R-:W-:Y:S02]  /*121e0*/  IADD3 R5, R5, UR46, R7 ;  /* 0x0000002e05057c10 */ /* 0x008fe4000fffe007 */
        /* <DEDUP_REMOVED lines=12> */
[----:B------:R-:W2:Y:S01]  /*122b0*/  S2R R7, SR_TID.X ;  /* 0x0000000000077919 */ /* 0x000ea20000002100 */
        /* <DEDUP_REMOVED lines=11> */
[----:B------:R-:W3:Y:S01]  /*12370*/  LDSM.16.MT88.4 R12, [R3+0x9400] ;  /* 0x00940000030c783b */ /* 0x000ee20000004200 */
[----:B--2---:R-:W-:Y:S01]  /*12380*/  LOP3.LUT P2, RZ, R7, 0x4, RZ, 0xc0, !PT ;  /* 0x0000000407ff7812 */ /* 0x004fe2000784c0ff */
[----:B------:R-:W-:-:S05]  /*12390*/  IMAD.MOV.U32 R7, RZ, RZ, 0x20 ;  /* 0x00000020ff077424 */ /* 0x000fca00078e00ff */
[----:B------:R-:W-:-:S04]  /*123a0*/  SEL R7, R7, 0xffffffe0, !P2 ;  /* 0xffffffe007077807 */ /* 0x000fc80005000000 */
[----:B0-----:R-:W-:Y:S02]  /*123b0*/  IADD3 R5, R7, 0x400, R5 ;  /* 0x0000040007057810 */ /* 0x001fe40007ffe005 */
[C-C-:B-1----:R-:W-:Y:S02]  /*123c0*/  PRMT R16, R8.reuse, 0x6420, R9.reuse ;  /* 0x0000642008107816 */ /* 0x142fe40000000009 */
[----:B------:R-:W-:Y:S02]  /*123d0*/  PRMT R17, R8, 0x7531, R9 ;  /* 0x0000753108117816 */ /* 0x000fe40000000009 */
[C-C-:B------:R-:W-:Y:S02]  /*123e0*/  PRMT R18, R10.reuse, 0x6420, R11.reuse ;  /* 0x000064200a127816 */ /* 0x140fe4000000000b */
[----:B------:R-:W-:Y:S02]  /*123f0*/  PRMT R19, R10, 0x7531, R11 ;  /* 0x000075310a137816 */ /* 0x000fe4000000000b */
[----:B---3--:R-:W-:-:S02]  /*12400*/  PRMT R8, R12, 0x6420, R13 ;  /* 0x000064200c087816 */ /* 0x008fc4000000000d */
[----:B------:R-:W-:Y:S02]  /*12410*/  PRMT R9, R12, 0x7531, R13 ;  /* 0x000075310c097816 */ /* 0x000fe4000000000d */
[C-C-:B------:R-:W-:Y:S02]  /*12420*/  PRMT R10, R14.reuse, 0x6420, R15.reuse ;  /* 0x000064200e0a7816 */ /* 0x140fe4000000000f */
[----:B------:R-:W-:Y:S01]  /*12430*/  PRMT R11, R14, 0x7531, R15 ;  /* 0x000075310e0b7816 */ /* 0x000fe2000000000f */
[----:B------:R-:W-:Y:S04]  /*12440*/  STSM.16.M88.4 [R5], R16 ;  /* 0x0000001005007844 */ /* 0x000fe80000000200 */
[----:B------:R-:W-:Y:S04]  /*12450*/  STSM.16.M88.4 [R5+0x1000], R8 ;  /* 0x0010000805007844 */ /* 0x000fe80000000200 */
[----:B------:R-:W0:Y:S04]  /*12460*/  LDSM.16.MT88.4 R8, [R4+UR46+0xb400] ;  /* 0x00b4002e0408783b */ /* 0x000e280008004200 */
[----:B------:R-:W1:Y:S01]  /*12470*/  LDSM.16.MT88.4 R12, [R3+0xb400] ;  /* 0x00b40000030c783b */ /* 0x000e620000004200 */
        /* <DEDUP_REMOVED lines=20> */
.L_x_1354:
[----:B-1----:R1:W-:Y:S01]  /*125c0*/  SYNCS.ARRIVE.TRANS64.A1T0 RZ, [R2+URZ+0x20850], RZ ;  /* 0x020850ff02ff79a7 */ /* 0x0023e2000810003f */
[----:B------:R-:W-:Y:S06]  /*125d0*/  BAR.SYNC.DEFER_BLOCKING 0x2, 0x80 ;  /* 0x0082000000007b1d */ /* 0x000fec0000010000 */
[----:B------:R-:W-:Y:S05]  /*125e0*/  @!P1 BRA `(.L_x_1355) ;  /* 0x0000000000049947 */ /* 0x000fea0003800000 */
[----:B------:R-:W-:Y:S01]  /*125f0*/  BPT.TRAP 0x1 ;  /* 0x000000040000795c */ /* 0x000fe20000300000 */
.L_x_1355:
        /* <DEDUP_REMOVED lines=9> */
.L_x_1341:
[----:B0-----:R-:W-:-:S07]  /*12690*/  IMAD.MOV.U32 R0, RZ, RZ, RZ ;  /* 0x000000ffff007224 */ /* 0x001fce00078e00ff */
.L_x_1357:
[----:B------:R-:W-:-:S06]  /*126a0*/  ULOP3.LUT UR4, UR36, 0x1, URZ, 0xfc, !UPT ;  /* 0x0000000124047892 */ /* 0x000fcc000f8efc3f */
[----:B0-----:R-:W-:-:S05]  /*126b0*/  IMAD.U32 R2, RZ, RZ, UR4 ;  /* 0x00000004ff027e24 */ /* 0x001fca000f8e00ff */
[----:B------:R-:W-:-:S13]  /*126c0*/  ISETP.NE.AND P1, PT, R2, 0x3, PT ;  /* 0x000000030200780c */ /* 0x000fda0003f25270 */
[----:B------:R-:W-:Y:S05]  /*126d0*/  @!P1 BRA `(.L_x_1358) ;  /* 0x0000000000049947 */ /* 0x000fea0003800000 */
[----:B------:R-:W-:Y:S01]  /*126e0*/  BPT.TRAP 0x1 ;  /* 0x000000040000795c */ /* 0x000fe20000300000 */
.L_x_1358:
[----:B------:R-:W-:Y:S01]  /*126f0*/  LOP3.LUT R2, R29, 0x1, RZ, 0x3c, !PT ;  /* 0x000000011d027812 */ /* 0x000fe200078e3cff */
[----:B------:R-:W-:Y:S01]  /*12700*/  BSSY B0, `(.L_x_1359) ;  /* 0x0000005000007945 */ /* 0x000fe20003800000 */
[----:B------:R-:W-:Y:S02]  /*12710*/  LEA R17, R0, UR46, 0x3 ;  /* 0x0000002e00117c11 */ /* 0x000fe4000f8e18ff */
[----:B------:R-:W-:-:S04]  /*12720*/  SHF.L.U32 R2, R2, 0x1f, RZ ;  /* 0x0000001f02027819 */ /* 0x000fc800000006ff */
[----:B------:R-:W0:Y:S02]  /*12730*/  SYNCS.PHASECHK.TRANS64.TRYWAIT P0, [R17+URZ+0x20870], R2 ;  /* 0x02087002110075a7 */ /* 0x000e24000800017f */
[----:B0-----:R-:W-:Y:S05]  /*12740*/  @!P0 BRA `(.L_x_1360) ;  /* 0x0000002c004c8947 */ /* 0x001fea0003800000 */
.L_x_1444:
[----:B------:R-:W-:Y:S05]  /*12750*/  BSYNC B0 ;  /* 0x0000000000007941 */ /* 0x000fea0003800000 */
.L_x_1359:
[----:B------:R-:W-:-:S06]  /*12760*/  ULOP3.LUT UR4, UR36, 0x2, URZ, 0xfc, !UPT ;  /* 0x0000000224047892 */ /* 0x000fcc000f8efc3f */
[----:B------:R-:W-:-:S05]  /*12770*/  IMAD.U32 R3, RZ, RZ, UR4 ;  /* 0x00000004ff037e24 */ /* 0x000fca000f8e00ff */
[----:B------:R-:W-:-:S13]  /*12780*/  ISETP.NE.AND P0, PT, R3, 0x3, PT ;  /* 0x000000030300780c */ /* 0x000fda0003f05270 */
[----:B------:R-:W-:Y:S05]  /*12790*/  @!P0 BRA `(.L_x_1361) ;  /* 0x0000000000048947 */ /* 0x000fea0003800000 */
[----:B------:R-:W-:Y:S01]  /*127a0*/  BPT.TRAP 0x1 ;  /* 0x000000040000795c */ /* 0x000fe20000300000 */
.L_x_1361:
[----:B0-----:R-:W3:Y:S01]  /*127b0*/  LDL.LU R2, [R1+0x4] ;  /* 0x0000040001027983 */ /* 0x001ee20000300800 */
[----:B------:R-:W-:Y:S01]  /*127c0*/  SHF.L.U32 R4, R29, 0x1f, RZ ;  /* 0x0000001f1d047819 */ /* 0x000fe200000006ff */
[----:B------:R-:W-:Y:S01]  /*127d0*/  IMAD.SHL.U32 R3, R0, 0x4000, RZ ;  /* 0x0000400000037824 */ /* 0x000fe200078e00ff */
[----:B------:R-:W0:Y:S02]  /*127e0*/  S2R R5, SR_TID.X ;  /* 0x0000000000057919 */ /* 0x000e240000002100 */
[----:B------:R-:W4:Y:S01]  /*127f0*/  SYNCS.PHASECHK.TRANS64.TRYWAIT P0, [R17+URZ+0x20860], R4 ;  /* 0x02086004110075a7 */ /* 0x000f22000800017f */
[----:B0-----:R-:W-:Y:S01]  /*12800*/  LOP3.LUT P2, RZ, R5, 0x4, RZ, 0xc0, !PT ;  /* 0x0000000405ff7812 */ /* 0x001fe2000784c0ff */
[----:B------:R-:W-:-:S05]  /*12810*/  IMAD.MOV.U32 R5, RZ, RZ, 0x40 ;  /* 0x00000040ff057424 */ /* 0x000fca00078e00ff */
[----:B------:R-:W-:Y:S02]  /*12820*/  SEL R5, R5, 0xffffffc0, !P2 ;  /* 0xffffffc005057807 */ /* 0x000fe40005000000 */
[----:B---3--:R-:W-:-:S05]  /*12830*/  LOP3.LUT R2, R3, R2, RZ, 0xfc, !PT ;  /* 0x0000000203027212 */ /* 0x008fca00078efcff */
[----:B------:R-:W-:-:S04]  /*12840*/  VIADD R16, R2, UR46 ;  /* 0x0000002e02107c36 */ /* 0x000fc80008000000 */
[----:B------:R-:W-:Y:S01]  /*12850*/  IMAD.IADD R16, R5, 0x1, R16 ;  /* 0x0000000105107824 */ /* 0x000fe200078e0210 */
[----:B----4-:R-:W-:Y:S06]  /*12860*/  @!P0 BRA `(.L_x_1362) ;  /* 0x0000002c00188947 */ /* 0x010fec0003800000 */
.L_x_1445:
[----:B------:R-:W3:Y:S01]  /*12870*/  LDL.LU R12, [R1] ;  /* 0x00000000010c7983 */ /* 0x000ee20000300800 */
[----:B------:R-:W-:Y:S05]  /*12880*/  WARPSYNC.ALL ;  /* 0x0000000000007948 */ /* 0x000fea0003800000 */
[----:B------:R-:W4:Y:S01]  /*12890*/  LDSM.16.MT88.4 R8, [R2+UR46+0x8400] ;  /* 0x0084002e0208783b */ /* 0x000f220008004200 */
[----:B------:R-:W-:-:S03]  /*128a0*/  ULOP3.LUT UR4, UR36, 0x2, URZ, 0xfc, !UPT ;  /* 0x0000000224047892 */ /* 0x000fc6000f8efc3f */
[----:B0-2---:R-:W0:Y:S01]  /*128b0*/  LDSM.16.MT88.4 R4, [R16+0x8400] ;  /* 0x008400001004783b */ /* 0x005e220000004200 */
[----:B------:R-:W2:Y:S01]  /*128c0*/  S2R R18, SR_TID.X ;  /* 0x0000000000127919 */ /* 0x000ea20000002100 */
[----:B----4-:R-:W-:Y:S02]  /*128d0*/  PRMT R13, R8, 0x7531, R9 ;  /* 0x00007531080d7816 */ /* 0x010fe40000000009 */
[C-C-:B-1----:R-:W-:Y:S02]  /*128e0*/  PRMT R14, R10.reuse, 0x6420, R11.reuse ;  /* 0x000064200a0e7816 */ /* 0x142fe4000000000b */
[----:B------:R-:W-:Y:S02]  /*128f0*/  PRMT R15, R10, 0x7531, R11 ;  /* 0x000075310a0f7816 */ /* 0x000fe4000000000b */
[C-C-:B0-----:R-:W-:Y:S02]  /*12900*/  PRMT R10, R6.reuse, 0x6420, R7.reuse ;  /* 0x00006420060a7816 */ /* 0x141fe40000000007 */
[----:B------:R-:W-:-:S02]  /*12910*/  PRMT R11, R6, 0x7531, R7 ;  /* 0x00007531060b7816 */ /* 0x000fc40000000007 */
[----:B--2---:R-:W-:Y:S01]  /*12920*/  LOP3.LUT P0, RZ, R18, 0x4, RZ, 0xc0, !PT ;  /* 0x0000000412ff7812 */ /* 0x004fe2000780c0ff */
[----:B------:R-:W-:-:S05]  /*12930*/  IMAD.MOV.U32 R18, RZ, RZ, 0x20 ;  /* 0x00000020ff127424 */ /* 0x000fca00078e00ff */
[----:B------:R-:W-:Y:S02]  /*12940*/  SEL R18, R18, 0xffffffe0, !P0 ;  /* 0xffffffe012127807 */ /* 0x000fe40004000000 */
[----:B---3--:R-:W-:Y:S02]  /*12950*/  IADD3 R3, R3, UR46, R12 ;  /* 0x0000002e03037c10 */ /* 0x008fe4000fffe00c */
        /* <DEDUP_REMOVED lines=12> */
[----:B------:R-:W-:Y:S01]  /*12a20*/  PRMT R13, R8, 0x7531, R9 ;  /* 0x00007531080d7816 */ /* 0x000fe20000000009 */
[----:B------:R-:W-:Y:S01]  /*12a30*/  STSM.16.M88.4 [R3+0x2400], R4 ;  /* 0x0024000403007844 */ /* 0x000fe20000000200 */
[----:B------:R-:W-:-:S02]  /*12a40*/  PRMT R14, R10, 0x6420, R11 ;  /* 0x000064200a0e7816 */ /* 0x000fc4000000000b */
[----:B------:R-:W-:-:S05]  /*12a50*/  PRMT R15, R10, 0x7531, R11 ;  /* 0x000075310a0f7816 */ /* 0x000fca000000000b */
[----:B------:R0:W-:Y:S04]  /*12a60*/  STSM.16.M88.4 [R3+0x3400], R12 ;  /* 0x0034000c03007844 */ /* 0x0001e80000000200 */
[----:B------:R-:W1:Y:S04]  /*12a70*/  LDSM.16.MT88.4 R4, [R2+UR46+0x9400] ;  /* 0x0094002e0204783b */ /* 0x000e680008004200 */
[----:B------:R-:W2:Y:S01]  /*12a80*/  LDSM.16.MT88.4 R8, [R16+0x9400] ;  /* 0x009400001008783b */ /* 0x000ea20000004200 */
[----:B0-----:R-:W-:Y:S01]  /*12a90*/  IADD3 R3, R18, 0x400, R3 ;  /* 0x0000040012037810 */ /* 0x001fe20007ffe003 */
[----:B------:R-:W-:-:S05]  /*12aa0*/  IMAD.U32 R18, RZ, RZ, UR4 ;  /* 0x00000004ff127e24 */ /* 0x000fca000f8e00ff */
[----:B------:R-:W-:Y:S02]  /*12ab0*/  ISETP.NE.AND P0, PT, R18, 0x3, PT ;  /* 0x000000031200780c */ /* 0x000fe40003f05270 */
[C-C-:B-1----:R-:W-:Y:S02]  /*12ac0*/  PRMT R12, R4.reuse, 0x6420, R5.reuse ;  /* 0x00006420040c7816 */ /* 0x142fe40000000005 */
[----:B------:R-:W-:Y:S02]  /*12ad0*/  PRMT R13, R4, 0x7531, R5 ;  /* 0x00007531040d7816 */ /* 0x000fe40000000005 */
[C-C-:B------:R-:W-:Y:S02]  /*12ae0*/  PRMT R14, R6.reuse, 0x6420, R7.reuse ;  /* 0x00006420060e7816 */ /* 0x140fe40000000007 */
[----:B------:R-:W-:Y:S02]  /*12af0*/  PRMT R15, R6, 0x7531, R7 ;  /* 0x00007531060f7816 */ /* 0x000fe40000000007 */
[----:B--2---:R-:W-:-:S02]  /*12b00*/  PRMT R4, R8, 0x6420, R9 ;  /* 0x0000642008047816 */ /* 0x004fc40000000009 */
[----:B------:R-:W-:Y:S01]  /*12b10*/  PRMT R5, R8, 0x7531, R9 ;  /* 0x0000753108057816 */ /* 0x000fe20000000009 */
[----:B------:R-:W-:Y:S01]  /*12b20*/  STSM.16.M88.4 [R3], R12 ;  /* 0x0000000c03007844 */ /* 0x000fe20000000200 */
[C-C-:B------:R-:W-:Y:S02]  /*12b30*/  PRMT R6, R10.reuse, 0x6420, R11.reuse ;  /* 0x000064200a067816 */ /* 0x140fe4000000000b */
[----:B------:R-:W-:-:S05]  /*12b40*/  PRMT R7, R10, 0x7531, R11 ;  /* 0x000075310a077816 */ /* 0x000fca000000000b */
[----:B------:R-:W-:Y:S04]  /*12b50*/  STSM.16.M88.4 [R3+0x1000], R4 ;  /* 0x0010000403007844 */ /* 0x000fe80000000200 */
[----:B------:R-:W0:Y:S04]  /*12b60*/  LDSM.16.MT88.4 R4, [R2+UR46+0xb400] ;  /* 0x00b4002e0204783b */ /* 0x000e280008004200 */
        /* <DEDUP_REMOVED lines=19> */
.L_x_1363:
[----:B-1----:R1:W-:Y:S01]  /*12ca0*/  SYNCS.ARRIVE.TRANS64.A1T0 RZ, [R17+URZ+0x20850], RZ ;  /* 0x020850ff11ff79a7 */ /* 0x0023e2000810003f */
[----:B------:R-:W-:Y:S06]  /*12cb0*/  BAR.SYNC.DEFER_BLOCKING 0x2, 0x80 ;  /* 0x0082000000007b1d */ /* 0x000fec0000010000 */
[----:B------:R-:W-:Y:S05]  /*12cc0*/  @!P1 BRA `(.L_x_1364) ;  /* 0x0000000000049947 */ /* 0x000fea0003800000 */
[----:B------:R-:W-:Y:S01]  /*12cd0*/  BPT.TRAP 0x1 ;  /* 0x000000040000795c */ /* 0x000fe20000300000 */
.L_x_1364:
        /* <DEDUP_REMOVED lines=10> */
.L_x_1315:
[----:B------:R-:W1:Y:S01]  /*12d80*/  S2R R4, SR_CgaCtaId ;  /* 0x0000000000047919 */ /* 0x000e620000008800 */
[----:B------:R-:W-:Y:S02]  /*12d90*/  MOV R3, 0x400 ;  /* 0x0000040000037802 */ /* 0x000fe40000000f00 */
[----:B------:R-:W-:Y:S02]  /*12da0*/  SHF.L.U32 R2, R2, 0x1f, RZ ;  /* 0x0000001f02027819 */ /* 0x000fe400000006ff */
[----:B-1----:R-:W-:-:S04]  /*12db0*/  LEA R5, R4, R3, 0x18 ;  /* 0x0000000304057211 */ /* 0x002fc800078ec0ff */
[----:B------:R-:W1:Y:S02]  /*12dc0*/  SYNCS.PHASECHK.TRANS64.TRYWAIT P0, [R5+URZ+0x20820], R2 ;  /* 0x02082002050075a7 */ /* 0x000e64000800017f */
[----:B-1----:R-:W-:Y:S05]  /*12dd0*/  @!P0 BRA `(.L_x_1365) ;  /* 0x0000002400d08947 */ /* 0x002fea0003800000 */
.L_x_1446:
        /* <DEDUP_REMOVED lines=13> */
.L_x_1366:
[C---:B------:R-:W-:Y:S01]  /*12eb0*/  IMAD R4, R0.reuse, 0x8, R5 ;  /* 0x0000000800047824 */ /* 0x040fe200078e0205 */
[----:B------:R-:W-:Y:S01]  /*12ec0*/  SHF.L.U32 R3, R29, 0x1f, RZ ;  /* 0x0000001f1d037819 */ /* 0x000fe200000006ff */
[----:B------:R-:W-:-:S03]  /*12ed0*/  VIADD R0, R0, 0x1 ;  /* 0x0000000100007836 */ /* 0x000fc60000000000 */
[----:B------:R-:W1:Y:S02]  /*12ee0*/  SYNCS.PHASECHK.TRANS64.TRYWAIT P1, [R4+URZ+0x20840], R3 ;  /* 0x02084003040075a7 */ /* 0x000e64000802017f */
[----:B------:R-:W-:-:S04]  /*12ef0*/  ISETP.NE.AND P2, PT, R0, 0x2, PT ;  /* 0x000000020000780c */ /* 0x000fc80003f45270 */
[----:B------:R-:W-:Y:S01]  /*12f00*/  SEL R2, RZ, 0x1, P2 ;  /* 0x00000001ff027807 */ /* 0x000fe20001000000 */
[----:B-1----:R-:W-:Y:S08]  /*12f10*/  @!P1 BRA `(.L_x_1367) ;  /* 0x0000002400949947 */ /* 0x002ff00003800000 */
.L_x_1447:
[----:B------:R-:W-:Y:S02]  /*12f20*/  SEL R0, R0, RZ, P2 ;  /* 0x000000ff00007207 */ /* 0x000fe40001000000 */
[----:B------:R-:W-:Y:S01]  /*12f30*/  LOP3.LUT R2, R29, R2, RZ, 0x3c, !PT ;  /* 0x000000021d027212 */ /* 0x000fe200078e3cff */
[----:B------:R-:W-:Y:S06]  /*12f40*/  @!P0 BRA `(.L_x_1368) ;  /* 0x0000000000048947 */ /* 0x000fec0003800000 */
[----:B------:R-:W-:Y:S01]  /*12f50*/  BPT.TRAP 0x1 ;  /* 0x000000040000795c */ /* 0x000fe20000300000 */
.L_x_1368:
[----:B------:R-:W-:Y:S01]  /*12f60*/  IMAD R5, R0, 0x8, R5 ;  /* 0x0000000800057824 */ /* 0x000fe200078e0205 */
[----:B------:R-:W-:-:S04]  /*12f70*/  SHF.L.U32 R0, R2, 0x1f, RZ ;  /* 0x0000001f02007819 */ /* 0x000fc800000006ff */
[----:B------:R-:W2:Y:S02]  /*12f80*/  SYNCS.PHASECHK.TRANS64.TRYWAIT P1, [R5+URZ+0x20840], R0 ;  /* 0x02084000050075a7 */ /* 0x000ea4000802017f */
[----:B--2---:R-:W-:Y:S05]  /*12f90*/  @!P1 BRA `(.L_x_1369) ;  /* 0x0000002400889947 */ /* 0x004fea0003800000 */
.L_x_1448:
[----:B------:R-:W-:Y:S05]  /*12fa0*/  @!P0 BRA `(.L_x_1370) ;  /* 0x0000000000048947 */ /* 0x000fea0003800000 */
[----:B------:R-:W-:Y:S01]  /*12fb0*/  BPT.TRAP 0x1 ;  /* 0x000000040000795c */ /* 0x000fe20000300000 */
.L_x_1370:
[----:B------:R-:W3:Y:S02]  /*12fc0*/  SYNCS.PHASECHK.TRANS64.TRYWAIT P1, [R4+URZ+0x20860], R3 ;  /* 0x02086003040075a7 */ /* 0x000ee4000802017f */
[----:B---3--:R-:W-:Y:S05]  /*12fd0*/  @!P1 BRA `(.L_x_1371) ;  /* 0x00000024008c9947 */ /* 0x008fea0003800000 */
.L_x_1449:
[----:B------:R-:W-:Y:S05]  /*12fe0*/  @!P0 BRA `(.L_x_1372) ;  /* 0x0000000000048947 */ /* 0x000fea0003800000 */
[----:B------:R-:W-:Y:S01]  /*12ff0*/  BPT.TRAP 0x1 ;  /* 0x000000040000795c */ /* 0x000fe20000300000 */
.L_x_1372:
[----:B------:R-:W4:Y:S02]  /*13000*/  SYNCS.PHASECHK.TRANS64.TRYWAIT P1, [R5+URZ+0x20860], R0 ;  /* 0x02086000050075a7 */ /* 0x000f24000802017f */
[----:B----4-:R-:W-:Y:S05]  /*13010*/  @!P1 BRA `(.L_x_1373) ;  /* 0x0000002400909947 */ /* 0x010fea0003800000 */
.L_x_1450:
[----:B------:R-:W-:Y:S05]  /*13020*/  @!P0 BRA `(.L_x_1374) ;  /* 0x0000000000048947 */ /* 0x000fea0003800000 */
[----:B------:R-:W-:Y:S01]  /*13030*/  BPT.TRAP 0x1 ;  /* 0x000000040000795c */ /* 0x000fe20000300000 */
.L_x_1374:
[----:B------:R-:W0:Y:S02]  /*13040*/  SYNCS.PHASECHK.TRANS64.TRYWAIT P1, [R4+URZ+0x20880], R3 ;  /* 0x02088003040075a7 */ /* 0x000e24000802017f */
[----:B0-----:R-:W-:Y:S05]  /*13050*/  @!P1 BRA `(.L_x_1375) ;  /* 0x0000002400949947 */ /* 0x001fea0003800000 */
.L_x_1451:
[----:B------:R-:W-:Y:S05]  /*13060*/  @!P0 BRA `(.L_x_1376) ;  /* 0x0000000000048947 */ /* 0x000fea0003800000 */
[----:B------:R-:W-:Y:S01]  /*13070*/  BPT.TRAP 0x1 ;  /* 0x000000040000795c */ /* 0x000fe20000300000 */
.L_x_1376:
[----:B------:R0:W0:Y:S02]  /*13080*/  SYNCS.PHASECHK.TRANS64.TRYWAIT P0, [R5+URZ+0x20880], R0 ;  /* 0x02088000050075a7 */ /* 0x000024000800017f */
[----:B0-----:R-:W-:Y:S05]  /*13090*/  @!P0 NANOSLEEP.SYNCS 0x989680 ;  /* 0x009896800000895d */ /* 0x001fea0003900000 */
[----:B------:R-:W0:Y:S02]  /*130a0*/  @!P0 SYNCS.PHASECHK.TRANS64 P0, [R5+URZ+0x20880], R0 ;  /* 0x02088000050085a7 */ /* 0x000e24000800007f */
[----:B0-----:R-:W-:Y:S05]  /*130b0*/  @!P0 BRA `(.L_x_1376) ;  /* 0xfffffffc00f08947 */ /* 0x001fea000383ffff */
.L_x_1223:
[----:B------:R-:W-:Y:S05]  /*130c0*/  BSYNC B6 ;  /* 0x0000000000067941 */ /* 0x000fea0003800000 */
.L_x_1220:
[----:B------:R-:W-:Y:S05]  /*130d0*/  EXIT ;  /* 0x000000000000794d */ /* 0x000fea0003800000 */
.L_x_1233:
[----:B0-----:R-:W-:-:S04]  /*130e0*/  IMAD.U32 R3, RZ, RZ, UR41 ;  /* 0x00000029ff037e24 */ /* 0x001fc8000f8e00ff */
[----:B------:R0:W1:Y:S03]  /*130f0*/  SYNCS.PHASECHK.TRANS64.TRYWAIT P0, [R3+URZ+0x20800], R10 ;  /* 0x0208000a030075a7 */ /* 0x000066000800017f */
[----:B-1----:R-:W-:Y:S05]  /*13100*/  @!P0 NANOSLEEP.SYNCS 0x989680 ;  /* 0x009896800000895d */ /* 0x002fea0003900000 */
[----:B------:R-:W1:Y:S02]  /*13110*/  @!P0 SYNCS.PHASECHK.TRANS64 P0, [R3+URZ+0x20800], R10 ;  /* 0x0208000a030085a7 */ /* 0x000e64000800007f */
[----:B-1----:R-:W-:Y:S05]  /*13120*/  @!P0 BRA `(.L_x_1233) ;  /* 0xfffffffc00ec8947 */ /* 0x002fea000383ffff */
[----:B------:R-:W-:Y:S05]  /*13130*/  BRA `(.L_x_1377) ;  /* 0xfffffee800b87947 */ /* 0x000fea000383ffff */
.L_x_1237:
[----:B0-----:R-:W-:-:S04]  /*13140*/  IMAD.U32 R3, RZ, RZ, UR41 ;  /* 0x00000029ff037e24 */ /* 0x001fc8000f8e00ff */
[----:B------:R0:W1:Y:S03]  /*13150*/  SYNCS.PHASECHK.TRANS64.TRYWAIT P0, [R3+URZ+0x20830], R10 ;  /* 0x0208300a030075a7 */ /* 0x000066000800017f */
[----:B-1----:R-:W-:Y:S05]  /*13160*/  @!P0 NANOSLEEP.SYNCS 0x989680 ;  /* 0x009896800000895d */ /* 0x002fea0003900000 */
[----:B------:R-:W1:Y:S02]  /*13170*/  @!P0 SYNCS.PHASECHK.TRANS64 P0, [R3+URZ+0x20830], R10 ;  /* 0x0208300a030085a7 */ /* 0x000e64000800007f */
[----:B-1----:R-:W-:Y:S05]  /*13180*/  @!P0 BRA `(.L_x_1237) ;  /* 0xfffffffc00ec8947 */ /* 0x002fea000383ffff */
[----:B------:R-:W-:Y:S05]  /*13190*/  BRA `(.L_x_1236) ;  /* 0xfffffee800d87947 */ /* 0x000fea000383ffff */
.L_x_1250:
[----:B-1----:R-:W-:-:S04]  /*131a0*/  IMAD.U32 R11, RZ, RZ, UR41 ;  /* 0x00000029ff0b7e24 */ /* 0x002fc8000f8e00ff */
[----:B------:R1:W2:Y:S03]  /*131b0*/  SYNCS.PHASECHK.TRANS64.TRYWAIT P0, [R11+URZ+0x20850], R10 ;  /* 0x0208500a0b0075a7 */ /* 0x0002a6000800017f */
[----:B--2---:R-:W-:Y:S05]  /*131c0*/  @!P0 NANOSLEEP.SYNCS 0x989680 ;  /* 0x009896800000895d */ /* 0x004fea0003900000 */
[----:B------:R-:W2:Y:S02]  /*131d0*/  @!P0 SYNCS.PHASECHK.TRANS64 P0, [R11+URZ+0x20850], R10 ;  /* 0x0208500a0b0085a7 */ /* 0x000ea4000800007f */
[----:B--2---:R-:W-:Y:S05]  /*131e0*/  @!P0 BRA `(.L_x_1250) ;  /* 0xfffffffc00ec8947 */ /* 0x004fea000383ffff */
[----:B------:R-:W-:Y:S05]  /*131f0*/  BRA `(.L_x_1249) ;  /* 0xffffff08003c7947 */ /* 0x000fea000383ffff */
.L_x_1259:
[----:B--2---:R-:W-:-:S04]  /*13200*/  IMAD.U32 R8, RZ, RZ, UR57 ;  /* 0x00000039ff087e24 */ /* 0x004fc8000f8e00ff */
[----:B------:R2:W3:Y:S03]  /*13210*/  SYNCS.PHASECHK.TRANS64.TRYWAIT P0, [R8+URZ+0x20830], R11 ;  /* 0x0208300b080075a7 */ /* 0x0004e6000800017f */
[----:B---3--:R-:W-:Y:S05]  /*13220*/  @!P0 NANOSLEEP.SYNCS 0x989680 ;  /* 0x009896800000895d */ /* 0x008fea0003900000 */
[----:B------:R-:W3:Y:S02]  /*13230*/  @!P0 SYNCS.PHASECHK.TRANS64 P0, [R8+URZ+0x20830], R11 ;  /* 0x0208300b080085a7 */ /* 0x000ee4000800007f */
[----:B---3--:R-:W-:Y:S05]  /*13240*/  @!P0 BRA `(.L_x_1259) ;  /* 0xfffffffc00ec8947 */ /* 0x008fea000383ffff */
[----:B------:R-:W-:Y:S05]  /*13250*/  BRA `(.L_x_1258) ;  /* 0xffffff0c00847947 */ /* 0x000fea000383ffff */
.L_x_1272:
[----:B--2---:R-:W-:-:S04]  /*13260*/  IMAD.U32 R12, RZ, RZ, UR57 ;  /* 0x00000039ff0c7e24 */ /* 0x004fc8000f8e00ff */
[----:B------:R2:W3:Y:S03]  /*13270*/  SYNCS.PHASECHK.TRANS64.TRYWAIT P0, [R12+URZ+0x20850], R11 ;  /* 0x0208500b0c0075a7 */ /* 0x0004e6000800017f */
[----:B---3--:R-:W-:Y:S05]  /*13280*/  @!P0 NANOSLEEP.SYNCS 0x989680 ;  /* 0x009896800000895d */ /* 0x008fea0003900000 */
[----:B------:R-:W3:Y:S02]  /*13290*/  @!P0 SYNCS.PHASECHK.TRANS64 P0, [R12+URZ+0x20850], R11 ;  /* 0x0208500b0c0085a7 */ /* 0x000ee4000800007f */
[----:B---3--:R-:W-:Y:S05]  /*132a0*/  @!P0 BRA `(.L_x_1272) ;  /* 0xfffffffc00ec8947 */ /* 0x008fea000383ffff */
[----:B------:R-:W-:Y:S05]  /*132b0*/  BRA `(.L_x_1271) ;  /* 0xffffff2c00a07947 */ /* 0x000fea000383ffff */
.L_x_1282:
[----:B--2---:R-:W-:-:S04]  /*132c0*/  IMAD.U32 R8, RZ, RZ, UR51 ;  /* 0x00000033ff087e24 */ /* 0x004fc8000f8e00ff */
[----:B------:R2:W3:Y:S03]  /*132d0*/  SYNCS.PHASECHK.TRANS64.TRYWAIT P1, [R8+URZ+0x20830], R9 ;  /* 0x02083009080075a7 */ /* 0x0004e6000802017f */
[----:B---3--:R-:W-:Y:S05]  /*132e0*/  @!P1 NANOSLEEP.SYNCS 0x989680 ;  /* 0x009896800000995d */ /* 0x008fea0003900000 */
[----:B------:R-:W3:Y:S02]  /*132f0*/  @!P1 SYNCS.PHASECHK.TRANS64 P1, [R8+URZ+0x20830], R9 ;  /* 0x02083009080095a7 */ /* 0x000ee4000802007f */
[----:B---3--:R-:W-:Y:S05]  /*13300*/  @!P1 BRA `(.L_x_1282) ;  /* 0xfffffffc00ec9947 */ /* 0x008fea000383ffff */
[----:B------:R-:W-:Y:S05]  /*13310*/  BRA `(.L_x_1281) ;  /* 0xffffff3000ec7947 */ /* 0x000fea000383ffff */
.L_x_1287:
[----:B0-----:R-:W-:-:S04]  /*13320*/  IMAD.U32 R12, RZ, RZ, UR51 ;  /* 0x00000033ff0c7e24 */ /* 0x001fc8000f8e00ff */
[----:B------:R0:W2:Y:S03]  /*13330*/  SYNCS.PHASECHK.TRANS64.TRYWAIT P1, [R12+URZ+0x20850], R9 ;  /* 0x020850090c0075a7 */ /* 0x0000a6000802017f */
[----:B--2---:R-:W-:Y:S05]  /*13340*/  @!P1 NANOSLEEP.SYNCS 0x989680 ;  /* 0x009896800000995d */ /* 0x004fea0003900000 */
[----:B------:R-:W2:Y:S02]  /*13350*/  @!P1 SYNCS.PHASECHK.TRANS64 P1, [R12+URZ+0x20850], R9 ;  /* 0x020850090c0095a7 */ /* 0x000ea4000802007f */
[----:B--2---:R-:W-:Y:S05]  /*13360*/  @!P1 BRA `(.L_x_1287) ;  /* 0xfffffffc00ec9947 */ /* 0x004fea000383ffff */
[----:B------:R-:W-:Y:S05]  /*13370*/  BRA `(.L_x_1286) ;  /* 0xffffff4800447947 */ /* 0x000fea000383ffff */
.L_x_1294:
[----:B-1----:R-:W-:-:S04]  /*13380*/  IMAD.U32 R8, RZ, RZ, UR57 ;  /* 0x00000039ff087e24 */ /* 0x002fc8000f8e00ff */
[----:B------:R1:W2:Y:S03]  /*13390*/  SYNCS.PHASECHK.TRANS64.TRYWAIT P0, [R8+URZ+0x20830], R9 ;  /* 0x02083009080075a7 */ /* 0x0002a6000800017f */
[----:B--2---:R-:W-:Y:S05]  /*133a0*/  @!P0 NANOSLEEP.SYNCS 0x989680 ;  /* 0x009896800000895d */ /* 0x004fea0003900000 */
[----:B------:R-:W2:Y:S02]  /*133b0*/  @!P0 SYNCS.PHASECHK.TRANS64 P0, [R8+URZ+0x20830], R9 ;  /* 0x02083009080085a7 */ /* 0x000ea4000800007f */
[----:B--2---:R-:W-:Y:S05]  /*133c0*/  @!P0 BRA `(.L_x_1294) ;  /* 0xfffffffc00ec8947 */ /* 0x004fea000383ffff */
[----:B------:R-:W-:Y:S05]  /*133d0*/  BRA `(.L_x_1293) ;  /* 0xffffff4800e87947 */ /* 0x000fea000383ffff */
.L_x_1307:
[----:B-1----:R-:W-:-:S04]  /*133e0*/  IMAD.U32 R12, RZ, RZ, UR57 ;  /* 0x00000039ff0c7e24 */ /* 0x002fc8000f8e00ff */
[----:B------:R1:W3:Y:S03]  /*133f0*/  SYNCS.PHASECHK.TRANS64.TRYWAIT P0, [R12+URZ+0x20850], R9 ;  /* 0x020850090c0075a7 */ /* 0x0002e6000800017f */
[----:B---3--:R-:W-:Y:S05]  /*13400*/  @!P0 NANOSLEEP.SYNCS 0x989680 ;  /* 0x009896800000895d */ /* 0x008fea0003900000 */
[----:B------:R-:W3:Y:S02]  /*13410*/  @!P0 SYNCS.PHASECHK.TRANS64 P0, [R12+URZ+0x20850], R9 ;  /* 0x020850090c0085a7 */ /* 0x000ee4000800007f */
[----:B---3--:R-:W-:Y:S05]  /*13420*/  @!P0 BRA `(.L_x_1307) ;  /* 0xfffffffc00ec8947 */ /* 0x008fea000383ffff */
[----:B------:R-:W-:Y:S05]  /*13430*/  BRA `(.L_x_1306) ;  /* 0xffffff6800fc7947 */ /* 0x000fea000383ffff */
.L_x_1327:
[----:B------:R-:W-:Y:S02]  /*13440*/  IMAD.MOV.U32 R13, RZ, RZ, R24 ;  /* 0x000000ffff0d7224 */ /* 0x000fe400078e0018 */
[----:B------:R-:W-:Y:S02]  /*13450*/  IMAD.MOV.U32 R12, RZ, RZ, RZ ;  /* 0x000000ffff0c7224 */ /* 0x000fe400078e00ff */
[----:B------:R-:W-:Y:S02]  /*13460*/  IMAD.MOV.U32 R11, RZ, RZ, 0x1f ;  /* 0x0000001fff0b7424 */ /* 0x000fe400078e00ff */
[----:B------:R-:W-:-:S07]  /*13470*/  IMAD.MOV.U32 R15, RZ, RZ, -0x1 ;  /* 0xffffffffff0f7424 */ /* 0x000fce00078e00ff */
[----:B0----5:R-:W-:Y:S05]  /*13480*/  WARPSYNC.COLLECTIVE R15, `(.L_x_1378) ;  /* 0x000000000f087348 */ /* 0x021fea0003c00000 */
[----:B------:R1:W2:Y:S02]  /*13490*/  SHFL.IDX P6, R14, R13, R12, R11 ;  /* 0x0000000c0d0e7389 */ /* 0x0002a400000c000b */
[----:B012--5:R-:W-:Y:S01]  /*134a0*/  ENDCOLLECTIVE ;  /* 0x000000000000791b */ /* 0x027fe20003800000 */
.L_x_1378:
[----:B------:R-:W-:Y:S05]  /*134b0*/  BRA `(.L_x_1379) ;  /* 0xffffffc800487947 */ /* 0x000fea000383ffff */
.L_x_1329:
[----:B0-----:R-:W-:-:S04]  /*134c0*/  IMAD.U32 R3, RZ, RZ, UR46 ;  /* 0x0000002eff037e24 */ /* 0x001fc8000f8e00ff */
[----:B------:R0:W1:Y:S03]  /*134d0*/  SYNCS.PHASECHK.TRANS64.TRYWAIT P0, [R3+URZ+0x20880], R20 ;  /* 0x02088014030075a7 */ /* 0x000066000800017f */
[----:B-1----:R-:W-:Y:S05]  /*134e0*/  @!P0 NANOSLEEP.SYNCS 0x989680 ;  /* 0x009896800000895d */ /* 0x002fea0003900000 */
[----:B------:R-:W1:Y:S02]  /*134f0*/  @!P0 SYNCS.PHASECHK.TRANS64 P0, [R3+URZ+0x20880], R20 ;  /* 0x02088014030085a7 */ /* 0x000e64000800007f */
[----:B-1----:R-:W-:Y:S05]  /*13500*/  @!P0 BRA `(.L_x_1329) ;  /* 0xfffffffc00ec8947 */ /* 0x002fea000383ffff */
[----:B------:R-:W-:Y:S05]  /*13510*/  BRA `(.L_x_1380) ;  /* 0xffffffc800bc7947 */ /* 0x000fea000383ffff */
.L_x_1330:
        /* <DEDUP_REMOVED lines=8> */
.L_x_1382:
[----:B------:R-:W-:Y:S05]  /*135a0*/  BSYNC B0 ;  /* 0x0000000000007941 */ /* 0x000fea0003800000 */
.L_x_1381:
[----:B------:R-:W-:Y:S01]  /*135b0*/  IMAD.MOV.U32 R13, RZ, RZ, R5 ;  /* 0x000000ffff0d7224 */ /* 0x000fe200078e0005 */
[----:B------:R-:W0:Y:S01]  /*135c0*/  LDC R21, c[0x0][0x2f4] ;  /* 0x0000bd00ff157b82 */ /* 0x000e220000000800 */
[----:B------:R-:W-:Y:S01]  /*135d0*/  IMAD.MOV.U32 R12, RZ, RZ, RZ ;  /* 0x000000ffff0c7224 */ /* 0x000fe200078e00ff */
[C---:B------:R-:W-:Y:S01]  /*135e0*/  ISETP.GE.AND P1, PT, R6.reuse, 0x21, PT ;  /* 0x000000210600780c */ /* 0x040fe20003f26270 */
[----:B------:R-:W-:Y:S01]  /*135f0*/  IMAD.MOV.U32 R11, RZ, RZ, 0x181f ;  /* 0x0000181fff0b7424 */ /* 0x000fe200078e00ff */
[----:B------:R-:W-:Y:S01]  /*13600*/  ISETP.GE.AND P5, PT, R6, 0x31, PT ;  /* 0x000000310600780c */ /* 0x000fe20003fa6270 */
[----:B------:R-:W-:Y:S02]  /*13610*/  IMAD.MOV.U32 R15, RZ, RZ, -0x1 ;  /* 0xffffffffff0f7424 */ /* 0x000fe400078e00ff */
[----:B------:R-:W-:Y:S02]  /*13620*/  IMAD.MOV.U32 R3, RZ, RZ, R14 ;  /* 0x000000ffff037224 */ /* 0x000fe400078e000e */
[----:B------:R-:W-:-:S08]  /*13630*/  VIADD R28, R34, UR46 ;  /* 0x0000002e221c7c36 */ /* 0x000fd00008000000 */
[----:B0-----:R-:W-:Y:S05]  /*13640*/  WARPSYNC.COLLECTIVE R15, `(.L_x_1383) ;  /* 0x000000000f087348 */ /* 0x001fea0003c00000 */
[----:B------:R1:W2:Y:S02]  /*13650*/  SHFL.IDX P6, R14, R13, R12, R11 ;  /* 0x0000000c0d0e7389 */ /* 0x0002a400000c000b */
[----:B012---:R-:W-:Y:S01]  /*13660*/  ENDCOLLECTIVE ;  /* 0x000000000000791b */ /* 0x007fe20003800000 */
.L_x_1383:
[CC--:B------:R-:W-:Y:S01]  /*13670*/  ISETP.GE.AND P3, PT, R35.reuse, R21.reuse, PT ;  /* 0x000000152300720c */ /* 0x0c0fe20003f66270 */
[----:B------:R-:W-:Y:S01]  /*13680*/  IMAD.MOV.U32 R13, RZ, RZ, R7 ;  /* 0x000000ffff0d7224 */ /* 0x000fe200078e0007 */
[----:B------:R-:W-:Y:S01]  /*13690*/  ISETP.GE.AND P2, PT, R18, R21, PT ;  /* 0x000000151200720c */ /* 0x000fe20003f46270 */
[----:B------:R-:W-:Y:S01]  /*136a0*/  IMAD.MOV.U32 R12, RZ, RZ, 0x1 ;  /* 0x00000001ff0c7424 */ /* 0x000fe200078e00ff */
[----:B------:R-:W-:-:S13]  /*136b0*/  IADD3 R2, P0, R35, R14, RZ ;  /* 0x0000000e23027210 */ /* 0x000fda0007f1e0ff */
[----:B------:R-:W-:Y:S05]  /*136c0*/  WARPSYNC.COLLECTIVE R15, `(.L_x_1384) ;  /* 0x000000000f087348 */ /* 0x000fea0003c00000 */
[----:B------:R0:W1:Y:S02]  /*136d0*/  SHFL.IDX P6, R14, R13, R12, R11 ;  /* 0x0000000c0d0e7389 */ /* 0x00006400000c000b */
[----:B01----:R-:W-:Y:S01]  /*136e0*/  ENDCOLLECTIVE ;  /* 0x000000000000791b */ /* 0x003fe20003800000 */
.L_x_1384:
        /* <DEDUP_REMOVED lines=13> */
.L_x_1385:
[----:B------:R-:W-:Y:S02]  /*137c0*/  IMAD.MOV.U32 R13, RZ, RZ, R7 ;  /* 0x000000ffff0d7224 */ /* 0x000fe400078e0007 */
[----:B------:R-:W-:Y:S01]  /*137d0*/  IMAD.MOV.U32 R12, RZ, RZ, 0x2 ;  /* 0x00000002ff0c7424 */ /* 0x000fe200078e00ff */
[----:B------:R-:W-:-:S13]  /*137e0*/  IADD3 R2, P0, R35, R14, RZ ;  /* 0x0000000e23027210 */ /* 0x000fda0007f1e0ff */
[----:B------:R-:W-:Y:S05]  /*137f0*/  WARPSYNC.COLLECTIVE R15, `(.L_x_1386) ;  /* 0x000000000f087348 */ /* 0x000fea0003c00000 */
[----:B------:R0:W1:Y:S02]  /*13800*/  SHFL.IDX P6, R14, R13, R12, R11 ;  /* 0x0000000c0d0e7389 */ /* 0x00006400000c000b */
[----:B01----:R-:W-:Y:S01]  /*13810*/  ENDCOLLECTIVE ;  /* 0x000000000000791b */ /* 0x003fe20003800000 */
.L_x_1386:
        /* <DEDUP_REMOVED lines=13> */
.L_x_1387:
[----:B------:R-:W-:Y:S02]  /*138f0*/  IMAD.MOV.U32 R13, RZ, RZ, R7 ;  /* 0x000000ffff0d7224 */ /* 0x000fe400078e0007 */
[----:B------:R-:W-:Y:S01]  /*13900*/  IMAD.MOV.U32 R12, RZ, RZ, 0x3 ;  /* 0x00000003ff0c7424 */ /* 0x000fe200078e00ff */
[----:B------:R-:W-:-:S13]  /*13910*/  IADD3 R2, P0, R35, R14, RZ ;  /* 0x0000000e23027210 */ /* 0x000fda0007f1e0ff */
[----:B------:R-:W-:Y:S05]  /*13920*/  WARPSYNC.COLLECTIVE R15, `(.L_x_1388) ;  /* 0x000000000f087348 */ /* 0x000fea0003c00000 */
[----:B------:R0:W1:Y:S02]  /*13930*/  SHFL.IDX P6, R14, R13, R12, R11 ;  /* 0x0000000c0d0e7389 */ /* 0x00006400000c000b */
[----:B01----:R-:W-:Y:S01]  /*13940*/  ENDCOLLECTIVE ;  /* 0x000000000000791b */ /* 0x003fe20003800000 */
.L_x_1388:
        /* <DEDUP_REMOVED lines=12> */
.L_x_1389:
[----:B------:R-:W-:Y:S01]  /*13a10*/  @!PT LDS RZ, [RZ] ;  /* 0x00000000fffff984 */ /* 0x000fe20000000800 */
[----:B------:R-:W-:Y:S01]  /*13a20*/  @!PT LDS RZ, [RZ] ;  /* 0x00000000fffff984 */ /* 0x000fe20000000800 */
[----:B------:R-:W-:Y:S01]  /*13a30*/  @!PT LDS RZ, [RZ] ;  /* 0x00000000fffff984 */ /* 0x000fe20000000800 */
[----:B------:R0:W-:Y:S01]  /*13a40*/  LDGSTS.E.BYPASS.LTC128B.128 [R28+0xb400], desc[UR52][R2.64+0x80], !P0 ;  /* 0x0b400080021c7fae */ /* 0x0001e2000c101d74 */
[----:B------:R-:W-:Y:S01]  /*13a50*/  ISETP.GE.AND P0, PT, R6, 0x11, PT ;  /* 0x000000110600780c */ /* 0x000fe20003f06270 */
[----:B------:R-:W-:-:S12]  /*13a60*/  BRA `(.L_x_1390) ;  /* 0xffffffc800687947 */ /* 0x000fd8000383ffff */
.L_x_1333:
[----:B0-----:R-:W-:-:S04]  /*13a70*/  IMAD.U32 R3, RZ, RZ, UR46 ;  /* 0x0000002eff037e24 */ /* 0x001fc8000f8e00ff */
[----:B------:R0:W1:Y:S03]  /*13a80*/  SYNCS.PHASECHK.TRANS64.TRYWAIT P2, [R3+URZ+0x20840], R20 ;  /* 0x02084014030075a7 */ /* 0x000066000804017f */
[----:B-1----:R-:W-:Y:S05]  /*13a90*/  @!P2 NANOSLEEP.SYNCS 0x989680 ;  /* 0x009896800000a95d */ /* 0x002fea0003900000 */
[----:B------:R-:W1:Y:S02]  /*13aa0*/  @!P2 SYNCS.PHASECHK.TRANS64 P2, [R3+URZ+0x20840], R20 ;  /* 0x020840140300a5a7 */ /* 0x000e64000804007f */
[----:B-1----:R-:W-:Y:S05]  /*13ab0*/  @!P2 BRA `(.L_x_1333) ;  /* 0xfffffffc00eca947 */ /* 0x002fea000383ffff */
[----:B------:R-:W-:Y:S05]  /*13ac0*/  BRA `(.L_x_1391) ;  /* 0xffffffc800ac7947 */ /* 0x000fea000383ffff */
.L_x_1334:
        /* <DEDUP_REMOVED lines=8> */
.L_x_1393:
[----:B------:R-:W-:Y:S05]  /*13b50*/  BSYNC B0 ;  /* 0x0000000000007941 */ /* 0x000fea0003800000 */
.L_x_1392:
        /* <DEDUP_REMOVED lines=8> */
.L_x_1394:
[----:B------:R-:W-:Y:S02]  /*13be0*/  IMAD.MOV.U32 R13, RZ, RZ, R4 ;  /* 0x000000ffff0d7224 */ /* 0x000fe400078e0004 */
[----:B------:R-:W-:Y:S01]  /*13bf0*/  IMAD.MOV.U32 R12, RZ, RZ, 0x1 ;  /* 0x00000001ff0c7424 */ /* 0x000fe200078e00ff */
[C---:B------:R-:W-:Y:S02]  /*13c00*/  ISETP.GE.AND P6, PT, R35.reuse, R6, PT ;  /* 0x000000062300720c */ /* 0x040fe40003fc6270 */
[----:B------:R-:W-:-:S05]  /*13c10*/  @P4 IADD3 R14, P2, R35, R14, RZ ;  /* 0x0000000e230e4210 */ /* 0x000fca0007f5e0ff */
[----:B------:R-:W-:Y:S02]  /*13c20*/  @P4 IMAD.X R3, RZ, RZ, R2, P2 ;  /* 0x000000ffff034224 */ /* 0x000fe400010e0602 */
[----:B------:R-:W-:-:S05]  /*13c30*/  @P4 IMAD.MOV.U32 R2, RZ, RZ, R14 ;  /* 0x000000ffff024224 */ /* 0x000fca00078e000e */
[----:B------:R-:W-:Y:S01]  /*13c40*/  @!PT LDS RZ, [RZ] ;  /* 0x00000000fffff984 */ /* 0x000fe20000000800 */
[----:B------:R-:W-:Y:S01]  /*13c50*/  @!PT LDS RZ, [RZ] ;  /* 0x00000000fffff984 */ /* 0x000fe20000000800 */
[----:B------:R-:W-:Y:S01]  /*13c60*/  @!PT LDS RZ, [RZ] ;  /* 0x00000000fffff984 */ /* 0x000fe20000000800 */
[----:B------:R0:W-:Y:S02]  /*13c70*/  @P4 LDGSTS.E.BYPASS.LTC128B.128 [R28+0x18400], desc[UR52][R2.64], !P6 ;  /* 0x18400000021c4fae */ /* 0x0001e4000f101d74 */
[----:B0-----:R-:W-:Y:S05]  /*13c80*/  WARPSYNC.COLLECTIVE R15, `(.L_x_1395) ;  /* 0x000000000f087348 */ /* 0x001fea0003c00000 */
[----:B------:R1:W2:Y:S02]  /*13c90*/  SHFL.IDX P6, R14, R13, R12, R11 ;  /* 0x0000000c0d0e7389 */ /* 0x0002a400000c000b */
[----:B012---:R-:W-:Y:S01]  /*13ca0*/  ENDCOLLECTIVE ;  /* 0x000000000000791b */ /* 0x007fe20003800000 */
.L_x_1395:
        /* <DEDUP_REMOVED lines=10> */
.L_x_1396:
[----:B------:R-:W-:Y:S02]  /*13d50*/  IMAD.MOV.U32 R13, RZ, RZ, R4 ;  /* 0x000000ffff0d7224 */ /* 0x000fe400078e0004 */
[----:B------:R-:W-:Y:S01]  /*13d60*/  IMAD.MOV.U32 R12, RZ, RZ, 0x2 ;  /* 0x00000002ff0c7424 */ /* 0x000fe200078e00ff */
[----:B------:R-:W-:-:S05]  /*13d70*/  @P0 IADD3 R14, P2, R35, R14, RZ ;  /* 0x0000000e230e0210 */ /* 0x000fca0007f5e0ff */
[----:B------:R-:W-:-:S08]  /*13d80*/  @P0 IMAD.MOV.U32 R2, RZ, RZ, R14 ;  /* 0x000000ffff020224 */ /* 0x000fd000078e000e */
[----:B------:R-:W-:Y:S05]  /*13d90*/  WARPSYNC.COLLECTIVE R15, `(.L_x_1397) ;  /* 0x000000000f087348 */ /* 0x000fea0003c00000 */
[----:B------:R0:W1:Y:S02]  /*13da0*/  SHFL.IDX P6, R14, R13, R12, R11 ;  /* 0x0000000c0d0e7389 */ /* 0x00006400000c000b */
[----:B01----:R-:W-:Y:S01]  /*13db0*/  ENDCOLLECTIVE ;  /* 0x000000000000791b */ /* 0x003fe20003800000 */
.L_x_1397:
        /* <DEDUP_REMOVED lines=12> */
.L_x_1398:
[----:B------:R-:W-:Y:S02]  /*13e80*/  IMAD.MOV.U32 R13, RZ, RZ, R4 ;  /* 0x000000ffff0d7224 */ /* 0x000fe400078e0004 */
[----:B------:R-:W-:Y:S01]  /*13e90*/  IMAD.MOV.U32 R12, RZ, RZ, 0x3 ;  /* 0x00000003ff0c7424 */ /* 0x000fe200078e00ff */
[----:B------:R-:W-:-:S05]  /*13ea0*/  @P1 IADD3 R14, P0, R35, R14, RZ ;  /* 0x0000000e230e1210 */ /* 0x000fca0007f1e0ff */
[----:B------:R-:W-:-:S08]  /*13eb0*/  @P1 IMAD.MOV.U32 R2, RZ, RZ, R14 ;  /* 0x000000ffff021224 */ /* 0x000fd000078e000e */
[----:B------:R-:W-:Y:S05]  /*13ec0*/  WARPSYNC.COLLECTIVE R15, `(.L_x_1399) ;  /* 0x000000000f087348 */ /* 0x000fea0003c00000 */
[----:B------:R0:W1:Y:S02]  /*13ed0*/  SHFL.IDX P6, R14, R13, R12, R11 ;  /* 0x0000000c0d0e7389 */ /* 0x00006400000c000b */
[----:B01----:R-:W-:Y:S01]  /*13ee0*/  ENDCOLLECTIVE ;  /* 0x000000000000791b */ /* 0x003fe20003800000 */
.L_x_1399:
        /* <DEDUP_REMOVED lines=12> */
.L_x_1400:
[----:B------:R-:W-:Y:S05]  /*13fb0*/  BRA `(.L_x_1401) ;  /* 0xffffffc800387947 */ /* 0x000fea000383ffff */
.L_x_1337:
[----:B------:R-:W-:Y:S02]  /*13fc0*/  IMAD.MOV.U32 R13, RZ, RZ, R4 ;  /* 0x000000ffff0d7224 */ /* 0x000fe400078e0004 */
[----:B------:R-:W-:Y:S02]  /*13fd0*/  IMAD.MOV.U32 R12, RZ, RZ, RZ ;  /* 0x000000ffff0c7224 */ /* 0x000fe400078e00ff */
[----:B------:R-:W-:Y:S02]  /*13fe0*/  IMAD.MOV.U32 R11, RZ, RZ, 0x181f ;  /* 0x0000181fff0b7424 */ /* 0x000fe400078e00ff */
[----:B------:R-:W-:Y:S02]  /*13ff0*/  IMAD.MOV.U32 R15, RZ, RZ, -0x1 ;  /* 0xffffffffff0f7424 */ /* 0x000fe400078e00ff */
[----:B------:R-:W-:-:S07]  /*14000*/  VIADD R6, R19, UR41 ;  /* 0x0000002913067c36 */ /* 0x000fce0008000000 */
[----:B------:R-:W-:Y:S05]  /*14010*/  WARPSYNC.COLLECTIVE R15, `(.L_x_1402) ;  /* 0x000000000f087348 */ /* 0x000fea0003c00000 */
[----:B------:R0:W1:Y:S02]  /*14020*/  SHFL.IDX P6, R14, R13, R12, R11 ;  /* 0x0000000c0d0e7389 */ /* 0x00006400000c000b */
[----:B01----:R-:W-:Y:S01]  /*14030*/  ENDCOLLECTIVE ;  /* 0x000000000000791b */ /* 0x003fe20003800000 */
.L_x_1402:
[----:B------:R-:W-:Y:S02]  /*14040*/  VIADD R8, R6, 0x10 ;  /* 0x0000001006087836 */ /* 0x000fe40000000000 */
[----:B------:R-:W-:Y:S02]  /*14050*/  IMAD.MOV.U32 R13, RZ, RZ, R0 ;  /* 0x000000ffff0d7224 */ /* 0x000fe400078e0000 */
[----:B------:R-:W-:-:S07]  /*14060*/  IMAD.MOV.U32 R2, RZ, RZ, R14 ;  /* 0x000000ffff027224 */ /* 0x000fce00078e000e */
[----:B------:R-:W-:Y:S05]  /*14070*/  WARPSYNC.COLLECTIVE R15, `(.L_x_1403) ;  /* 0x000000000f087348 */ /* 0x000fea0003c00000 */
[----:B------:R0:W1:Y:S02]  /*14080*/  SHFL.IDX P6, R14, R13, R12, R11 ;  /* 0x0000000c0d0e7389 */ /* 0x00006400000c000b */
[----:B01----:R-:W-:Y:S01]  /*14090*/  ENDCOLLECTIVE ;  /* 0x000000000000791b */ /* 0x003fe20003800000 */
.L_x_1403:
[----:B------:R-:W-:Y:S02]  /*140a0*/  ULDC UR4, c[0x0][0x288] ;  /* 0x0000a20000047ab9 */ /* 0x000fe40000000800 */
[----:B------:R-:W-:-:S05]  /*140b0*/  IMAD R5, R5, UR4, RZ ;  /* 0x0000000405057c24 */ /* 0x000fca000f8e02ff */
        /* <DEDUP_REMOVED lines=9> */
.L_x_1404:
        /* <DEDUP_REMOVED lines=12> */
.L_x_1405:
[----:B------:R-:W-:Y:S02]  /*14210*/  IMAD.MOV.U32 R13, RZ, RZ, R4 ;  /* 0x000000ffff0d7224 */ /* 0x000fe400078e0004 */
[----:B------:R-:W-:Y:S01]  /*14220*/  IMAD.MOV.U32 R12, RZ, RZ, 0x2 ;  /* 0x00000002ff0c7424 */ /* 0x000fe200078e00ff */
[----:B------:R-:W-:-:S05]  /*14230*/  @!P1 IADD3 R14, P3, R35, R14, RZ ;  /* 0x0000000e230e9210 */ /* 0x000fca0007f7e0ff */
[----:B------:R-:W-:-:S08]  /*14240*/  @!P1 IMAD.MOV.U32 R2, RZ, RZ, R14 ;  /* 0x000000ffff029224 */ /* 0x000fd000078e000e */
[----:B------:R-:W-:Y:S05]  /*14250*/  WARPSYNC.COLLECTIVE R15, `(.L_x_1406) ;  /* 0x000000000f087348 */ /* 0x000fea0003c00000 */
[----:B------:R0:W1:Y:S02]  /*14260*/  SHFL.IDX P6, R14, R13, R12, R11 ;  /* 0x0000000c0d0e7389 */ /* 0x00006400000c000b */
[----:B01----:R-:W-:Y:S01]  /*14270*/  ENDCOLLECTIVE ;  /* 0x000000000000791b */ /* 0x003fe20003800000 */
.L_x_1406:
        /* <DEDUP_REMOVED lines=14> */
.L_x_1407:
[----:B------:R-:W-:Y:S02]  /*14360*/  IMAD.MOV.U32 R13, RZ, RZ, R4 ;  /* 0x000000ffff0d7224 */ /* 0x000fe400078e0004 */
[----:B------:R-:W-:Y:S01]  /*14370*/  IMAD.MOV.U32 R12, RZ, RZ, 0x3 ;  /* 0x00000003ff0c7424 */ /* 0x000fe200078e00ff */
[----:B------:R-:W-:-:S05]  /*14380*/  @!P1 IADD3 R14, P3, R35, R14, RZ ;  /* 0x0000000e230e9210 */ /* 0x000fca0007f7e0ff */
[----:B------:R-:W-:-:S08]  /*14390*/  @!P1 IMAD.MOV.U32 R2, RZ, RZ, R14 ;  /* 0x000000ffff029224 */ /* 0x000fd000078e000e */
[----:B------:R-:W-:Y:S05]  /*143a0*/  WARPSYNC.COLLECTIVE R15, `(.L_x_1408) ;  /* 0x000000000f087348 */ /* 0x000fea0003c00000 */
[----:B------:R0:W1:Y:S02]  /*143b0*/  SHFL.IDX P6, R14, R13, R12, R11 ;  /* 0x0000000c0d0e7389 */ /* 0x00006400000c000b */
[----:B01----:R-:W-:Y:S01]  /*143c0*/  ENDCOLLECTIVE ;  /* 0x000000000000791b */ /* 0x003fe20003800000 */
.L_x_1408:
        /* <DEDUP_REMOVED lines=14> */
.L_x_1409:
[----:B------:R-:W-:Y:S02]  /*144b0*/  IMAD.MOV.U32 R13, RZ, RZ, R4 ;  /* 0x000000ffff0d7224 */ /* 0x000fe400078e0004 */
[----:B------:R-:W-:Y:S01]  /*144c0*/  IMAD.MOV.U32 R12, RZ, RZ, 0x4 ;  /* 0x00000004ff0c7424 */ /* 0x000fe200078e00ff */
[----:B------:R-:W-:-:S05]  /*144d0*/  @!P1 IADD3 R14, P3, R35, R14, RZ ;  /* 0x0000000e230e9210 */ /* 0x000fca0007f7e0ff */
[----:B------:R-:W-:-:S08]  /*144e0*/  @!P1 IMAD.MOV.U32 R2, RZ, RZ, R14 ;  /* 0x000000ffff029224 */ /* 0x000fd000078e000e */
[----:B------:R-:W-:Y:S05]  /*144f0*/  WARPSYNC.COLLECTIVE R15, `(.L_x_1410) ;  /* 0x000000000f087348 */ /* 0x000fea0003c00000 */
[----:B------:R0:W1:Y:S02]  /*14500*/  SHFL.IDX P6, R14, R13, R12, R11 ;  /* 0x0000000c0d0e7389 */ /* 0x00006400000c000b */
[----:B01----:R-:W-:Y:S01]  /*14510*/  ENDCOLLECTIVE ;  /* 0x000000000000791b */ /* 0x003fe20003800000 */
.L_x_1410:
        /* <DEDUP_REMOVED lines=14> */
.L_x_1411:
[----:B------:R-:W-:Y:S02]  /*14600*/  IMAD.MOV.U32 R13, RZ, RZ, R4 ;  /* 0x000000ffff0d7224 */ /* 0x000fe400078e0004 */
[----:B------:R-:W-:Y:S01]  /*14610*/  IMAD.MOV.U32 R12, RZ, RZ, 0x5 ;  /* 0x00000005ff0c7424 */ /* 0x000fe200078e00ff */
[----:B------:R-:W-:-:S05]  /*14620*/  @!P1 IADD3 R14, P3, R35, R14, RZ ;  /* 0x0000000e230e9210 */ /* 0x000fca0007f7e0ff */
[----:B------:R-:W-:-:S08]  /*14630*/  @!P1 IMAD.MOV.U32 R2, RZ, RZ, R14 ;  /* 0x000000ffff029224 */ /* 0x000fd000078e000e */
[----:B------:R-:W-:Y:S05]  /*14640*/  WARPSYNC.COLLECTIVE R15, `(.L_x_1412) ;  /* 0x000000000f087348 */ /* 0x000fea0003c00000 */
[----:B------:R0:W1:Y:S02]  /*14650*/  SHFL.IDX P6, R14, R13, R12, R11 ;  /* 0x0000000c0d0e7389 */ /* 0x00006400000c000b */
[----:B01----:R-:W-:Y:S01]  /*14660*/  ENDCOLLECTIVE ;  /* 0x000000000000791b */ /* 0x003fe20003800000 */
.L_x_1412:
        /* <DEDUP_REMOVED lines=14> */
.L_x_1413:
[----:B------:R-:W-:Y:S02]  /*14750*/  IMAD.MOV.U32 R13, RZ, RZ, R4 ;  /* 0x000000ffff0d7224 */ /* 0x000fe400078e0004 */
[----:B------:R-:W-:Y:S01]  /*14760*/  IMAD.MOV.U32 R12, RZ, RZ, 0x6 ;  /* 0x00000006ff0c7424 */ /* 0x000fe200078e00ff */
[----:B------:R-:W-:-:S05]  /*14770*/  @!P1 IADD3 R14, P3, R35, R14, RZ ;  /* 0x0000000e230e9210 */ /* 0x000fca0007f7e0ff */
[----:B------:R-:W-:-:S08]  /*14780*/  @!P1 IMAD.MOV.U32 R2, RZ, RZ, R14 ;  /* 0x000000ffff029224 */ /* 0x000fd000078e000e */
[----:B------:R-:W-:Y:S05]  /*14790*/  WARPSYNC.COLLECTIVE R15, `(.L_x_1414) ;  /* 0x000000000f087348 */ /* 0x000fea0003c00000 */
[----:B------:R0:W1:Y:S02]  /*147a0*/  SHFL.IDX P6, R14, R13, R12, R11 ;  /* 0x0000000c0d0e7389 */ /* 0x00006400000c000b */
[----:B01----:R-:W-:Y:S01]  /*147b0*/  ENDCOLLECTIVE ;  /* 0x000000000000791b */ /* 0x003fe20003800000 */
.L_x_1414:
        /* <DEDUP_REMOVED lines=13> */
.L_x_1415:
[----:B------:R-:W-:Y:S02]  /*14890*/  IMAD.MOV.U32 R13, RZ, RZ, R4 ;  /* 0x000000ffff0d7224 */ /* 0x000fe400078e0004 */
[----:B------:R-:W-:Y:S01]  /*148a0*/  IMAD.MOV.U32 R12, RZ, RZ, 0x7 ;  /* 0x00000007ff0c7424 */ /* 0x000fe200078e00ff */
[----:B------:R-:W-:-:S05]  /*148b0*/  @!P1 IADD3 R14, P3, R35, R14, RZ ;  /* 0x0000000e230e9210 */ /* 0x000fca0007f7e0ff */
[----:B------:R-:W-:-:S08]  /*148c0*/  @!P1 IMAD.MOV.U32 R2, RZ, RZ, R14 ;  /* 0x000000ffff029224 */ /* 0x000fd000078e000e */
[----:B------:R-:W-:Y:S05]  /*148d0*/  WARPSYNC.COLLECTIVE R15, `(.L_x_1416) ;  /* 0x000000000f087348 */ /* 0x000fea0003c00000 */
[----:B------:R0:W1:Y:S02]  /*148e0*/  SHFL.IDX P6, R14, R13, R12, R11 ;  /* 0x0000000c0d0e7389 */ /* 0x00006400000c000b */
[----:B01----:R-:W-:Y:S01]  /*148f0*/  ENDCOLLECTIVE ;  /* 0x000000000000791b */ /* 0x003fe20003800000 */
.L_x_1416:
        /* <DEDUP_REMOVED lines=12> */
.L_x_1417:
[----:B------:R-:W-:Y:S05]  /*149c0*/  BRA `(.L_x_1418) ;  /* 0xffffffc800347947 */ /* 0x000fea000383ffff */
.L_x_1340:
[----:B0-----:R-:W-:-:S04]  /*149d0*/  IMAD.U32 R3, RZ, RZ, UR46 ;  /* 0x0000002eff037e24 */ /* 0x001fc8000f8e00ff */
[----:B------:R0:W3:Y:S03]  /*149e0*/  SYNCS.PHASECHK.TRANS64.TRYWAIT P1, [R3+URZ+0x20820], R0 ;  /* 0x02082000030075a7 */ /* 0x0000e6000802017f */
[----:B---3--:R-:W-:Y:S05]  /*149f0*/  @!P1 NANOSLEEP.SYNCS 0x989680 ;  /* 0x009896800000995d */ /* 0x008fea0003900000 */
[----:B------:R-:W3:Y:S02]  /*14a00*/  @!P1 SYNCS.PHASECHK.TRANS64 P1, [R3+URZ+0x20820], R0 ;  /* 0x02082000030095a7 */ /* 0x000ee4000802007f */
[----:B---3--:R-:W-:Y:S05]  /*14a10*/  @!P1 BRA `(.L_x_1340) ;  /* 0xfffffffc00ec9947 */ /* 0x008fea000383ffff */
[----:B------:R-:W-:Y:S05]  /*14a20*/  BRA `(.L_x_1419) ;  /* 0xffffffc800787947 */ /* 0x000fea000383ffff */
.L_x_1343:
[----:B0-----:R0:W2:Y:S02]  /*14a30*/  SYNCS.PHASECHK.TRANS64.TRYWAIT P1, [R4+URZ+0x20880], R17 ;  /* 0x02088011040075a7 */ /* 0x0010a4000802017f */
[----:B--2---:R-:W-:Y:S05]  /*14a40*/  @!P1 NANOSLEEP.SYNCS 0x989680 ;  /* 0x009896800000995d */ /* 0x004fea0003900000 */
[----:B------:R-:W2:Y:S02]  /*14a50*/  @!P1 SYNCS.PHASECHK.TRANS64 P1, [R4+URZ+0x20880], R17 ;  /* 0x02088011040095a7 */ /* 0x000ea4000802007f */
[----:B--2---:R-:W-:Y:S05]  /*14a60*/  @!P1 BRA `(.L_x_1343) ;  /* 0xfffffffc00f09947 */ /* 0x004fea000383ffff */
[----:B------:R-:W-:Y:S05]  /*14a70*/  BRA `(.L_x_1420) ;  /* 0xffffffcc00307947 */ /* 0x000fea000383ffff */
.L_x_1344:
        /* <DEDUP_REMOVED lines=8> */
.L_x_1422:
[----:B------:R-:W-:Y:S05]  /*14b00*/  BSYNC B0 ;  /* 0x0000000000007941 */ /* 0x000fea0003800000 */
.L_x_1421:
        /* <DEDUP_REMOVED lines=9> */
.L_x_1423:
[----:B------:R-:W-:Y:S02]  /*14ba0*/  IMAD.MOV.U32 R13, RZ, RZ, R20 ;  /* 0x000000ffff0d7224 */ /* 0x000fe400078e0014 */
[----:B------:R-:W-:Y:S01]  /*14bb0*/  IMAD.MOV.U32 R12, RZ, RZ, 0x1 ;  /* 0x00000001ff0c7424 */ /* 0x000fe200078e00ff */
[----:B------:R-:W-:-:S13]  /*14bc0*/  IADD3 R2, P1, R35, R14, RZ ;  /* 0x0000000e23027210 */ /* 0x000fda0007f3e0ff */
[----:B------:R-:W-:Y:S05]  /*14bd0*/  WARPSYNC.COLLECTIVE R15, `(.L_x_1424) ;  /* 0x000000000f087348 */ /* 0x000fea0003c00000 */
[----:B------:R0:W1:Y:S02]  /*14be0*/  SHFL.IDX P6, R14, R13, R12, R11 ;  /* 0x0000000c0d0e7389 */ /* 0x00006400000c000b */
[----:B01----:R-:W-:Y:S01]  /*14bf0*/  ENDCOLLECTIVE ;  /* 0x000000000000791b */ /* 0x003fe20003800000 */
.L_x_1424:
        /* <DEDUP_REMOVED lines=11> */
.L_x_1425:
        /* <DEDUP_REMOVED lines=8> */
.L_x_1426:
        /* <DEDUP_REMOVED lines=10> */
.L_x_1427:
        /* <DEDUP_REMOVED lines=9> */
.L_x_1428:
        /* <DEDUP_REMOVED lines=10> */
.L_x_1429:
[----:B------:R-:W-:Y:S05]  /*14f00*/  BRA `(.L_x_1430) ;  /* 0xffffffc800d87947 */ /* 0x000fea000383ffff */
.L_x_1347:
[----:B-1----:R1:W2:Y:S02]  /*14f10*/  SYNCS.PHASECHK.TRANS64.TRYWAIT P1, [R4+URZ+0x20840], R17 ;  /* 0x02084011040075a7 */ /* 0x0022a4000802017f */
[----:B--2---:R-:W-:Y:S05]  /*14f20*/  @!P1 NANOSLEEP.SYNCS 0x989680 ;  /* 0x009896800000995d */ /* 0x004fea0003900000 */
[----:B------:R-:W2:Y:S02]  /*14f30*/  @!P1 SYNCS.PHASECHK.TRANS64 P1, [R4+URZ+0x20840], R17 ;  /* 0x02084011040095a7 */ /* 0x000ea4000802007f */
[----:B--2---:R-:W-:Y:S05]  /*14f40*/  @!P1 BRA `(.L_x_1347) ;  /* 0xfffffffc00f09947 */ /* 0x004fea000383ffff */
[----:B------:R-:W-:Y:S05]  /*14f50*/  BRA `(.L_x_1431) ;  /* 0xffffffcc001c7947 */ /* 0x000fea000383ffff */
.L_x_1348:
        /* <DEDUP_REMOVED lines=8> */
.L_x_1433:
[----:B------:R-:W-:Y:S05]  /*14fe0*/  BSYNC B0 ;  /* 0x0000000000007941 */ /* 0x000fea0003800000 */
.L_x_1432:
        /* <DEDUP_REMOVED lines=9> */
.L_x_1434:
[----:B------:R-:W-:Y:S02]  /*15080*/  VIADD R9, R9, UR46 ;  /* 0x0000002e09097c36 */ /* 0x000fe40008000000 */
[----:B------:R-:W-:Y:S02]  /*15090*/  IMAD.MOV.U32 R13, RZ, RZ, R10 ;  /* 0x000000ffff0d7224 */ /* 0x000fe400078e000a */
[----:B------:R-:W-:Y:S01]  /*150a0*/  IMAD.MOV.U32 R12, RZ, RZ, 0x1 ;  /* 0x00000001ff0c7424 */ /* 0x000fe200078e00ff */
[----:B------:R-:W-:-:S13]  /*150b0*/  IADD3 R2, P1, R35, R14, RZ ;  /* 0x0000000e23027210 */ /* 0x000fda0007f3e0ff */
[----:B------:R-:W-:Y:S05]  /*150c0*/  WARPSYNC.COLLECTIVE R15, `(.L_x_1435) ;  /* 0x000000000f087348 */ /* 0x000fea0003c00000 */
[----:B------:R0:W1:Y:S02]  /*150d0*/  SHFL.IDX P6, R14, R13, R12, R11 ;  /* 0x0000000c0d0e7389 */ /* 0x00006400000c000b */
[----:B01----:R-:W-:Y:S01]  /*150e0*/  ENDCOLLECTIVE ;  /* 0x000000000000791b */ /* 0x003fe20003800000 */
.L_x_1435:
        /* <DEDUP_REMOVED lines=11> */
.L_x_1436:
[----:B------:R-:W-:Y:S02]  /*151a0*/  IMAD.MOV.U32 R13, RZ, RZ, R10 ;  /* 0x000000ffff0d7224 */ /* 0x000fe400078e000a */
[----:B------:R-:W-:Y:S02]  /*151b0*/  IMAD.MOV.U32 R12, RZ, RZ, 0x2 ;  /* 0x00000002ff0c7424 */ /* 0x000fe400078e00ff */
[----:B------:R-:W-:-:S07]  /*151c0*/  IMAD.MOV.U32 R18, RZ, RZ, R14 ;  /* 0x000000ffff127224 */ /* 0x000fce00078e000e */
[----:B------:R-:W-:Y:S05]  /*151d0*/  WARPSYNC.COLLECTIVE R15, `(.L_x_1437) ;  /* 0x000000000f087348 */ /* 0x000fea0003c00000 */
[----:B------:R0:W1:Y:S02]  /*151e0*/  SHFL.IDX P6, R14, R13, R12, R11 ;  /* 0x0000000c0d0e7389 */ /* 0x00006400000c000b */
[----:B01----:R-:W-:Y:S01]  /*151f0*/  ENDCOLLECTIVE ;  /* 0x000000000000791b */ /* 0x003fe20003800000 */
.L_x_1437:
        /* <DEDUP_REMOVED lines=12> */
.L_x_1438:
[----:B------:R-:W-:Y:S02]  /*152c0*/  IMAD.MOV.U32 R13, RZ, RZ, R10 ;  /* 0x000000ffff0d7224 */ /* 0x000fe400078e000a */
[----:B------:R-:W-:Y:S01]  /*152d0*/  IMAD.MOV.U32 R12, RZ, RZ, 0x3 ;  /* 0x00000003ff0c7424 */ /* 0x000fe200078e00ff */
[----:B------:R-:W-:-:S13]  /*152e0*/  IADD3 R2, P1, R35, R14, RZ ;  /* 0x0000000e23027210 */ /* 0x000fda0007f3e0ff */
[----:B------:R-:W-:Y:S05]  /*152f0*/  WARPSYNC.COLLECTIVE R15, `(.L_x_1439) ;  /* 0x000000000f087348 */ /* 0x000fea0003c00000 */
[----:B------:R0:W1:Y:S02]  /*15300*/  SHFL.IDX P6, R14, R13, R12, R11 ;  /* 0x0000000c0d0e7389 */ /* 0x00006400000c000b */
[----:B01----:R-:W-:Y:S01]  /*15310*/  ENDCOLLECTIVE ;  /* 0x000000000000791b */ /* 0x003fe20003800000 */
.L_x_1439:
        /* <DEDUP_REMOVED lines=11> */
.L_x_1440:
[----:B------:R-:W-:Y:S05]  /*153d0*/  BRA `(.L_x_1441) ;  /* 0xffffffc800b87947 */ /* 0x000fea000383ffff */
.L_x_1351:
[----:B-1----:R1:W2:Y:S02]  /*153e0*/  SYNCS.PHASECHK.TRANS64.TRYWAIT P2, [R2+URZ+0x20870], R3 ;  /* 0x02087003020075a7 */ /* 0x0022a4000804017f */
[----:B--2---:R-:W-:Y:S05]  /*153f0*/  @!P2 NANOSLEEP.SYNCS 0x989680 ;  /* 0x009896800000a95d */ /* 0x004fea0003900000 */
[----:B------:R-:W2:Y:S02]  /*15400*/  @!P2 SYNCS.PHASECHK.TRANS64 P2, [R2+URZ+0x20870], R3 ;  /* 0x020870030200a5a7 */ /* 0x000ea4000804007f */
[----:B--2---:R-:W-:Y:S05]  /*15410*/  @!P2 BRA `(.L_x_1351) ;  /* 0xfffffffc00f0a947 */ /* 0x004fea000383ffff */
[----:B------:R-:W-:Y:S05]  /*15420*/  BRA `(.L_x_1442) ;  /* 0xffffffcc00147947 */ /* 0x000fea000383ffff */
.L_x_1353:
[----:B0-----:R0:W1:Y:S02]  /*15430*/  SYNCS.PHASECHK.TRANS64.TRYWAIT P2, [R2+URZ+0x20860], R3 ;  /* 0x02086003020075a7 */ /* 0x001064000804017f */
[----:B-1----:R-:W-:Y:S05]  /*15440*/  @!P2 NANOSLEEP.SYNCS 0x989680 ;  /* 0x009896800000a95d */ /* 0x002fea0003900000 */
[----:B------:R-:W1:Y:S02]  /*15450*/  @!P2 SYNCS.PHASECHK.TRANS64 P2, [R2+URZ+0x20860], R3 ;  /* 0x020860030200a5a7 */ /* 0x000e64000804007f */
[----:B-1----:R-:W-:Y:S05]  /*15460*/  @!P2 BRA `(.L_x_1353) ;  /* 0xfffffffc00f0a947 */ /* 0x002fea000383ffff */
[----:B------:R-:W-:Y:S05]  /*15470*/  BRA `(.L_x_1443) ;  /* 0xffffffcc00247947 */ /* 0x000fea000383ffff */
.L_x_1360:
[----:B0-----:R0:W3:Y:S02]  /*15480*/  SYNCS.PHASECHK.TRANS64.TRYWAIT P0, [R17+URZ+0x20870], R2 ;  /* 0x02087002110075a7 */ /* 0x0010e4000800017f */
[----:B---3--:R-:W-:Y:S05]  /*15490*/  @!P0 NANOSLEEP.SYNCS 0x989680 ;  /* 0x009896800000895d */ /* 0x008fea0003900000 */
[----:B------:R-:W3:Y:S02]  /*154a0*/  @!P0 SYNCS.PHASECHK.TRANS64 P0, [R17+URZ+0x20870], R2 ;  /* 0x02087002110085a7 */ /* 0x000ee4000800007f */
[----:B---3--:R-:W-:Y:S05]  /*154b0*/  @!P0 BRA `(.L_x_1360) ;  /* 0xfffffffc00f08947 */ /* 0x008fea000383ffff */
[----:B------:R-:W-:Y:S05]  /*154c0*/  BRA `(.L_x_1444) ;  /* 0xffffffd000a07947 */ /* 0x000fea000383ffff */
.L_x_1362:
[----:B0-----:R0:W3:Y:S02]  /*154d0*/  SYNCS.PHASECHK.TRANS64.TRYWAIT P0, [R17+URZ+0x20860], R4 ;  /* 0x02086004110075a7 */ /* 0x0010e4000800017f */
[----:B---3--:R-:W-:Y:S05]  /*154e0*/  @!P0 NANOSLEEP.SYNCS 0x989680 ;  /* 0x009896800000895d */ /* 0x008fea0003900000 */
[----:B------:R-:W3:Y:S02]  /*154f0*/  @!P0 SYNCS.PHASECHK.TRANS64 P0, [R17+URZ+0x20860], R4 ;  /* 0x02086004110085a7 */ /* 0x000ee4000800007f */
[----:B---3--:R-:W-:Y:S05]  /*15500*/  @!P0 BRA `(.L_x_1362) ;  /* 0xfffffffc00f08947 */ /* 0x008fea000383ffff */
[----:B------:R-:W-:Y:S05]  /*15510*/  BRA `(.L_x_1445) ;  /* 0xffffffd000d47947 */ /* 0x000fea000383ffff */
.L_x_1365:
[----:B-1----:R1:W2:Y:S02]  /*15520*/  SYNCS.PHASECHK.TRANS64.TRYWAIT P0, [R5+URZ+0x20820], R2 ;  /* 0x02082002050075a7 */ /* 0x0022a4000800017f */
[----:B--2---:R-:W-:Y:S05]  /*15530*/  @!P0 NANOSLEEP.SYNCS 0x989680 ;  /* 0x009896800000895d */ /* 0x004fea0003900000 */
[----:B------:R-:W2:Y:S02]  /*15540*/  @!P0 SYNCS.PHASECHK.TRANS64 P0, [R5+URZ+0x20820], R2 ;  /* 0x02082002050085a7 */ /* 0x000ea4000800007f */
[----:B--2---:R-:W-:Y:S05]  /*15550*/  @!P0 BRA `(.L_x_1365) ;  /* 0xfffffffc00f08947 */ /* 0x004fea000383ffff */
[----:B------:R-:W-:Y:S05]  /*15560*/  BRA `(.L_x_1446) ;  /* 0xffffffd8001c7947 */ /* 0x000fea000383ffff */
.L_x_1367:
[----:B-1----:R1:W2:Y:S02]  /*15570*/  SYNCS.PHASECHK.TRANS64.TRYWAIT P1, [R4+URZ+0x20840], R3 ;  /* 0x02084003040075a7 */ /* 0x0022a4000802017f */
[----:B--2---:R-:W-:Y:S05]  /*15580*/  @!P1 NANOSLEEP.SYNCS 0x989680 ;  /* 0x009896800000995d */ /* 0x004fea0003900000 */
[----:B------:R-:W2:Y:S02]  /*15590*/  @!P1 SYNCS.PHASECHK.TRANS64 P1, [R4+URZ+0x20840], R3 ;  /* 0x02084003040095a7 */ /* 0x000ea4000802007f */
[----:B--2---:R-:W-:Y:S05]  /*155a0*/  @!P1 BRA `(.L_x_1367) ;  /* 0xfffffffc00f09947 */ /* 0x004fea000383ffff */
[----:B------:R-:W-:Y:S05]  /*155b0*/  BRA `(.L_x_1447) ;  /* 0xffffffd800587947 */ /* 0x000fea000383ffff */
.L_x_1369:
[----:B--2---:R2:W3:Y:S02]  /*155c0*/  SYNCS.PHASECHK.TRANS64.TRYWAIT P1, [R5+URZ+0x20840], R0 ;  /* 0x02084000050075a7 */ /* 0x0044e4000802017f */
[----:B---3--:R-:W-:Y:S05]  /*155d0*/  @!P1 NANOSLEEP.SYNCS 0x989680 ;  /* 0x009896800000995d */ /* 0x008fea0003900000 */
[----:B------:R-:W3:Y:S02]  /*155e0*/  @!P1 SYNCS.PHASECHK.TRANS64 P1, [R5+URZ+0x20840], R0 ;  /* 0x02084000050095a7 */ /* 0x000ee4000802007f */
[----:B---3--:R-:W-:Y:S05]  /*155f0*/  @!P1 BRA `(.L_x_1369) ;  /* 0xfffffffc00f09947 */ /* 0x008fea000383ffff */
[----:B------:R-:W-:Y:S05]  /*15600*/  BRA `(.L_x_1448) ;  /* 0xffffffd800647947 */ /* 0x000fea000383ffff */
.L_x_1371:
[----:B---3--:R3:W4:Y:S02]  /*15610*/  SYNCS.PHASECHK.TRANS64.TRYWAIT P1, [R4+URZ+0x20860], R3 ;  /* 0x02086003040075a7 */ /* 0x008724000802017f */
[----:B----4-:R-:W-:Y:S05]  /*15620*/  @!P1 NANOSLEEP.SYNCS 0x989680 ;  /* 0x009896800000995d */ /* 0x010fea0003900000 */
[----:B------:R-:W4:Y:S02]  /*15630*/  @!P1 SYNCS.PHASECHK.TRANS64 P1, [R4+URZ+0x20860], R3 ;  /* 0x02086003040095a7 */ /* 0x000f24000802007f */
[----:B----4-:R-:W-:Y:S05]  /*15640*/  @!P1 BRA `(.L_x_1371) ;  /* 0xfffffffc00f09947 */ /* 0x010fea000383ffff */
[----:B------:R-:W-:Y:S05]  /*15650*/  BRA `(.L_x_1449) ;  /* 0xffffffd800607947 */ /* 0x000fea000383ffff */
.L_x_1373:
[----:B----4-:R4:W0:Y:S02]  /*15660*/  SYNCS.PHASECHK.TRANS64.TRYWAIT P1, [R5+URZ+0x20860], R0 ;  /* 0x02086000050075a7 */ /* 0x010824000802017f */
[----:B0-----:R-:W-:Y:S05]  /*15670*/  @!P1 NANOSLEEP.SYNCS 0x989680 ;  /* 0x009896800000995d */ /* 0x001fea0003900000 */
[----:B------:R-:W0:Y:S02]  /*15680*/  @!P1 SYNCS.PHASECHK.TRANS64 P1, [R5+URZ+0x20860], R0 ;  /* 0x02086000050095a7 */ /* 0x000e24000802007f */
[----:B0-----:R-:W-:Y:S05]  /*15690*/  @!P1 BRA `(.L_x_1373) ;  /* 0xfffffffc00f09947 */ /* 0x001fea000383ffff */
[----:B------:R-:W-:Y:S05]  /*156a0*/  BRA `(.L_x_1450) ;  /* 0xffffffd8005c7947 */ /* 0x000fea000383ffff */
.L_x_1375:
[----:B------:R0:W0:Y:S02]  /*156b0*/  SYNCS.PHASECHK.TRANS64.TRYWAIT P1, [R4+URZ+0x20880], R3 ;  /* 0x02088003040075a7 */ /* 0x000024000802017f */
[----:B0-----:R-:W-:Y:S05]  /*156c0*/  @!P1 NANOSLEEP.SYNCS 0x989680 ;  /* 0x009896800000995d */ /* 0x001fea0003900000 */
[----:B------:R-:W0:Y:S02]  /*156d0*/  @!P1 SYNCS.PHASECHK.TRANS64 P1, [R4+URZ+0x20880], R3 ;  /* 0x02088003040095a7 */ /* 0x000e24000802007f */
[----:B0-----:R-:W-:Y:S05]  /*156e0*/  @!P1 BRA `(.L_x_1375) ;  /* 0xfffffffc00f09947 */ /* 0x001fea000383ffff */
[----:B------:R-:W-:Y:S05]  /*156f0*/  BRA `(.L_x_1451) ;  /* 0xffffffd800587947 */ /* 0x000fea000383ffff */
.L_x_1452:
        /* <DEDUP_REMOVED lines=16> */
.L_x_3855:


//--------------------- .text._ZN7cutlass13device_kernelIN5flash11enable_sm90INS1_16FlashAttnFwdSm90INS1_25CollectiveMainloopFwdSm90ILi2EN4cute5tupleIJNS5_1CILi1EEES8_S8_EEENS6_IJNS7_ILi128EEENS7_ILi64EEENS7_ILi256EEEEEELi256ENS_12float_e4m3_tEfNS_4arch4Sm90ELb0ELb1ELb0ELb1ELb1ELb0ELb0ELb1ELb0ELb1ELb1ELb0EEENS1_21CollectiveEpilogueFwdINS6_IJSA_SC_SB_EEES9_NS_10bfloat16_tESG_Li256ELb1ELb1ELb1ELb1EEENS1_36VarlenDynamicPersistentTileSchedulerILi128ELi64ELi256ELi128ELb1ELb1ELb1ELb1ELb0ELb1EEEEEEEEEvNT_6ParamsE --------------------------
	.section	.text._ZN7cutlass13device_kernelIN5flash11enable_sm90INS1_16FlashAttnFwdSm90INS1_25CollectiveMainloopFwdSm90ILi2EN4cute5tupleIJNS5_1CILi1EEES8_S8_EEENS6_IJNS7_ILi128EEENS7_ILi64EEENS7_ILi256EEEEEELi256ENS_12float_e4m3_tEfNS_4arch4Sm90ELb0ELb1ELb0ELb1ELb1ELb0ELb0ELb1ELb0ELb1ELb1ELb0EEENS1_21CollectiveEpilogueFwdINS6_IJSA_SC_SB_EEES9_NS_10bfloat16_tESG_Li256ELb1ELb1ELb1ELb1EEENS1_36VarlenDynamicPersistentTileSchedulerILi128ELi64ELi256ELi128ELb1ELb1ELb1ELb1ELb0ELb1EEEEEEEEEvNT_6ParamsE,"ax",@progbits
	.align	128
.text._ZN7cutlass13device_kernelIN5flash11enable_sm90INS1_16FlashAttnFwdSm90INS1_25CollectiveMainloopFwdSm90ILi2EN4cute5tupleIJNS5_1CILi1EEES8_S8_EEENS6_IJNS7_ILi128EEENS7_ILi64EEENS7_ILi256EEEEEELi256ENS_12float_e4m3_tEfNS_4arch4Sm90ELb0ELb1ELb0ELb1ELb1ELb0ELb0ELb1ELb0ELb1ELb1ELb0EEENS1_21CollectiveEpilogueFwdINS6_IJSA_SC_SB_EEES9_NS_10bfloat16_tESG_Li256ELb1ELb1ELb1ELb1EEENS1_36VarlenDynamicPersistentTileSchedulerILi128ELi64ELi256ELi128ELb1ELb1ELb1ELb1ELb0ELb1EEEEEEEEEvNT_6ParamsE:
        .type           _ZN7cutlass13device_kernelIN5flash11enable_sm90INS1_16FlashAttnFwdSm90INS1_25CollectiveMainloopFwdSm90ILi2EN4cute5tupleIJNS5_1CILi1EEES8_S8_EEENS6_IJNS7_ILi128EEENS7_ILi64EEENS7_ILi256EEEEEELi256ENS_12float_e4m3_tEfNS_4arch4Sm90ELb0ELb1ELb0ELb1ELb1ELb0ELb0ELb1ELb0ELb1ELb1ELb0EEENS1_21CollectiveEpilogueFwdINS6_IJSA_SC_SB_EEES9_NS_10bfloat16_tESG_Li256ELb1ELb1ELb1ELb1EEENS1_36VarlenDynamicPersistentTileSchedulerILi128ELi64ELi256ELi128ELb1ELb1ELb1ELb1ELb0ELb1EEEEEEEEEvNT_6ParamsE,@function
        .size           _ZN7cutlass13device_kernelIN5flash11enable_sm90INS1_16FlashAttnFwdSm90INS1_25CollectiveMainloopFwdSm90ILi2EN4cute5tupleIJNS5_1CILi1EEES8_S8_EEENS6_IJNS7_ILi128EEENS7_ILi64EEENS7_ILi256EEEEEELi256ENS_12float_e4m3_tEfNS_4arch4Sm90ELb0ELb1ELb0ELb1ELb1ELb0ELb0ELb1ELb0ELb1ELb1ELb0EEENS1_21CollectiveEpilogueFwdINS6_IJSA_SC_SB_EEES9_NS_10bfloat16_tESG_Li256ELb1ELb1ELb1ELb1EEENS1_36VarlenDynamicPersistentTileSchedulerILi128ELi64ELi256ELi128ELb1ELb1ELb1ELb1ELb0ELb1EEEEEEEEEvNT_6ParamsE,(.L_x_3856 - _ZN7cutlass13device_kernelIN5flash11enable_sm90INS1_16FlashAttnFwdSm90INS1_25CollectiveMainloopFwdSm90ILi2EN4cute5tupleIJNS5_1CILi1EEES8_S8_EEENS6_IJNS7_ILi128EEENS7_ILi64EEENS7_ILi256EEEEEELi256ENS_12float_e4m3_tEfNS_4arch4Sm90ELb0ELb1ELb0ELb1ELb1ELb0ELb0ELb1ELb0ELb1ELb1ELb0EEENS1_21CollectiveEpilogueFwdINS6_IJSA_SC_SB_EEES9_NS_10bfloat16_tESG_Li256ELb1ELb1ELb1ELb1EEENS1_36VarlenDynamicPersistentTileSchedulerILi128ELi64ELi256ELi128ELb1ELb1ELb1ELb1ELb0ELb1EEEEEEEEEvNT_6ParamsE)
        .other          _ZN7cutlass13device_kernelIN5flash11enable_sm90INS1_16FlashAttnFwdSm90INS1_25CollectiveMainloopFwdSm90ILi2EN4cute5tupleIJNS5_1CILi1EEES8_S8_EEENS6_IJNS7_ILi128EEENS7_ILi64EEENS7_ILi256EEEEEELi256ENS_12float_e4m3_tEfNS_4arch4Sm90ELb0ELb1ELb0ELb1ELb1ELb0ELb0ELb1ELb0ELb1ELb1ELb0EEENS1_21CollectiveEpilogueFwdINS6_IJSA_SC_SB_EEES9_NS_10bfloat16_tESG_Li256ELb1ELb1ELb1ELb1EEENS1_36VarlenDynamicPersistentTileSchedulerILi128ELi64ELi256ELi128ELb1ELb1ELb1ELb1ELb0ELb1EEEEEEEEEvNT_6ParamsE,@"STO_CUDA_ENTRY STV_DEFAULT"
_ZN7cutlass13device_kernelIN5flash11enable_sm90INS1_16FlashAttnFwdSm90INS1_25CollectiveMainloopFwdSm90ILi2EN4cute5tupleIJNS5_1CILi1EEES8_S8_EEENS6_IJNS7_ILi128EEENS7_ILi64EEENS7_ILi256EEEEEELi256ENS_12float_e4m3_tEfNS_4arch4Sm90ELb0ELb1ELb0ELb1ELb1ELb0ELb0ELb1ELb0ELb1ELb1ELb0EEENS1_21CollectiveEpilogueFwdINS6_IJSA_SC_SB_EEES9_NS_10bfloat16_tESG_Li256ELb1ELb1ELb1ELb1EEENS1_36VarlenDynamicPersistentTileSchedulerILi128ELi64ELi256ELi128ELb1ELb1ELb1ELb1ELb0ELb1EEEEEEEEEvNT_6ParamsE:
        /* <DEDUP_REMOVED lines=45> */
.L_x_1453:
        /* <DEDUP_REMOVED lines=22> */
.L_x_1454:
        /* <DEDUP_REMOVED lines=18> */
.L_x_1455:
        /* <DEDUP_REMOVED lines=22> */
.L_x_1456:
        /* <DEDUP_REMOVED lines=24> */
.L_x_1457:
[----:B------:R-:W-:Y:S01]  /*0830*/  UISETP.NE.AND UP0, UPT, UR9, URZ, UPT ;  /* 0x0000003f0900728c */ /* 0x000fe2000bf05270 */
[----:B------:R-:W-:Y:S01]  /*0840*/  NOP ;  /* 0x0000000000007918 */ /* 0x000fe20000000000 */
[----:B01----:R-:W-:Y:S01]  /*0850*/  UMOV UR4, 0x1 ;  /* 0x0000000100047882 */ /* 0x003fe20000000000 */
[----:B------:R-:W-:Y:S01]  /*0860*/  ULDC.64 UR36, c[0x0][0x208] ;  /* 0x0000820000247ab9 */ /* 0x000fe20000000a00 */
[----:B------:R-:W-:Y:S01]  /*0870*/  USEL UR4, UR4, 0x2, !UP0 ;  /* 0x0000000204047887 */ /* 0x000fe2000c000000 */
[----:B--234-:R-:W-:Y:S01]  /*0880*/  BAR.SYNC.DEFER_BLOCKING 0x0 ;  /* 0x0000000000007b1d */ /* 0x01cfe20000010000 */
[----:B------:R-:W-:-:S04]  /*0890*/  PLOP3.LUT P0, PT, PT, PT, UP0, 0x80, 0x0 ;  /* 0x000000000000781c */ /* 0x000fc80003f0f008 */
[----:B------:R-:W-:-:S05]  /*08a0*/  IMAD.U32 R3, RZ, RZ, UR4 ;  /* 0x00000004ff037e24 */ /* 0x000fca000f8e00ff */
[----:B------:R0:W-:Y:S04]  /*08b0*/  STL [R1+0x10], R3 ;  /* 0x0000100301007387 */ /* 0x0001e80000100800 */
[----:B------:R-:W-:Y:S05]  /*08c0*/  @!P0 BRA `(.L_x_1458) ;  /* 0x0000011000b88947 */ /* 0x000fea0003800000 */
.L_x_1459:
[----:B------:R-:W-:-:S08]  /*08d0*/  NOP ;  /* 0x0000000000007918 */ /* 0x000fd00000000000 */
[----:B------:R-:W1:Y:S02]  /*08e0*/  USETMAXREG.TRY_ALLOC.CTAPOOL UP0, 0xe8 ;  /* 0x000000e8000079c8 */ /* 0x000e640008000600 */
[----:B-1----:R-:W-:-:S13]  /*08f0*/  PLOP3.LUT P0, PT, PT, PT, UP0, 0x80, 0x0 ;  /* 0x000000000000781c */ /* 0x002fda0003f0f008 */
[----:B------:R-:W-:Y:S05]  /*0900*/  @!P0 BRA `(.L_x_1459) ;  /* 0xfffffffc00f08947 */ /* 0x000fea000383ffff */
[----:B------:R-:W1:Y:S01]  /*0910*/  S2R R0, SR_TID.X ;  /* 0x0000000000007919 */ /* 0x000e620000002100 */
[----:B------:R-:W2:Y:S01]  /*0920*/  S2UR UR5, SR_CgaCtaId ;  /* 0x00000000000579c3 */ /* 0x000ea20000008800 */
[----:B------:R-:W-:-:S07]  /*0930*/  UMOV UR4, 0x400 ;  /* 0x0000040000047882 */ /* 0x000fce0000000000 */
[----:B------:R-:W-:Y:S06]  /*0940*/  BAR.ARV 0x8, 0x180 ;  /* 0x0206000000007b1d */ /* 0x000fec0000002000 */
[----:B--2---:R-:W-:Y:S01]  /*0950*/  ULEA UR4, UR5, UR4, 0x18 ;  /* 0x0000000405047291 */ /* 0x004fe2000f8ec03f */
[----:B-1----:R-:W-:-:S04]  /*0960*/  SHF.R.U32.HI R0, RZ, 0x7, R0 ;  /* 0x00000007ff007819 */ /* 0x002fc80000011600 */
[----:B------:R-:W-:-:S13]  /*0970*/  ISETP.NE.AND P0, PT, R0, 0x1, PT ;  /* 0x000000010000780c */ /* 0x000fda0003f05270 */
[----:B------:R-:W-:Y:S08]  /*0980*/  @!P0 BAR.ARV 0x9, 0x100 ;  /* 0x0244000000008b1d */ /* 0x000ff00000002000 */
[----:B------:R-:W-:Y:S06]  /*0990*/  BAR.SYNC.DEFER_BLOCKING 0x5, 0x180 ;  /* 0x0146000000007b1d */ /* 0x000fec0000010000 */
[----:B------:R-:W1:Y:S01]  /*09a0*/  LDS.128 R4, [UR4+0x284d0] ;  /* 0x0284d004ff047984 */ /* 0x000e620008000c00 */
[----:B------:R-:W-:Y:S01]  /*09b0*/  ULDC UR4, c[0x0][0xc3c] ;  /* 0x00030f0000047ab9 */ /* 0x000fe20000000800 */
[----:B------:R-:W-:Y:S06]  /*09c0*/  BAR.ARV 0x4, 0x180 ;  /* 0x0106000000007b1d */ /* 0x000fec0000002000 */
[----:B-1----:R-:W-:-:S13]  /*09d0*/  ISETP.GE.AND P0, PT, R7, UR4, PT ;  /* 0x0000000407007c0c */ /* 0x002fda000bf06270 */
[----:B------:R-:W-:Y:S05]  /*09e0*/  @P0 EXIT ;  /* 0x000000000000094d */ /* 0x000fea0003800000 */
[----:B------:R-:W2:Y:S01]  /*09f0*/  LDL R2, [R1+0x10] ;  /* 0x0000100001027983 */ /* 0x000ea20000100800 */
[----:B------:R-:W-:Y:S01]  /*0a00*/  R2UR UR6, R5 ;  /* 0x00000000050672ca */ /* 0x000fe200000e0000 */
[----:B------:R-:W-:Y:S01]  /*0a10*/  UMOV UR61, URZ ;  /* 0x0000003f003d7c82 */ /* 0x000fe20008000000 */
[----:B------:R-:W-:Y:S01]  /*0a20*/  R2UR UR5, R6 ;  /* 0x00000000060572ca */ /* 0x000fe200000e0000 */
[----:B------:R-:W1:Y:S01]  /*0a30*/  S2R R0, SR_TID.X ;  /* 0x0000000000007919 */ /* 0x000e620000002100 */
[----:B------:R-:W-:Y:S01]  /*0a40*/  R2UR UR54, R7 ;  /* 0x00000000073672ca */ /* 0x000fe200000e0000 */
[----:B------:R-:W-:Y:S01]  /*0a50*/  UMOV UR39, URZ ;  /* 0x0000003f00277c82 */ /* 0x000fe20008000000 */
[----:B------:R-:W-:Y:S01]  /*0a60*/  UMOV UR38, URZ ;  /* 0x0000003f00267c82 */ /* 0x000fe20008000000 */
[----:B-1----:R-:W-:-:S05]  /*0a70*/  VIADD R0, R0, 0xffffff80 ;  /* 0xffffff8000007836 */ /* 0x002fca0000000000 */
[----:B0-----:R-:W-:-:S04]  /*0a80*/  SHF.R.S32.HI R3, RZ, 0x1f, R0 ;  /* 0x0000001fff037819 */ /* 0x001fc80000011400 */
[CC--:B------:R-:W-:Y:S02]  /*0a90*/  LEA.HI R4, R3.reuse, R0.reuse, RZ, 0x5 ;  /* 0x0000000003047211 */ /* 0x0c0fe400078f28ff */
[----:B------:R-:W-:-:S03]  /*0aa0*/  LEA.HI R5, R3, R0, RZ, 0x2 ;  /* 0x0000000003057211 */ /* 0x000fc600078f10ff */
[----:B------:R-:W-:Y:S01]  /*0ab0*/  IMAD.SHL.U32 R6, R4, 0x20, RZ ;  /* 0x0000002004067824 */ /* 0x000fe200078e00ff */
[----:B------:R-:W-:-:S04]  /*0ac0*/  LOP3.LUT R11, R5, 0xfffffffc, RZ, 0xc0, !PT ;  /* 0xfffffffc050b7812 */ /* 0x000fc800078ec0ff */
[----:B------:R-:W-:Y:S01]  /*0ad0*/  LOP3.LUT R6, R6, 0xfffffc00, RZ, 0xc0, !PT ;  /* 0xfffffc0006067812 */ /* 0x000fe200078ec0ff */
[----:B------:R-:W-:Y:S01]  /*0ae0*/  IMAD.IADD R12, R0, 0x1, -R11 ;  /* 0x00000001000c7824 */ /* 0x000fe200078e0a0b */
[----:B--2---:R-:W-:Y:S02]  /*0af0*/  R2UR UR4, R2 ;  /* 0x00000000020472ca */ /* 0x004fe400000e0000 */
[CC--:B------:R-:W-:Y:S02]  /*0b00*/  LEA.HI R2, R3.reuse, R0.reuse, RZ, 0x7 ;  /* 0x0000000003027211 */ /* 0x0c0fe400078f38ff */
[----:B------:R-:W-:Y:S02]  /*0b10*/  LEA.HI R3, R3, R0, RZ, 0x4 ;  /* 0x0000000003037211 */ /* 0x000fe400078f20ff */
[----:B------:R-:W-:Y:S02]  /*0b20*/  LOP3.LUT R211, R2, 0xffffff80, RZ, 0xc0, !PT ;  /* 0xffffff8002d37812 */ /* 0x000fe400078ec0ff */
[----:B------:R-:W-:-:S02]  /*0b30*/  LOP3.LUT R5, R3, 0x3fffff0, RZ, 0xc0, !PT ;  /* 0x03fffff003057812 */ /* 0x000fc400078ec0ff */
[----:B------:R-:W-:Y:S01]  /*0b40*/  SHF.R.S32.HI R4, RZ, 0x4, R3 ;  /* 0x00000004ff047819 */ /* 0x000fe20000011403 */
[C---:B------:R-:W-:Y:S02]  /*0b50*/  IMAD.IADD R211, R0.reuse, 0x1, -R211 ;  /* 0x0000000100d37824 */ /* 0x040fe400078e0ad3 */
[----:B------:R-:W-:Y:S01]  /*0b60*/  IMAD.IADD R5, R0, 0x1, -R5 ;  /* 0x0000000100057824 */ /* 0x000fe200078e0a05 */
[----:B------:R-:W-:Y:S01]  /*0b70*/  LEA.HI R0, R3, R4, RZ, 0x1 ;  /* 0x0000000403007211 */ /* 0x000fe200078f08ff */
[----:B------:R-:W-:Y:S01]  /*0b80*/  ULOP3.LUT UR4, UR4, 0x1, URZ, 0xfc, !UPT ;  /* 0x0000000104047892 */ /* 0x000fe2000f8efc3f */
[----:B------:R-:W-:Y:S01]  /*0b90*/  SHF.R.S32.HI R8, RZ, 0x1f, R211 ;  /* 0x0000001fff087819 */ /* 0x000fe200000114d3 */
[----:B------:R-:W-:Y:S01]  /*0ba0*/  IMAD R6, R5, 0x40, R6 ;  /* 0x0000004005067824 */ /* 0x000fe200078e0206 */
[----:B------:R-:W-:Y:S02]  /*0bb0*/  SHF.R.S32.HI R3, RZ, 0x7, R2 ;  /* 0x00000007ff037819 */ /* 0x000fe40000011402 */
[----:B------:R-:W-:-:S02]  /*0bc0*/  LEA.HI R9, R8, R211, RZ, 0x2 ;  /* 0x000000d308097211 */ /* 0x000fc400078f10ff */
[----:B------:R-:W-:Y:S02]  /*0bd0*/  LEA.HI R2, R2, R3, RZ, 0x1 ;  /* 0x0000000302027211 */ /* 0x000fe400078f08ff */
[--C-:B------:R-:W-:Y:S02]  /*0be0*/  SHF.R.S32.HI R10, RZ, 0x2, R9.reuse ;  /* 0x00000002ff0a7819 */ /* 0x100fe40000011409 */
[----:B------:R-:W-:Y:S02]  /*0bf0*/  SHF.R.S32.HI R7, RZ, 0x1f, R9 ;  /* 0x0000001fff077819 */ /* 0x000fe40000011409 */
[----:B------:R-:W-:Y:S02]  /*0c00*/  LEA.HI R8, R8, R211, RZ, 0x5 ;  /* 0x000000d308087211 */ /* 0x000fe400078f28ff */
[----:B------:R-:W-:Y:S02]  /*0c10*/  LEA.HI R11, R7, R10, RZ, 0x3 ;  /* 0x0000000a070b7211 */ /* 0x000fe400078f18ff */
[----:B------:R-:W-:-:S02]  /*0c20*/  LOP3.LUT R7, R0, 0x1ffffffe, RZ, 0xc0, !PT ;  /* 0x1ffffffe00077812 */ /* 0x000fc400078ec0ff */
[----:B------:R-:W-:Y:S02]  /*0c30*/  LOP3.LUT R11, R11, 0xfffffff8, RZ, 0xc0, !PT ;  /* 0xfffffff80b0b7812 */ /* 0x000fe400078ec0ff */
[----:B------:R-:W-:Y:S01]  /*0c40*/  LOP3.LUT R2, R2, 0x3fffffe, RZ, 0xc0, !PT ;  /* 0x03fffffe02027812 */ /* 0x000fe200078ec0ff */
[----:B------:R-:W-:Y:S01]  /*0c50*/  IMAD.IADD R7, R4, 0x1, -R7 ;  /* 0x0000000104077824 */ /* 0x000fe200078e0a07 */
[----:B------:R-:W-:Y:S01]  /*0c60*/  LEA.HI R0, R12, R12, RZ, 0x1 ;  /* 0x0000000c0c007211 */ /* 0x000fe200078f08ff */
[----:B------:R-:W-:Y:S01]  /*0c70*/  IMAD.IADD R11, R10, 0x1, -R11 ;  /* 0x000000010a0b7824 */ /* 0x000fe200078e0a0b */
[----:B------:R-:W-:Y:S01]  /*0c80*/  LOP3.LUT R4, R9, 0x7ffffffc, RZ, 0xc0, !PT ;  /* 0x7ffffffc09047812 */ /* 0x000fe200078ec0ff */
[----:B------:R-:W-:Y:S01]  /*0c90*/  IMAD.IADD R3, R3, 0x1, -R2 ;  /* 0x0000000103037824 */ /* 0x000fe200078e0a02 */
[----:B------:R-:W-:Y:S02]  /*0ca0*/  SHF.R.S32.HI R8, RZ, 0x5, R8 ;  /* 0x00000005ff087819 */ /* 0x000fe40000011408 */
[----:B------:R-:W-:Y:S01]  /*0cb0*/  LOP3.LUT R5, R0, 0x1ffffffe, RZ, 0xc0, !PT ;  /* 0x1ffffffe00057812 */ /* 0x000fe200078ec0ff */
[----:B------:R-:W-:-:S02]  /*0cc0*/  IMAD.IADD R2, R211, 0x1, -R4 ;  /* 0x00000001d3027824 */ /* 0x000fc400078e0a04 */
[----:B------:R-:W-:Y:S02]  /*0cd0*/  IMAD R0, R7, 0x8, R6 ;  /* 0x0000000807007824 */ /* 0x000fe400078e0206 */
[----:B------:R-:W-:Y:S02]  /*0ce0*/  IMAD R8, R8, 0x10, R11 ;  /* 0x0000001008087824 */ /* 0x000fe400078e020b */
[----:B------:R-:W-:Y:S01]  /*0cf0*/  IMAD.SHL.U32 R2, R2, 0x2, RZ ;  /* 0x0000000202027824 */ /* 0x000fe200078e00ff */
[----:B------:R0:W-:Y:S01]  /*0d00*/  STL [R1+0x8], R0 ;  /* 0x0000080001007387 */ /* 0x0001e20000100800 */
[----:B------:R-:W-:Y:S02]  /*0d10*/  IMAD.IADD R5, R12, 0x1, -R5 ;  /* 0x000000010c057824 */ /* 0x000fe400078e0a05 */
[C---:B------:R-:W-:Y:S01]  /*0d20*/  VIADD R207, R2.reuse, 0x8 ;  /* 0x0000000802cf7836 */ /* 0x040fe20000000000 */
[----:B------:R-:W-:Y:S01]  /*0d30*/  SHF.R.S32.HI R4, RZ, 0x1f, R2 ;  /* 0x0000001fff047819 */ /* 0x000fe20000011402 */
[----:B------:R-:W-:-:S02]  /*0d40*/  VIADD R206, R2, 0x10 ;  /* 0x0000001002ce7836 */ /* 0x000fc40000000000 */
[C---:B------:R-:W-:Y:S01]  /*0d50*/  VIADD R205, R2.reuse, 0x18 ;  /* 0x0000001802cd7836 */ /* 0x040fe20000000000 */
[----:B------:R-:W-:Y:S01]  /*0d60*/  SHF.R.S32.HI R6, RZ, 0x1f, R207 ;  /* 0x0000001fff067819 */ /* 0x000fe200000114cf */
[C---:B------:R-:W-:Y:S01]  /*0d70*/  VIADD R204, R2.reuse, 0x20 ;  /* 0x0000002002cc7836 */ /* 0x040fe20000000000 */
[----:B------:R-:W-:Y:S01]  /*0d80*/  SHF.R.S32.HI R4, RZ, 0x1f, R206 ;  /* 0x0000001fff047819 */ /* 0x000fe200000114ce */
[----:B0-----:R-:W-:Y:S02]  /*0d90*/  IMAD R0, R3, 0x40, R8 ;  /* 0x0000004003007824 */ /* 0x001fe400078e0208 */
[----:B------:R-:W-:Y:S01]  /*0da0*/  IMAD.U32 R3, RZ, RZ, UR4 ;  /* 0x00000004ff037e24 */ /* 0x000fe2000f8e00ff */
[----:B------:R-:W-:Y:S01]  /*0db0*/  SHF.R.S32.HI R6, RZ, 0x1f, R204 ;  /* 0x0000001fff067819 */ /* 0x000fe200000114cc */
[C---:B------:R-:W-:Y:S01]  /*0dc0*/  VIADD R203, R2.reuse, 0x28 ;  /* 0x0000002802cb7836 */ /* 0x040fe20000000000 */
[----:B------:R-:W-:Y:S01]  /*0dd0*/  STL [R1+0x4], R0 ;  /* 0x0000040001007387 */ /* 0x000fe20000100800 */
[----:B------:R-:W-:-:S02]  /*0de0*/  VIADD R202, R2, 0x30 ;  /* 0x0000003002ca7836 */ /* 0x000fc40000000000 */
        /* <DEDUP_REMOVED lines=8> */
[C---:B------:R-:W-:Y:S02]  /*0e70*/  VIADD R197, R2.reuse, 0x58 ;  /* 0x0000005802c57836 */ /* 0x040fe40000000000 */
[C---:B------:R-:W-:Y:S01]  /*0e80*/  VIADD R196, R2.reuse, 0x60 ;  /* 0x0000006002c47836 */ /* 0x040fe20000000000 */
[----:B0-----:R-:W-:Y:S01]  /*0e90*/  SHF.R.S32.HI R3, RZ, 0x1f, R205 ;  /* 0x0000001fff037819 */ /* 0x001fe200000114cd */
        /* <DEDUP_REMOVED lines=31> */
[----:B------:R-:W-:Y:S01]  /*1090*/  SHF.R.S32.HI R216, RZ, 0x1f, R185 ;  /* 0x0000001fffd87819 */ /* 0x000fe200000114b9 */
[----:B------:R-:W-:Y:S01]  /*10a0*/  IMAD R17, R5, 0x8, R0 ;  /* 0x0000000805117824 */ /* 0x000fe200078e0200 */
[----:B------:R-:W-:-:S02]  /*10b0*/  SHF.R.S32.HI R215, RZ, 0x1f, R184 ;  /* 0x0000001fffd77819 */ /* 0x000fc400000114b8 */
[----:B------:R-:W-:Y:S02]  /*10c0*/  SHF.R.S32.HI R214, RZ, 0x1f, R23 ;  /* 0x0000001fffd67819 */ /* 0x000fe40000011417 */
[----:B------:R-:W-:Y:S02]  /*10d0*/  SHF.R.S32.HI R213, RZ, 0x1f, R22 ;  /* 0x0000001fffd57819 */ /* 0x000fe40000011416 */
[----:B------:R-:W-:-:S07]  /*10e0*/  SHF.R.S32.HI R212, RZ, 0x1f, R19 ;  /* 0x0000001fffd47819 */ /* 0x000fce0000011413 */
.L_x_1571:
[----:B------:R-:W-:Y:S01]  /*10f0*/  ULDC.64 UR8, c[0x0][0xa28] ;  /* 0x00028a0000087ab9 */ /* 0x000fe20000000a00 */
[----:B------:R-:W-:Y:S01]  /*1100*/  ULDC UR4, c[0x0][0x424] ;  /* 0x0001090000047ab9 */ /* 0x000fe20000000800 */
[----:B------:R-:W-:Y:S01]  /*1110*/  UISETP.NE.U32.AND UP0, UPT, UR8, URZ, UPT ;  /* 0x0000003f0800728c */ /* 0x000fe2000bf05070 */
[----:B------:R-:W-:-:S03]  /*1120*/  ULDC UR7, c[0x0][0x2f0] ;  /* 0x0000bc0000077ab9 */ /* 0x000fc60000000800 */
[----:B------:R-:W-:-:S03]  /*1130*/  UISETP.NE.AND.EX UP0, UPT, UR9, URZ, UPT, UP0 ;  /* 0x0000003f0900728c */ /* 0x000fc6000bf05300 */
[----:B------:R-:W-:Y:S02]  /*1140*/  ULDC.64 UR8, c[0x0][0xa18] ;  /* 0x0002860000087ab9 */ /* 0x000fe40000000a00 */
[----:B------:R-:W-:Y:S01]  /*1150*/  UISETP.NE.U32.AND UP1, UPT, UR8, URZ, UPT ;  /* 0x0000003f0800728c */ /* 0x000fe2000bf25070 */
[----:B------:R-:W-:-:S03]  /*1160*/  PLOP3.LUT P0, PT, PT, PT, UP0, 0x80, 0x0 ;  /* 0x000000000000781c */ /* 0x000fc60003f0f008 */
[----:B------:R-:W-:-:S03]  /*1170*/  UISETP.NE.AND.EX UP1, UPT, UR9, URZ, UPT, UP1 ;  /* 0x0000003f0900728c */ /* 0x000fc6000bf25310 */
[----:B------:R-:W-:Y:S02]  /*1180*/  @UP0 ULDC.64 UR8, c[0x0][0xa28] ;  /* 0x00028a0000080ab9 */ /* 0x000fe40000000a00 */
[----:B------:R-:W-:Y:S01]  /*1190*/  @UP0 UIMAD.WIDE UR8, UR54, 0x4, UR8 ;  /* 0x00000004360808a5 */ /* 0x000fe2000f8e0208 */
[----:B------:R-:W-:-:S05]  /*11a0*/  PLOP3.LUT P2, PT, PT, PT, UP1, 0x80, 0x0 ;  /* 0x000000000000781c */ /* 0x000fca0003f4f018 */
[----:B0-2---:R-:W-:Y:S02]  /*11b0*/  IMAD.U32 R4, RZ, RZ, UR8 ;  /* 0x00000008ff047e24 */ /* 0x005fe4000f8e00ff */
[----:B------:R-:W-:Y:S01]  /*11c0*/  IMAD.U32 R5, RZ, RZ, UR9 ;  /* 0x00000009ff057e24 */ /* 0x000fe2000f8e00ff */
[----:B------:R-:W-:Y:S02]  /*11d0*/  @UP1 ULDC.64 UR8, c[0x0][0xa18] ;  /* 0x0002860000081ab9 */ /* 0x000fe40000000a00 */
[----:B------:R-:W-:Y:S02]  /*11e0*/  @UP1 UIMAD.WIDE UR8, UR54, 0x4, UR8 ;  /* 0x00000004360818a5 */ /* 0x000fe4000f8e0208 */
[----:B------:R-:W2:Y:S04]  /*11f0*/  @P0 LDG.E R4, desc[UR36][R4.64] ;  /* 0x0000002404040981 */ /* 0x000ea8000c1e1900 */
[----:B------:R-:W-:-:S02]  /*1200*/  IMAD.U32 R6, RZ, RZ, UR8 ;  /* 0x00000008ff067e24 */ /* 0x000fc4000f8e00ff */
[----:B------:R-:W-:Y:S01]  /*1210*/  IMAD.U32 R7, RZ, RZ, UR9 ;  /* 0x00000009ff077e24 */ /* 0x000fe2000f8e00ff */
[----:B------:R-:W-:-:S04]  /*1220*/  ULDC.64 UR8, c[0x0][0x418] ;  /* 0x0001060000087ab9 */ /* 0x000fc80000000a00 */
[----:B---3--:R-:W3:Y:S01]  /*1230*/  @P2 LDG.E R6, desc[UR36][R6.64] ;  /* 0x0000002406062981 */ /* 0x008ee2000c1e1900 */
[----:B------:R-:W-:Y:S01]  /*1240*/  UISETP.NE.U32.AND UP0, UPT, UR8, URZ, UPT ;  /* 0x0000003f0800728c */ /* 0x000fe2000bf05070 */
[----:B------:R-:W-:Y:S01]  /*1250*/  UMOV UR41, URZ ;  /* 0x0000003f00297c82 */ /* 0x000fe20008000000 */
[----:B------:R-:W-:Y:S02]  /*1260*/  ULOP3.LUT UR55, UR5, 0xffff, URZ, 0xc0, !UPT ;  /* 0x0000ffff05377892 */ /* 0x000fe4000f8ec03f */
[----:B------:R-:W-:-:S03]  /*1270*/  UISETP.NE.AND.EX UP0, UPT, UR9, URZ, UPT, UP0 ;  /* 0x0000003f0900728c */ /* 0x000fc6000bf05300 */
[----:B------:R-:W-:Y:S01]  /*1280*/  ULDC.64 UR8, c[0x0][0xa20] ;  /* 0x0002880000087ab9 */ /* 0x000fe20000000a00 */
[----:B------:R-:W-:Y:S01]  /*1290*/  USEL UR4, UR4, 0x1, UP0 ;  /* 0x0000000104047887 */ /* 0x000fe20008000000 */
[----:B------:R-:W-:-:S03]  /*12a0*/  ISETP.NE.U32.AND P1, PT, RZ, UR8, PT ;  /* 0x00000008ff007c0c */ /* 0x000fc6000bf25070 */
[----:B------:R-:W-:Y:S01]  /*12b0*/  UIMAD UR4, UR4, UR7, URZ ;  /* 0x00000007040472a4 */ /* 0x000fe2000f8e023f */
[----:B------:R-:W-:Y:S02]  /*12c0*/  ISETP.NE.AND.EX P1, PT, RZ, UR9, PT, P1 ;  /* 0x00000009ff007c0c */ /* 0x000fe4000bf25310 */
[----:B--2---:R-:W-:Y:S02]  /*12d0*/  @P0 R2UR UR41, R4 ;  /* 0x00000000042902ca */ /* 0x004fe400000e0000 */
[----:B---3--:R-:W-:Y:S01]  /*12e0*/  @P2 R2UR UR42, R6 ;  /* 0x00000000062a22ca */ /* 0x008fe200000e0000 */
[----:B-1--45:R-:W-:-:S14]  /*12f0*/  @P2 BRA `(.L_x_1460) ;  /* 0x0000000000382947 */ /* 0x032fdc0003800000 */
[----:B------:R-:W-:Y:S01]  /*1300*/  ULDC.64 UR8, c[0x0][0xa00] ;  /* 0x0002800000087ab9 */ /* 0x000fe20000000a00 */
[----:B------:R-:W-:Y:S01]  /*1310*/  ULDC UR42, c[0x0][0x288] ;  /* 0x0000a200002a7ab9 */ /* 0x000fe20000000800 */
        /* <DEDUP_REMOVED lines=12> */
.L_x_1460:
[----:B------:R-:W-:Y:S01]  /*13e0*/  UMOV UR58, UR54 ;  /* 0x00000036003a7c82 */ /* 0x000fe20008000000 */
[----:B------:R-:W-:Y:S05]  /*13f0*/  @!P1 BRA `(.L_x_1461) ;  /* 0x00000000001c9947 */ /* 0x000fea0003800000 */
[----:B------:R-:W-:Y:S02]  /*1400*/  ULDC.64 UR8, c[0x0][0xa20] ;  /* 0x0002880000087ab9 */ /* 0x000fe40000000a00 */
[----:B------:R-:W-:-:S06]  /*1410*/  UIMAD.WIDE UR8, UR54, 0x4, UR8 ;  /* 0x00000004360878a5 */ /* 0x000fcc000f8e0208 */
[----:B------:R-:W-:Y:S02]  /*1420*/  IMAD.U32 R4, RZ, RZ, UR8 ;  /* 0x00000008ff047e24 */ /* 0x000fe4000f8e00ff */
[----:B------:R-:W-:-:S05]  /*1430*/  IMAD.U32 R5, RZ, RZ, UR9 ;  /* 0x00000009ff057e24 */ /* 0x000fca000f8e00ff */
[----:B------:R-:W2:Y:S02]  /*1440*/  LDG.E R4, desc[UR36][R4.64] ;  /* 0x0000002404047981 */ /* 0x000ea4000c1e1900 */
[----:B--2---:R-:W-:Y:S01]  /*1450*/  R2UR UR4, R4 ;  /* 0x00000000040472ca */ /* 0x004fe200000e0000 */
[----:B------:R-:W-:-:S14]  /*1460*/  BRA `(.L_x_1462) ;  /* 0x0000000000347947 */ /* 0x000fdc0003800000 */
.L_x_1461:
        /* <DEDUP_REMOVED lines=13> */
.L_x_1462:
[----:B------:R-:W-:Y:S01]  /*1540*/  ULDC.64 UR10, c[0x0][0x990] ;  /* 0x00026400000a7ab9 */ /* 0x000fe20000000a00 */
[----:B------:R-:W-:Y:S01]  /*1550*/  ULDC.64 UR8, c[0x0][0x998] ;  /* 0x0002660000087ab9 */ /* 0x000fe20000000a00 */
[----:B------:R-:W-:Y:S01]  /*1560*/  UISETP.NE.U32.AND UP0, UPT, UR10, URZ, UPT ;  /* 0x0000003f0a00728c */ /* 0x000fe2000bf05070 */
[----:B------:R-:W-:Y:S01]  /*1570*/  IMAD.MOV.U32 R3, RZ, RZ, 0x3f800000 ;  /* 0x3f800000ff037424 */ /* 0x000fe200078e00ff */
[----:B------:R-:W-:Y:S01]  /*1580*/  UISETP.NE.U32.AND UP1, UPT, UR8, URZ, UPT ;  /* 0x0000003f0800728c */ /* 0x000fe2000bf25070 */
[----:B------:R-:W-:Y:S01]  /*1590*/  IMAD.MOV.U32 R0, RZ, RZ, 0x3f800000 ;  /* 0x3f800000ff007424 */ /* 0x000fe200078e00ff */
[----:B------:R-:W-:Y:S02]  /*15a0*/  UISETP.NE.AND.EX UP0, UPT, UR11, URZ, UPT, UP0 ;  /* 0x0000003f0b00728c */ /* 0x000fe4000bf05300 */
[----:B------:R-:W-:-:S04]  /*15b0*/  UISETP.NE.AND.EX UP1, UPT, UR9, URZ, UPT, UP1 ;  /* 0x0000003f0900728c */ /* 0x000fc8000bf25310 */
[----:B------:R-:W-:Y:S02]  /*15c0*/  PLOP3.LUT P0, PT, PT, PT, UP0, 0x80, 0x0 ;  /* 0x000000000000781c */ /* 0x000fe40003f0f008 */
[----:B------:R-:W-:-:S03]  /*15d0*/  PLOP3.LUT P1, PT, PT, PT, UP1, 0x80, 0x0 ;  /* 0x000000000000781c */ /* 0x000fc60003f2f018 */
[----:B------:R-:W-:Y:S02]  /*15e0*/  @UP0 USHF.R.S32.HI UR7, URZ, 0x1f, UR54 ;  /* 0x0000001f3f070899 */ /* 0x000fe40008011436 */
[----:B------:R-:W-:Y:S01]  /*15f0*/  @UP1 USHF.R.S32.HI UR16, URZ, 0x1f, UR54 ;  /* 0x0000001f3f101899 */ /* 0x000fe20008011436 */
[----:B------:R-:W-:Y:S01]  /*1600*/  @UP0 ULDC.64 UR14, c[0x0][0x9a8] ;  /* 0x00026a00000e0ab9 */ /* 0x000fe20000000a00 */
[----:B------:R-:W-:Y:S01]  /*1610*/  @UP1 ULDC.64 UR18, c[0x0][0x9b8] ;  /* 0x00026e0000121ab9 */ /* 0x000fe20000000a00 */
[----:B------:R-:W-:Y:S02]  /*1620*/  @UP0 UIMAD UR7, UR7, UR14, URZ ;  /* 0x0000000e070702a4 */ /* 0x000fe4000f8e023f */
[----:B------:R-:W-:Y:S02]  /*1630*/  @UP1 UIMAD UR16, UR16, UR18, URZ ;  /* 0x00000012101012a4 */ /* 0x000fe4000f8e023f */
[----:B------:R-:W-:Y:S02]  /*1640*/  @UP0 UIMAD.WIDE.U32 UR12, UR54, UR14, URZ ;  /* 0x0000000e360c02a5 */ /* 0x000fe4000f8e003f */
[----:B------:R-:W-:-:S02]  /*1650*/  @UP0 UIMAD UR7, UR54, UR15, UR7 ;  /* 0x0000000f360702a4 */ /* 0x000fc4000f8e0207 */
[----:B------:R-:W-:Y:S02]  /*1660*/  @UP1 UIMAD UR16, UR54, UR19, UR16 ;  /* 0x00000013361012a4 */ /* 0x000fe4000f8e0210 */
[----:B------:R-:W-:Y:S02]  /*1670*/  @UP1 UIMAD.WIDE.U32 UR14, UR54, UR18, URZ ;  /* 0x00000012360e12a5 */ /* 0x000fe4000f8e003f */
[----:B------:R-:W-:Y:S02]  /*1680*/  @UP0 UIADD3 UR13, UR13, UR7, URZ ;  /* 0x000000070d0d0290 */ /* 0x000fe4000fffe03f */
[----:B------:R-:W-:Y:S01]  /*1690*/  @UP1 UIADD3 UR15, UR15, UR16, URZ ;  /* 0x000000100f0f1290 */ /* 0x000fe2000fffe03f */
[----:B------:R-:W-:Y:S02]  /*16a0*/  @UP1 ULDC.64 UR18, c[0x0][0x9c0] ;  /* 0x0002700000121ab9 */ /* 0x000fe40000000a00 */
[----:B------:R-:W-:Y:S01]  /*16b0*/  @UP0 ULDC.64 UR16, c[0x0][0x9b0] ;  /* 0x00026c0000100ab9 */ /* 0x000fe20000000a00 */
[----:B------:R-:W-:-:S02]  /*16c0*/  @UP1 UIMAD.WIDE.U32 UR14, UR55, UR18, UR14 ;  /* 0x00000012370e12a5 */ /* 0x000fc4000f8e000e */
[----:B------:R-:W-:Y:S02]  /*16d0*/  @UP0 UIMAD.WIDE.U32 UR12, UR55, UR16, UR12 ;  /* 0x00000010370c02a5 */ /* 0x000fe4000f8e000c */
[----:B------:R-:W-:Y:S02]  /*16e0*/  @UP1 UIMAD UR7, UR55, UR19, UR15 ;  /* 0x00000013370712a4 */ /* 0x000fe4000f8e020f */
[----:B------:R-:W-:Y:S02]  /*16f0*/  @UP0 UIMAD UR13, UR55, UR17, UR13 ;  /* 0x00000011370d02a4 */ /* 0x000fe4000f8e020d */
[----:B------:R-:W-:Y:S02]  /*1700*/  @UP0 ULEA UR10, UP2, UR12, UR10, 0x2 ;  /* 0x0000000a0c0a0291 */ /* 0x000fe4000f84103f */
[----:B------:R-:W-:Y:S02]  /*1710*/  @UP1 ULEA UR8, UP3, UR14, UR8, 0x2 ;  /* 0x000000080e081291 */ /* 0x000fe4000f86103f */
[----:B------:R-:W-:-:S02]  /*1720*/  @UP0 ULEA.HI.X UR11, UR12, UR11, UR13, 0x2, UP2 ;  /* 0x0000000b0c0b0291 */ /* 0x000fc400090f140d */
[----:B------:R-:W-:Y:S01]  /*1730*/  @UP1 ULEA.HI.X UR9, UR14, UR9, UR7, 0x2, UP3 ;  /* 0x000000090e091291 */ /* 0x000fe200098f1407 */
[----:B------:R-:W-:Y:S02]  /*1740*/  IMAD.U32 R4, RZ, RZ, UR10 ;  /* 0x0000000aff047e24 */ /* 0x000fe4000f8e00ff */
[----:B------:R-:W-:Y:S01]  /*1750*/  IMAD.U32 R6, RZ, RZ, UR8 ;  /* 0x00000008ff067e24 */ /* 0x000fe2000f8e00ff */
[----:B------:R-:W-:Y:S01]  /*1760*/  ULDC UR7, c[0x0][0x448] ;  /* 0x0001120000077ab9 */ /* 0x000fe20000000800 */
[----:B------:R-:W-:Y:S02]  /*1770*/  IMAD.U32 R5, RZ, RZ, UR11 ;  /* 0x0000000bff057e24 */ /* 0x000fe4000f8e00ff */
[----:B------:R-:W-:Y:S01]  /*1780*/  IMAD.U32 R7, RZ, RZ, UR9 ;  /* 0x00000009ff077e24 */ /* 0x000fe2000f8e00ff */
[----:B------:R-:W-:Y:S02]  /*1790*/  UISETP.NE.AND UP4, UPT, UR7, 0x1, UPT ;  /* 0x000000010700788c */ /* 0x000fe4000bf85270 */
[----:B------:R-:W2:Y:S01]  /*17a0*/  @P0 LDG.E R3, desc[UR36][R4.64] ;  /* 0x0000002404030981 */ /* 0x000ea2000c1e1900 */
[----:B------:R-:W-:-:S02]  /*17b0*/  USHF.L.U32 UR48, UR6, 0x7, URZ ;  /* 0x0000000706307899 */ /* 0x000fc4000800063f */
[----:B------:R-:W-:Y:S01]  /*17c0*/  UIADD3 UR41, -UR41, UR4, URZ ;  /* 0x0000000429297290 */ /* 0x000fe2000fffe13f */
[----:B------:R-:W2:Y:S01]  /*17d0*/  @P1 LDG.E R0, desc[UR36][R6.64] ;  /* 0x0000002406001981 */ /* 0x000ea2000c1e1900 */
[----:B------:R-:W-:Y:S01]  /*17e0*/  ULDC.64 UR6, c[0x0][0x9e0] ;  /* 0x0002780000067ab9 */ /* 0x000fe20000000a00 */
[----:B------:R-:W-:Y:S02]  /*17f0*/  UIADD3 UR4, UR48, 0x7f, URZ ;  /* 0x0000007f30047890 */ /* 0x000fe4000fffe03f */
[----:B------:R-:W-:Y:S01]  /*1800*/  UISETP.GE.AND UP0, UPT, UR7, 0x1, UPT ;  /* 0x000000010700788c */ /* 0x000fe2000bf06270 */
[----:B------:R-:W-:Y:S01]  /*1810*/  @UP4 ULDC UR8, c[0x0][0x44c] ;  /* 0x0001130000084ab9 */ /* 0x000fe20000000800 */
[----:B------:R-:W-:Y:S01]  /*1820*/  @UP4 ULDC UR12, c[0x0][0x450] ;  /* 0x00011400000c4ab9 */ /* 0x000fe20000000800 */
[----:B------:R-:W-:-:S03]  /*1830*/  UIMAD.WIDE.U32 UR8, UR4, UR8, URZ ;  /* 0x00000008040872a5 */ /* 0x000fc6000f8e003f */
[----:B------:R-:W-:Y:S01]  /*1840*/  PLOP3.LUT P0, PT, PT, PT, UP0, 0x40, 0x0 ;  /* 0x000000000000781c */ /* 0x000fe20003f0e808 */
[----:B------:R-:W-:Y:S02]  /*1850*/  UIADD3 UR10, UR41, 0x1, -UR42 ;  /* 0x00000001290a7890 */ /* 0x000fe4000fffe82a */
[----:B------:R-:W-:Y:S01]  /*1860*/  @UP4 USHF.R.U32.HI UR4, URZ, UR12, UR9 ;  /* 0x0000000c3f044299 */ /* 0x000fe20008011609 */
[----:B------:R-:W-:Y:S01]  /*1870*/  ULDC UR11, c[0x0][0x988] ;  /* 0x00026200000b7ab9 */ /* 0x000fe20000000800 */
[----:B------:R-:W-:Y:S02]  /*1880*/  UP2UR UR50, UPR, URZ, 0x10 ;  /* 0x000000103f327883 */ /* 0x000fe40008000000 */
[----:B------:R-:W-:Y:S02]  /*1890*/  UIADD3 UR10, UR10, UR4, URZ ;  /* 0x000000040a0a7290 */ /* 0x000fe4000fffe03f */
[----:B------:R-:W-:Y:S02]  /*18a0*/  UP2UR UR46, UPR, URZ, 0x1 ;  /* 0x000000013f2e7883 */ /* 0x000fe40008000000 */
[----:B------:R-:W-:Y:S01]  /*18b0*/  UIADD3 UR6, UR10, UR6, URZ ;  /* 0x000000060a067290 */ /* 0x000fe2000fffe03f */
[----:B--2---:R-:W-:-:S04]  /*18c0*/  FMUL.FTZ R0, R3, R0 ;  /* 0x0000000003007220 */ /* 0x004fc80000410000 */
[----:B------:R-:W-:-:S05]  /*18d0*/  FMUL.FTZ R0, R0, UR11 ;  /* 0x0000000b00007c20 */ /* 0x000fca0008410000 */
[----:B------:R-:W-:Y:S01]  /*18e0*/  R2UR UR40, R0 ;  /* 0x00000000002872ca */ /* 0x000fe200000e0000 */
[----:B------:R-:W-:-:S14]  /*18f0*/  @P0 BRA `(.L_x_1463) ;  /* 0x0000000000440947 */ /* 0x000fdc0003800000 */
        /* <DEDUP_REMOVED lines=10> */
.L_x_1464:
[----:B------:R-:W-:-:S11]  /*19a0*/  UISETP.NE.AND UP0, UPT, UR7, 0x1, UPT ;  /* 0x000000010700788c */ /* 0x000fd6000bf05270 */
[----:B------:R-:W-:Y:S02]  /*19b0*/  @UP0 ULDC.64 UR10, c[0x0][0x9e8] ;  /* 0x00027a00000a0ab9 */ /* 0x000fe40000000a00 */
[----:B------:R-:W-:-:S04]  /*19c0*/  UIMAD.WIDE.U32 UR8, UR4, UR10, URZ ;  /* 0x0000000a040872a5 */ /* 0x000fc8000f8e003f */
[----:B------:R-:W-:-:S12]  /*19d0*/  @UP0 USHF.R.U32.HI UR4, URZ, UR11, UR9 ;  /* 0x0000000b3f040299 */ /* 0x000fd80008011609 */
.L_x_1465:
[----:B------:R-:W-:-:S04]  /*19e0*/  UIMAD UR4, UR4, UR7, UR7 ;  /* 0x00000007040472a4 */ /* 0x000fc8000f8e0207 */
[----:B------:R-:W-:-:S04]  /*19f0*/  UISETP.LT.AND UP0, UPT, UR6, UR4, UPT ;  /* 0x000000040600728c */ /* 0x000fc8000bf01270 */
[----:B------:R-:W-:-:S12]  /*1a00*/  USEL UR6, UR6, UR4, UP0 ;  /* 0x0000000406067287 */ /* 0x000fd80008000000 */
.L_x_1463:
[----:B------:R-:W-:Y:S02]  /*1a10*/  UISETP.NE.AND UP0, UPT, UR50, URZ, UPT ;  /* 0x0000003f3200728c */ /* 0x000fe4000bf05270 */
[----:B------:R-:W-:Y:S02]  /*1a20*/  UIADD3 UR4, UR41, 0x3f, URZ ;  /* 0x0000003f29047890 */ /* 0x000fe4000fffe03f */
[----:B------:R-:W-:Y:S02]  /*1a30*/  UIADD3 UR10, UR6, 0x3f, URZ ;  /* 0x0000003f060a7890 */ /* 0x000fe4000fffe03f */
[----:B------:R-:W-:Y:S02]  /*1a40*/  UISETP.GE.AND UP1, UPT, UR7, 0x1, UPT ;  /* 0x000000010700788c */ /* 0x000fe4000bf26270 */
[----:B------:R-:W-:Y:S02]  /*1a50*/  USHF.R.S32.HI UR6, URZ, 0x1f, UR4 ;  /* 0x0000001f3f067899 */ /* 0x000fe40008011404 */
[----:B------:R-:W-:Y:S01]  /*1a60*/  USHF.R.S32.HI UR11, URZ, 0x1f, UR10 ;  /* 0x0000001f3f0b7899 */ /* 0x000fe2000801140a */
[----:B------:R-:W-:Y:S01]  /*1a70*/  @UP0 ULDC UR8, c[0x0][0x44c] ;  /* 0x0001130000080ab9 */ /* 0x000fe20000000800 */
[----:B------:R-:W-:Y:S01]  /*1a80*/  ULEA.HI UR6, UR6, UR4, URZ, 0x6 ;  /* 0x0000000406067291 */ /* 0x000fe2000f8f303f */
[----:B------:R-:W-:Y:S01]  /*1a90*/  PLOP3.LUT P0, PT, PT, PT, UP1, 0x40, 0x0 ;  /* 0x000000000000781c */ /* 0x000fe20003f0e818 */
[----:B------:R-:W-:-:S02]  /*1aa0*/  UIMAD.WIDE.U32 UR8, UR48, UR8, URZ ;  /* 0x00000008300872a5 */ /* 0x000fc4000f8e003f */
[----:B------:R-:W-:Y:S01]  /*1ab0*/  ULEA.HI UR11, UR11, UR10, URZ, 0x6 ;  /* 0x0000000a0b0b7291 */ /* 0x000fe2000f8f303f */
[----:B------:R-:W-:Y:S01]  /*1ac0*/  @UP0 ULDC UR13, c[0x0][0x450] ;  /* 0x00011400000d0ab9 */ /* 0x000fe20000000800 */
[----:B------:R-:W-:Y:S01]  /*1ad0*/  UMOV UR12, UR48 ;  /* 0x00000030000c7c82 */ /* 0x000fe20008000000 */
[----:B------:R-:W-:Y:S02]  /*1ae0*/  UIADD3 UR44, UR41, -UR42, URZ ;  /* 0x8000002a292c7290 */ /* 0x000fe4000fffe03f */
[----:B------:R-:W-:Y:S02]  /*1af0*/  USHF.R.S32.HI UR6, URZ, 0x6, UR6 ;  /* 0x000000063f067899 */ /* 0x000fe40008011406 */
[----:B------:R-:W-:Y:S02]  /*1b00*/  USHF.R.S32.HI UR11, URZ, 0x6, UR11 ;  /* 0x000000063f0b7899 */ /* 0x000fe4000801140b */
[----:B------:R-:W-:Y:S02]  /*1b10*/  @UP0 USHF.R.U32.HI UR12, URZ, UR13, UR9 ;  /* 0x0000000d3f0c0299 */ /* 0x000fe40008011609 */
[----:B------:R-:W-:-:S02]  /*1b20*/  UISETP.LT.AND UP0, UPT, UR6, UR11, UPT ;  /* 0x0000000b0600728c */ /* 0x000fc4000bf01270 */
[----:B------:R-:W-:Y:S01]  /*1b30*/  UIADD3 UR4, UR44, UR12, URZ ;  /* 0x0000000c2c047290 */ /* 0x000fe2000fffe03f */
[----:B------:R-:W-:Y:S01]  /*1b40*/  ULDC UR10, c[0x0][0x9dc] ;  /* 0x00027700000a7ab9 */ /* 0x000fe20000000800 */
[----:B------:R-:W-:Y:S02]  /*1b50*/  USEL UR6, UR6, UR11, UP0 ;  /* 0x0000000b06067287 */ /* 0x000fe40008000000 */
[----:B------:R-:W-:Y:S01]  /*1b60*/  UIADD3 UR10, UR4, -UR10, URZ ;  /* 0x8000000a040a7290 */ /* 0x000fe2000fffe03f */
[----:B------:R-:W-:Y:S11]  /*1b70*/  @P0 BRA `(.L_x_1466) ;  /* 0x0000000000440947 */ /* 0x000ff60003800000 */
        /* <DEDUP_REMOVED lines=10> */
.L_x_1467:
[----:B------:R-:W-:-:S11]  /*1c20*/  UISETP.NE.AND UP0, UPT, UR7, 0x1, UPT ;  /* 0x000000010700788c */ /* 0x000fd6000bf05270 */
[----:B------:R-:W-:Y:S02]  /*1c30*/  @UP0 ULDC.64 UR12, c[0x0][0x9e8] ;  /* 0x00027a00000c0ab9 */ /* 0x000fe40000000a00 */
[----:B------:R-:W-:-:S04]  /*1c40*/  UIMAD.WIDE.U32 UR8, UR4, UR12, URZ ;  /* 0x0000000c040872a5 */ /* 0x000fc8000f8e003f */
[----:B------:R-:W-:-:S12]  /*1c50*/  @UP0 USHF.R.U32.HI UR4, URZ, UR13, UR9 ;  /* 0x0000000d3f040299 */ /* 0x000fd80008011609 */
.L_x_1468:
[----:B------:R-:W-:-:S04]  /*1c60*/  UIMAD UR4, UR4, UR7, URZ ;  /* 0x00000007040472a4 */ /* 0x000fc8000f8e023f */
[----:B------:R-:W-:-:S04]  /*1c70*/  UISETP.LT.AND UP0, UPT, UR10, UR4, UPT ;  /* 0x000000040a00728c */ /* 0x000fc8000bf01270 */
[----:B------:R-:W-:-:S12]  /*1c80*/  USEL UR10, UR10, UR4, !UP0 ;  /* 0x000000040a0a7287 */ /* 0x000fd8000c000000 */
.L_x_1466:
[----:B------:R-:W-:-:S04]  /*1c90*/  USHF.R.S32.HI UR4, URZ, 0x1f, UR10 ;  /* 0x0000001f3f047899 */ /* 0x000fc8000801140a */
[----:B------:R-:W-:-:S04]  /*1ca0*/  ULEA.HI UR4, UR4, UR10, URZ, 0x6 ;  /* 0x0000000a04047291 */ /* 0x000fc8000f8f303f */
[----:B------:R-:W-:Y:S02]  /*1cb0*/  USHF.R.S32.HI UR7, URZ, 0x6, UR4 ;  /* 0x000000063f077899 */ /* 0x000fe40008011404 */
[----:B------:R-:W-:Y:S02]  /*1cc0*/  ULOP3.LUT UR4, UR5, 0xff000000, URZ, 0xc0, !UPT ;  /* 0xff00000005047892 */ /* 0x000fe4000f8ec03f */
[----:B------:R-:W-:Y:S02]  /*1cd0*/  UISETP.LT.AND UP0, UPT, URZ, UR7, UPT ;  /* 0x000000073f00728c */ /* 0x000fe4000bf01270 */
[----:B------:R-:W-:Y:S02]  /*1ce0*/  ULOP3.LUT UR5, UR5, 0xff0000, URZ, 0xc0, !UPT ;  /* 0x00ff000005057892 */ /* 0x000fe4000f8ec03f */
[----:B------:R-:W-:Y:S02]  /*1cf0*/  USEL UR51, URZ, UR7, !UP0 ;  /* 0x000000073f337287 */ /* 0x000fe4000c000000 */
[----:B------:R-:W-:-:S02]  /*1d00*/  USHF.R.U32.HI UR4, URZ, 0x8, UR4 ;  /* 0x000000083f047899 */ /* 0x000fc40008011604 */
[----:B------:R-:W-:Y:S02]  /*1d10*/  UISETP.GT.AND UP0, UPT, UR6, UR51, UPT ;  /* 0x000000330600728c */ /* 0x000fe4000bf04270 */
[----:B------:R-:W-:-:S03]  /*1d20*/  ULEA.HI UR5, UR5, UR4, URZ, 0x10 ;  /* 0x0000000405057291 */ /* 0x000fc6000f8f803f */
[----:B------:R-:W-:Y:S01]  /*1d30*/  UMOV UR4, URZ ;  /* 0x0000003f00047c82 */ /* 0x000fe20008000000 */
[----:B------:R-:W-:Y:S01]  /*1d40*/  PLOP3.LUT P0, PT, PT, PT, UP0, 0x80, 0x0 ;  /* 0x000000000000781c */ /* 0x000fe20003f0f008 */
[----:B------:R-:W-:Y:S02]  /*1d50*/  ULOP3.LUT UR57, UR5, 0xff, URZ, 0xc0, !UPT ;  /* 0x000000ff05397892 */ /* 0x000fe4000f8ec03f */
[----:B------:R-:W-:-:S10]  /*1d60*/  USHF.R.U32.HI UR56, URZ, 0x10, UR5 ;  /* 0x000000103f387899 */ /* 0x000fd40008011605 */
[----:B------:R-:W-:Y:S05]  /*1d70*/  @!P0 BRA `(.L_x_1469) ;  /* 0x0000000000948947 */ /* 0x000fea0003800000 */
[----:B------:R-:W-:Y:S01]  /*1d80*/  UISETP.NE.AND UP0, UPT, UR56, URZ, UPT ;  /* 0x0000003f3800728c */ /* 0x000fe2000bf05270 */
[----:B------:R-:W-:-:S03]  /*1d90*/  ULDC UR4, c[0x0][0x9f0] ;  /* 0x00027c0000047ab9 */ /* 0x000fc60000000800 */
[----:B------:R-:W-:-:S04]  /*1da0*/  USEL UR10, UR56, UR4, UP0 ;  /* 0x00000004380a7287 */ /* 0x000fc80008000000 */
[----:B------:R-:W-:Y:S02]  /*1db0*/  UIADD3 UR4, UR10, -0x1, UR6 ;  /* 0xffffffff0a047890 */ /* 0x000fe4000fffe006 */
[----:B------:R-:W-:Y:S02]  /*1dc0*/  IMAD.U32 R4, RZ, RZ, UR10 ;  /* 0x0000000aff047e24 */ /* 0x000fe4000f8e00ff */
[----:B------:R-:W-:-:S03]  /*1dd0*/  UIADD3 UR7, -UR51, UR4, URZ ;  /* 0x0000000433077290 */ /* 0x000fc6000fffe13f */
[-C--:B------:R-:W-:Y:S01]  /*1de0*/  IABS R0, R4.reuse ;  /* 0x0000000400007213 */ /* 0x080fe20000000000 */
[----:B------:R-:W-:Y:S01]  /*1df0*/  UMOV UR4, URZ ;  /* 0x0000003f00047c82 */ /* 0x000fe20008000000 */
[----:B------:R-:W-:Y:S01]  /*1e00*/  IABS R6, R4 ;  /* 0x0000000400067213 */ /* 0x000fe20000000000 */
[----:B------:R-:W-:Y:S01]  /*1e10*/  IMAD.U32 R5, RZ, RZ, UR7 ;  /* 0x00000007ff057e24 */ /* 0x000fe2000f8e00ff */
[----:B------:R-:W-:Y:S01]  /*1e20*/  R2UR UR11, R0 ;  /* 0x00000000000b72ca */ /* 0x000fe200000e0000 */
[----:B------:R-:W-:-:S03]  /*1e30*/  ULOP3.LUT UR7, UR7, UR10, URZ, 0x3c, !UPT ;  /* 0x0000000a07077292 */ /* 0x000fc6000f8e3c3f */
[----:B------:R-:W-:-:S05]  /*1e40*/  IABS R5, R5 ;  /* 0x0000000500057213 */ /* 0x000fca0000000000 */
[----:B------:R-:W-:-:S04]  /*1e50*/  IMAD.MOV.U32 R4, RZ, RZ, R5 ;  /* 0x000000ffff047224 */ /* 0x000fc800078e0005 */
[----:B------:R-:W0:Y:S01]  /*1e60*/  I2F.RP R0, UR11 ;  /* 0x0000000b00007d06 */ /* 0x000e220008209400 */
[----:B------:R-:W-:-:S07]  /*1e70*/  R2UR UR9, R4 ;  /* 0x00000000040972ca */ /* 0x000fce00000e0000 */
[----:B0-----:R-:W0:Y:S02]  /*1e80*/  MUFU.RCP R0, R0 ;  /* 0x0000000000007308 */ /* 0x001e240000001000 */
[----:B0-----:R-:W-:Y:S02]  /*1e90*/  VIADD R3, R0, 0xffffffe ;  /* 0x0ffffffe00037836 */ /* 0x001fe40000000000 */
        /* <DEDUP_REMOVED lines=19> */
.L_x_1469:
[----:B------:R-:W-:Y:S01]  /*1fd0*/  UIMAD UR51, UR57, UR4, UR51 ;  /* 0x00000004393372a4 */ /* 0x000fe2000f8e0233 */
[----:B------:R-:W-:Y:S01]  /*1fe0*/  IMAD.U32 R160, RZ, RZ, UR6 ;  /* 0x00000006ffa07e24 */ /* 0x000fe2000f8e00ff */
[----:B------:R-:W-:Y:S01]  /*1ff0*/  PLOP3.LUT P0, PT, PT, PT, PT, 0x80, 0x0 ;  /* 0x000000000000781c */ /* 0x000fe20003f0f070 */
[----:B------:R-:W-:Y:S01]  /*2000*/  IMAD.U32 R3, RZ, RZ, UR4 ;  /* 0x00000004ff037e24 */ /* 0x000fe2000f8e00ff */
[----:B------:R-:W-:Y:S01]  /*2010*/  CS2R R28, SRZ ;  /* 0x00000000001c7805 */ /* 0x000fe2000001ff00 */
[----:B------:R-:W-:Y:S01]  /*2020*/  IMAD.MOV.U32 R168, RZ, RZ, RZ ;  /* 0x000000ffffa87224 */ /* 0x000fe200078e00ff */
[----:B------:R-:W-:Y:S01]  /*2030*/  CS2R R24, SRZ ;  /* 0x0000000000187805 */ /* 0x000fe2000001ff00 */
[----:B------:R-:W-:Y:S01]  /*2040*/  IMAD.MOV.U32 R0, RZ, RZ, RZ ;  /* 0x000000ffff007224 */ /* 0x000fe200078e00ff */
[----:B------:R-:W-:Y:S02]  /*2050*/  VIADDMNMX R160, R3, UR51, R160, PT ;  /* 0x0000003303a07c46 */ /* 0x000fe4000b8001a0 */
[----:B------:R-:W-:-:S02]  /*2060*/  CS2R R30, SRZ ;  /* 0x00000000001e7805 */ /* 0x000fc4000001ff00 */
[----:B------:R-:W-:Y:S02]  /*2070*/  CS2R R26, SRZ ;  /* 0x00000000001a7805 */ /* 0x000fe4000001ff00 */
[----:B------:R-:W-:Y:S02]  /*2080*/  CS2R R36, SRZ ;  /* 0x0000000000247805 */ /* 0x000fe4000001ff00 */
[----:B------:R-:W-:Y:S02]  /*2090*/  ISETP.GT.AND P1, PT, R160, UR51, PT ;  /* 0x00000033a0007c0c */ /* 0x000fe4000bf24270 */
        /* <DEDUP_REMOVED lines=97> */
.L_x_1471:
        /* <DEDUP_REMOVED lines=9> */
.L_x_1680:
[----:B0-----:R-:W2:Y:S01]  /*2740*/  LDL R3, [R1+0xc] ;  /* 0x00000c0001037983 */ /* 0x001ea20000100800 */
[----:B------:R-:W-:Y:S05]  /*2750*/  WARPSYNC.ALL ;  /* 0x0000000000007948 */ /* 0x000fea0003800000 */
[----:B------:R0:W-:Y:S01]  /*2760*/  BAR.SYNC.DEFER_BLOCKING R6, 0x100 ;  /* 0x000400060000751d */ /* 0x0001e20000010000 */
[----:B--2---:R-:W-:-:S13]  /*2770*/  R2UR UR4, R3 ;  /* 0x00000000030472ca */ /* 0x004fda00000e0000 */
[----:B------:R-:W-:-:S05]  /*2780*/  IMAD.U32 R0, RZ, RZ, UR4 ;  /* 0x00000004ff007e24 */ /* 0x000fca000f8e00ff */
[----:B------:R-:W-:-:S13]  /*2790*/  ISETP.NE.AND P0, PT, R0, 0x3, PT ;  /* 0x000000030000780c */ /* 0x000fda0003f05270 */
[----:B0-----:R-:W-:Y:S05]  /*27a0*/  @!P0 BRA `(.L_x_1473) ;  /* 0x0000000000048947 */ /* 0x001fea0003800000 */
[----:B------:R-:W-:Y:S01]  /*27b0*/  BPT.TRAP 0x1 ;  /* 0x000000040000795c */ /* 0x000fe20000300000 */
.L_x_1473:
[----:B------:R-:W-:Y:S01]  /*27c0*/  ULEA UR45, UR38, UR43, 0x3 ;  /* 0x0000002b262d7291 */ /* 0x000fe2000f8e183f */
[----:B------:R-:W-:-:S05]  /*27d0*/  IMAD.U32 R7, RZ, RZ, UR39 ;  /* 0x00000027ff077e24 */ /* 0x000fca000f8e00ff */
[----:B------:R-:W-:-:S04]  /*27e0*/  SHF.L.U32 R7, R7, 0x1f, RZ ;  /* 0x0000001f07077819 */ /* 0x000fc800000006ff */
[----:B------:R0:W1:Y:S01]  /*27f0*/  SYNCS.PHASECHK.TRANS64.TRYWAIT P1, [UR45+0x28430], R7 ;  /* 0x02843007ff0075a7 */ /* 0x000062000802016d */
[----:B------:R-:W-:Y:S05]  /*2800*/  @!P0 BRA `(.L_x_1474) ;  /* 0x0000000000048947 */ /* 0x000fea0003800000 */
[----:B------:R-:W-:Y:S01]  /*2810*/  BPT.TRAP 0x1 ;  /* 0x000000040000795c */ /* 0x000fe20000300000 */
.L_x_1474:
[----:B-1----:R-:W-:Y:S05]  /*2820*/  @P1 BRA `(.L_x_1475) ;  /* 0x0000000000081947 */ /* 0x002fea0003800000 */
[----:B------:R-:W1:Y:S02]  /*2830*/  SYNCS.PHASECHK.TRANS64.TRYWAIT P1, [UR45+0x28430], R7 ;  /* 0x02843007ff0075a7 */ /* 0x000e64000802016d */
[----:B-1----:R-:W-:Y:S05]  /*2840*/  @!P1 BRA `(.L_x_1476) ;  /* 0x0000015c00f89947 */ /* 0x002fea0003800000 */
.L_x_1475:
        /* <DEDUP_REMOVED lines=17> */
[----:B------:R-:W-:Y:S01]  /*2960*/  QGMMA.64x64x32.F32.E4M3.E4M3 R24, gdesc[UR32], RZ, !UPT, gsb0 ;  /* 0x00e00000201879f3 */ /* 0x000fe2000c0008ff */
        /* <DEDUP_REMOVED lines=46> */
[----:B------:R-:W-:Y:S05]  /*2c50*/  @!P0 BRA `(.L_x_1477) ;  /* 0x0000000000048947 */ /* 0x000fea0003800000 */
[----:B------:R-:W-:Y:S01]  /*2c60*/  BPT.TRAP 0x1 ;  /* 0x000000040000795c */ /* 0x000fe20000300000 */
.L_x_1477:
[----:B------:R-:W-:Y:S01]  /*2c70*/  UISETP.NE.AND UP1, UPT, UR50, URZ, UPT ;  /* 0x0000003f3200728c */ /* 0x000fe2000bf25270 */
[----:B------:R-:W-:Y:S01]  /*2c80*/  VIADD R3, R17, UR48 ;  /* 0x0000003011037c36 */ /* 0x000fe20008000000 */
[----:B------:R-:W-:Y:S01]  /*2c90*/  UISETP.NE.AND UP0, UPT, UR46, URZ, UPT ;  /* 0x0000003f2e00728c */ /* 0x000fe2000bf05270 */
[----:B------:R-:W-:Y:S01]  /*2ca0*/  IMAD.MOV.U32 R5, RZ, RZ, -0x40 ;  /* 0xffffffc0ff057424 */ /* 0x000fe200078e00ff */
[----:B------:R-:W-:Y:S01]  /*2cb0*/  ULDC UR10, c[0x0][0x9dc] ;  /* 0x00027700000a7ab9 */ /* 0x000fe20000000800 */
[C---:B------:R-:W-:Y:S01]  /*2cc0*/  LEA R12, R160.reuse, 0xffffffc0, 0x6 ;  /* 0xffffffc0a00c7811 */ /* 0x040fe200078e30ff */
[----:B------:R-:W-:Y:S01]  /*2cd0*/  ULDC UR11, c[0x0][0x9e0] ;  /* 0x00027800000b7ab9 */ /* 0x000fe20000000800 */
[----:B------:R-:W-:Y:S01]  /*2ce0*/  PLOP3.LUT P1, PT, PT, PT, UP1, 0x80, 0x0 ;  /* 0x000000000000781c */ /* 0x000fe20003f2f018 */
[----:B------:R-:W-:Y:S01]  /*2cf0*/  IMAD R5, R160, R5, 0x41 ;  /* 0x00000041a0057424 */ /* 0x000fe200078e0205 */
[----:B------:R-:W-:Y:S02]  /*2d00*/  PLOP3.LUT P2, PT, PT, PT, UP1, 0x80, 0x0 ;  /* 0x000000000000781c */ /* 0x000fe40003f4f018 */
[----:B------:R-:W-:Y:S01]  /*2d10*/  @UP1 ULDC UR6, c[0x0][0x44c] ;  /* 0x0001130000061ab9 */ /* 0x000fe20000000800 */
[----:B------:R-:W-:Y:S01]  /*2d20*/  @UP1 ULDC UR7, c[0x0][0x450] ;  /* 0x0001140000071ab9 */ /* 0x000fe20000000800 */
[----:B------:R-:W-:Y:S01]  /*2d30*/  IADD3 R10, -R2, UR41, -R12 ;  /* 0x00000029020a7c10 */ /* 0x000fe2000fffe90c */
[----:B------:R-:W-:-:S06]  /*2d40*/  VIADD R14, R5, 0xffffffff ;  /* 0xffffffff050e7836 */ /* 0x000fcc0000000000 */
[----:B------:R-:W-:Y:S01]  /*2d50*/  @P1 IMAD.HI.U32 R4, R3, UR6, RZ ;  /* 0x0000000603041c27 */ /* 0x000fe2000f8e00ff */
[----:B------:R-:W-:Y:S01]  /*2d60*/  UIADD3 UR6, UR45, 0x28440, URZ ;  /* 0x000284402d067890 */ /* 0x000fe2000fffe03f */
[----:B------:R-:W-:-:S03]  /*2d70*/  PLOP3.LUT P1, PT, PT, PT, UP0, 0x40, 0x0 ;  /* 0x000000000000781c */ /* 0x000fc60003f2e808 */
[----:B------:R-:W-:Y:S01]  /*2d80*/  @P2 SHF.R.U32.HI R3, RZ, UR7, R4 ;  /* 0x00000007ff032c19 */ /* 0x000fe20008011604 */
[----:B------:R-:W-:Y:S01]  /*2d90*/  UPRMT UR6, UR52, 0x654, UR6 ;  /* 0x0000065434067896 */ /* 0x000fe20008000006 */
[----:B------:R-:W-:-:S03]  /*2da0*/  IADD3 R4, -R2, UR41, R5 ;  /* 0x0000002902047c10 */ /* 0x000fc6000fffe105 */
[----:B------:R-:W2:Y:S02]  /*2db0*/  SHFL.IDX PT, R8, R3, RZ, 0x1c1f ;  /* 0x001c1fff03087589 */ /* 0x000ea400000e0000 */
[----:B------:R-:W-:-:S03]  /*2dc0*/  VIADD R4, R4, -UR42 ;  /* 0x8000002a04047c36 */ /* 0x000fc60008000000 */
[----:B------:R-:W-:Y:S01]  /*2dd0*/  SYNCS.ARRIVE.TRANS64.RED.A1T0 RZ, [UR6], RZ ;  /* 0x000000ffffff79a7 */ /* 0x000fe20008100406 */
[----:B------:R-:W-:Y:S01]  /*2de0*/  ULOP3.LUT UR6, URZ, UR10, URZ, 0x33, !UPT ;  /* 0x0000000a3f067292 */ /* 0x000fe2000f8e333f */
[----:B------:R-:W-:-:S05]  /*2df0*/  VIADD R11, R4, UR11 ;  /* 0x0000000b040b7c36 */ /* 0x000fca0008000000 */
[----:B------:R-:W-:Y:S01]  /*2e00*/  VIADD R13, R4, UR6 ;  /* 0x00000006040d7c36 */ /* 0x000fe20008000000 */
[----:B--2---:R-:W-:-:S03]  /*2e10*/  VIADDMNMX R4, R8, R11, R10, PT ;  /* 0x0000000b08047246 */ /* 0x004fc6000380010a */
[----:B------:R-:W-:Y:S01]  /*2e20*/  IMAD.IADD R5, R13, 0x1, R8 ;  /* 0x000000010d057824 */ /* 0x000fe200078e0208 */
[----:B------:R-:W-:Y:S06]  /*2e30*/  @P1 BRA `(.L_x_1478) ;  /* 0x0000000000641947 */ /* 0x000fec0003800000 */
[----:B------:R-:W-:Y:S01]  /*2e40*/  IMAD.U32 R9, RZ, RZ, UR42 ;  /* 0x0000002aff097e24 */ /* 0x000fe2000f8e00ff */
[----:B------:R-:W-:Y:S04]  /*2e50*/  BSSY B0, `(.L_x_1479) ;  /* 0x0000013000007945 */ /* 0x000fe80003800000 */
[----:B------:R-:W-:-:S04]  /*2e60*/  IADD3 R9, -R9, UR41, R8 ;  /* 0x0000002909097c10 */ /* 0x000fc8000fffe108 */
[----:B------:R-:W-:-:S13]  /*2e70*/  ISETP.GT.AND P1, PT, R9, -0x1, PT ;  /* 0xffffffff0900780c */ /* 0x000fda0003f24270 */
[----:B------:R-:W-:Y:S05]  /*2e80*/  @P1 BRA `(.L_x_1480) ;  /* 0x0000000000241947 */ /* 0x000fea0003800000 */
[----:B------:R-:W-:Y:S01]  /*2e90*/  ULDC UR6, c[0x0][0x9e4] ;  /* 0x0002790000067ab9 */ /* 0x000fe20000000800 */
[----:B------:R-:W-:Y:S01]  /*2ea0*/  LOP3.LUT R9, RZ, R9, RZ, 0x33, !PT ;  /* 0x00000009ff097212 */ /* 0x000fe200078e33ff */
[----:B------:R-:W-:-:S05]  /*2eb0*/  IMAD.U32 R15, RZ, RZ, UR6 ;  /* 0x00000006ff0f7e24 */ /* 0x000fca000f8e00ff */
[----:B------:R-:W-:-:S13]  /*2ec0*/  ISETP.NE.AND P1, PT, R15, 0x1, PT ;  /* 0x000000010f00780c */ /* 0x000fda0003f25270 */
[----:B------:R-:W2:Y:S02]  /*2ed0*/  @P1 LDC.64 R20, c[0x0][0x9e8] ;  /* 0x00027a00ff141b82 */ /* 0x000ea40000000a00 */
[----:B--2---:R-:W-:-:S05]  /*2ee0*/  @P1 IMAD.HI.U32 R8, R9, R20, RZ ;  /* 0x0000001409081227 */ /* 0x004fca00078e00ff */
[----:B------:R-:W-:-:S04]  /*2ef0*/  @P1 SHF.R.U32.HI R9, RZ, R21, R8 ;  /* 0x00000015ff091219 */ /* 0x000fc80000011608 */
[----:B------:R-:W-:Y:S01]  /*2f00*/  LOP3.LUT R9, RZ, R9, RZ, 0x33, !PT ;  /* 0x00000009ff097212 */ /* 0x000fe200078e33ff */
[----:B------:R-:W-:Y:S06]  /*2f10*/  BRA `(.L_x_1481) ;  /* 0x0000000000187947 */ /* 0x000fec0003800000 */
.L_x_1480:
[----:B------:R-:W-:Y:S02]  /*2f20*/  ULDC UR6, c[0x0][0x9e4] ;  /* 0x0002790000067ab9 */ /* 0x000fe40000000800 */
[----:B------:R-:W-:-:S05]  /*2f30*/  IMAD.U32 R15, RZ, RZ, UR6 ;  /* 0x00000006ff0f7e24 */ /* 0x000fca000f8e00ff */
[----:B------:R-:W-:-:S13]  /*2f40*/  ISETP.NE.AND P1, PT, R15, 0x1, PT ;  /* 0x000000010f00780c */ /* 0x000fda0003f25270 */
[----:B------:R-:W2:Y:S02]  /*2f50*/  @P1 LDC.64 R20, c[0x0][0x9e8] ;  /* 0x00027a00ff141b82 */ /* 0x000ea40000000a00 */
[----:B--2---:R-:W-:-:S05]  /*2f60*/  @P1 IMAD.HI.U32 R8, R9, R20, RZ ;  /* 0x0000001409081227 */ /* 0x004fca00078e00ff */
[----:B------:R-:W-:-:S07]  /*2f70*/  @P1 SHF.R.U32.HI R9, RZ, R21, R8 ;  /* 0x00000015ff091219 */ /* 0x000fce0000011608 */
.L_x_1481:
[----:B------:R-:W-:Y:S05]  /*2f80*/  BSYNC B0 ;  /* 0x0000000000007941 */ /* 0x000fea0003800000 */
.L_x_1479:
[----:B------:R-:W-:-:S04]  /*2f90*/  IMAD R9, R9, R15, -R12 ;  /* 0x0000000f09097224 */ /* 0x000fc800078e0a0c */
[----:B------:R-:W-:-:S05]  /*2fa0*/  IMAD.IADD R9, R9, 0x1, -R2 ;  /* 0x0000000109097824 */ /* 0x000fca00078e0a02 */
[----:B------:R-:W-:Y:S02]  /*2fb0*/  VIADDMNMX R4, R9, R15, R4, PT ;  /* 0x0000000f09047246 */ /* 0x000fe40003800104 */
[----:B------:R-:W-:-:S07]  /*2fc0*/  VIMNMX R5, R5, R9, !PT ;  /* 0x0000000905057248 */ /* 0x000fce0007fe0100 */
.L_x_1478:
[C---:B------:R-:W-:Y:S01]  /*2fd0*/  ISETP.GE.AND P2, PT, R14.reuse, 0x9, PT ;  /* 0x000000090e00780c */ /* 0x040fe20003f46270 */
[----:B------:R-:W-:Y:S01]  /*2fe0*/  UISETP.NE.AND UP0, UPT, UR46, URZ, UPT ;  /* 0x0000003f2e00728c */ /* 0x000fe2000bf05270 */
[----:B------:R-:W-:Y:S02]  /*2ff0*/  ISETP.GE.AND P1, PT, R14, 0x2, PT ;  /* 0x000000020e00780c */ /* 0x000fe40003f26270 */
[C---:B------:R-:W-:Y:S02]  /*3000*/  ISETP.GT.AND P3, PT, R5.reuse, 0x8, !P2 ;  /* 0x000000080500780c */ /* 0x040fe40005764270 */
[----:B------:R-:W-:Y:S02]  /*3010*/  ISETP.GT.AND P4, PT, R5, 0x1, !P1 ;  /* 0x000000010500780c */ /* 0x000fe40004f84270 */
[----:B------:R-:W-:Y:S02]  /*3020*/  ISETP.LT.OR P3, PT, R4, 0x9, P3 ;  /* 0x000000090400780c */ /* 0x000fe40001f61670 */
[----:B------:R-:W-:-:S02]  /*3030*/  ISETP.GE.AND P5, PT, R14, 0x11, PT ;  /* 0x000000110e00780c */ /* 0x000fc40003fa6270 */
[----:B------:R-:W-:Y:S02]  /*3040*/  FSEL R28, R28, -INF , !P3 ;  /* 0xff8000001c1c7808 */ /* 0x000fe40005800000 */
[----:B------:R-:W-:Y:S02]  /*3050*/  ISETP.LT.OR P4, PT, R4, 0x2, P4 ;  /* 0x000000020400780c */ /* 0x000fe40002781670 */
[----:B------:R-:W-:Y:S02]  /*3060*/  ISETP.GT.AND P3, PT, R5, 0x10, !P5 ;  /* 0x000000100500780c */ /* 0x000fe40006f64270 */
[----:B------:R-:W-:Y:S02]  /*3070*/  ISETP.GE.AND P6, PT, R14, 0xa, PT ;  /* 0x0000000a0e00780c */ /* 0x000fe40003fc6270 */
[----:B------:R-:W-:Y:S02]  /*3080*/  FSEL R20, R25, -INF , !P4 ;  /* 0xff80000019147808 */ /* 0x000fe40006000000 */
[----:B------:R-:W-:-:S02]  /*3090*/  P2R R21, PR, RZ, 0x20 ;  /* 0x00000020ff157803 */ /* 0x000fc40000000000 */
[----:B------:R-:W-:Y:S02]  /*30a0*/  ISETP.LT.OR P3, PT, R4, 0x11, P3 ;  /* 0x000000110400780c */ /* 0x000fe40001f61670 */
[C---:B------:R-:W-:Y:S02]  /*30b0*/  ISETP.GT.AND P4, PT, R5.reuse, 0x9, !P6 ;  /* 0x000000090500780c */ /* 0x040fe40007784270 */
[----:B------:R-:W-:Y:S02]  /*30c0*/  ISETP.GE.AND P5, PT, R14, 0x12, PT ;  /* 0x000000120e00780c */ /* 0x000fe40003fa6270 */
[----:B------:R-:W-:Y:S02]  /*30d0*/  FSEL R32, R32, -INF , !P3 ;  /* 0xff80000020207808 */ /* 0x000fe40005800000 */
[----:B------:R-:W-:Y:S02]  /*30e0*/  ISETP.LT.OR P4, PT, R4, 0xa, P4 ;  /* 0x0000000a0400780c */ /* 0x000fe40002781670 */
[----:B------:R-:W-:-:S02]  /*30f0*/  ISETP.GT.AND P3, PT, R5, 0x11, !P5 ;  /* 0x000000110500780c */ /* 0x000fc40006f64270 */
[----:B------:R-:W-:Y:S02]  /*3100*/  FSEL R56, R29, -INF , !P4 ;  /* 0xff8000001d387808 */ /* 0x000fe40006000000 */
[----:B------:R-:W-:Y:S02]  /*3110*/  ISETP.LT.OR P3, PT, R4, 0x12, P3 ;  /* 0x000000120400780c */ /* 0x000fe40001f61670 */
[----:B------:R-:W-:Y:S02]  /*3120*/  ISETP.GE.AND P4, PT, R14, 0x19, PT ;  /* 0x000000190e00780c */ /* 0x000fe40003f86270 */
[----:B------:R-:W-:Y:S02]  /*3130*/  FSEL R58, R33, -INF , !P3 ;  /* 0xff800000213a7808 */ /* 0x000fe40005800000 */
[----:B------:R-:W-:Y:S02]  /*3140*/  ISETP.GT.AND P3, PT, R5, 0x18, !P4 ;  /* 0x000000180500780c */ /* 0x000fe40006764270 */
[----:B------:R-:W-:-:S02]  /*3150*/  P2R R29, PR, RZ, 0x10 ;  /* 0x00000010ff1d7803 */ /* 0x000fc40000000000 */
[----:B------:R-:W-:Y:S02]  /*3160*/  ISETP.LT.OR P3, PT, R4, 0x19, P3 ;  /* 0x000000190400780c */ /* 0x000fe40001f61670 */
        /* <DEDUP_REMOVED lines=17> */
[C---:B------:R-:W-:Y:S02]  /*3280*/  ISETP.GT.AND P3, PT, R5.reuse, 0x28, !P4 ;  /* 0x000000280500780c */ /* 0x040fe40006764270 */
[----:B------:R-:W-:Y:S02]  /*3290*/  P2R R41, PR, RZ, 0x10 ;  /* 0x00000010ff297803 */ /* 0x000fe40000000000 */
[----:B------:R-:W-:Y:S02]  /*32a0*/  ISETP.LT.OR P3, PT, R4, 0x29, P3 ;  /* 0x000000290400780c */ /* 0x000fe40001f61670 */
[----:B------:R-:W-:Y:S02]  /*32b0*/  ISETP.GE.AND P4, PT, R14, 0x2a, PT ;  /* 0x0000002a0e00780c */ /* 0x000fe40003f86270 */
[----:B------:R-:W-:Y:S02]  /*32c0*/  FSEL R44, R44, -INF , !P3 ;  /* 0xff8000002c2c7808 */ /* 0x000fe40005800000 */
[----:B------:R-:W-:-:S02]  /*32d0*/  ISETP.GT.AND P3, PT, R5, 0x29, !P4 ;  /* 0x000000290500780c */ /* 0x000fc40006764270 */
[----:B------:R-:W-:Y:S02]  /*32e0*/  P2R R59, PR, RZ, 0x10 ;  /* 0x00000010ff3b7803 */ /* 0x000fe40000000000 */
[----:B------:R-:W-:Y:S02]  /*32f0*/  ISETP.LT.OR P3, PT, R4, 0x2a, P3 ;  /* 0x0000002a0400780c */ /* 0x000fe40001f61670 */
[----:B------:R-:W-:Y:S02]  /*3300*/  P2R R25, PR, RZ, 0x20 ;  /* 0x00000020ff197803 */ /* 0x000fe40000000000 */
[----:B------:R-:W-:Y:S02]  /*3310*/  FSEL R64, R45, -INF , !P3 ;  /* 0xff8000002d407808 */ /* 0x000fe40005800000 */
[----:B------:R-:W-:Y:S02]  /*3320*/  ISETP.GE.AND P3, PT, R14, 0x31, PT ;  /* 0x000000310e00780c */ /* 0x000fe40003f66270 */
[----:B------:R-:W-:-:S02]  /*3330*/  P2R R15, PR, RZ, 0x40 ;  /* 0x00000040ff0f7803 */ /* 0x000fc40000000000 */
        /* <DEDUP_REMOVED lines=13> */
[----:B------:R-:W-:-:S04]  /*3410*/  ISETP.GT.AND P6, PT, R5, RZ, !P6 ;  /* 0x000000ff0500720c */ /* 0x000fc800077c4270 */
[----:B------:R-:W-:-:S04]  /*3420*/  ISETP.LT.OR P6, PT, R4, 0x1, P6 ;  /* 0x000000010400780c */ /* 0x000fc800037c1670 */
[----:B------:R-:W-:Y:S02]  /*3430*/  FSEL R24, R24, -INF , !P6 ;  /* 0xff80000018187808 */ /* 0x000fe40007000000 */
[----:B------:R-:W-:Y:S02]  /*3440*/  ISETP.GE.AND P6, PT, R14, 0x3a, PT ;  /* 0x0000003a0e00780c */ /* 0x000fe40003fc6270 */
[----:B------:R-:W2:Y:S02]  /*3450*/  SHFL.IDX PT, R14, R3, 0x1, 0x1c1f ;  /* 0x003c1f00030e7f89 */ /* 0x000ea400000e0000 */
[----:B------:R-:W-:Y:S02]  /*3460*/  P2R R45, PR, RZ, 0x40 ;  /* 0x00000040ff2d7803 */ /* 0x000fe40000000000 */
[----:B------:R-:W-:-:S04]  /*3470*/  ISETP.GT.AND P6, PT, R5, 0x39, !P6 ;  /* 0x000000390500780c */ /* 0x000fc800077c4270 */
[----:B------:R-:W-:-:S04]  /*3480*/  ISETP.LT.OR P6, PT, R4, 0x3a, P6 ;  /* 0x0000003a0400780c */ /* 0x000fc800037c1670 */
[----:B------:R-:W-:Y:S02]  /*3490*/  FSEL R68, R53, -INF , !P6 ;  /* 0xff80000035447808 */ /* 0x000fe40007000000 */
[----:B------:R-:W-:Y:S02]  /*34a0*/  PLOP3.LUT P6, PT, PT, PT, UP0, 0x40, 0x0 ;  /* 0x000000000000781c */ /* 0x000fe40003fce808 */
[----:B--2---:R-:W-:Y:S01]  /*34b0*/  VIADDMNMX R4, R14, R11, R10, PT ;  /* 0x0000000b0e047246 */ /* 0x004fe2000380010a */
[----:B------:R-:W-:-:S10]  /*34c0*/  IMAD.IADD R8, R13, 0x1, R14 ;  /* 0x000000010d087824 */ /* 0x000fd400078e020e */
[----:B------:R-:W-:Y:S05]  /*34d0*/  @P6 BRA `(.L_x_1482) ;  /* 0x0000000000646947 */ /* 0x000fea0003800000 */
        /* <DEDUP_REMOVED lines=14> */
.L_x_1484:
[----:B------:R-:W-:Y:S02]  /*35c0*/  ULDC UR6, c[0x0][0x9e4] ;  /* 0x0002790000067ab9 */ /* 0x000fe40000000800 */
[----:B------:R-:W-:-:S05]  /*35d0*/  IMAD.U32 R5, RZ, RZ, UR6 ;  /* 0x00000006ff057e24 */ /* 0x000fca000f8e00ff */
[----:B------:R-:W-:-:S13]  /*35e0*/  ISETP.NE.AND P6, PT, R5, 0x1, PT ;  /* 0x000000010500780c */ /* 0x000fda0003fc5270 */
[----:B------:R-:W2:Y:S02]  /*35f0*/  @P6 LDC.64 R10, c[0x0][0x9e8] ;  /* 0x00027a00ff0a6b82 */ /* 0x000ea40000000a00 */
[----:B--2---:R-:W-:-:S05]  /*3600*/  @P6 IMAD.HI.U32 R10, R3, R10, RZ ;  /* 0x0000000a030a6227 */ /* 0x004fca00078e00ff */
[----:B------:R-:W-:-:S07]  /*3610*/  @P6 SHF.R.U32.HI R3, RZ, R11, R10 ;  /* 0x0000000bff036219 */ /* 0x000fce000001160a */
.L_x_1485:
[----:B------:R-:W-:Y:S05]  /*3620*/  BSYNC B0 ;  /* 0x0000000000007941 */ /* 0x000fea0003800000 */
.L_x_1483:
[----:B------:R-:W-:-:S04]  /*3630*/  IMAD R3, R3, R5, -R12 ;  /* 0x0000000503037224 */ /* 0x000fc800078e0a0c */
[----:B------:R-:W-:-:S05]  /*3640*/  IMAD.IADD R3, R3, 0x1, -R2 ;  /* 0x0000000103037824 */ /* 0x000fca00078e0a02 */
[----:B------:R-:W-:Y:S02]  /*3650*/  VIADDMNMX R4, R3, R5, R4, PT ;  /* 0x0000000503047246 */ /* 0x000fe40003800104 */
[----:B------:R-:W-:-:S07]  /*3660*/  VIMNMX R8, R8, R3, !PT ;  /* 0x0000000308087248 */ /* 0x000fce0007fe0100 */
.L_x_1482:
        /* <DEDUP_REMOVED lines=34> */
[----:B------:R-:W-:Y:S02]  /*3890*/  ISETP.NE.AND P6, PT, R9, RZ, PT ;  /* 0x000000ff0900720c */ /* 0x000fe40003fc5270 */
[----:B------:R-:W-:-:S02]  /*38a0*/  ISETP.GT.AND P1, PT, R8, 0x19, !P1 ;  /* 0x000000190800780c */ /* 0x000fc40004f24270 */
[----:B------:R-:W-:Y:S02]  /*38b0*/  ISETP.GT.AND P2, PT, R8, 0x8, !P2 ;  /* 0x000000080800780c */ /* 0x000fe40005744270 */
[----:B------:R-:W-:Y:S02]  /*38c0*/  ISETP.LT.OR P1, PT, R4, 0x1a, P1 ;  /* 0x0000001a0400780c */ /* 0x000fe40000f21670 */
[----:B------:R-:W-:Y:S02]  /*38d0*/  FMNMX.FTZ R9, R68, R3, !PT ;  /* 0x0000000344097209 */ /* 0x000fe40007810000 */
[----:B------:R-:W-:Y:S02]  /*38e0*/  FSEL R39, R39, -INF , !P1 ;  /* 0xff80000027277808 */ /* 0x000fe40004800000 */
[----:B------:R-:W-:Y:S01]  /*38f0*/  ISETP.NE.AND P1, PT, R37, RZ, PT ;  /* 0x000000ff2500720c */ /* 0x000fe20003f25270 */
[----:B------:R-:W2:Y:S01]  /*3900*/  SHFL.BFLY PT, R10, R9, 0x2, 0x1f ;  /* 0x0c401f00090a7f89 */ /* 0x000ea200000e0000 */
[----:B------:R-:W-:-:S02]  /*3910*/  ISETP.LT.OR P2, PT, R4, 0x9, P2 ;  /* 0x000000090400780c */ /* 0x000fc40001741670 */
[----:B------:R-:W-:Y:S02]  /*3920*/  ISETP.GT.AND P1, PT, R8, 0x20, !P1 ;  /* 0x000000200800780c */ /* 0x000fe40004f24270 */
[----:B------:R-:W-:Y:S02]  /*3930*/  FSEL R30, R30, -INF , !P2 ;  /* 0xff8000001e1e7808 */ /* 0x000fe40005000000 */
[----:B------:R-:W-:Y:S02]  /*3940*/  ISETP.LT.OR P1, PT, R4, 0x21, P1 ;  /* 0x000000210400780c */ /* 0x000fe40000f21670 */
[----:B------:R-:W-:Y:S02]  /*3950*/  ISETP.NE.AND P2, PT, R57, RZ, PT ;  /* 0x000000ff3900720c */ /* 0x000fe40003f45270 */
[----:B------:R-:W-:Y:S02]  /*3960*/  FSEL R42, R42, -INF , !P1 ;  /* 0xff8000002a2a7808 */ /* 0x000fe40004800000 */
[----:B------:R-:W-:-:S02]  /*3970*/  ISETP.GT.AND P1, PT, R8, 0x21, !P2 ;  /* 0x000000210800780c */ /* 0x000fc40005724270 */
[----:B------:R-:W-:Y:S02]  /*3980*/  ISETP.NE.AND P2, PT, R59, RZ, PT ;  /* 0x000000ff3b00720c */ /* 0x000fe40003f45270 */
[----:B------:R-:W-:Y:S02]  /*3990*/  ISETP.LT.OR P1, PT, R4, 0x22, P1 ;  /* 0x000000220400780c */ /* 0x000fe40000f21670 */
[C---:B------:R-:W-:Y:S02]  /*39a0*/  ISETP.GT.AND P2, PT, R8.reuse, 0x29, !P2 ;  /* 0x000000290800780c */ /* 0x040fe40005744270 */
[----:B------:R-:W-:Y:S02]  /*39b0*/  FSEL R43, R43, -INF , !P1 ;  /* 0xff8000002b2b7808 */ /* 0x000fe40004800000 */
[----:B------:R-:W-:Y:S02]  /*39c0*/  ISETP.GT.AND P1, PT, R8, RZ, !P6 ;  /* 0x000000ff0800720c */ /* 0x000fe40007724270 */
[----:B--2---:R-:W-:-:S02]  /*39d0*/  FMNMX.FTZ R11, R9, R10, !PT ;  /* 0x0000000a090b7209 */ /* 0x004fc40007810000 */
[----:B------:R-:W-:Y:S02]  /*39e0*/  ISETP.LT.OR P1, PT, R4, 0x1, P1 ;  /* 0x000000010400780c */ /* 0x000fe40000f21670 */
[----:B------:R-:W-:Y:S01]  /*39f0*/  ISETP.NE.AND P6, PT, R45, RZ, PT ;  /* 0x000000ff2d00720c */ /* 0x000fe20003fc5270 */
[----:B------:R-:W2:Y:S01]  /*3a00*/  SHFL.BFLY PT, R12, R11, 0x1, 0x1f ;  /* 0x0c201f000b0c7f89 */ /* 0x000ea200000e0000 */
[----:B------:R-:W-:Y:S02]  /*3a10*/  FSEL R26, R26, -INF , !P1 ;  /* 0xff8000001a1a7808 */ /* 0x000fe40004800000 */
[----:B------:R-:W-:Y:S02]  /*3a20*/  ISETP.NE.AND P1, PT, R41, RZ, PT ;  /* 0x000000ff2900720c */ /* 0x000fe40003f25270 */
[----:B------:R-:W-:Y:S02]  /*3a30*/  FMNMX.FTZ R3, R26, R27, !PT ;  /* 0x0000001b1a037209 */ /* 0x000fe40007810000 */
[----:B------:R-:W-:-:S02]  /*3a40*/  ISETP.GT.AND P1, PT, R8, 0x28, !P1 ;  /* 0x000000280800780c */ /* 0x000fc40004f24270 */
[----:B------:R-:W-:Y:S02]  /*3a50*/  FMNMX.FTZ R10, R30, R3, !PT ;  /* 0x000000031e0a7209 */ /* 0x000fe40007810000 */
[----:B------:R-:W-:Y:S02]  /*3a60*/  ISETP.LT.OR P1, PT, R4, 0x29, P1 ;  /* 0x000000290400780c */ /* 0x000fe40000f21670 */
[----:B------:R-:W-:Y:S02]  /*3a70*/  FMNMX.FTZ R3, R31, R10, !PT ;  /* 0x0000000a1f037209 */ /* 0x000fe40007810000 */
[----:B------:R-:W-:Y:S02]  /*3a80*/  FSEL R46, R46, -INF , !P1 ;  /* 0xff8000002e2e7808 */ /* 0x000fe40004800000 */
[----:B------:R-:W-:Y:S02]  /*3a90*/  FMNMX.FTZ R10, R34, R3, !PT ;  /* 0x00000003220a7209 */ /* 0x000fe40007810000 */
[----:B------:R-:W-:-:S02]  /*3aa0*/  ISETP.GT.AND P3, PT, R8, 0x30, !P3 ;  /* 0x000000300800780c */ /* 0x000fc40005f64270 */
[----:B------:R-:W-:Y:S02]  /*3ab0*/  FMNMX.FTZ R3, R35, R10, !PT ;  /* 0x0000000a23037209 */ /* 0x000fe40007810000 */
[----:B------:R-:W-:Y:S02]  /*3ac0*/  ISETP.LT.OR P2, PT, R4, 0x2a, P2 ;  /* 0x0000002a0400780c */ /* 0x000fe40001741670 */
[----:B------:R-:W-:Y:S02]  /*3ad0*/  FMNMX.FTZ R10, R38, R3, !PT ;  /* 0x00000003260a7209 */ /* 0x000fe40007810000 */
[----:B--2---:R-:W-:Y:S01]  /*3ae0*/  FMNMX.FTZ R5, R11, R12, !PT ;  /* 0x0000000c0b057209 */ /* 0x004fe20007810000 */
[----:B------:R-:W-:Y:S01]  /*3af0*/  IMAD.U32 R12, RZ, RZ, UR40 ;  /* 0x00000028ff0c7e24 */ /* 0x000fe2000f8e00ff */
[----:B------:R-:W-:Y:S02]  /*3b00*/  FMNMX.FTZ R3, R39, R10, !PT ;  /* 0x0000000a27037209 */ /* 0x000fe40007810000 */
[C---:B------:R-:W-:Y:S01]  /*3b10*/  FSETP.NEU.FTZ.AND P1, PT, R5.reuse, -INF , PT ;  /* 0xff8000000500780b */ /* 0x040fe20003f3d000 */
[----:B------:R-:W-:-:S01]  /*3b20*/  FFMA.FTZ R9, R5, R12, -8 ;  /* 0xc100000005097423 */ /* 0x000fc2000001000c */
[----:B------:R-:W-:-:S02]  /*3b30*/  FMNMX.FTZ R10, R42, R3, !PT ;  /* 0x000000032a0a7209 */ /* 0x000fc40007810000 */
[C---:B------:R-:W-:Y:S02]  /*3b40*/  ISETP.GT.AND P4, PT, R8.reuse, 0x31, !P4 ;  /* 0x000000310800780c */ /* 0x040fe40006784270 */
[----:B------:R-:W-:Y:S02]  /*3b50*/  FMNMX.FTZ R3, R43, R10, !PT ;  /* 0x0000000a2b037209 */ /* 0x000fe40007810000 */
[----:B------:R-:W-:Y:S02]  /*3b60*/  FSEL R11, R9, RZ, P1 ;  /* 0x000000ff090b7208 */ /* 0x000fe40000800000 */
[C---:B------:R-:W-:Y:S02]  /*3b70*/  ISETP.GT.AND P5, PT, R8.reuse, 0x38, !P5 ;  /* 0x000000380800780c */ /* 0x040fe40006fa4270 */
[----:B------:R-:W-:Y:S01]  /*3b80*/  ISETP.GT.AND P1, PT, R8, 0x39, !P6 ;  /* 0x000000390800780c */ /* 0x000fe20007724270 */
[--C-:B------:R-:W-:Y:S01]  /*3b90*/  FFMA.FTZ R9, R24, UR40, -R11.reuse ;  /* 0x0000002818097c23 */ /* 0x100fe2000801080b */
[----:B------:R-:W-:Y:S01]  /*3ba0*/  ISETP.LT.OR P3, PT, R4, 0x31, P3 ;  /* 0x000000310400780c */ /* 0x000fe20001f61670 */
[--C-:B------:R-:W-:Y:S01]  /*3bb0*/  FFMA.FTZ R10, R20, UR40, -R11.reuse ;  /* 0x00000028140a7c23 */ /* 0x100fe2000801080b */
[----:B------:R-:W-:Y:S01]  /*3bc0*/  FSEL R47, R47, -INF , !P2 ;  /* 0xff8000002f2f7808 */ /* 0x000fe20005000000 */
[----:B------:R2:W-:Y:S01]  /*3bd0*/  MUFU.EX2 R152, R9 ;  /* 0x0000000900987308 */ /* 0x0005e20000000800 */
[----:B------:R-:W-:Y:S01]  /*3be0*/  FMNMX.FTZ R8, R46, R3, !PT ;  /* 0x000000032e087209 */ /* 0x000fe20007810000 */
[--C-:B------:R-:W-:Y:S01]  /*3bf0*/  FFMA.FTZ R12, R32, UR40, -R11.reuse ;  /* 0x00000028200c7c23 */ /* 0x100fe2000801080b */
[----:B------:R-:W-:Y:S01]  /*3c00*/  ISETP.LT.OR P4, PT, R4, 0x32, P4 ;  /* 0x000000320400780c */ /* 0x000fe20002781670 */
[--C-:B------:R-:W-:Y:S01]  /*3c10*/  FFMA.FTZ R20, R60, UR40, -R11.reuse ;  /* 0x000000283c147c23 */ /* 0x100fe2000801080b */
[----:B------:R-:W-:Y:S01]  /*3c20*/  FSEL R50, R50, -INF , !P3 ;  /* 0xff80000032327808 */ /* 0x000fe20005800000 */
[--C-:B------:R-:W-:Y:S01]  /*3c30*/  FFMA.FTZ R14, R36, UR40, -R11.reuse ;  /* 0x00000028240e7c23 */ /* 0x100fe2000801080b */
[----:B------:R-:W-:Y:S01]  /*3c40*/  FMNMX.FTZ R3, R47, R8, !PT ;  /* 0x000000082f037209 */ /* 0x000fe20007810000 */
[----:B------:R3:W-:Y:S01]  /*3c50*/  MUFU.EX2 R13, R10 ;  /* 0x0000000a000d7308 */ /* 0x0007e20000000800 */
[----:B------:R-:W-:Y:S01]  /*3c60*/  ISETP.LT.OR P5, PT, R4, 0x39, P5 ;  /* 0x000000390400780c */ /* 0x000fe20002fa1670 */
[--C-:B--2---:R-:W-:Y:S01]  /*3c70*/  FFMA.FTZ R9, R56, UR40, -R11.reuse ;  /* 0x0000002838097c23 */ /* 0x104fe2000801080b */
[----:B------:R-:W-:Y:S01]  /*3c80*/  FSEL R51, R51, -INF , !P4 ;  /* 0xff80000033337808 */ /* 0x000fe20006000000 */
[--C-:B------:R-:W-:Y:S01]  /*3c90*/  FFMA.FTZ R24, R40, UR40, -R11.reuse ;  /* 0x0000002828187c23 */ /* 0x100fe2000801080b */
[----:B------:R-:W-:Y:S01]  /*3ca0*/  FMNMX.FTZ R8, R50, R3, !PT ;  /* 0x0000000332087209 */ /* 0x000fe20007810000 */
[--C-:B------:R-:W-:Y:S01]  /*3cb0*/  FFMA.FTZ R32, R64, UR40, -R11.reuse ;  /* 0x0000002840207c23 */ /* 0x100fe2000801080b */
[----:B------:R-:W-:Y:S01]  /*3cc0*/  ISETP.LT.OR P1, PT, R4, 0x3a, P1 ;  /* 0x0000003a0400780c */ /* 0x000fe20000f21670 */
[----:B------:R-:W-:Y:S01]  /*3cd0*/  MUFU.EX2 R15, R9 ;  /* 0x00000009000f7308 */ /* 0x000fe20000000800 */
[----:B------:R-:W-:Y:S01]  /*3ce0*/  FSEL R54, R54, -INF , !P5 ;  /* 0xff80000036367808 */ /* 0x000fe20006800000 */
[--C-:B---3--:R-:W-:Y:S01]  /*3cf0*/  FFMA.FTZ R10, R58, UR40, -R11.reuse ;  /* 0x000000283a0a7c23 */ /* 0x108fe2000801080b */
[----:B------:R-:W-:Y:S01]  /*3d00*/  FMNMX.FTZ R3, R51, R8, !PT ;  /* 0x0000000833037209 */ /* 0x000fe20007810000 */
[--C-:B------:R-:W-:Y:S01]  /*3d10*/  FFMA.FTZ R8, R28, UR40, -R11.reuse ;  /* 0x000000281c087c23 */ /* 0x100fe2000801080b */
[----:B------:R-:W-:Y:S01]  /*3d20*/  FSEL R55, R55, -INF , !P1 ;  /* 0xff80000037377808 */ /* 0x000fe20004800000 */
[--C-:B------:R-:W-:Y:S01]  /*3d30*/  FFMA.FTZ R28, R62, UR40, -R11.reuse ;  /* 0x000000283e1c7c23 */ /* 0x100fe2000801080b */
[----:B------:R-:W-:Y:S01]  /*3d40*/  FMNMX.FTZ R4, R54, R3, !PT ;  /* 0x0000000336047209 */ /* 0x000fe20007810000 */
[----:B------:R2:W-:Y:S01]  /*3d50*/  MUFU.EX2 R21, R10 ;  /* 0x0000000a00157308 */ /* 0x0005e20000000800 */
[----:B------:R-:W-:-:S02]  /*3d60*/  FFMA.FTZ R36, R66, UR40, -R11 ;  /* 0x0000002842247c23 */ /* 0x000fc4000801080b */
[----:B------:R-:W-:-:S05]  /*3d70*/  FMNMX.FTZ R4, R55, R4, !PT ;  /* 0x0000000437047209 */ /* 0x000fca0007810000 */
[----:B------:R-:W3:Y:S01]  /*3d80*/  SHFL.BFLY PT, R3, R4, 0x2, 0x1f ;  /* 0x0c401f0004037f89 */ /* 0x000ee200000e0000 */
[----:B------:R-:W-:Y:S01]  /*3d90*/  MUFU.EX2 R29, R28 ;  /* 0x0000001c001d7308 */ /* 0x000fe20000000800 */
[----:B--2---:R-:W-:-:S07]  /*3da0*/  FFMA.FTZ R10, R44, UR40, -R11 ;  /* 0x000000282c0a7c23 */ /* 0x004fce000801080b */
[----:B------:R-:W-:Y:S08]  /*3db0*/  MUFU.EX2 R8, R8 ;  /* 0x0000000800087308 */ /* 0x000ff00000000800 */
[----:B------:R2:W-:Y:S01]  /*3dc0*/  MUFU.EX2 R25, R20 ;  /* 0x0000001400197308 */ /* 0x0005e20000000800 */
[----:B---3--:R-:W-:-:S07]  /*3dd0*/  FMNMX.FTZ R3, R4, R3, !PT ;  /* 0x0000000304037209 */ /* 0x008fce0007810000 */
[----:B------:R-:W-:Y:S01]  /*3de0*/  MUFU.EX2 R12, R12 ;  /* 0x0000000c000c7308 */ /* 0x000fe20000000800 */
[----:B--2---:R-:W-:-:S01]  /*3df0*/  FFMA.FTZ R20, R48, UR40, -R11 ;  /* 0x0000002830147c23 */ /* 0x004fc2000801080b */
[----:B------:R-:W2:Y:S06]  /*3e00*/  SHFL.BFLY PT, R4, R3, 0x1, 0x1f ;  /* 0x0c201f0003047f89 */ /* 0x000eac00000e0000 */
[----:B------:R-:W3:Y:S08]  /*3e10*/  MUFU.EX2 R14, R14 ;  /* 0x0000000e000e7308 */ /* 0x000ef00000000800 */
[----:B------:R-:W-:Y:S08]  /*3e20*/  MUFU.EX2 R33, R32 ;  /* 0x0000002000217308 */ /* 0x000ff00000000800 */
[----:B------:R-:W-:Y:S01]  /*3e30*/  MUFU.EX2 R37, R36 ;  /* 0x0000002400257308 */ /* 0x000fe20000000800 */
[----:B---3--:R-:W-:-:S02]  /*3e40*/  F2FP.SATFINITE.E4M3.F32.PACK_AB_MERGE_C R154, R25, R14, RZ ;  /* 0x0000000e199a723e */ /* 0x008fc400048070ff */
[----:B--2---:R-:W-:Y:S01]  /*3e50*/  FMNMX.FTZ R9, R3, R4, !PT ;  /* 0x0000000403097209 */ /* 0x004fe20007810000 */
[----:B------:R-:W-:Y:S02]  /*3e60*/  IMAD.U32 R4, RZ, RZ, UR40 ;  /* 0x00000028ff047e24 */ /* 0x000fe4000f8e00ff */
[--C-:B------:R-:W-:Y:S01]  /*3e70*/  FFMA.FTZ R3, R52, UR40, -R11.reuse ;  /* 0x0000002834037c23 */ /* 0x100fe2000801080b */
[----:B------:R-:W-:-:S01]  /*3e80*/  FFMA.FTZ R11, R68, UR40, -R11 ;  /* 0x00000028440b7c23 */ /* 0x000fc2000801080b */
[C---:B------:R-:W-:Y:S01]  /*3e90*/  FSETP.NEU.FTZ.AND P1, PT, R9.reuse, -INF , PT ;  /* 0xff8000000900780b */ /* 0x040fe20003f3d000 */
[----:B------:R-:W-:-:S01]  /*3ea0*/  FFMA.FTZ R4, R9, R4, -8 ;  /* 0xc100000009047423 */ /* 0x000fc20000010004 */
[----:B------:R-:W-:Y:S01]  /*3eb0*/  MUFU.EX2 R24, R24 ;  /* 0x0000001800187308 */ /* 0x000fe20000000800 */
[----:B------:R-:W-:-:S03]  /*3ec0*/  F2FP.SATFINITE.E4M3.F32.PACK_AB_MERGE_C R154, R21, R12, R154 ;  /* 0x0000000c159a723e */ /* 0x000fc6000480709a */
[----:B------:R-:W-:-:S04]  /*3ed0*/  FSEL R28, R4, RZ, P1 ;  /* 0x000000ff041c7208 */ /* 0x000fc80000800000 */
[----:B------:R2:W-:Y:S01]  /*3ee0*/  MUFU.EX2 R4, R11 ;  /* 0x0000000b00047308 */ /* 0x0005e20000000800 */
        /* <DEDUP_REMOVED lines=8> */
[----:B--2---:R-:W-:-:S01]  /*3f70*/  FADD.FTZ R11, R152, R13 ;  /* 0x0000000d980b7221 */ /* 0x004fc20000010000 */
[--C-:B------:R-:W-:Y:S01]  /*3f80*/  FFMA.FTZ R39, R39, UR40, -R28.reuse ;  /* 0x0000002827277c23 */ /* 0x100fe2000801081c */
[----:B------:R-:W-:-:S01]  /*3f90*/  FFMA.FTZ R42, R42, UR40, -R28 ;  /* 0x000000282a2a7c23 */ /* 0x000fc2000801081c */
[----:B------:R-:W-:Y:S01]  /*3fa0*/  FFMA.FTZ R43, R43, UR40, -R28 ;  /* 0x000000282b2b7c23 */ /* 0x000fe2000801081c */
[----:B------:R-:W-:-:S01]  /*3fb0*/  FADD.FTZ R32, R8, R11 ;  /* 0x0000000b08207221 */ /* 0x000fc20000010000 */
[--C-:B------:R-:W-:Y:S01]  /*3fc0*/  FFMA.FTZ R46, R46, UR40, -R28.reuse ;  /* 0x000000282e2e7c23 */ /* 0x100fe2000801081c */
[----:B------:R-:W-:-:S01]  /*3fd0*/  FFMA.FTZ R47, R47, UR40, -R28 ;  /* 0x000000282f2f7c23 */ /* 0x000fc2000801081c */
[----:B------:R-:W2:Y:S01]  /*3fe0*/  MUFU.EX2 R27, R27 ;  /* 0x0000001b001b7308 */ /* 0x000ea20000000800 */
[----:B------:R-:W-:-:S01]  /*3ff0*/  FADD.FTZ R11, R15, R32 ;  /* 0x000000200f0b7221 */ /* 0x000fc20000010000 */
[--C-:B------:R-:W-:Y:S01]  /*4000*/  FFMA.FTZ R50, R50, UR40, -R28.reuse ;  /* 0x0000002832327c23 */ /* 0x100fe2000801081c */
[----:B------:R-:W-:-:S01]  /*4010*/  FFMA.FTZ R51, R51, UR40, -R28 ;  /* 0x0000002833337c23 */ /* 0x000fc2000801081c */
[----:B------:R-:W-:Y:S01]  /*4020*/  FFMA.FTZ R54, R54, UR40, -R28 ;  /* 0x0000002836367c23 */ /* 0x000fe2000801081c */
[----:B------:R-:W-:-:S01]  /*4030*/  FADD.FTZ R32, R12, R11 ;  /* 0x0000000b0c207221 */ /* 0x000fc20000010000 */
[----:B------:R-:W-:-:S02]  /*4040*/  FFMA.FTZ R28, R55, UR40, -R28 ;  /* 0x00000028371c7c23 */ /* 0x000fc4000801081c */
[----:B------:R-:W3:Y:S01]  /*4050*/  MUFU.EX2 R30, R30 ;  /* 0x0000001e001e7308 */ /* 0x000ee20000000800 */
[----:B------:R-:W-:-:S04]  /*4060*/  FADD.FTZ R11, R21, R32 ;  /* 0x00000020150b7221 */ /* 0x000fc80000010000 */
[----:B------:R-:W-:-:S03]  /*4070*/  FADD.FTZ R32, R14, R11 ;  /* 0x0000000b0e207221 */ /* 0x000fc60000010000 */
[----:B------:R-:W4:Y:S01]  /*4080*/  MUFU.EX2 R31, R31 ;  /* 0x0000001f001f7308 */ /* 0x000f220000000800 */
[----:B--2---:R-:W-:-:S01]  /*4090*/  FADD.FTZ R41, R26, R27 ;  /* 0x0000001b1a297221 */ /* 0x004fc20000010000 */
[----:B------:R-:W-:-:S04]  /*40a0*/  FADD.FTZ R11, R25, R32 ;  /* 0x00000020190b7221 */ /* 0x000fc80000010000 */
[----:B------:R-:W-:Y:S02]  /*40b0*/  FADD.FTZ R32, R24, R11 ;  /* 0x0000000b18207221 */ /* 0x000fe40000010000 */
[----:B------:R-:W2:Y:S01]  /*40c0*/  MUFU.EX2 R34, R34 ;  /* 0x0000002200227308 */ /* 0x000ea20000000800 */
[----:B---3--:R-:W-:-:S01]  /*40d0*/  FADD.FTZ R36, R30, R41 ;  /* 0x000000291e247221 */ /* 0x008fc20000010000 */
[----:B------:R-:W-:-:S06]  /*40e0*/  FADD.FTZ R11, R29, R32 ;  /* 0x000000201d0b7221 */ /* 0x000fcc0000010000 */
        /* <DEDUP_REMOVED lines=25> */
[----:B------:R-:W-:-:S04]  /*4280*/  F2FP.SATFINITE.E4M3.F32.PACK_AB_MERGE_C R32, R15, R8, RZ ;  /* 0x000000080f20723e */ /* 0x000fc800048070ff */
[----:B------:R-:W-:Y:S01]  /*4290*/  F2FP.SATFINITE.E4M3.F32.PACK_AB_MERGE_C R152, R13, R152, R32 ;  /* 0x000000980d98723e */ /* 0x000fe20004807020 */
[----:B------:R-:W3:Y:S01]  /*42a0*/  MUFU.EX2 R50, R50 ;  /* 0x0000003200327308 */ /* 0x000ee20000000800 */
[----:B----4-:R-:W-:-:S01]  /*42b0*/  FADD.FTZ R45, R47, R36 ;  /* 0x000000242f2d7221 */ /* 0x010fc20000010000 */
[----:B------:R-:W-:-:S04]  /*42c0*/  F2FP.SATFINITE.E4M3.F32.PACK_AB_MERGE_C R46, R47, R46, RZ ;  /* 0x0000002e2f2e723e */ /* 0x000fc800048070ff */
[----:B------:R-:W-:Y:S02]  /*42d0*/  F2FP.SATFINITE.E4M3.F32.PACK_AB_MERGE_C R157, R43, R42, R46 ;  /* 0x0000002a2b9d723e */ /* 0x000fe4000480702e */
[----:B------:R-:W4:Y:S01]  /*42e0*/  MUFU.EX2 R51, R51 ;  /* 0x0000003300337308 */ /* 0x000f220000000800 */
[----:B--2---:R-:W-:-:S04]  /*42f0*/  FADD.FTZ R8, R20, R41 ;  /* 0x0000002914087221 */ /* 0x004fc80000010000 */
[----:B------:R-:W-:-:S03]  /*4300*/  FADD.FTZ R8, R37, R8 ;  /* 0x0000000825087221 */ /* 0x000fc60000010000 */
[----:B------:R-:W2:Y:S01]  /*4310*/  MUFU.EX2 R3, R3 ;  /* 0x0000000300037308 */ /* 0x000ea20000000800 */
[----:B---3--:R-:W-:-:S07]  /*4320*/  FADD.FTZ R14, R50, R45 ;  /* 0x0000002d320e7221 */ /* 0x008fce0000010000 */
[----:B------:R-:W3:Y:S01]  /*4330*/  MUFU.EX2 R54, R54 ;  /* 0x0000003600367308 */ /* 0x000ee20000000800 */
[----:B----4-:R-:W-:-:S07]  /*4340*/  FADD.FTZ R15, R51, R14 ;  /* 0x0000000e330f7221 */ /* 0x010fce0000010000 */
[----:B------:R-:W4:Y:S01]  /*4350*/  MUFU.EX2 R11, R28 ;  /* 0x0000001c000b7308 */ /* 0x000f220000000800 */
[----:B--2---:R-:W-:-:S01]  /*4360*/  FADD.FTZ R25, R3, R8 ;  /* 0x0000000803197221 */ /* 0x004fc20000010000 */
[----:B------:R-:W-:-:S03]  /*4370*/  F2FP.SATFINITE.E4M3.F32.PACK_AB_MERGE_C R158, R4, R3, RZ ;  /* 0x00000003049e723e */ /* 0x000fc600048070ff */
[----:B------:R-:W-:Y:S01]  /*4380*/  FADD.FTZ R3, R4, R25 ;  /* 0x0000001904037221 */ /* 0x000fe20000010000 */
[----:B------:R-:W-:Y:S01]  /*4390*/  F2FP.SATFINITE.E4M3.F32.PACK_AB_MERGE_C R158, R37, R20, R158 ;  /* 0x00000014259e723e */ /* 0x000fe2000480709e */
[----:B---3--:R-:W-:Y:S01]  /*43a0*/  FADD.FTZ R8, R54, R15 ;  /* 0x0000000f36087221 */ /* 0x008fe20000010000 */
[----:B----4-:R-:W-:-:S03]  /*43b0*/  F2FP.SATFINITE.E4M3.F32.PACK_AB_MERGE_C R54, R11, R54, RZ ;  /* 0x000000360b36723e */ /* 0x010fc600048070ff */
[----:B------:R-:W-:Y:S01]  /*43c0*/  FADD.FTZ R4, R11, R8 ;  /* 0x000000080b047221 */ /* 0x000fe20000010000 */
[----:B------:R-:W-:Y:S01]  /*43d0*/  F2FP.SATFINITE.E4M3.F32.PACK_AB_MERGE_C R159, R51, R50, R54 ;  /* 0x00000032339f723e */ /* 0x000fe20004807036 */
[----:B------:R-:W-:Y:S06]  /*43e0*/  @!P0 BRA `(.L_x_1486) ;  /* 0x0000000000048947 */ /* 0x000fec0003800000 */
[----:B------:R-:W-:Y:S01]  /*43f0*/  BPT.TRAP 0x1 ;  /* 0x000000040000795c */ /* 0x000fe20000300000 */
.L_x_1486:
[----:B------:R2:W3:Y:S01]  /*4400*/  SYNCS.PHASECHK.TRANS64.TRYWAIT P1, [UR45+0x28450], R7 ;  /* 0x02845007ff0075a7 */ /* 0x0004e2000802016d */
[----:B------:R-:W-:Y:S05]  /*4410*/  @!P0 BRA `(.L_x_1487) ;  /* 0x0000000000048947 */ /* 0x000fea0003800000 */
[----:B------:R-:W-:Y:S01]  /*4420*/  BPT.TRAP 0x1 ;  /* 0x000000040000795c */ /* 0x000fe20000300000 */
.L_x_1487:
[----:B---3--:R-:W-:Y:S05]  /*4430*/  @P1 BRA `(.L_x_1488) ;  /* 0x0000000000081947 */ /* 0x008fea0003800000 */
[----:B------:R-:W3:Y:S02]  /*4440*/  SYNCS.PHASECHK.TRANS64.TRYWAIT P1, [UR45+0x28450], R7 ;  /* 0x02845007ff0075a7 */ /* 0x000ee4000802016d */
[----:B---3--:R-:W-:Y:S05]  /*4450*/  @!P1 BRA `(.L_x_1489) ;  /* 0x00000144000c9947 */ /* 0x008fea0003800000 */
.L_x_1488:
[----:B------:R4:W-:Y:S01]  /*4460*/  BAR.SYNC.DEFER_BLOCKING R6, 0x100 ;  /* 0x000400060000751d */ /* 0x0009e20000010000 */
[----:B------:R-:W-:-:S04]  /*4470*/  UIADD3 UR43, UR43, 0x8000, URZ ;  /* 0x000080002b2b7890 */ /* 0x000fc8000fffe03f */
[----:B------:R-:W-:Y:S01]  /*4480*/  USHF.R.U32.HI UR43, URZ, 0x4, UR43 ;  /* 0x000000043f2b7899 */ /* 0x000fe2000801162b */
[----:B------:R-:W-:-:S03]  /*4490*/  UMOV UR7, 0x80000020 ;  /* 0x8000002000077882 */ /* 0x000fc60000000000 */
[----:B------:R-:W-:-:S04]  /*44a0*/  ULOP3.LUT UR43, UR43, 0x3fff, URZ, 0xc0, !UPT ;  /* 0x00003fff2b2b7892 */ /* 0x000fc8000f8ec03f */
[----:B------:R-:W-:-:S04]  /*44b0*/  ULOP3.LUT UR47, UR43, 0x10000, URZ, 0xfc, !UPT ;  /* 0x000100002b2f7892 */ /* 0x000fc8000f8efc3f */
[----:B------:R-:W-:Y:S01]  /*44c0*/  ULEA UR6, UR38, UR47, 0xa ;  /* 0x0000002f26067291 */ /* 0x000fe2000f8e503f */
[----:B------:R-:W-:-:S08]  /*44d0*/  WARPGROUP.ARRIVE ;  /* 0x00000000000079c5 */ /* 0x000fd00000000000 */
        /* <DEDUP_REMOVED lines=10> */
.L_x_1490:
[----:B------:R-:W-:Y:S01]  /*4580*/  UISETP.NE.AND UP1, UPT, UR50, URZ, UPT ;  /* 0x0000003f3200728c */ /* 0x000fe2000bf25270 */
[----:B------:R-:W-:Y:S01]  /*4590*/  R2UR UR43, R160 ;  /* 0x00000000a02b72ca */ /* 0x000fe200000e0000 */
[----:B------:R-:W-:Y:S02]  /*45a0*/  UISETP.NE.AND UP0, UPT, UR46, URZ, UPT ;  /* 0x0000003f2e00728c */ /* 0x000fe4000bf05270 */
[----:B------:R-:W-:Y:S01]  /*45b0*/  UIADD3 UR45, UR45, 0x28460, URZ ;  /* 0x000284602d2d7890 */ /* 0x000fe2000fffe03f */
[----:B------:R-:W-:-:S03]  /*45c0*/  UMOV UR14, UR48 ;  /* 0x00000030000e7c82 */ /* 0x000fc60008000000 */
[----:B------:R-:W-:Y:S01]  /*45d0*/  PLOP3.LUT P1, PT, PT, PT, UP0, 0x40, 0x0 ;  /* 0x000000000000781c */ /* 0x000fe20003f2e808 */
[----:B------:R-:W-:Y:S02]  /*45e0*/  UPRMT UR45, UR52, 0x654, UR45 ;  /* 0x00000654342d7896 */ /* 0x000fe4000800002d */
[----:B------:R-:W-:Y:S01]  /*45f0*/  @UP1 ULDC UR6, c[0x0][0x44c] ;  /* 0x0001130000061ab9 */ /* 0x000fe20000000800 */
[----:B------:R-:W-:Y:S01]  /*4600*/  @UP1 ULDC UR15, c[0x0][0x450] ;  /* 0x00011400000f1ab9 */ /* 0x000fe20000000800 */
[----:B------:R-:W-:Y:S02]  /*4610*/  UIMAD.WIDE.U32 UR6, UR48, UR6, URZ ;  /* 0x00000006300672a5 */ /* 0x000fe4000f8e003f */
[----:B------:R-:W-:Y:S02]  /*4620*/  UIADD3 UR43, UR43, -0x2, URZ ;  /* 0xfffffffe2b2b7890 */ /* 0x000fe4000fffe03f */
[----:B------:R-:W-:Y:S01]  /*4630*/  @UP1 USHF.R.U32.HI UR14, URZ, UR15, UR7 ;  /* 0x0000000f3f0e1299 */ /* 0x000fe20008011607 */
[----:B------:R-:W-:Y:S03]  /*4640*/  SYNCS.ARRIVE.TRANS64.RED.A1T0 RZ, [UR45], RZ ;  /* 0x000000ffffff79a7 */ /* 0x000fe6000810042d */
        /* <DEDUP_REMOVED lines=14> */
.L_x_1492:
[----:B------:R-:W-:Y:S02]  /*4730*/  ULDC UR19, c[0x0][0x9e4] ;  /* 0x0002790000137ab9 */ /* 0x000fe40000000800 */
[----:B------:R-:W-:-:S11]  /*4740*/  UISETP.NE.AND UP0, UPT, UR19, 0x1, UPT ;  /* 0x000000011300788c */ /* 0x000fd6000bf05270 */
[----:B------:R-:W-:Y:S02]  /*4750*/  @UP0 ULDC.64 UR6, c[0x0][0x9e8] ;  /* 0x00027a0000060ab9 */ /* 0x000fe40000000a00 */
[----:B------:R-:W-:-:S04]  /*4760*/  UIMAD.WIDE.U32 UR14, UR18, UR6, URZ ;  /* 0x00000006120e72a5 */ /* 0x000fc8000f8e003f */
[----:B------:R-:W-:-:S12]  /*4770*/  @UP0 USHF.R.U32.HI UR18, URZ, UR7, UR15 ;  /* 0x000000073f120299 */ /* 0x000fd8000801160f */
.L_x_1493:
[----:B------:R-:W-:-:S04]  /*4780*/  UIMAD UR18, UR18, UR19, UR19 ;  /* 0x00000013121272a4 */ /* 0x000fc8000f8e0213 */
[----:B------:R-:W-:-:S04]  /*4790*/  UISETP.LT.AND UP0, UPT, UR11, UR18, UPT ;  /* 0x000000120b00728c */ /* 0x000fc8000bf01270 */
[----:B------:R-:W-:-:S12]  /*47a0*/  USEL UR11, UR11, UR18, UP0 ;  /* 0x000000120b0b7287 */ /* 0x000fd80008000000 */
.L_x_1491:
[----:B------:R-:W-:-:S04]  /*47b0*/  USHF.R.S32.HI UR6, URZ, 0x1f, UR11 ;  /* 0x0000001f3f067899 */ /* 0x000fc8000801140b */
[----:B------:R-:W-:-:S04]  /*47c0*/  ULEA.HI UR6, UR6, UR11, URZ, 0x6 ;  /* 0x0000000b06067291 */ /* 0x000fc8000f8f303f */
[----:B------:R-:W-:-:S04]  /*47d0*/  USHF.R.S32.HI UR6, URZ, 0x6, UR6 ;  /* 0x000000063f067899 */ /* 0x000fc80008011406 */
[----:B------:R-:W-:-:S04]  /*47e0*/  UISETP.LT.AND UP0, UPT, UR51, UR6, UPT ;  /* 0x000000063300728c */ /* 0x000fc8000bf01270 */
[----:B------:R-:W-:-:S04]  /*47f0*/  USEL UR44, UR51, UR6, !UP0 ;  /* 0x00000006332c7287 */ /* 0x000fc8000c000000 */
[----:B------:R-:W-:-:S06]  /*4800*/  UISETP.GE.AND UP0, UPT, UR43, UR44, UPT ;  /* 0x0000002c2b00728c */ /* 0x000fcc000bf06270 */
[----:B------:R-:W-:-:S13]  /*4810*/  PLOP3.LUT P1, PT, PT, PT, UP0, 0x80, 0x0 ;  /* 0x000000000000781c */ /* 0x000fda0003f2f008 */
[----:B------:R-:W-:Y:S05]  /*4820*/  @!P1 BRA `(.L_x_1494) ;  /* 0x00000024008c9947 */ /* 0x000fea0003800000 */
[----:B------:R-:W-:Y:S01]  /*4830*/  IMAD.MOV.U32 R10, RZ, RZ, R9 ;  /* 0x000000ffff0a7224 */ /* 0x000fe200078e0009 */
[----:B------:R-:W-:Y:S01]  /*4840*/  ULDC UR52, c[0x0][0x9e4] ;  /* 0x0002790000347ab9 */ /* 0x000fe20000000800 */
[----:B------:R-:W-:Y:S01]  /*4850*/  IMAD.MOV.U32 R11, RZ, RZ, R5 ;  /* 0x000000ffff0b7224 */ /* 0x000fe200078e0005 */
[----:B------:R-:W-:Y:S01]  /*4860*/  ULDC UR59, c[0x0][0x9dc] ;  /* 0x00027700003b7ab9 */ /* 0x000fe20000000800 */
[----:B------:R-:W-:-:S05]  /*4870*/  ULDC UR60, c[0x0][0x9e0] ;  /* 0x00027800003c7ab9 */ /* 0x000fca0000000800 */
.L_x_1513:
[----:B------:R-:W-:-:S04]  /*4880*/  UIADD3 UR38, UR38, 0x1, URZ ;  /* 0x0000000126267890 */ /* 0x000fc8000fffe03f */
[----:B------:R-:W-:-:S04]  /*4890*/  UISETP.NE.AND UP0, UPT, UR38, 0x2, UPT ;  /* 0x000000022600788c */ /* 0x000fc8000bf05270 */
[----:B------:R-:W-:Y:S02]  /*48a0*/  USEL UR6, URZ, 0x1, UP0 ;  /* 0x000000013f067887 */ /* 0x000fe40008000000 */
[----:B------:R-:W-:Y:S02]  /*48b0*/  USEL UR38, UR38, URZ, UP0 ;  /* 0x0000003f26267287 */ /* 0x000fe40008000000 */
[----:B------:R-:W-:Y:S01]  /*48c0*/  ULOP3.LUT UR39, UR39, UR6, URZ, 0x3c, !UPT ;  /* 0x0000000627277292 */ /* 0x000fe2000f8e3c3f */
[----:B0-2---:R-:W-:Y:S11]  /*48d0*/  @!P0 BRA `(.L_x_1495) ;  /* 0x0000000000048947 */ /* 0x005ff60003800000 */
[----:B------:R-:W-:Y:S01]  /*48e0*/  BPT.TRAP 0x1 ;  /* 0x000000040000795c */ /* 0x000fe20000300000 */
.L_x_1495:
[----:B------:R-:W4:Y:S01]  /*48f0*/  S2UR UR53, SR_CgaCtaId ;  /* 0x00000000003579c3 */ /* 0x000f220000008800 */
[----:B------:R-:W-:Y:S01]  /*4900*/  UMOV UR6, 0x400 ;  /* 0x0000040000067882 */ /* 0x000fe20000000000 */
[----:B---3--:R-:W-:-:S05]  /*4910*/  IMAD.U32 R8, RZ, RZ, UR39 ;  /* 0x00000027ff087e24 */ /* 0x008fca000f8e00ff */
[----:B------:R-:W-:Y:S01]  /*4920*/  SHF.L.U32 R8, R8, 0x1f, RZ ;  /* 0x0000001f08087819 */ /* 0x000fe200000006ff */
[----:B----4-:R-:W-:-:S04]  /*4930*/  ULEA UR6, UR53, UR6, 0x18 ;  /* 0x0000000635067291 */ /* 0x010fc8000f8ec03f */
[----:B------:R-:W-:-:S09]  /*4940*/  ULEA UR45, UR38, UR6, 0x3 ;  /* 0x00000006262d7291 */ /* 0x000fd2000f8e183f */
[----:B------:R3:W4:Y:S01]  /*4950*/  SYNCS.PHASECHK.TRANS64.TRYWAIT P1, [UR45+0x28430], R8 ;  /* 0x02843008ff0075a7 */ /* 0x000722000802016d */
[----:B------:R-:W-:Y:S05]  /*4960*/  @!P0 BRA `(.L_x_1496) ;  /* 0x0000000000048947 */ /* 0x000fea0003800000 */
[----:B------:R-:W-:Y:S01]  /*4970*/  BPT.TRAP 0x1 ;  /* 0x000000040000795c */ /* 0x000fe20000300000 */
.L_x_1496:
[----:B----4-:R-:W-:Y:S05]  /*4980*/  @P1 BRA `(.L_x_1497) ;  /* 0x0000000000081947 */ /* 0x010fea0003800000 */
[----:B------:R-:W4:Y:S02]  /*4990*/  SYNCS.PHASECHK.TRANS64.TRYWAIT P1, [UR45+0x28430], R8 ;  /* 0x02843008ff0075a7 */ /* 0x000f24000802016d */
[----:B----4-:R-:W-:Y:S05]  /*49a0*/  @!P1 BRA `(.L_x_1498) ;  /* 0x0000013c00d09947 */ /* 0x010fea0003800000 */
.L_x_1497:
[----:B------:R-:W-:Y:S01]  /*49b0*/  ULEA UR30, UR38, UR49, 0xa ;  /* 0x00000031261e7291 */ /* 0x000fe2000f8e503f */
[----:B------:R-:W-:Y:S01]  /*49c0*/  WARPGROUP.ARRIVE ;  /* 0x00000000000079c5 */ /* 0x000fe20000000000 */
[----:B------:R-:W-:Y:S01]  /*49d0*/  UMOV UR35, 0x40000040 ;  /* 0x4000004000237882 */ /* 0x000fe20000000000 */
[----:B------:R-:W-:Y:S01]  /*49e0*/  UMOV UR7, 0x40000040 ;  /* 0x4000004000077882 */ /* 0x000fe20000000000 */
[----:B------:R-:W-:-:S03]  /*49f0*/  UIADD3 UR6, UR30, 0x2, URZ ;  /* 0x000000021e067890 */ /* 0x000fc6000fffe03f */
[----:B-1----:R-:W1:Y:S01]  /*4a00*/  S2R R0, SR_TID.X ;  /* 0x0000000000007919 */ /* 0x002e620000002100 */
[----:B------:R-:W-:Y:S02]  /*4a10*/  UIADD3 UR10, UR30, 0x4, URZ ;  /* 0x000000041e0a7890 */ /* 0x000fe4000fffe03f */
[----:B------:R-:W-:Y:S01]  /*4a20*/  UMOV UR34, UR30 ;  /* 0x0000001e00227c82 */ /* 0x000fe20008000000 */
        /* <DEDUP_REMOVED lines=39> */
.L_x_1499:
[----:B------:R-:W-:Y:S01]  /*4ca0*/  UISETP.NE.AND UP1, UPT, UR50, URZ, UPT ;  /* 0x0000003f3200728c */ /* 0x000fe2000bf25270 */
[----:B----4-:R-:W-:Y:S01]  /*4cb0*/  VIADD R5, R17, UR48 ;  /* 0x0000003011057c36 */ /* 0x010fe20008000000 */
[----:B------:R-:W-:Y:S02]  /*4cc0*/  USHF.L.U32 UR7, UR43, 0x6, URZ ;  /* 0x000000062b077899 */ /* 0x000fe4000800063f */
[----:B------:R-:W-:Y:S02]  /*4cd0*/  UISETP.NE.AND UP0, UPT, UR46, URZ, UPT ;  /* 0x0000003f2e00728c */ /* 0x000fe4000bf05270 */
[----:B------:R-:W-:Y:S01]  /*4ce0*/  PLOP3.LUT P1, PT, PT, PT, UP1, 0x80, 0x0 ;  /* 0x000000000000781c */ /* 0x000fe20003f2f018 */
[----:B------:R-:W-:Y:S01]  /*4cf0*/  UMOV UR10, UR59 ;  /* 0x0000003b000a7c82 */ /* 0x000fe20008000000 */
[----:B------:R-:W-:Y:S01]  /*4d00*/  PLOP3.LUT P2, PT, PT, PT, UP1, 0x80, 0x0 ;  /* 0x000000000000781c */ /* 0x000fe20003f4f018 */
[----:B------:R-:W-:Y:S02]  /*4d10*/  IMAD.U32 R12, RZ, RZ, UR7 ;  /* 0x00000007ff0c7e24 */ /* 0x000fe4000f8e00ff */
[----:B------:R-:W-:-:S03]  /*4d20*/  @UP1 ULDC UR6, c[0x0][0x44c] ;  /* 0x0001130000061ab9 */ /* 0x000fc60000000800 */
[----:B------:R-:W-:-:S05]  /*4d30*/  IADD3 R12, -R2, 0x1, -R12 ;  /* 0x00000001020c7810 */ /* 0x000fca0007ffe90c */
[----:B------:R-:W-:Y:S01]  /*4d40*/  @P1 IMAD.HI.U32 R6, R5, UR6, RZ ;  /* 0x0000000605061c27 */ /* 0x000fe2000f8e00ff */
[----:B------:R-:W-:Y:S01]  /*4d50*/  @UP1 ULDC UR6, c[0x0][0x450] ;  /* 0x0001140000061ab9 */ /* 0x000fe20000000800 */
[----:B------:R-:W-:-:S03]  /*4d60*/  PLOP3.LUT P1, PT, PT, PT, UP0, 0x40, 0x0 ;  /* 0x000000000000781c */ /* 0x000fc60003f2e808 */
[----:B------:R-:W-:Y:S01]  /*4d70*/  @P2 SHF.R.U32.HI R5, RZ, UR6, R6 ;  /* 0x00000006ff052c19 */ /* 0x000fe20008011606 */
[----:B------:R-:W-:Y:S01]  /*4d80*/  UIADD3 UR6, UR45, 0x28440, URZ ;  /* 0x000284402d067890 */ /* 0x000fe2000fffe03f */
[----:B------:R-:W-:-:S03]  /*4d90*/  IMAD.U32 R6, RZ, RZ, UR42 ;  /* 0x0000002aff067e24 */ /* 0x000fc6000f8e00ff */
[----:B------:R-:W4:Y:S01]  /*4da0*/  SHFL.IDX PT, R15, R5, RZ, 0x1c1f ;  /* 0x001c1fff050f7589 */ /* 0x000f2200000e0000 */
[----:B------:R-:W-:Y:S01]  /*4db0*/  UPRMT UR6, UR53, 0x654, UR6 ;  /* 0x0000065435067896 */ /* 0x000fe20008000006 */
[----:B------:R-:W-:-:S05]  /*4dc0*/  IADD3 R12, -R6, UR41, R12 ;  /* 0x00000029060c7c10 */ /* 0x000fca000fffe10c */
[----:B------:R-:W-:-:S03]  /*4dd0*/  VIADD R9, R12, UR60 ;  /* 0x0000003c0c097c36 */ /* 0x000fc60008000000 */
[----:B------:R-:W-:Y:S01]  /*4de0*/  SYNCS.ARRIVE.TRANS64.RED.A1T0 RZ, [UR6], RZ ;  /* 0x000000ffffff79a7 */ /* 0x000fe20008100406 */
[----:B------:R-:W-:-:S06]  /*4df0*/  ULOP3.LUT UR6, URZ, UR10, URZ, 0x33, !UPT ;  /* 0x0000000a3f067292 */ /* 0x000fcc000f8e333f */
[----:B------:R-:W-:Y:S02]  /*4e00*/  VIADD R12, R12, UR6 ;  /* 0x000000060c0c7c36 */ /* 0x000fe40008000000 */
[----:B----4-:R-:W-:Y:S02]  /*4e10*/  IMAD.IADD R13, R9, 0x1, R15 ;  /* 0x00000001090d7824 */ /* 0x010fe400078e020f */
[----:B------:R-:W-:Y:S01]  /*4e20*/  IMAD.IADD R14, R15, 0x1, R12 ;  /* 0x000000010f0e7824 */ /* 0x000fe200078e020c */
[----:B------:R-:W-:Y:S06]  /*4e30*/  @P1 BRA `(.L_x_1500) ;  /* 0x00000000005c1947 */ /* 0x000fec0003800000 */
[----:B------:R-:W-:Y:S01]  /*4e40*/  IMAD.U32 R6, RZ, RZ, UR42 ;  /* 0x0000002aff067e24 */ /* 0x000fe2000f8e00ff */
[----:B------:R-:W-:Y:S04]  /*4e50*/  BSSY B0, `(.L_x_1501) ;  /* 0x0000011000007945 */ /* 0x000fe80003800000 */
[----:B------:R-:W-:-:S04]  /*4e60*/  IADD3 R15, -R6, UR41, R15 ;  /* 0x00000029060f7c10 */ /* 0x000fc8000fffe10f */
[----:B------:R-:W-:-:S13]  /*4e70*/  ISETP.GT.AND P1, PT, R15, -0x1, PT ;  /* 0xffffffff0f00780c */ /* 0x000fda0003f24270 */
[----:B------:R-:W-:Y:S05]  /*4e80*/  @P1 BRA `(.L_x_1502) ;  /* 0x0000000000201947 */ /* 0x000fea0003800000 */
[----:B------:R-:W-:Y:S01]  /*4e90*/  IMAD.U32 R20, RZ, RZ, UR52 ;  /* 0x00000034ff147e24 */ /* 0x000fe2000f8e00ff */
[----:B------:R-:W-:-:S04]  /*4ea0*/  LOP3.LUT R15, RZ, R15, RZ, 0x33, !PT ;  /* 0x0000000fff0f7212 */ /* 0x000fc800078e33ff */
[----:B------:R-:W-:-:S13]  /*4eb0*/  ISETP.NE.AND P1, PT, R20, 0x1, PT ;  /* 0x000000011400780c */ /* 0x000fda0003f25270 */
[----:B0-2---:R-:W0:Y:S02]  /*4ec0*/  @P1 LDC.64 R6, c[0x0][0x9e8] ;  /* 0x00027a00ff061b82 */ /* 0x005e240000000a00 */
[----:B0-----:R-:W-:-:S05]  /*4ed0*/  @P1 IMAD.HI.U32 R6, R15, R6, RZ ;  /* 0x000000060f061227 */ /* 0x001fca00078e00ff */
[----:B------:R-:W-:-:S04]  /*4ee0*/  @P1 SHF.R.U32.HI R15, RZ, R7, R6 ;  /* 0x00000007ff0f1219 */ /* 0x000fc80000011606 */
[----:B------:R-:W-:Y:S01]  /*4ef0*/  LOP3.LUT R15, RZ, R15, RZ, 0x33, !PT ;  /* 0x0000000fff0f7212 */ /* 0x000fe200078e33ff */
[----:B------:R-:W-:Y:S06]  /*4f00*/  BRA `(.L_x_1503) ;  /* 0x0000000000147947 */ /* 0x000fec0003800000 */
.L_x_1502:
[----:B------:R-:W-:-:S05]  /*4f10*/  IMAD.U32 R20, RZ, RZ, UR52 ;  /* 0x00000034ff147e24 */ /* 0x000fca000f8e00ff */
[----:B------:R-:W-:-:S13]  /*4f20*/  ISETP.NE.AND P1, PT, R20, 0x1, PT ;  /* 0x000000011400780c */ /* 0x000fda0003f25270 */
[----:B0-2---:R-:W0:Y:S02]  /*4f30*/  @P1 LDC.64 R6, c[0x0][0x9e8] ;  /* 0x00027a00ff061b82 */ /* 0x005e240000000a00 */
[----:B0-----:R-:W-:-:S05]  /*4f40*/  @P1 IMAD.HI.U32 R6, R15, R6, RZ ;  /* 0x000000060f061227 */ /* 0x001fca00078e00ff */
[----:B------:R-:W-:-:S07]  /*4f50*/  @P1 SHF.R.U32.HI R15, RZ, R7, R6 ;  /* 0x00000007ff0f1219 */ /* 0x000fce0000011606 */
.L_x_1503:
[----:B------:R-:W-:Y:S05]  /*4f60*/  BSYNC B0 ;  /* 0x0000000000007941 */ /* 0x000fea0003800000 */
.L_x_1501:
[----:B------:R-:W-:-:S04]  /*4f70*/  IMAD R15, R15, R20, -UR7 ;  /* 0x800000070f0f7e24 */ /* 0x000fc8000f8e0214 */
[----:B------:R-:W-:-:S05]  /*4f80*/  IMAD.IADD R15, R15, 0x1, -R2 ;  /* 0x000000010f0f7824 */ /* 0x000fca00078e0a02 */
[----:B------:R-:W-:Y:S02]  /*4f90*/  VIMNMX R14, R14, R15, !PT ;  /* 0x0000000f0e0e7248 */ /* 0x000fe40007fe0100 */
[----:B------:R-:W-:-:S07]  /*4fa0*/  VIADDMNMX R13, R15, R20, R13, PT ;  /* 0x000000140f0d7246 */ /* 0x000fce000380010d */
.L_x_1500:
[----:B------:R-:W-:Y:S01]  /*4fb0*/  UISETP.GT.AND UP0, UPT, UR43, -0x1, UPT ;  /* 0xffffffff2b00788c */ /* 0x000fe2000bf04270 */
[----:B------:R-:W4:Y:S01]  /*4fc0*/  SHFL.IDX PT, R5, R5, 0x1, 0x1c1f ;  /* 0x003c1f0005057f89 */ /* 0x000f2200000e0000 */
[----:B------:R-:W-:-:S04]  /*4fd0*/  UISETP.NE.AND UP1, UPT, UR46, URZ, UPT ;  /* 0x0000003f2e00728c */ /* 0x000fc8000bf25270 */
[----:B------:R-:W-:-:S04]  /*4fe0*/  PLOP3.LUT P1, PT, PT, PT, UP0, 0x80, 0x0 ;  /* 0x000000000000781c */ /* 0x000fc80003f2f008 */
[C---:B------:R-:W-:Y:S02]  /*4ff0*/  ISETP.GT.AND P4, PT, R14.reuse, 0x1, P1 ;  /* 0x000000010e00780c */ /* 0x040fe40000f84270 */
[C---:B------:R-:W-:Y:S02]  /*5000*/  ISETP.GT.AND P5, PT, R14.reuse, RZ, P1 ;  /* 0x000000ff0e00720c */ /* 0x040fe40000fa4270 */
[C---:B------:R-:W-:Y:S02]  /*5010*/  ISETP.LT.OR P4, PT, R13.reuse, 0x2, P4 ;  /* 0x000000020d00780c */ /* 0x040fe40002781670 */
[----:B------:R-:W-:Y:S02]  /*5020*/  ISETP.LT.OR P5, PT, R13, 0x1, P5 ;  /* 0x000000010d00780c */ /* 0x000fe40002fa1670 */
[----:B------:R-:W-:Y:S02]  /*5030*/  FSEL R153, R153, -INF , !P4 ;  /* 0xff80000099997808 */ /* 0x000fe40006000000 */
[----:B------:R-:W-:-:S02]  /*5040*/  ISETP.GT.AND P4, PT, R14, 0x18, P1 ;  /* 0x000000180e00780c */ /* 0x000fc40000f84270 */
[----:B------:R-:W-:Y:S02]  /*5050*/  FSEL R152, R152, -INF , !P5 ;  /* 0xff80000098987808 */ /* 0x000fe40006800000 */
[----:B------:R-:W-:Y:S01]  /*5060*/  ISETP.LT.OR P4, PT, R13, 0x19, P4 ;  /* 0x000000190d00780c */ /* 0x000fe20002781670 */
[--C-:B----4-:R-:W-:Y:S01]  /*5070*/  IMAD.IADD R9, R9, 0x1, R5.reuse ;  /* 0x0000000109097824 */ /* 0x110fe200078e0205 */
[----:B------:R-:W-:Y:S01]  /*5080*/  ISETP.GT.AND P6, PT, R14, 0x8, P1 ;  /* 0x000000080e00780c */ /* 0x000fe20000fc4270 */
[----:B------:R-:W-:Y:S01]  /*5090*/  IMAD.IADD R12, R12, 0x1, R5 ;  /* 0x000000010c0c7824 */ /* 0x000fe200078e0205 */
[C---:B------:R-:W-:Y:S02]  /*50a0*/  ISETP.GT.AND P2, PT, R14.reuse, 0x9, P1 ;  /* 0x000000090e00780c */ /* 0x040fe40000f44270 */
[C---:B------:R-:W-:Y:S02]  /*50b0*/  ISETP.GT.AND P3, PT, R14.reuse, 0x10, P1 ;  /* 0x000000100e00780c */ /* 0x040fe40000f64270 */
[----:B------:R-:W-:-:S02]  /*50c0*/  ISETP.GT.AND P5, PT, R14, 0x11, P1 ;  /* 0x000000110e00780c */ /* 0x000fc40000fa4270 */
[----:B------:R-:W-:Y:S02]  /*50d0*/  FSEL R164, R164, -INF , !P4 ;  /* 0xff800000a4a47808 */ /* 0x000fe40006000000 */
[----:B------:R-:W-:Y:S02]  /*50e0*/  ISETP.GT.AND P4, PT, R14, 0x29, P1 ;  /* 0x000000290e00780c */ /* 0x000fe40000f84270 */
        /* <DEDUP_REMOVED lines=9> */
[----:B------:R-:W-:-:S02]  /*5180*/  ISETP.GT.AND P6, PT, R14, 0x19, P1 ;  /* 0x000000190e00780c */ /* 0x000fc40000fc4270 */
[C---:B------:R-:W-:Y:S02]  /*5190*/  ISETP.GT.AND P2, PT, R14.reuse, 0x20, P1 ;  /* 0x000000200e00780c */ /* 0x040fe40000f44270 */
[C---:B------:R-:W-:Y:S02]  /*51a0*/  ISETP.GT.AND P3, PT, R14.reuse, 0x21, P1 ;  /* 0x000000210e00780c */ /* 0x040fe40000f64270 */
[----:B------:R-:W-:Y:S02]  /*51b0*/  ISETP.GT.AND P5, PT, R14, 0x28, P1 ;  /* 0x000000280e00780c */ /* 0x000fe40000fa4270 */
[----:B------:R-:W-:Y:S02]  /*51c0*/  FSEL R173, R173, -INF , !P4 ;  /* 0xff800000adad7808 */ /* 0x000fe40006000000 */
[----:B------:R-:W-:Y:S02]  /*51d0*/  PLOP3.LUT P4, PT, PT, PT, UP1, 0x40, 0x0 ;  /* 0x000000000000781c */ /* 0x000fe40003f8e818 */
        /* <DEDUP_REMOVED lines=11> */
[----:B------:R-:W-:Y:S02]  /*5290*/  ISETP.GT.AND P5, PT, R14, 0x39, P1 ;  /* 0x000000390e00780c */ /* 0x000fe40000fa4270 */
[----:B------:R-:W-:-:S02]  /*52a0*/  ISETP.LT.OR P6, PT, R13, 0x31, P6 ;  /* 0x000000310d00780c */ /* 0x000fc400037c1670 */
[C---:B------:R-:W-:Y:S02]  /*52b0*/  ISETP.LT.OR P2, PT, R13.reuse, 0x32, P2 ;  /* 0x000000320d00780c */ /* 0x040fe40001741670 */
[C---:B------:R-:W-:Y:S02]  /*52c0*/  ISETP.LT.OR P3, PT, R13.reuse, 0x39, P3 ;  /* 0x000000390d00780c */ /* 0x040fe40001f61670 */
[----:B------:R-:W-:Y:S02]  /*52d0*/  ISETP.LT.OR P5, PT, R13, 0x3a, P5 ;  /* 0x0000003a0d00780c */ /* 0x000fe40002fa1670 */
[----:B------:R-:W-:Y:S02]  /*52e0*/  FSEL R176, R176, -INF , !P6 ;  /* 0xff800000b0b07808 */ /* 0x000fe40007000000 */
[----:B------:R-:W-:Y:S02]  /*52f0*/  FSEL R177, R177, -INF , !P2 ;  /* 0xff800000b1b17808 */ /* 0x000fe40005000000 */
[----:B------:R-:W-:-:S02]  /*5300*/  FSEL R180, R180, -INF , !P3 ;  /* 0xff800000b4b47808 */ /* 0x000fc40005800000 */
[----:B------:R-:W-:Y:S01]  /*5310*/  FSEL R181, R181, -INF , !P5 ;  /* 0xff800000b5b57808 */ /* 0x000fe20006800000 */
        /* <DEDUP_REMOVED lines=14> */
.L_x_1506:
[----:B------:R-:W-:-:S05]  /*5400*/  IMAD.U32 R13, RZ, RZ, UR52 ;  /* 0x00000034ff0d7e24 */ /* 0x000fca000f8e00ff */
[----:B------:R-:W-:-:S13]  /*5410*/  ISETP.NE.AND P2, PT, R13, 0x1, PT ;  /* 0x000000010d00780c */ /* 0x000fda0003f45270 */
[----:B0-2---:R-:W0:Y:S02]  /*5420*/  @P2 LDC.64 R6, c[0x0][0x9e8] ;  /* 0x00027a00ff062b82 */ /* 0x005e240000000a00 */
[----:B0-----:R-:W-:-:S05]  /*5430*/  @P2 IMAD.HI.U32 R6, R5, R6, RZ ;  /* 0x0000000605062227 */ /* 0x001fca00078e00ff */
[----:B------:R-:W-:-:S07]  /*5440*/  @P2 SHF.R.U32.HI R5, RZ, R7, R6 ;  /* 0x00000007ff052219 */ /* 0x000fce0000011606 */
.L_x_1507:
[----:B------:R-:W-:Y:S05]  /*5450*/  BSYNC B0 ;  /* 0x0000000000007941 */ /* 0x000fea0003800000 */
.L_x_1505:
[----:B------:R-:W-:-:S04]  /*5460*/  IMAD R5, R5, R13, -UR7 ;  /* 0x8000000705057e24 */ /* 0x000fc8000f8e020d */
[----:B------:R-:W-:-:S05]  /*5470*/  IMAD.IADD R5, R5, 0x1, -R2 ;  /* 0x0000000105057824 */ /* 0x000fca00078e0a02 */
[----:B------:R-:W-:Y:S02]  /*5480*/  VIMNMX R12, R12, R5, !PT ;  /* 0x000000050c0c7248 */ /* 0x000fe40007fe0100 */
[----:B------:R-:W-:-:S07]  /*5490*/  VIADDMNMX R9, R5, R13, R9, PT ;  /* 0x0000000d05097246 */ /* 0x000fce0003800109 */
.L_x_1504:
[----:B------:R-:W-:Y:S02]  /*54a0*/  LOP3.LUT R16, R16, 0xfffff7ff, RZ, 0xc0, !PT ;  /* 0xfffff7ff10107812 */ /* 0x000fe400078ec0ff */
[----:B------:R-:W-:Y:S02]  /*54b0*/  FMNMX.FTZ R5, R152, R11, !PT ;  /* 0x0000000b98057209 */ /* 0x000fe40007810000 */
[----:B------:R-:W-:Y:S02]  /*54c0*/  @P0 LOP3.LUT R16, R16, 0x800, RZ, 0xfc, !PT ;  /* 0x0000080010100812 */ /* 0x000fe400078efcff */
[----:B------:R-:W-:Y:S02]  /*54d0*/  ISETP.GT.AND P0, PT, R12, 0x19, P1 ;  /* 0x000000190c00780c */ /* 0x000fe40000f04270 */
[----:B------:R-:W-:Y:S02]  /*54e0*/  FMNMX.FTZ R5, R153, R5, !PT ;  /* 0x0000000599057209 */ /* 0x000fe40007810000 */
[----:B------:R-:W-:-:S02]  /*54f0*/  LOP3.LUT R16, R16, 0xffffbfff, RZ, 0xc0, !PT ;  /* 0xffffbfff10107812 */ /* 0x000fc400078ec0ff */
[----:B------:R-:W-:Y:S02]  /*5500*/  FMNMX.FTZ R5, R156, R5, !PT ;  /* 0x000000059c057209 */ /* 0x000fe40007810000 */
[----:B------:R-:W-:Y:S02]  /*5510*/  ISETP.GT.AND P5, PT, R12, 0x1, P1 ;  /* 0x000000010c00780c */ /* 0x000fe40000fa4270 */
[----:B------:R-:W-:Y:S02]  /*5520*/  FMNMX.FTZ R5, R157, R5, !PT ;  /* 0x000000059d057209 */ /* 0x000fe40007810000 */
[----:B------:R-:W-:Y:S02]  /*5530*/  ISETP.LT.OR P5, PT, R9, 0x2, P5 ;  /* 0x000000020900780c */ /* 0x000fe40002fa1670 */
[----:B------:R-:W-:Y:S02]  /*5540*/  @P0 LOP3.LUT R16, R16, 0x4000, RZ, 0xfc, !PT ;  /* 0x0000400010100812 */ /* 0x000fe400078efcff */
[----:B------:R-:W-:-:S02]  /*5550*/  ISETP.GT.AND P0, PT, R12, 0x31, P1 ;  /* 0x000000310c00780c */ /* 0x000fc40000f04270 */
[----:B------:R-:W-:Y:S02]  /*5560*/  FMNMX.FTZ R5, R160, R5, !PT ;  /* 0x00000005a0057209 */ /* 0x000fe40007810000 */
[----:B------:R-:W-:Y:S02]  /*5570*/  LOP3.LUT R16, R16, 0xfffffffd, RZ, 0xc0, !PT ;  /* 0xfffffffd10107812 */ /* 0x000fe400078ec0ff */
[----:B------:R-:W-:Y:S02]  /*5580*/  FMNMX.FTZ R5, R161, R5, !PT ;  /* 0x00000005a1057209 */ /* 0x000fe40007810000 */
[----:B------:R-:W-:Y:S02]  /*5590*/  FSEL R155, R155, -INF , !P5 ;  /* 0xff8000009b9b7808 */ /* 0x000fe40006800000 */
[----:B------:R-:W-:Y:S02]  /*55a0*/  FMNMX.FTZ R5, R164, R5, !PT ;  /* 0x00000005a4057209 */ /* 0x000fe40007810000 */
[----:B------:R-:W-:-:S02]  /*55b0*/  ISETP.GT.AND P6, PT, R12, 0x8, P1 ;  /* 0x000000080c00780c */ /* 0x000fc40000fc4270 */
[----:B------:R-:W-:Y:S02]  /*55c0*/  FMNMX.FTZ R5, R165, R5, !PT ;  /* 0x00000005a5057209 */ /* 0x000fe40007810000 */
[----:B------:R-:W-:Y:S02]  /*55d0*/  @P0 LOP3.LUT R16, R16, 0x2, RZ, 0xfc, !PT ;  /* 0x0000000210100812 */ /* 0x000fe400078efcff */
[----:B------:R-:W-:Y:S02]  /*55e0*/  ISETP.GT.AND P0, PT, R12, 0x38, P1 ;  /* 0x000000380c00780c */ /* 0x000fe40000f04270 */
[----:B------:R-:W-:Y:S02]  /*55f0*/  FMNMX.FTZ R5, R168, R5, !PT ;  /* 0x00000005a8057209 */ /* 0x000fe40007810000 */
[----:B------:R-:W-:Y:S02]  /*5600*/  LOP3.LUT R16, R16, 0xfffffff7, RZ, 0xc0, !PT ;  /* 0xfffffff710107812 */ /* 0x000fe400078ec0ff */
[----:B------:R-:W-:-:S02]  /*5610*/  FMNMX.FTZ R5, R169, R5, !PT ;  /* 0x00000005a9057209 */ /* 0x000fc40007810000 */
[----:B------:R-:W-:Y:S02]  /*5620*/  ISETP.GT.AND P2, PT, R12, 0x9, P1 ;  /* 0x000000090c00780c */ /* 0x000fe40000f44270 */
[----:B------:R-:W-:Y:S02]  /*5630*/  FMNMX.FTZ R5, R172, R5, !PT ;  /* 0x00000005ac057209 */ /* 0x000fe40007810000 */
[----:B------:R-:W-:Y:S02]  /*5640*/  ISETP.GT.AND P3, PT, R12, 0x10, P1 ;  /* 0x000000100c00780c */ /* 0x000fe40000f64270 */
[----:B------:R-:W-:Y:S02]  /*5650*/  @P0 LOP3.LUT R16, R16, 0x8, RZ, 0xfc, !PT ;  /* 0x0000000810100812 */ /* 0x000fe400078efcff */
[----:B------:R-:W-:Y:S02]  /*5660*/  ISETP.GT.AND P0, PT, R12, RZ, P1 ;  /* 0x000000ff0c00720c */ /* 0x000fe40000f04270 */
[----:B------:R-:W-:-:S02]  /*5670*/  FMNMX.FTZ R5, R173, R5, !PT ;  /* 0x00000005ad057209 */ /* 0x000fc40007810000 */
[C---:B------:R-:W-:Y:S02]  /*5680*/  ISETP.GT.AND P4, PT, R12.reuse, 0x11, P1 ;  /* 0x000000110c00780c */ /* 0x040fe40000f84270 */
[----:B------:R-:W-:Y:S02]  /*5690*/  ISETP.GT.AND P5, PT, R12, 0x18, P1 ;  /* 0x000000180c00780c */ /* 0x000fe40000fa4270 */
[----:B------:R-:W-:Y:S02]  /*56a0*/  FMNMX.FTZ R5, R176, R5, !PT ;  /* 0x00000005b0057209 */ /* 0x000fe40007810000 */
[C---:B------:R-:W-:Y:S02]  /*56b0*/  ISETP.LT.OR P6, PT, R9.reuse, 0x9, P6 ;  /* 0x000000090900780c */ /* 0x040fe400037c1670 */
[C---:B------:R-:W-:Y:S02]  /*56c0*/  ISETP.LT.OR P2, PT, R9.reuse, 0xa, P2 ;  /* 0x0000000a0900780c */ /* 0x040fe40001741670 */
[----:B------:R-:W-:-:S02]  /*56d0*/  ISETP.LT.OR P3, PT, R9, 0x11, P3 ;  /* 0x000000110900780c */ /* 0x000fc40001f61670 */
[C---:B------:R-:W-:Y:S02]  /*56e0*/  ISETP.LT.OR P4, PT, R9.reuse, 0x12, P4 ;  /* 0x000000120900780c */ /* 0x040fe40002781670 */
[----:B------:R-:W-:Y:S02]  /*56f0*/  ISETP.LT.OR P5, PT, R9, 0x19, P5 ;  /* 0x000000190900780c */ /* 0x000fe40002fa1670 */
[----:B------:R-:W-:Y:S02]  /*5700*/  FMNMX.FTZ R5, R177, R5, !PT ;  /* 0x00000005b1057209 */ /* 0x000fe40007810000 */
[----:B------:R-:W-:Y:S02]  /*5710*/  LOP3.LUT R16, R16, 0xffffff7f, RZ, 0xc0, !PT ;  /* 0xffffff7f10107812 */ /* 0x000fe400078ec0ff */
[----:B------:R-:W-:Y:S02]  /*5720*/  FSEL R158, R158, -INF , !P6 ;  /* 0xff8000009e9e7808 */ /* 0x000fe40007000000 */
[----:B------:R-:W-:-:S02]  /*5730*/  FSEL R159, R159, -INF , !P2 ;  /* 0xff8000009f9f7808 */ /* 0x000fc40005000000 */
[----:B------:R-:W-:Y:S02]  /*5740*/  FSEL R162, R162, -INF , !P3 ;  /* 0xff800000a2a27808 */ /* 0x000fe40005800000 */
[----:B------:R-:W-:Y:S02]  /*5750*/  FSEL R163, R163, -INF , !P4 ;  /* 0xff800000a3a37808 */ /* 0x000fe40006000000 */
[----:B------:R-:W-:Y:S02]  /*5760*/  FSEL R166, R166, -INF , !P5 ;  /* 0xff800000a6a67808 */ /* 0x000fe40006800000 */
[C---:B------:R-:W-:Y:S02]  /*5770*/  ISETP.GT.AND P2, PT, R12.reuse, 0x20, P1 ;  /* 0x000000200c00780c */ /* 0x040fe40000f44270 */
[C---:B------:R-:W-:Y:S02]  /*5780*/  ISETP.GT.AND P3, PT, R12.reuse, 0x21, P1 ;  /* 0x000000210c00780c */ /* 0x040fe40000f64270 */
[----:B------:R-:W-:-:S02]  /*5790*/  ISETP.GT.AND P4, PT, R12, 0x28, P1 ;  /* 0x000000280c00780c */ /* 0x000fc40000f84270 */
[C---:B------:R-:W-:Y:S02]  /*57a0*/  ISETP.GT.AND P5, PT, R12.reuse, 0x29, P1 ;  /* 0x000000290c00780c */ /* 0x040fe40000fa4270 */
[C---:B------:R-:W-:Y:S02]  /*57b0*/  ISETP.GT.AND P6, PT, R12.reuse, 0x30, P1 ;  /* 0x000000300c00780c */ /* 0x040fe40000fc4270 */
[----:B------:R-:W-:Y:S02]  /*57c0*/  ISETP.GT.AND P1, PT, R12, 0x39, P1 ;  /* 0x000000390c00780c */ /* 0x000fe40000f24270 */
[----:B------:R-:W-:Y:S02]  /*57d0*/  FMNMX.FTZ R5, R180, R5, !PT ;  /* 0x00000005b4057209 */ /* 0x000fe40007810000 */
[----:B------:R-:W-:Y:S02]  /*57e0*/  @P0 LOP3.LUT R16, R16, 0x80, RZ, 0xfc, !PT ;  /* 0x0000008010100812 */ /* 0x000fe400078efcff */
[----:B------:R-:W-:-:S02]  /*57f0*/  FMNMX.FTZ R5, R181, R5, !PT ;  /* 0x00000005b5057209 */ /* 0x000fc40007810000 */
[C---:B------:R-:W-:Y:S02]  /*5800*/  LOP3.LUT P0, RZ, R16.reuse, 0x4000, RZ, 0xc0, !PT ;  /* 0x0000400010ff7812 */ /* 0x040fe4000780c0ff */
[----:B------:R-:W-:Y:S01]  /*5810*/  LOP3.LUT R16, R16, 0xffffffdf, RZ, 0xc0, !PT ;  /* 0xffffffdf10107812 */ /* 0x000fe200078ec0ff */
[----:B------:R-:W4:Y:S01]  /*5820*/  SHFL.BFLY PT, R6, R5, 0x2, 0x1f ;  /* 0x0c401f0005067f89 */ /* 0x000f2200000e0000 */
[C---:B------:R-:W-:Y:S02]  /*5830*/  ISETP.LT.OR P0, PT, R9.reuse, 0x1a, P0 ;  /* 0x0000001a0900780c */ /* 0x040fe40000701670 */
[----:B------:R-:W-:Y:S02]  /*5840*/  @P1 LOP3.LUT R16, R16, 0x20, RZ, 0xfc, !PT ;  /* 0x0000002010101812 */ /* 0x000fe400078efcff */
[----:B------:R-:W-:Y:S02]  /*5850*/  ISETP.LT.OR P6, PT, R9, 0x31, P6 ;  /* 0x000000310900780c */ /* 0x000fe400037c1670 */
[----:B------:R-:W-:-:S02]  /*5860*/  LOP3.LUT P1, RZ, R16, 0x2, RZ, 0xc0, !PT ;  /* 0x0000000210ff7812 */ /* 0x000fc4000782c0ff */
[----:B------:R-:W-:Y:S02]  /*5870*/  LOP3.LUT R16, R16, 0xfffffeff, RZ, 0xc0, !PT ;  /* 0xfffffeff10107812 */ /* 0x000fe400078ec0ff */
[----:B------:R-:W-:-:S03]  /*5880*/  ISETP.LT.OR P1, PT, R9, 0x32, P1 ;  /* 0x000000320900780c */ /* 0x000fc60000f21670 */
[----:B------:R-:W-:Y:S02]  /*5890*/  @P0 LOP3.LUT R16, R16, 0x100, RZ, 0xfc, !PT ;  /* 0x0000010010100812 */ /* 0x000fe400078efcff */
[C---:B------:R-:W-:Y:S02]  /*58a0*/  ISETP.LT.OR P0, PT, R9.reuse, 0x21, P2 ;  /* 0x000000210900780c */ /* 0x040fe40001701670 */
[C---:B------:R-:W-:Y:S02]  /*58b0*/  LOP3.LUT P2, RZ, R16.reuse, 0x8, RZ, 0xc0, !PT ;  /* 0x0000000810ff7812 */ /* 0x040fe4000784c0ff */
[----:B------:R-:W-:Y:S02]  /*58c0*/  LOP3.LUT R16, R16, 0xffffffbf, RZ, 0xc0, !PT ;  /* 0xffffffbf10107812 */ /* 0x000fe400078ec0ff */
[----:B------:R-:W-:Y:S02]  /*58d0*/  ISETP.LT.OR P2, PT, R9, 0x39, P2 ;  /* 0x000000390900780c */ /* 0x000fe40001741670 */
[----:B----4-:R-:W-:-:S02]  /*58e0*/  FMNMX.FTZ R5, R5, R6, !PT ;  /* 0x0000000605057209 */ /* 0x010fc40007810000 */
[----:B------:R-:W-:Y:S02]  /*58f0*/  FSEL R179, R179, -INF , !P1 ;  /* 0xff800000b3b37808 */ /* 0x000fe40004800000 */
[----:B------:R-:W-:Y:S01]  /*5900*/  FSEL R182, R182, -INF , !P2 ;  /* 0xff800000b6b67808 */ /* 0x000fe20005000000 */
[----:B------:R-:W4:Y:S01]  /*5910*/  SHFL.BFLY PT, R6, R5, 0x1, 0x1f ;  /* 0x0c201f0005067f89 */ /* 0x000f2200000e0000 */
[----:B------:R-:W-:Y:S02]  /*5920*/  @P0 LOP3.LUT R16, R16, 0x40, RZ, 0xfc, !PT ;  /* 0x0000004010100812 */ /* 0x000fe400078efcff */
[----:B------:R-:W-:Y:S02]  /*5930*/  ISETP.LT.OR P0, PT, R9, 0x22, P3 ;  /* 0x000000220900780c */ /* 0x000fe40001f01670 */
[C---:B------:R-:W-:Y:S02]  /*5940*/  LOP3.LUT P3, RZ, R16.reuse, 0x80, RZ, 0xc0, !PT ;  /* 0x0000008010ff7812 */ /* 0x040fe4000786c0ff */
[----:B------:R-:W-:-:S02]  /*5950*/  LOP3.LUT R16, R16, 0xffffffef, RZ, 0xc0, !PT ;  /* 0xffffffef10107812 */ /* 0x000fc400078ec0ff */
[----:B------:R-:W-:-:S04]  /*5960*/  ISETP.LT.OR P3, PT, R9, 0x1, P3 ;  /* 0x000000010900780c */ /* 0x000fc80001f61670 */
[----:B------:R-:W-:-:S03]  /*5970*/  FSEL R154, R154, -INF , !P3 ;  /* 0xff8000009a9a7808 */ /* 0x000fc60005800000 */
[----:B------:R-:W-:Y:S02]  /*5980*/  @P0 LOP3.LUT R16, R16, 0x10, RZ, 0xfc, !PT ;  /* 0x0000001010100812 */ /* 0x000fe400078efcff */
[----:B------:R-:W-:Y:S02]  /*5990*/  ISETP.LT.OR P0, PT, R9, 0x29, P4 ;  /* 0x000000290900780c */ /* 0x000fe40002701670 */
[C---:B------:R-:W-:Y:S02]  /*59a0*/  LOP3.LUT P4, RZ, R16.reuse, 0x20, RZ, 0xc0, !PT ;  /* 0x0000002010ff7812 */ /* 0x040fe4000788c0ff */
[----:B------:R-:W-:Y:S02]  /*59b0*/  LOP3.LUT R16, R16, 0xfffffffb, RZ, 0xc0, !PT ;  /* 0xfffffffb10107812 */ /* 0x000fe400078ec0ff */
[----:B----4-:R-:W-:Y:S01]  /*59c0*/  FMNMX.FTZ R5, R5, R6, !PT ;  /* 0x0000000605057209 */ /* 0x010fe20007810000 */
[----:B------:R-:W-:Y:S01]  /*59d0*/  IMAD.U32 R6, RZ, RZ, UR40 ;  /* 0x00000028ff067e24 */ /* 0x000fe2000f8e00ff */
[----:B------:R-:W-:-:S03]  /*59e0*/  ISETP.LT.OR P4, PT, R9, 0x3a, P4 ;  /* 0x0000003a0900780c */ /* 0x000fc60002781670 */
[----:B------:R-:W-:Y:S01]  /*59f0*/  FFMA.FTZ R6, R5, R6, -8 ;  /* 0xc100000005067423 */ /* 0x000fe20000010006 */
[----:B------:R-:W-:Y:S02]  /*5a00*/  FSEL R183, R183, -INF , !P4 ;  /* 0xff800000b7b77808 */ /* 0x000fe40006000000 */
[----:B------:R-:W-:Y:S02]  /*5a10*/  @P0 LOP3.LUT R16, R16, 0x4, RZ, 0xfc, !PT ;  /* 0x0000000410100812 */ /* 0x000fe400078efcff */
[----:B------:R-:W-:Y:S02]  /*5a20*/  ISETP.LT.OR P0, PT, R9, 0x2a, P5 ;  /* 0x0000002a0900780c */ /* 0x000fe40002f01670 */
[C---:B------:R-:W-:Y:S02]  /*5a30*/  FSETP.NEU.FTZ.AND P5, PT, R5.reuse, -INF , PT ;  /* 0xff8000000500780b */ /* 0x040fe40003fbd000 */
[----:B------:R-:W-:Y:S02]  /*5a40*/  LOP3.LUT R16, R16, 0xffffefff, RZ, 0xc0, !PT ;  /* 0xffffefff10107812 */ /* 0x000fe400078ec0ff */
[----:B0-2---:R-:W-:-:S02]  /*5a50*/  FSEL R7, R5, RZ, P5 ;  /* 0x000000ff05077208 */ /* 0x005fc40002800000 */
[----:B------:R-:W-:-:S03]  /*5a60*/  FSEL R6, R6, RZ, P5 ;  /* 0x000000ff06067208 */ /* 0x000fc60002800000 */
[----:B------:R-:W-:Y:S02]  /*5a70*/  FADD.FTZ R7, -R7, R11 ;  /* 0x0000000b07077221 */ /* 0x000fe40000010100 */
[----:B------:R-:W-:-:S01]  /*5a80*/  FFMA.FTZ R152, R152, UR40, -R6 ;  /* 0x0000002898987c23 */ /* 0x000fc20008010806 */
[--C-:B------:R-:W-:Y:S01]  /*5a90*/  FFMA.FTZ R153, R153, UR40, -R6.reuse ;  /* 0x0000002899997c23 */ /* 0x100fe20008010806 */
        /* <DEDUP_REMOVED lines=13> */
[----:B------:R-:W-:Y:S01]  /*5b70*/  FFMA.FTZ R181, R181, UR40, -R6 ;  /* 0x00000028b5b57c23 */ /* 0x000fe20008010806 */
[----:B------:R-:W-:Y:S01]  /*5b80*/  FMUL.FTZ R6, R7, UR40 ;  /* 0x0000002807067c20 */ /* 0x000fe20008410000 */
[----:B------:R-:W-:Y:S01]  /*5b90*/  FMNMX.FTZ R7, R154, R10, !PT ;  /* 0x0000000a9a077209 */ /* 0x000fe20007810000 */
[----:B------:R-:W-:Y:S01]  /*5ba0*/  MUFU.EX2 R152, R152 ;  /* 0x0000009800987308 */ /* 0x000fe20000000800 */
[----:B------:R-:W-:-:S02]  /*5bb0*/  @P0 LOP3.LUT R16, R16, 0x1000, RZ, 0xfc, !PT ;  /* 0x0000100010100812 */ /* 0x000fc400078efcff */
[----:B------:R-:W-:Y:S02]  /*5bc0*/  FMNMX.FTZ R7, R155, R7, !PT ;  /* 0x000000079b077209 */ /* 0x000fe40007810000 */
[----:B------:R-:W-:Y:S02]  /*5bd0*/  LOP3.LUT R16, R16, 0xffffdfff, RZ, 0xc0, !PT ;  /* 0xffffdfff10107812 */ /* 0x000fe400078ec0ff */
[----:B------:R-:W-:Y:S01]  /*5be0*/  FMNMX.FTZ R7, R158, R7, !PT ;  /* 0x000000079e077209 */ /* 0x000fe20007810000 */
[----:B------:R-:W0:Y:S01]  /*5bf0*/  MUFU.EX2 R6, R6 ;  /* 0x0000000600067308 */ /* 0x000e220000000800 */
[----:B------:R-:W-:Y:S02]  /*5c00*/  @P6 LOP3.LUT R16, R16, 0x2000, RZ, 0xfc, !PT ;  /* 0x0000200010106812 */ /* 0x000fe400078efcff */
[----:B------:R-:W-:Y:S02]  /*5c10*/  FMNMX.FTZ R7, R159, R7, !PT ;  /* 0x000000079f077209 */ /* 0x000fe40007810000 */
[----:B------:R-:W-:-:S02]  /*5c20*/  LOP3.LUT P6, RZ, R16, 0x100, RZ, 0xc0, !PT ;  /* 0x0000010010ff7812 */ /* 0x000fc400078cc0ff */
[----:B------:R-:W-:Y:S01]  /*5c30*/  FMNMX.FTZ R7, R162, R7, !PT ;  /* 0x00000007a2077209 */ /* 0x000fe20007810000 */
[----:B------:R-:W2:Y:S01]  /*5c40*/  MUFU.EX2 R153, R153 ;  /* 0x0000009900997308 */ /* 0x000ea20000000800 */
[----:B------:R-:W-:Y:S02]  /*5c50*/  LOP3.LUT P0, RZ, R16, 0x40, RZ, 0xc0, !PT ;  /* 0x0000004010ff7812 */ /* 0x000fe4000780c0ff */
[----:B------:R-:W-:Y:S02]  /*5c60*/  FMNMX.FTZ R7, R163, R7, !PT ;  /* 0x00000007a3077209 */ /* 0x000fe40007810000 */
[----:B------:R-:W-:Y:S02]  /*5c70*/  FSEL R167, R167, -INF , !P6 ;  /* 0xff800000a7a77808 */ /* 0x000fe40007000000 */
[----:B------:R-:W-:Y:S01]  /*5c80*/  FMNMX.FTZ R7, R166, R7, !PT ;  /* 0x00000007a6077209 */ /* 0x000fe20007810000 */
[----:B------:R-:W4:Y:S01]  /*5c90*/  MUFU.EX2 R156, R156 ;  /* 0x0000009c009c7308 */ /* 0x000f220000000800 */
[----:B------:R-:W-:Y:S01]  /*5ca0*/  LOP3.LUT P5, RZ, R16, 0x10, RZ, 0xc0, !PT ;  /* 0x0000001010ff7812 */ /* 0x000fe200078ac0ff */
[----:B0-----:R-:W-:Y:S01]  /*5cb0*/  FFMA.FTZ R3, R6, R3, R152 ;  /* 0x0000000306037223 */ /* 0x001fe20000010098 */
[----:B------:R-:W-:Y:S01]  /*5cc0*/  FSEL R170, R170, -INF , !P0 ;  /* 0xff800000aaaa7808 */ /* 0x000fe20004000000 */
[-C--:B------:R-:W-:Y:S01]  /*5cd0*/  FMUL.FTZ R24, R24, R6.reuse ;  /* 0x0000000618187220 */ /* 0x080fe20000410000 */
[----:B------:R-:W-:Y:S01]  /*5ce0*/  FMNMX.FTZ R7, R167, R7, !PT ;  /* 0x00000007a7077209 */ /* 0x000fe20007810000 */
[-C--:B------:R-:W-:Y:S01]  /*5cf0*/  FMUL.FTZ R25, R25, R6.reuse ;  /* 0x0000000619197220 */ /* 0x080fe20000410000 */
[----:B------:R-:W-:Y:S01]  /*5d00*/  FSEL R171, R171, -INF , !P5 ;  /* 0xff800000abab7808 */ /* 0x000fe20006800000 */
[----:B------:R-:W0:Y:S01]  /*5d10*/  MUFU.EX2 R157, R157 ;  /* 0x0000009d009d7308 */ /* 0x000e220000000800 */
[----:B------:R-:W-:Y:S01]  /*5d20*/  LOP3.LUT P5, RZ, R16, 0x4, RZ, 0xc0, !PT ;  /* 0x0000000410ff7812 */ /* 0x000fe200078ac0ff */
[----:B--2---:R-:W-:Y:S01]  /*5d30*/  FADD.FTZ R3, R153, R3 ;  /* 0x0000000399037221 */ /* 0x004fe20000010000 */
[----:B------:R-:W-:Y:S01]  /*5d40*/  FMNMX.FTZ R7, R170, R7, !PT ;  /* 0x00000007aa077209 */ /* 0x000fe20007810000 */
[-C--:B------:R-:W-:Y:S01]  /*5d50*/  FMUL.FTZ R28, R28, R6.reuse ;  /* 0x000000061c1c7220 */ /* 0x080fe20000410000 */
[----:B------:R-:W-:Y:S01]  /*5d60*/  LOP3.LUT P0, RZ, R16, 0x1000, RZ, 0xc0, !PT ;  /* 0x0000100010ff7812 */ /* 0x000fe2000780c0ff */
[-C--:B------:R-:W-:Y:S01]  /*5d70*/  FMUL.FTZ R29, R29, R6.reuse ;  /* 0x000000061d1d7220 */ /* 0x080fe20000410000 */
[----:B------:R-:W-:Y:S01]  /*5d80*/  FSEL R174, R174, -INF , !P5 ;  /* 0xff800000aeae7808 */ /* 0x000fe20006800000 */
[----:B------:R-:W2:Y:S01]  /*5d90*/  MUFU.EX2 R160, R160 ;  /* 0x000000a000a07308 */ /* 0x000ea20000000800 */
[----:B------:R-:W-:Y:S01]  /*5da0*/  FMNMX.FTZ R7, R171, R7, !PT ;  /* 0x00000007ab077209 */ /* 0x000fe20007810000 */
[----:B----4-:R-:W-:Y:S01]  /*5db0*/  FADD.FTZ R3, R156, R3 ;  /* 0x000000039c037221 */ /* 0x010fe20000010000 */
[----:B------:R-:W-:Y:S01]  /*5dc0*/  LOP3.LUT P6, RZ, R16, 0x2000, RZ, 0xc0, !PT ;  /* 0x0000200010ff7812 */ /* 0x000fe200078cc0ff */
[-C--:B------:R-:W-:Y:S01]  /*5dd0*/  FMUL.FTZ R32, R32, R6.reuse ;  /* 0x0000000620207220 */ /* 0x080fe20000410000 */
[----:B------:R-:W-:Y:S01]  /*5de0*/  FSEL R175, R175, -INF , !P0 ;  /* 0xff800000afaf7808 */ /* 0x000fe20004000000 */
[-C--:B------:R-:W-:Y:S01]  /*5df0*/  FMUL.FTZ R33, R33, R6.reuse ;  /* 0x0000000621217220 */ /* 0x080fe20000410000 */
[----:B------:R-:W-:Y:S01]  /*5e00*/  FMNMX.FTZ R7, R174, R7, !PT ;  /* 0x00000007ae077209 */ /* 0x000fe20007810000 */
[----:B------:R-:W4:Y:S01]  /*5e10*/  MUFU.EX2 R161, R161 ;  /* 0x000000a100a17308 */ /* 0x000f220000000800 */
[----:B------:R-:W-:Y:S01]  /*5e20*/  FSEL R178, R178, -INF , !P6 ;  /* 0xff800000b2b27808 */ /* 0x000fe20007000000 */
[----:B0-----:R-:W-:Y:S01]  /*5e30*/  FADD.FTZ R3, R157, R3 ;  /* 0x000000039d037221 */ /* 0x001fe20000010000 */
[----:B------:R-:W-:Y:S01]  /*5e40*/  FMNMX.FTZ R7, R175, R7, !PT ;  /* 0x00000007af077209 */ /* 0x000fe20007810000 */
[----:B------:R-:W-:Y:S01]  /*5e50*/  FMUL.FTZ R36, R36, R6 ;  /* 0x0000000624247220 */ /* 0x000fe20000410000 */
[----:B------:R-:W-:Y:S01]  /*5e60*/  F2FP.SATFINITE.E4M3.F32.PACK_AB_MERGE_C R156, R157, R156, RZ ;  /* 0x0000009c9d9c723e */ /* 0x000fe200048070ff */
[----:B------:R-:W-:Y:S01]  /*5e70*/  FMUL.FTZ R37, R37, R6 ;  /* 0x0000000625257220 */ /* 0x000fe20000410000 */
[----:B------:R-:W-:Y:S01]  /*5e80*/  FMNMX.FTZ R7, R178, R7, !PT ;  /* 0x00000007b2077209 */ /* 0x000fe20007810000 */
[----:B------:R-:W0:Y:S01]  /*5e90*/  MUFU.EX2 R164, R164 ;  /* 0x000000a400a47308 */ /* 0x000e220000000800 */
[----:B------:R-:W-:Y:S01]  /*5ea0*/  F2FP.SATFINITE.E4M3.F32.PACK_AB_MERGE_C R152, R153, R152, R156 ;  /* 0x000000989998723e */ /* 0x000fe2000480709c */
[----:B--2---:R-:W-:Y:S01]  /*5eb0*/  FADD.FTZ R3, R160, R3 ;  /* 0x00000003a0037221 */ /* 0x004fe20000010000 */
[----:B------:R-:W-:Y:S01]  /*5ec0*/  FMNMX.FTZ R7, R179, R7, !PT ;  /* 0x00000007b3077209 */ /* 0x000fe20007810000 */
[-C--:B------:R-:W-:Y:S01]  /*5ed0*/  FMUL.FTZ R40, R40, R6.reuse ;  /* 0x0000000628287220 */ /* 0x080fe20000410000 */
[----:B------:R-:W-:Y:S01]  /*5ee0*/  LOP3.LUT P0, RZ, R16, 0x800, RZ, 0xc0, !PT ;  /* 0x0000080010ff7812 */ /* 0x000fe2000780c0ff */
[----:B------:R-:W-:Y:S01]  /*5ef0*/  FMUL.FTZ R41, R41, R6 ;  /* 0x0000000629297220 */ /* 0x000fe20000410000 */
[----:B------:R-:W-:Y:S01]  /*5f00*/  FMNMX.FTZ R7, R182, R7, !PT ;  /* 0x00000007b6077209 */ /* 0x000fe20007810000 */
[----:B------:R-:W2:Y:S01]  /*5f10*/  MUFU.EX2 R165, R165 ;  /* 0x000000a500a57308 */ /* 0x000ea20000000800 */
[----:B----4-:R-:W-:-:S01]  /*5f20*/  FADD.FTZ R3, R161, R3 ;  /* 0x00000003a1037221 */ /* 0x010fc20000010000 */
[-C--:B------:R-:W-:Y:S01]  /*5f30*/  FMUL.FTZ R44, R44, R6.reuse ;  /* 0x000000062c2c7220 */ /* 0x080fe20000410000 */
[----:B------:R-:W-:Y:S01]  /*5f40*/  FMNMX.FTZ R7, R183, R7, !PT ;  /* 0x00000007b7077209 */ /* 0x000fe20007810000 */
[-C--:B------:R-:W-:Y:S01]  /*5f50*/  FMUL.FTZ R45, R45, R6.reuse ;  /* 0x000000062d2d7220 */ /* 0x080fe20000410000 */
[-C--:B------:R-:W-:Y:S01]  /*5f60*/  FMUL.FTZ R48, R48, R6.reuse ;  /* 0x0000000630307220 */ /* 0x080fe20000410000 */
[-C--:B------:R-:W-:Y:S01]  /*5f70*/  FMUL.FTZ R49, R49, R6.reuse ;  /* 0x0000000631317220 */ /* 0x080fe20000410000 */
[----:B------:R-:W-:Y:S01]  /*5f80*/  FMUL.FTZ R52, R52, R6 ;  /* 0x0000000634347220 */ /* 0x000fe20000410000 */
[----:B------:R-:W4:Y:S01]  /*5f90*/  SHFL.BFLY PT, R9, R7, 0x2, 0x1f ;  /* 0x0c401f0007097f89 */ /* 0x000f2200000e0000 */
[----:B------:R-:W5:Y:S01]  /*5fa0*/  MUFU.EX2 R168, R168 ;  /* 0x000000a800a87308 */ /* 0x000f620000000800 */
        /* <DEDUP_REMOVED lines=16> */
[----:B-----5:R-:W-:-:S01]  /*60b0*/  FADD.FTZ R3, R168, R3 ;  /* 0x00000003a8037221 */ /* 0x020fc20000010000 */
[-C--:B------:R-:W-:Y:S01]  /*60c0*/  FMUL.FTZ R77, R77, R6.reuse ;  /* 0x000000064d4d7220 */ /* 0x080fe20000410000 */
[-C--:B------:R-:W-:Y:S01]  /*60d0*/  FMUL.FTZ R80, R80, R6.reuse ;  /* 0x0000000650507220 */ /* 0x080fe20000410000 */
[-C--:B------:R-:W-:Y:S01]  /*60e0*/  FMUL.FTZ R81, R81, R6.reuse ;  /* 0x0000000651517220 */ /* 0x080fe20000410000 */
[-C--:B------:R-:W-:Y:S01]  /*60f0*/  FMUL.FTZ R84, R84, R6.reuse ;  /* 0x0000000654547220 */ /* 0x080fe20000410000 */
[----:B------:R-:W-:Y:S01]  /*6100*/  FMUL.FTZ R85, R85, R6 ;  /* 0x0000000655557220 */ /* 0x000fe20000410000 */
[----:B----4-:R-:W-:Y:S01]  /*6110*/  FMNMX.FTZ R7, R7, R9, !PT ;  /* 0x0000000907077209 */ /* 0x010fe20007810000 */
[----:B------:R-:W4:Y:S01]  /*6120*/  MUFU.EX2 R173, R173 ;  /* 0x000000ad00ad7308 */ /* 0x000f220000000800 */
[----:B0-----:R-:W-:-:S01]  /*6130*/  FADD.FTZ R3, R169, R3 ;  /* 0x00000003a9037221 */ /* 0x001fc20000010000 */
[-C--:B------:R-:W-:Y:S01]  /*6140*/  FMUL.FTZ R88, R88, R6.reuse ;  /* 0x0000000658587220 */ /* 0x080fe20000410000 */
[-C--:B------:R-:W-:Y:S01]  /*6150*/  FMUL.FTZ R89, R89, R6.reuse ;  /* 0x0000000659597220 */ /* 0x080fe20000410000 */
[----:B------:R-:W0:Y:S01]  /*6160*/  SHFL.BFLY PT, R9, R7, 0x1, 0x1f ;  /* 0x0c201f0007097f89 */ /* 0x000e2200000e0000 */
[-C--:B------:R-:W-:Y:S01]  /*6170*/  FMUL.FTZ R92, R92, R6.reuse ;  /* 0x000000065c5c7220 */ /* 0x080fe20000410000 */
[-C--:B------:R-:W-:Y:S01]  /*6180*/  FMUL.FTZ R93, R93, R6.reuse ;  /* 0x000000065d5d7220 */ /* 0x080fe20000410000 */
[----:B------:R-:W-:Y:S01]  /*6190*/  FMUL.FTZ R96, R96, R6 ;  /* 0x0000000660607220 */ /* 0x000fe20000410000 */
[----:B------:R-:W5:Y:S01]  /*61a0*/  MUFU.EX2 R176, R176 ;  /* 0x000000b000b07308 */ /* 0x000f620000000800 */
        /* <DEDUP_REMOVED lines=8> */
[----:B----4-:R-:W-:-:S01]  /*6230*/  FADD.FTZ R3, R173, R3 ;  /* 0x00000003ad037221 */ /* 0x010fc20000010000 */
[----:B------:R-:W-:Y:S01]  /*6240*/  F2FP.SATFINITE.E4M3.F32.PACK_AB_MERGE_C R156, R173, R172, RZ ;  /* 0x000000acad9c723e */ /* 0x000fe200048070ff */
[-C--:B------:R-:W-:Y:S01]  /*6250*/  FMUL.FTZ R109, R109, R6.reuse ;  /* 0x000000066d6d7220 */ /* 0x080fe20000410000 */
[-C--:B------:R-:W-:Y:S01]  /*6260*/  FMUL.FTZ R112, R112, R6.reuse ;  /* 0x0000000670707220 */ /* 0x080fe20000410000 */
[----:B------:R-:W-:Y:S01]  /*6270*/  FMUL.FTZ R113, R113, R6 ;  /* 0x0000000671717220 */ /* 0x000fe20000410000 */
[----:B------:R-:W-:Y:S01]  /*6280*/  F2FP.SATFINITE.E4M3.F32.PACK_AB_MERGE_C R156, R169, R168, R156 ;  /* 0x000000a8a99c723e */ /* 0x000fe2000480709c */
[----:B------:R-:W-:Y:S01]  /*6290*/  FMUL.FTZ R116, R116, R6 ;  /* 0x0000000674747220 */ /* 0x000fe20000410000 */
[----:B------:R-:W4:Y:S01]  /*62a0*/  MUFU.EX2 R180, R180 ;  /* 0x000000b400b47308 */ /* 0x000f220000000800 */
[----:B-----5:R-:W-:-:S01]  /*62b0*/  FADD.FTZ R3, R176, R3 ;  /* 0x00000003b0037221 */ /* 0x020fc20000010000 */
[-C--:B------:R-:W-:Y:S01]  /*62c0*/  FMUL.FTZ R117, R117, R6.reuse ;  /* 0x0000000675757220 */ /* 0x080fe20000410000 */
[-C--:B------:R-:W-:Y:S01]  /*62d0*/  FMUL.FTZ R120, R120, R6.reuse ;  /* 0x0000000678787220 */ /* 0x080fe20000410000 */
[----:B0-----:R-:W-:Y:S01]  /*62e0*/  FMNMX.FTZ R9, R7, R9, !PT ;  /* 0x0000000907097209 */ /* 0x001fe20007810000 */
[-C--:B------:R-:W-:Y:S01]  /*62f0*/  FMUL.FTZ R121, R121, R6.reuse ;  /* 0x0000000679797220 */ /* 0x080fe20000410000 */
[-C--:B------:R-:W-:Y:S01]  /*6300*/  FMUL.FTZ R124, R124, R6.reuse ;  /* 0x000000067c7c7220 */ /* 0x080fe20000410000 */
[----:B------:R-:W-:Y:S01]  /*6310*/  FMUL.FTZ R125, R125, R6 ;  /* 0x000000067d7d7220 */ /* 0x000fe20000410000 */
[----:B------:R-:W-:Y:S01]  /*6320*/  FSETP.NEU.FTZ.AND P1, PT, R9, -INF , PT ;  /* 0xff8000000900780b */ /* 0x000fe20003f3d000 */
[----:B------:R-:W0:Y:S01]  /*6330*/  MUFU.EX2 R181, R181 ;  /* 0x000000b500b57308 */ /* 0x000e220000000800 */
[----:B--2---:R-:W-:-:S01]  /*6340*/  FADD.FTZ R3, R177, R3 ;  /* 0x00000003b1037221 */ /* 0x004fc20000010000 */
[-C--:B------:R-:W-:Y:S01]  /*6350*/  FMUL.FTZ R128, R128, R6.reuse ;  /* 0x0000000680807220 */ /* 0x080fe20000410000 */
[----:B------:R-:W-:Y:S01]  /*6360*/  FSEL R7, R9, RZ, P1 ;  /* 0x000000ff09077208 */ /* 0x000fe20000800000 */
[-C--:B------:R-:W-:Y:S01]  /*6370*/  FMUL.FTZ R129, R129, R6.reuse ;  /* 0x0000000681817220 */ /* 0x080fe20000410000 */
[-C--:B------:R-:W-:Y:S01]  /*6380*/  FMUL.FTZ R132, R132, R6.reuse ;  /* 0x0000000684847220 */ /* 0x080fe20000410000 */
[-C--:B------:R-:W-:Y:S01]  /*6390*/  FMUL.FTZ R133, R133, R6.reuse ;  /* 0x0000000685857220 */ /* 0x080fe20000410000 */
[----:B------:R-:W-:Y:S01]  /*63a0*/  FMUL.FTZ R136, R136, R6 ;  /* 0x0000000688887220 */ /* 0x000fe20000410000 */
[----:B------:R-:W-:Y:S01]  /*63b0*/  FADD.FTZ R7, -R7, R10 ;  /* 0x0000000a07077221 */ /* 0x000fe20000010100 */
[----:B------:R-:W-:-:S02]  /*63c0*/  IMAD.U32 R10, RZ, RZ, UR40 ;  /* 0x00000028ff0a7e24 */ /* 0x000fc4000f8e00ff */
[----:B----4-:R-:W-:Y:S01]  /*63d0*/  FADD.FTZ R3, R180, R3 ;  /* 0x00000003b4037221 */ /* 0x010fe20000010000 */
[----:B------:R-:W-:Y:S01]  /*63e0*/  FMUL.FTZ R137, R137, R6 ;  /* 0x0000000689897220 */ /* 0x000fe20000410000 */
[----:B------:R-:W-:Y:S01]  /*63f0*/  FMUL.FTZ R7, R7, UR40 ;  /* 0x0000002807077c20 */ /* 0x000fe20008410000 */
[----:B------:R-:W-:-:S01]  /*6400*/  FFMA.FTZ R10, R9, R10, -8 ;  /* 0xc1000000090a7423 */ /* 0x000fc2000001000a */
[-C--:B------:R-:W-:Y:S01]  /*6410*/  FMUL.FTZ R140, R140, R6.reuse ;  /* 0x000000068c8c7220 */ /* 0x080fe20000410000 */
[-C--:B------:R-:W-:Y:S01]  /*6420*/  FMUL.FTZ R141, R141, R6.reuse ;  /* 0x000000068d8d7220 */ /* 0x080fe20000410000 */
[----:B------:R-:W-:Y:S01]  /*6430*/  FMUL.FTZ R144, R144, R6 ;  /* 0x0000000690907220 */ /* 0x000fe20000410000 */
[----:B0-----:R-:W-:-:S01]  /*6440*/  FADD.FTZ R3, R181, R3 ;  /* 0x00000003b5037221 */ /* 0x001fc20000010000 */
[----:B------:R-:W-:Y:S01]  /*6450*/  FSEL R10, R10, RZ, P1 ;  /* 0x000000ff0a0a7208 */ /* 0x000fe20000800000 */
[----:B------:R-:W0:Y:S01]  /*6460*/  MUFU.EX2 R7, R7 ;  /* 0x0000000700077308 */ /* 0x000e220000000800 */
[-C--:B------:R-:W-:Y:S01]  /*6470*/  FMUL.FTZ R145, R145, R6.reuse ;  /* 0x0000000691917220 */ /* 0x080fe20000410000 */
[-C--:B------:R-:W-:Y:S01]  /*6480*/  FMUL.FTZ R148, R148, R6.reuse ;  /* 0x0000000694947220 */ /* 0x080fe20000410000 */
[----:B------:R-:W-:Y:S01]  /*6490*/  FMUL.FTZ R149, R149, R6 ;  /* 0x0000000695957220 */ /* 0x000fe20000410000 */
[--C-:B------:R-:W-:Y:S01]  /*64a0*/  FFMA.FTZ R154, R154, UR40, -R10.reuse ;  /* 0x000000289a9a7c23 */ /* 0x100fe2000801080a */
[----:B------:R-:W-:-:S01]  /*64b0*/  FFMA.FTZ R155, R155, UR40, -R10 ;  /* 0x000000289b9b7c23 */ /* 0x000fc2000801080a */
[--C-:B------:R-:W-:Y:S01]  /*64c0*/  FFMA.FTZ R158, R158, UR40, -R10.reuse ;  /* 0x000000289e9e7c23 */ /* 0x100fe2000801080a */
[----:B------:R-:W-:-:S01]  /*64d0*/  FFMA.FTZ R159, R159, UR40, -R10 ;  /* 0x000000289f9f7c23 */ /* 0x000fc2000801080a */
[----:B------:R2:W4:Y:S01]  /*64e0*/  MUFU.EX2 R153, R154 ;  /* 0x0000009a00997308 */ /* 0x0005220000000800 */
[----:B------:R-:W-:-:S01]  /*64f0*/  FFMA.FTZ R162, R162, UR40, -R10 ;  /* 0x00000028a2a27c23 */ /* 0x000fc2000801080a */
[--C-:B------:R-:W-:Y:S01]  /*6500*/  FFMA.FTZ R163, R163, UR40, -R10.reuse ;  /* 0x00000028a3a37c23 */ /* 0x100fe2000801080a */
[----:B------:R-:W-:-:S01]  /*6510*/  FFMA.FTZ R166, R166, UR40, -R10 ;  /* 0x00000028a6a67c23 */ /* 0x000fc2000801080a */
[--C-:B------:R-:W-:Y:S01]  /*6520*/  FFMA.FTZ R167, R167, UR40, -R10.reuse ;  /* 0x00000028a7a77c23 */ /* 0x100fe2000801080a */
[----:B------:R-:W-:-:S01]  /*6530*/  FFMA.FTZ R170, R170, UR40, -R10 ;  /* 0x00000028aaaa7c23 */ /* 0x000fc2000801080a */
[--C-:B------:R-:W-:Y:S01]  /*6540*/  FFMA.FTZ R171, R171, UR40, -R10.reuse ;  /* 0x00000028abab7c23 */ /* 0x100fe2000801080a */
[----:B------:R-:W-:-:S01]  /*6550*/  FFMA.FTZ R174, R174, UR40, -R10 ;  /* 0x00000028aeae7c23 */ /* 0x000fc2000801080a */
[----:B------:R-:W5:Y:S01]  /*6560*/  MUFU.EX2 R155, R155 ;  /* 0x0000009b009b7308 */ /* 0x000f620000000800 */
[----:B------:R-:W-:-:S01]  /*6570*/  FFMA.FTZ R175, R175, UR40, -R10 ;  /* 0x00000028afaf7c23 */ /* 0x000fc2000801080a */
[--C-:B------:R-:W-:Y:S01]  /*6580*/  FFMA.FTZ R178, R178, UR40, -R10.reuse ;  /* 0x00000028b2b27c23 */ /* 0x100fe2000801080a */
[----:B------:R-:W-:-:S01]  /*6590*/  FFMA.FTZ R179, R179, UR40, -R10 ;  /* 0x00000028b3b37c23 */ /* 0x000fc2000801080a */
[--C-:B------:R-:W-:Y:S01]  /*65a0*/  FFMA.FTZ R182, R182, UR40, -R10.reuse ;  /* 0x00000028b6b67c23 */ /* 0x100fe2000801080a */
[----:B------:R-:W-:-:S01]  /*65b0*/  FFMA.FTZ R10, R183, UR40, -R10 ;  /* 0x00000028b70a7c23 */ /* 0x000fc2000801080a */
[----:B--2---:R-:W-:Y:S01]  /*65c0*/  F2FP.SATFINITE.E4M3.F32.PACK_AB_MERGE_C R154, R165, R164, RZ ;  /* 0x000000a4a59a723e */ /* 0x004fe200048070ff */
[----:B0-----:R-:W-:Y:S01]  /*65d0*/  FMUL.FTZ R26, R26, R7 ;  /* 0x000000071a1a7220 */ /* 0x001fe20000410000 */
[----:B------:R0:W2:Y:S01]  /*65e0*/  MUFU.EX2 R11, R158 ;  /* 0x0000009e000b7308 */ /* 0x0000a20000000800 */
[----:B----4-:R-:W-:-:S01]  /*65f0*/  FFMA.FTZ R4, R7, R4, R153 ;  /* 0x0000000407047223 */ /* 0x010fc20000010099 */
[----:B------:R-:W-:Y:S01]  /*6600*/  F2FP.SATFINITE.E4M3.F32.PACK_AB_MERGE_C R154, R161, R160, R154 ;  /* 0x000000a0a19a723e */ /* 0x000fe2000480709a */
[-C--:B------:R-:W-:Y:S01]  /*6610*/  FMUL.FTZ R27, R27, R7.reuse ;  /* 0x000000071b1b7220 */ /* 0x080fe20000410000 */
[-C--:B------:R-:W-:Y:S01]  /*6620*/  FMUL.FTZ R30, R30, R7.reuse ;  /* 0x000000071e1e7220 */ /* 0x080fe20000410000 */
[-C--:B------:R-:W-:Y:S01]  /*6630*/  FMUL.FTZ R31, R31, R7.reuse ;  /* 0x000000071f1f7220 */ /* 0x080fe20000410000 */
[-C--:B------:R-:W-:Y:S01]  /*6640*/  FMUL.FTZ R34, R34, R7.reuse ;  /* 0x0000000722227220 */ /* 0x080fe20000410000 */
[----:B------:R-:W-:Y:S01]  /*6650*/  FMUL.FTZ R35, R35, R7 ;  /* 0x0000000723237220 */ /* 0x000fe20000410000 */
[----:B------:R-:W4:Y:S01]  /*6660*/  MUFU.EX2 R159, R159 ;  /* 0x0000009f009f7308 */ /* 0x000f220000000800 */
[----:B-----5:R-:W-:-:S01]  /*6670*/  FADD.FTZ R4, R155, R4 ;  /* 0x000000049b047221 */ /* 0x020fc20000010000 */
[----:B0-----:R-:W-:Y:S01]  /*6680*/  F2FP.SATFINITE.E4M3.F32.PACK_AB_MERGE_C R158, R181, R180, RZ ;  /* 0x000000b4b59e723e */ /* 0x001fe200048070ff */
        /* <DEDUP_REMOVED lines=14> */
[C---:B----4-:R-:W-:Y:S01]  /*6770*/  F2FP.SATFINITE.E4M3.F32.PACK_AB_MERGE_C R12, R159.reuse, R11, RZ ;  /* 0x0000000b9f0c723e */ /* 0x050fe200048070ff */
[----:B------:R-:W-:Y:S01]  /*6780*/  FADD.FTZ R159, R159, R4 ;  /* 0x000000049f9f7221 */ /* 0x000fe20000010000 */
[-C--:B------:R-:W-:Y:S01]  /*6790*/  FMUL.FTZ R58, R58, R7.reuse ;  /* 0x000000073a3a7220 */ /* 0x080fe20000410000 */
[----:B------:R-:W-:Y:S01]  /*67a0*/  FMUL.FTZ R59, R59, R7 ;  /* 0x000000073b3b7220 */ /* 0x000fe20000410000 */
[----:B------:R-:W-:Y:S01]  /*67b0*/  F2FP.SATFINITE.E4M3.F32.PACK_AB_MERGE_C R153, R155, R153, R12 ;  /* 0x000000999b99723e */ /* 0x000fe2000480700c */
        /* <DEDUP_REMOVED lines=64> */
[----:B------:R-:W-:Y:S01]  /*6bc0*/  F2FP.SATFINITE.E4M3.F32.PACK_AB_MERGE_C R157, R171, R170, R157 ;  /* 0x000000aaab9d723e */ /* 0x000fe2000480709d */
[----:B------:R-:W-:Y:S01]  /*6bd0*/  FMUL.FTZ R151, R151, R7 ;  /* 0x0000000797977220 */ /* 0x000fe20000410000 */
[----:B------:R-:W2:Y:S01]  /*6be0*/  MUFU.EX2 R182, R182 ;  /* 0x000000b600b67308 */ /* 0x000ea20000000800 */
[----:B----4-:R-:W-:-:S07]  /*6bf0*/  FADD.FTZ R4, R178, R13 ;  /* 0x0000000db2047221 */ /* 0x010fce0000010000 */
[----:B------:R-:W4:Y:S01]  /*6c00*/  MUFU.EX2 R11, R10 ;  /* 0x0000000a000b7308 */ /* 0x000f220000000800 */
[----:B0-----:R-:W-:-:S04]  /*6c10*/  FADD.FTZ R13, R179, R4 ;  /* 0x00000004b30d7221 */ /* 0x001fc80000010000 */
[----:B--2---:R-:W-:Y:S01]  /*6c20*/  FADD.FTZ R4, R182, R13 ;  /* 0x0000000db6047221 */ /* 0x004fe20000010000 */
[----:B----4-:R-:W-:-:S03]  /*6c30*/  F2FP.SATFINITE.E4M3.F32.PACK_AB_MERGE_C R159, R11, R182, RZ ;  /* 0x000000b60b9f723e */ /* 0x010fc600048070ff */
[----:B------:R-:W-:Y:S01]  /*6c40*/  FADD.FTZ R4, R11, R4 ;  /* 0x000000040b047221 */ /* 0x000fe20000010000 */
[----:B------:R-:W-:Y:S01]  /*6c50*/  F2FP.SATFINITE.E4M3.F32.PACK_AB_MERGE_C R159, R179, R178, R159 ;  /* 0x000000b2b39f723e */ /* 0x000fe2000480709f */
[----:B------:R-:W-:Y:S06]  /*6c60*/  @!P0 BRA `(.L_x_1508) ;  /* 0x0000000000048947 */ /* 0x000fec0003800000 */
[----:B------:R-:W-:Y:S01]  /*6c70*/  BPT.TRAP 0x1 ;  /* 0x000000040000795c */ /* 0x000fe20000300000 */
.L_x_1508:
[----:B------:R0:W2:Y:S01]  /*6c80*/  SYNCS.PHASECHK.TRANS64.TRYWAIT P1, [UR45+0x28450], R8 ;  /* 0x02845008ff0075a7 */ /* 0x0000a2000802016d */
[----:B------:R-:W-:Y:S05]  /*6c90*/  @!P0 BRA `(.L_x_1509) ;  /* 0x0000000000048947 */ /* 0x000fea0003800000 */
[----:B------:R-:W-:Y:S01]  /*6ca0*/  BPT.TRAP 0x1 ;  /* 0x000000040000795c */ /* 0x000fe20000300000 */
.L_x_1509:
[----:B------:R-:W-:Y:S01]  /*6cb0*/  VIADD R6, R21, 0x8 ;  /* 0x0000000815067836 */ /* 0x000fe20000000000 */
[----:B--2---:R-:W-:Y:S06]  /*6cc0*/  @P1 BRA `(.L_x_1510) ;  /* 0x0000000000081947 */ /* 0x004fec0003800000 */
[----:B------:R-:W2:Y:S02]  /*6cd0*/  SYNCS.PHASECHK.TRANS64.TRYWAIT P1, [UR45+0x28450], R8 ;  /* 0x02845008ff0075a7 */ /* 0x000ea4000802016d */
[----:B--2---:R-:W-:Y:S05]  /*6ce0*/  @!P1 BRA `(.L_x_1511) ;  /* 0x0000011c00189947 */ /* 0x004fea0003800000 */
.L_x_1510:
[----:B------:R4:W-:Y:S01]  /*6cf0*/  BAR.SYNC.DEFER_BLOCKING R6, 0x100 ;  /* 0x000400060000751d */ /* 0x0009e20000010000 */
[----:B------:R-:W-:-:S05]  /*6d00*/  ULEA UR6, UR38, UR47, 0xa ;  /* 0x0000002f26067291 */ /* 0x000fca000f8e503f */
        /* <DEDUP_REMOVED lines=12> */
.L_x_1512:
[----:B------:R-:W-:Y:S01]  /*6dd0*/  UISETP.GT.AND UP0, UPT, UR43, UR44, UPT ;  /* 0x0000002c2b00728c */ /* 0x000fe2000bf04270 */
[----:B------:R-:W-:Y:S01]  /*6de0*/  IMAD.MOV.U32 R10, RZ, RZ, R9 ;  /* 0x000000ffff0a7224 */ /* 0x000fe200078e0009 */
[----:B------:R-:W-:Y:S01]  /*6df0*/  UIADD3 UR45, UR45, 0x28460, URZ ;  /* 0x000284602d2d7890 */ /* 0x000fe2000fffe03f */
[----:B------:R-:W-:Y:S01]  /*6e00*/  IMAD.MOV.U32 R11, RZ, RZ, R5 ;  /* 0x000000ffff0b7224 */ /* 0x000fe200078e0005 */
[----:B------:R-:W-:Y:S02]  /*6e10*/  UIADD3 UR43, UR43, -0x1, URZ ;  /* 0xffffffff2b2b7890 */ /* 0x000fe4000fffe03f */
[----:B------:R-:W-:Y:S01]  /*6e20*/  PLOP3.LUT P1, PT, PT, PT, UP0, 0x80, 0x0 ;  /* 0x000000000000781c */ /* 0x000fe20003f2f008 */
[----:B------:R-:W-:-:S09]  /*6e30*/  UPRMT UR45, UR53, 0x654, UR45 ;  /* 0x00000654352d7896 */ /* 0x000fd2000800002d */
[----:B------:R-:W-:Y:S03]  /*6e40*/  SYNCS.ARRIVE.TRANS64.RED.A1T0 RZ, [UR45], RZ ;  /* 0x000000ffffff79a7 */ /* 0x000fe6000810042d */
[----:B------:R-:W-:Y:S05]  /*6e50*/  @P1 BRA `(.L_x_1513) ;  /* 0xffffffd800881947 */ /* 0x000fea000383ffff */
.L_x_1494:
[----:B------:R-:W-:Y:S02]  /*6e60*/  UISETP.NE.AND UP1, UPT, UR50, URZ, UPT ;  /* 0x0000003f3200728c */ /* 0x000fe4000bf25270 */
[----:B------:R-:W-:Y:S02]  /*6e70*/  UISETP.NE.AND UP0, UPT, UR46, URZ, UPT ;  /* 0x0000003f2e00728c */ /* 0x000fe4000bf05270 */
[----:B------:R-:W-:Y:S02]  /*6e80*/  UIADD3 UR11, UR48, 0x7f, URZ ;  /* 0x0000007f300b7890 */ /* 0x000fe4000fffe03f */
[----:B------:R-:W-:Y:S02]  /*6e90*/  UIADD3 UR14, UR41, 0x1, -UR42 ;  /* 0x00000001290e7890 */ /* 0x000fe4000fffe82a */
[----:B------:R-:W-:-:S03]  /*6ea0*/  PLOP3.LUT P1, PT, PT, PT, UP0, 0x40, 0x0 ;  /* 0x000000000000781c */ /* 0x000fc60003f2e808 */
[----:B------:R-:W-:Y:S01]  /*6eb0*/  @UP1 ULDC UR6, c[0x0][0x44c] ;  /* 0x0001130000061ab9 */ /* 0x000fe20000000800 */
[----:B------:R-:W-:Y:S01]  /*6ec0*/  @UP1 ULDC UR15, c[0x0][0x450] ;  /* 0x00011400000f1ab9 */ /* 0x000fe20000000800 */
        /* <DEDUP_REMOVED lines=17> */
.L_x_1515:
[----:B------:R-:W-:Y:S02]  /*6fe0*/  ULDC UR18, c[0x0][0x9e4] ;  /* 0x0002790000127ab9 */ /* 0x000fe40000000800 */
[----:B------:R-:W-:-:S11]  /*6ff0*/  UISETP.NE.AND UP0, UPT, UR18, 0x1, UPT ;  /* 0x000000011200788c */ /* 0x000fd6000bf05270 */
[----:B------:R-:W-:Y:S02]  /*7000*/  @UP0 ULDC.64 UR6, c[0x0][0x9e8] ;  /* 0x00027a0000060ab9 */ /* 0x000fe40000000a00 */
[----:B------:R-:W-:-:S04]  /*7010*/  UIMAD.WIDE.U32 UR10, UR14, UR6, URZ ;  /* 0x000000060e0a72a5 */ /* 0x000fc8000f8e003f */
[----:B------:R-:W-:-:S12]  /*7020*/  @UP0 USHF.R.U32.HI UR14, URZ, UR7, UR11 ;  /* 0x000000073f0e0299 */ /* 0x000fd8000801160b */
.L_x_1516:
[----:B------:R-:W-:-:S04]  /*7030*/  UIMAD UR14, UR14, UR18, URZ ;  /* 0x000000120e0e72a4 */ /* 0x000fc8000f8e023f */
[----:B------:R-:W-:-:S04]  /*7040*/  UISETP.LT.AND UP0, UPT, UR15, UR14, UPT ;  /* 0x0000000e0f00728c */ /* 0x000fc8000bf01270 */
[----:B------:R-:W-:-:S12]  /*7050*/  USEL UR15, UR15, UR14, !UP0 ;  /* 0x0000000e0f0f7287 */ /* 0x000fd8000c000000 */
.L_x_1514:
[----:B------:R-:W-:-:S04]  /*7060*/  UIADD3 UR15, UR15, 0x3f, URZ ;  /* 0x0000003f0f0f7890 */ /* 0x000fc8000fffe03f */
        /* <DEDUP_REMOVED lines=8> */
[----:B0-23--:R-:W-:Y:S01]  /*70f0*/  IMAD.MOV.U32 R7, RZ, RZ, R9 ;  /* 0x000000ffff077224 */ /* 0x00dfe200078e0009 */
[----:B------:R-:W-:Y:S01]  /*7100*/  UMOV UR44, UR43 ;  /* 0x0000002b002c7c82 */ /* 0x000fe20008000000 */
[----:B------:R-:W-:-:S07]  /*7110*/  IMAD.MOV.U32 R10, RZ, RZ, R5 ;  /* 0x000000ffff0a7224 */ /* 0x000fce00078e0005 */
.L_x_1528:
        /* <DEDUP_REMOVED lines=8> */
[----:B0-23--:R-:W-:Y:S10]  /*71a0*/  @!P0 BRA `(.L_x_1518) ;  /* 0x0000000000048947 */ /* 0x00dff40003800000 */
[----:B------:R-:W-:Y:S01]  /*71b0*/  BPT.TRAP 0x1 ;  /* 0x000000040000795c */ /* 0x000fe20000300000 */
.L_x_1518:
[----:B------:R-:W0:Y:S01]  /*71c0*/  S2UR UR52, SR_CgaCtaId ;  /* 0x00000000003479c3 */ /* 0x000e220000008800 */
[----:B------:R-:W-:Y:S01]  /*71d0*/  UMOV UR6, 0x400 ;  /* 0x0000040000067882 */ /* 0x000fe20000000000 */
[----:B------:R-:W-:-:S05]  /*71e0*/  IMAD.U32 R6, RZ, RZ, UR39 ;  /* 0x00000027ff067e24 */ /* 0x000fca000f8e00ff */
[----:B------:R-:W-:Y:S01]  /*71f0*/  SHF.L.U32 R6, R6, 0x1f, RZ ;  /* 0x0000001f06067819 */ /* 0x000fe200000006ff */
[----:B0-----:R-:W-:-:S04]  /*7200*/  ULEA UR6, UR52, UR6, 0x18 ;  /* 0x0000000634067291 */ /* 0x001fc8000f8ec03f */
[----:B------:R-:W-:-:S09]  /*7210*/  ULEA UR43, UR38, UR6, 0x3 ;  /* 0x00000006262b7291 */ /* 0x000fd2000f8e183f */
[----:B------:R0:W2:Y:S01]  /*7220*/  SYNCS.PHASECHK.TRANS64.TRYWAIT P1, [UR43+0x28430], R6 ;  /* 0x02843006ff0075a7 */ /* 0x0000a2000802016b */
[----:B------:R-:W-:Y:S05]  /*7230*/  @!P0 BRA `(.L_x_1519) ;  /* 0x0000000000048947 */ /* 0x000fea0003800000 */
[----:B------:R-:W-:Y:S01]  /*7240*/  BPT.TRAP 0x1 ;  /* 0x000000040000795c */ /* 0x000fe20000300000 */
.L_x_1519:
[----:B--2---:R-:W-:Y:S05]  /*7250*/  @P1 BRA `(.L_x_1520) ;  /* 0x0000000000081947 */ /* 0x004fea0003800000 */
[----:B------:R-:W2:Y:S02]  /*7260*/  SYNCS.PHASECHK.TRANS64.TRYWAIT P1, [UR43+0x28430], R6 ;  /* 0x02843006ff0075a7 */ /* 0x000ea4000802016b */
[----:B--2---:R-:W-:Y:S05]  /*7270*/  @!P1 BRA `(.L_x_1521) ;  /* 0x0000011400cc9947 */ /* 0x004fea0003800000 */
.L_x_1520:
        /* <DEDUP_REMOVED lines=47> */
.L_x_1522:
[----:B--2---:R-:W-:Y:S01]  /*7570*/  FMNMX.FTZ R5, R152, R10, !PT ;  /* 0x0000000a98057209 */ /* 0x004fe20007810000 */
[----:B------:R-:W-:-:S03]  /*7580*/  UIADD3 UR6, UR43, 0x28440, URZ ;  /* 0x000284402b067890 */ /* 0x000fc6000fffe03f */
        /* <DEDUP_REMOVED lines=17> */
[----:B------:R-:W2:Y:S02]  /*76a0*/  SHFL.BFLY PT, R8, R5, 0x2, 0x1f ;  /* 0x0c401f0005087f89 */ /* 0x000ea400000e0000 */
[----:B--2---:R-:W-:-:S05]  /*76b0*/  FMNMX.FTZ R5, R5, R8, !PT ;  /* 0x0000000805057209 */ /* 0x004fca0007810000 */
[----:B------:R-:W2:Y:S02]  /*76c0*/  SHFL.BFLY PT, R8, R5, 0x1, 0x1f ;  /* 0x0c201f0005087f89 */ /* 0x000ea400000e0000 */
[----:B--2---:R-:W-:Y:S01]  /*76d0*/  FMNMX.FTZ R5, R5, R8, !PT ;  /* 0x0000000805057209 */ /* 0x004fe20007810000 */
[----:B------:R-:W-:-:S04]  /*76e0*/  IMAD.U32 R8, RZ, RZ, UR40 ;  /* 0x00000028ff087e24 */ /* 0x000fc8000f8e00ff */
[C---:B------:R-:W-:Y:S01]  /*76f0*/  FADD.FTZ R9, -R5.reuse, R10 ;  /* 0x0000000a05097221 */ /* 0x040fe20000010100 */
[----:B------:R-:W-:-:S03]  /*7700*/  FFMA.FTZ R8, R5, R8, -8 ;  /* 0xc100000005087423 */ /* 0x000fc60000010008 */
[----:B------:R-:W-:Y:S01]  /*7710*/  FMUL.FTZ R9, R9, UR40 ;  /* 0x0000002809097c20 */ /* 0x000fe20008410000 */
[----:B------:R-:W-:-:S01]  /*7720*/  FFMA.FTZ R152, R152, UR40, -R8 ;  /* 0x0000002898987c23 */ /* 0x000fc20008010808 */
[--C-:B------:R-:W-:Y:S01]  /*7730*/  FFMA.FTZ R153, R153, UR40, -R8.reuse ;  /* 0x0000002899997c23 */ /* 0x100fe20008010808 */
[----:B------:R-:W-:-:S01]  /*7740*/  FFMA.FTZ R156, R156, UR40, -R8 ;  /* 0x000000289c9c7c23 */ /* 0x000fc20008010808 */
[----:B------:R2:W3:Y:S01]  /*7750*/  MUFU.EX2 R10, R9 ;  /* 0x00000009000a7308 */ /* 0x0004e20000000800 */
        /* <DEDUP_REMOVED lines=8> */
[----:B--2---:R-:W-:Y:S01]  /*77e0*/  FMNMX.FTZ R9, R154, R7, !PT ;  /* 0x000000079a097209 */ /* 0x004fe20007810000 */
[--C-:B------:R-:W-:Y:S01]  /*77f0*/  FFMA.FTZ R172, R172, UR40, -R8.reuse ;  /* 0x00000028acac7c23 */ /* 0x100fe20008010808 */
[----:B------:R-:W-:-:S01]  /*7800*/  FFMA.FTZ R173, R173, UR40, -R8 ;  /* 0x00000028adad7c23 */ /* 0x000fc20008010808 */
[--C-:B------:R-:W-:Y:S01]  /*7810*/  FFMA.FTZ R176, R176, UR40, -R8.reuse ;  /* 0x00000028b0b07c23 */ /* 0x100fe20008010808 */
[----:B------:R-:W-:Y:S01]  /*7820*/  FMNMX.FTZ R9, R155, R9, !PT ;  /* 0x000000099b097209 */ /* 0x000fe20007810000 */
[--C-:B------:R-:W-:Y:S01]  /*7830*/  FFMA.FTZ R177, R177, UR40, -R8.reuse ;  /* 0x00000028b1b17c23 */ /* 0x100fe20008010808 */
[----:B------:R-:W-:-:S01]  /*7840*/  FFMA.FTZ R180, R180, UR40, -R8 ;  /* 0x00000028b4b47c23 */ /* 0x000fc20008010808 */
[----:B------:R-:W2:Y:S01]  /*7850*/  MUFU.EX2 R153, R153 ;  /* 0x0000009900997308 */ /* 0x000ea20000000800 */
[----:B------:R-:W-:Y:S01]  /*7860*/  FMNMX.FTZ R9, R158, R9, !PT ;  /* 0x000000099e097209 */ /* 0x000fe20007810000 */
[----:B------:R-:W-:Y:S01]  /*7870*/  FFMA.FTZ R8, R181, UR40, -R8 ;  /* 0x00000028b5087c23 */ /* 0x000fe20008010808 */
[-C--:B---3--:R-:W-:Y:S01]  /*7880*/  FMUL.FTZ R24, R24, R10.reuse ;  /* 0x0000000a18187220 */ /* 0x088fe20000410000 */
[-C--:B------:R-:W-:Y:S01]  /*7890*/  FMUL.FTZ R25, R25, R10.reuse ;  /* 0x0000000a19197220 */ /* 0x080fe20000410000 */
[----:B------:R-:W-:Y:S01]  /*78a0*/  FMNMX.FTZ R9, R159, R9, !PT ;  /* 0x000000099f097209 */ /* 0x000fe20007810000 */
[-C--:B------:R-:W-:Y:S01]  /*78b0*/  FMUL.FTZ R28, R28, R10.reuse ;  /* 0x0000000a1c1c7220 */ /* 0x080fe20000410000 */
[-C--:B------:R-:W-:Y:S01]  /*78c0*/  FMUL.FTZ R29, R29, R10.reuse ;  /* 0x0000000a1d1d7220 */ /* 0x080fe20000410000 */
[----:B------:R-:W3:Y:S01]  /*78d0*/  MUFU.EX2 R156, R156 ;  /* 0x0000009c009c7308 */ /* 0x000ee20000000800 */
[----:B------:R-:W-:Y:S01]  /*78e0*/  FMNMX.FTZ R9, R162, R9, !PT ;  /* 0x00000009a2097209 */ /* 0x000fe20007810000 */
[----:B----4-:R-:W-:Y:S01]  /*78f0*/  FFMA.FTZ R3, R10, R3, R152 ;  /* 0x000000030a037223 */ /* 0x010fe20000010098 */
[-C--:B------:R-:W-:Y:S01]  /*7900*/  FMUL.FTZ R32, R32, R10.reuse ;  /* 0x0000000a20207220 */ /* 0x080fe20000410000 */
[-C--:B------:R-:W-:Y:S01]  /*7910*/  FMUL.FTZ R33, R33, R10.reuse ;  /* 0x0000000a21217220 */ /* 0x080fe20000410000 */
[----:B------:R-:W-:Y:S01]  /*7920*/  FMNMX.FTZ R9, R163, R9, !PT ;  /* 0x00000009a3097209 */ /* 0x000fe20007810000 */
[-C--:B------:R-:W-:Y:S01]  /*7930*/  FMUL.FTZ R36, R36, R10.reuse ;  /* 0x0000000a24247220 */ /* 0x080fe20000410000 */
[-C--:B------:R-:W-:Y:S01]  /*7940*/  FMUL.FTZ R37, R37, R10.reuse ;  /* 0x0000000a25257220 */ /* 0x080fe20000410000 */
[----:B------:R-:W4:Y:S01]  /*7950*/  MUFU.EX2 R157, R157 ;  /* 0x0000009d009d7308 */ /* 0x000f220000000800 */
[----:B------:R-:W-:Y:S01]  /*7960*/  FMNMX.FTZ R9, R166, R9, !PT ;  /* 0x00000009a6097209 */ /* 0x000fe20007810000 */
[----:B--2---:R-:W-:Y:S01]  /*7970*/  FADD.FTZ R3, R153, R3 ;  /* 0x0000000399037221 */ /* 0x004fe20000010000 */
[-C--:B------:R-:W-:Y:S01]  /*7980*/  FMUL.FTZ R40, R40, R10.reuse ;  /* 0x0000000a28287220 */ /* 0x080fe20000410000 */
[-C--:B------:R-:W-:Y:S01]  /*7990*/  FMUL.FTZ R41, R41, R10.reuse ;  /* 0x0000000a29297220 */ /* 0x080fe20000410000 */
[----:B------:R-:W-:Y:S01]  /*79a0*/  FMNMX.FTZ R9, R167, R9, !PT ;  /* 0x00000009a7097209 */ /* 0x000fe20007810000 */
[-C--:B------:R-:W-:Y:S01]  /*79b0*/  FMUL.FTZ R44, R44, R10.reuse ;  /* 0x0000000a2c2c7220 */ /* 0x080fe20000410000 */
[-C--:B------:R-:W-:Y:S01]  /*79c0*/  FMUL.FTZ R45, R45, R10.reuse ;  /* 0x0000000a2d2d7220 */ /* 0x080fe20000410000 */
[----:B------:R-:W2:Y:S01]  /*79d0*/  MUFU.EX2 R160, R160 ;  /* 0x000000a000a07308 */ /* 0x000ea20000000800 */
[----:B------:R-:W-:Y:S01]  /*79e0*/  FMNMX.FTZ R9, R170, R9, !PT ;  /* 0x00000009aa097209 */ /* 0x000fe20007810000 */
[----:B---3--:R-:W-:Y:S01]  /*79f0*/  FADD.FTZ R3, R156, R3 ;  /* 0x000000039c037221 */ /* 0x008fe20000010000 */
[-C--:B------:R-:W-:Y:S01]  /*7a00*/  FMUL.FTZ R48, R48, R10.reuse ;  /* 0x0000000a30307220 */ /* 0x080fe20000410000 */
[-C--:B------:R-:W-:Y:S01]  /*7a10*/  FMUL.FTZ R49, R49, R10.reuse ;  /* 0x0000000a31317220 */ /* 0x080fe20000410000 */
[----:B------:R-:W-:Y:S01]  /*7a20*/  FMNMX.FTZ R9, R171, R9, !PT ;  /* 0x00000009ab097209 */ /* 0x000fe20007810000 */
[-C--:B------:R-:W-:Y:S01]  /*7a30*/  FMUL.FTZ R52, R52, R10.reuse ;  /* 0x0000000a34347220 */ /* 0x080fe20000410000 */
[----:B------:R-:W-:Y:S01]  /*7a40*/  FMUL.FTZ R53, R53, R10 ;  /* 0x0000000a35357220 */ /* 0x000fe20000410000 */
[----:B------:R-:W3:Y:S01]  /*7a50*/  MUFU.EX2 R161, R161 ;  /* 0x000000a100a17308 */ /* 0x000ee20000000800 */
[----:B------:R-:W-:Y:S01]  /*7a60*/  FMNMX.FTZ R9, R174, R9, !PT ;  /* 0x00000009ae097209 */ /* 0x000fe20007810000 */
[C---:B----4-:R-:W-:Y:S01]  /*7a70*/  FADD.FTZ R3, R157.reuse, R3 ;  /* 0x000000039d037221 */ /* 0x050fe20000010000 */
[----:B------:R-:W-:Y:S01]  /*7a80*/  F2FP.SATFINITE.E4M3.F32.PACK_AB_MERGE_C R156, R157, R156, RZ ;  /* 0x0000009c9d9c723e */ /* 0x000fe200048070ff */
[-C--:B------:R-:W-:Y:S01]  /*7a90*/  FMUL.FTZ R56, R56, R10.reuse ;  /* 0x0000000a38387220 */ /* 0x080fe20000410000 */
[----:B------:R-:W-:Y:S01]  /*7aa0*/  FMNMX.FTZ R9, R175, R9, !PT ;  /* 0x00000009af097209 */ /* 0x000fe20007810000 */
[----:B------:R-:W-:Y:S01]  /*7ab0*/  FMUL.FTZ R57, R57, R10 ;  /* 0x0000000a39397220 */ /* 0x000fe20000410000 */
[----:B------:R-:W-:Y:S01]  /*7ac0*/  F2FP.SATFINITE.E4M3.F32.PACK_AB_MERGE_C R152, R153, R152, R156 ;  /* 0x000000989998723e */ /* 0x000fe2000480709c */
        /* <DEDUP_REMOVED lines=16> */
[----:B------:R-:W-:Y:S01]  /*7bd0*/  MUFU.EX2 R168, R168 ;  /* 0x000000a800a87308 */ /* 0x000fe20000000800 */
[----:B----4-:R-:W-:-:S01]  /*7be0*/  FADD.FTZ R3, R164, R3 ;  /* 0x00000003a4037221 */ /* 0x010fc20000010000 */
[----:B------:R-:W3:Y:S01]  /*7bf0*/  SHFL.BFLY PT, R9, R11, 0x2, 0x1f ;  /* 0x0c401f000b097f89 */ /* 0x000ee200000e0000 */
[-C--:B------:R-:W-:Y:S01]  /*7c00*/  FMUL.FTZ R76, R76, R10.reuse ;  /* 0x0000000a4c4c7220 */ /* 0x080fe20000410000 */
[-C--:B------:R-:W-:Y:S01]  /*7c10*/  FMUL.FTZ R77, R77, R10.reuse ;  /* 0x0000000a4d4d7220 */ /* 0x080fe20000410000 */
[-C--:B------:R-:W-:Y:S01]  /*7c20*/  FMUL.FTZ R80, R80, R10.reuse ;  /* 0x0000000a50507220 */ /* 0x080fe20000410000 */
[-C--:B------:R-:W-:Y:S01]  /*7c30*/  FMUL.FTZ R81, R81, R10.reuse ;  /* 0x0000000a51517220 */ /* 0x080fe20000410000 */
[----:B------:R-:W-:Y:S01]  /*7c40*/  FMUL.FTZ R84, R84, R10 ;  /* 0x0000000a54547220 */ /* 0x000fe20000410000 */
[----:B------:R-:W-:Y:S01]  /*7c50*/  MUFU.EX2 R169, R169 ;  /* 0x000000a900a97308 */ /* 0x000fe20000000800 */
[----:B--2---:R-:W-:-:S01]  /*7c60*/  FADD.FTZ R3, R165, R3 ;  /* 0x00000003a5037221 */ /* 0x004fc20000010000 */
        /* <DEDUP_REMOVED lines=16> */
[----:B---3--:R-:W-:Y:S01]  /*7d70*/  FMNMX.FTZ R11, R11, R9, !PT ;  /* 0x000000090b0b7209 */ /* 0x008fe20007810000 */
[-C--:B------:R-:W-:Y:S01]  /*7d80*/  FMUL.FTZ R113, R113, R10.reuse ;  /* 0x0000000a71717220 */ /* 0x080fe20000410000 */
[-C--:B------:R-:W-:Y:S01]  /*7d90*/  FMUL.FTZ R116, R116, R10.reuse ;  /* 0x0000000a74747220 */ /* 0x080fe20000410000 */
[-C--:B------:R-:W-:Y:S01]  /*7da0*/  FMUL.FTZ R117, R117, R10.reuse ;  /* 0x0000000a75757220 */ /* 0x080fe20000410000 */
[-C--:B------:R-:W-:Y:S01]  /*7db0*/  FMUL.FTZ R120, R120, R10.reuse ;  /* 0x0000000a78787220 */ /* 0x080fe20000410000 */
[----:B------:R-:W3:Y:S01]  /*7dc0*/  SHFL.BFLY PT, R9, R11, 0x1, 0x1f ;  /* 0x0c201f000b097f89 */ /* 0x000ee200000e0000 */
        /* <DEDUP_REMOVED lines=9> */
[----:B--2---:R-:W-:Y:S01]  /*7e60*/  F2FP.SATFINITE.E4M3.F32.PACK_AB_MERGE_C R156, R173, R172, RZ ;  /* 0x000000acad9c723e */ /* 0x004fe200048070ff */
        /* <DEDUP_REMOVED lines=8> */
[----:B------:R-:W-:Y:S01]  /*7ef0*/  FMUL.FTZ R149, R149, R10 ;  /* 0x0000000a95957220 */ /* 0x000fe20000410000 */
[----:B------:R-:W-:-:S02]  /*7f00*/  F2FP.SATFINITE.E4M3.F32.PACK_AB_MERGE_C R156, R169, R168, R156 ;  /* 0x000000a8a99c723e */ /* 0x000fc4000480709c */
[----:B---3--:R-:W-:Y:S01]  /*7f10*/  FMNMX.FTZ R9, R11, R9, !PT ;  /* 0x000000090b097209 */ /* 0x008fe20007810000 */
[----:B------:R-:W-:Y:S02]  /*7f20*/  IMAD.U32 R11, RZ, RZ, UR40 ;  /* 0x00000028ff0b7e24 */ /* 0x000fe4000f8e00ff */
[----:B------:R-:W-:Y:S02]  /*7f30*/  MUFU.EX2 R8, R8 ;  /* 0x0000000800087308 */ /* 0x000fe40000000800 */
[----:B------:R-:W-:-:S01]  /*7f40*/  FFMA.FTZ R11, R9, R11, -8 ;  /* 0xc1000000090b7423 */ /* 0x000fc2000001000b */
[----:B------:R-:W-:-:S03]  /*7f50*/  FADD.FTZ R7, -R9, R7 ;  /* 0x0000000709077221 */ /* 0x000fc60000010100 */
[--C-:B------:R-:W-:Y:S01]  /*7f60*/  FFMA.FTZ R154, R154, UR40, -R11.reuse ;  /* 0x000000289a9a7c23 */ /* 0x100fe2000801080b */
[----:B------:R-:W-:Y:S01]  /*7f70*/  FMUL.FTZ R7, R7, UR40 ;  /* 0x0000002807077c20 */ /* 0x000fe20008410000 */
[--C-:B------:R-:W-:Y:S01]  /*7f80*/  FFMA.FTZ R155, R155, UR40, -R11.reuse ;  /* 0x000000289b9b7c23 */ /* 0x100fe2000801080b */
[----:B------:R-:W-:-:S01]  /*7f90*/  FFMA.FTZ R158, R158, UR40, -R11 ;  /* 0x000000289e9e7c23 */ /* 0x000fc2000801080b */
[--C-:B------:R-:W-:Y:S01]  /*7fa0*/  FFMA.FTZ R159, R159, UR40, -R11.reuse ;  /* 0x000000289f9f7c23 */ /* 0x100fe2000801080b */
[----:B------:R-:W-:-:S01]  /*7fb0*/  FFMA.FTZ R162, R162, UR40, -R11 ;  /* 0x00000028a2a27c23 */ /* 0x000fc2000801080b */
        /* <DEDUP_REMOVED lines=10> */
[--C-:B------:R-:W-:Y:S01]  /*8060*/  FFMA.FTZ R179, R179, UR40, -R11.reuse ;  /* 0x00000028b3b37c23 */ /* 0x100fe2000801080b */
[----:B------:R-:W-:-:S01]  /*8070*/  FFMA.FTZ R182, R182, UR40, -R11 ;  /* 0x00000028b6b67c23 */ /* 0x000fc2000801080b */
[----:B------:R-:W-:-:S04]  /*8080*/  FFMA.FTZ R11, R183, UR40, -R11 ;  /* 0x00000028b70b7c23 */ /* 0x000fc8000801080b */
[----:B------:R-:W3:Y:S08]  /*8090*/  MUFU.EX2 R155, R155 ;  /* 0x0000009b009b7308 */ /* 0x000ef00000000800 */
[----:B------:R-:W4:Y:S01]  /*80a0*/  MUFU.EX2 R158, R158 ;  /* 0x0000009e009e7308 */ /* 0x000f220000000800 */
        /* <DEDUP_REMOVED lines=22> */
[-C--:B------:R-:W-:Y:S01]  /*8210*/  FMUL.FTZ R59, R59, R7.reuse ;  /* 0x000000073b3b7220 */ /* 0x080fe20000410000 */
[----:B------:R-:W4:Y:S01]  /*8220*/  MUFU.EX2 R163, R163 ;  /* 0x000000a300a37308 */ /* 0x000f220000000800 */
[C---:B--2---:R-:W-:Y:S01]  /*8230*/  F2FP.SATFINITE.E4M3.F32.PACK_AB_MERGE_C R153, R159.reuse, R158, RZ ;  /* 0x0000009e9f99723e */ /* 0x044fe200048070ff */
[----:B------:R-:W-:Y:S01]  /*8240*/  FADD.FTZ R159, R159, R4 ;  /* 0x000000049f9f7221 */ /* 0x000fe20000010000 */
[----:B------:R-:W-:Y:S01]  /*8250*/  F2FP.SATFINITE.E4M3.F32.PACK_AB_MERGE_C R158, R8, R180, RZ ;  /* 0x000000b4089e723e */ /* 0x000fe200048070ff */
[-C--:B------:R-:W-:Y:S01]  /*8260*/  FMUL.FTZ R62, R62, R7.reuse ;  /* 0x000000073e3e7220 */ /* 0x080fe20000410000 */
[----:B------:R-:W-:Y:S01]  /*8270*/  F2FP.SATFINITE.E4M3.F32.PACK_AB_MERGE_C R153, R155, R154, R153 ;  /* 0x0000009a9b99723e */ /* 0x000fe20004807099 */
[----:B------:R-:W-:Y:S01]  /*8280*/  FMUL.FTZ R63, R63, R7 ;  /* 0x000000073f3f7220 */ /* 0x000fe20000410000 */
[----:B------:R-:W-:Y:S01]  /*8290*/  F2FP.SATFINITE.E4M3.F32.PACK_AB_MERGE_C R154, R165, R164, RZ ;  /* 0x000000a4a59a723e */ /* 0x000fe200048070ff */
[----:B------:R-:W2:Y:S01]  /*82a0*/  MUFU.EX2 R166, R166 ;  /* 0x000000a600a67308 */ /* 0x000ea20000000800 */
[----:B---3--:R-:W-:-:S01]  /*82b0*/  FADD.FTZ R4, R162, R159 ;  /* 0x0000009fa2047221 */ /* 0x008fc20000010000 */
[-C--:B------:R-:W-:Y:S01]  /*82c0*/  FMUL.FTZ R66, R66, R7.reuse ;  /* 0x0000000742427220 */ /* 0x080fe20000410000 */
[----:B------:R-:W-:Y:S01]  /*82d0*/  F2FP.SATFINITE.E4M3.F32.PACK_AB_MERGE_C R154, R161, R160, R154 ;  /* 0x000000a0a19a723e */ /* 0x000fe2000480709a */
        /* <DEDUP_REMOVED lines=21> */
[C---:B---3--:R-:W-:Y:S01]  /*8430*/  F2FP.SATFINITE.E4M3.F32.PACK_AB_MERGE_C R155, R167.reuse, R166, RZ ;  /* 0x000000a6a79b723e */ /* 0x048fe200048070ff */
[----:B------:R-:W-:Y:S01]  /*8440*/  FADD.FTZ R167, R167, R4 ;  /* 0x00000004a7a77221 */ /* 0x000fe20000010000 */
[----:B------:R-:W-:-:S01]  /*8450*/  FADD.FTZ R4, R168, R3 ;  /* 0x00000003a8047221 */ /* 0x000fc20000010000 */
[-C--:B------:R-:W-:Y:S01]  /*8460*/  FMUL.FTZ R99, R99, R7.reuse ;  /* 0x0000000763637220 */ /* 0x080fe20000410000 */
[----:B------:R-:W-:Y:S01]  /*8470*/  F2FP.SATFINITE.E4M3.F32.PACK_AB_MERGE_C R155, R163, R162, R155 ;  /* 0x000000a2a39b723e */ /* 0x000fe2000480709b */
[----:B------:R-:W-:Y:S01]  /*8480*/  FMUL.FTZ R102, R102, R7 ;  /* 0x0000000766667220 */ /* 0x000fe20000410000 */
[----:B------:R-:W-:-:S01]  /*8490*/  FADD.FTZ R3, R169, R4 ;  /* 0x00000004a9037221 */ /* 0x000fc20000010000 */
[----:B------:R-:W3:Y:S01]  /*84a0*/  MUFU.EX2 R174, R174 ;  /* 0x000000ae00ae7308 */ /* 0x000ee20000000800 */
[----:B----4-:R-:W-:-:S01]  /*84b0*/  FADD.FTZ R4, R170, R167 ;  /* 0x000000a7aa047221 */ /* 0x010fc20000010000 */
[----:B------:R-:W-:Y:S01]  /*84c0*/  FMUL.FTZ R103, R103, R7 ;  /* 0x0000000767677220 */ /* 0x000fe20000410000 */
[----:B------:R-:W-:-:S01]  /*84d0*/  FADD.FTZ R12, R172, R3 ;  /* 0x00000003ac0c7221 */ /* 0x000fc20000010000 */
[-C--:B------:R-:W-:Y:S01]  /*84e0*/  FMUL.FTZ R106, R106, R7.reuse ;  /* 0x000000076a6a7220 */ /* 0x080fe20000410000 */
[-C--:B------:R-:W-:Y:S01]  /*84f0*/  FMUL.FTZ R107, R107, R7.reuse ;  /* 0x000000076b6b7220 */ /* 0x080fe20000410000 */
[----:B------:R-:W-:Y:S01]  /*8500*/  FMUL.FTZ R110, R110, R7 ;  /* 0x000000076e6e7220 */ /* 0x000fe20000410000 */
[----:B------:R-:W-:-:S01]  /*8510*/  FADD.FTZ R13, R173, R12 ;  /* 0x0000000cad0d7221 */ /* 0x000fc20000010000 */
[----:B------:R-:W4:Y:S01]  /*8520*/  MUFU.EX2 R175, R175 ;  /* 0x000000af00af7308 */ /* 0x000f220000000800 */
[----:B--2---:R-:W-:-:S01]  /*8530*/  FADD.FTZ R3, R171, R4 ;  /* 0x00000004ab037221 */ /* 0x004fc20000010000 */
[----:B------:R-:W-:Y:S01]  /*8540*/  FMUL.FTZ R111, R111, R7 ;  /* 0x000000076f6f7220 */ /* 0x000fe20000410000 */
[----:B------:R-:W-:-:S01]  /*8550*/  FADD.FTZ R12, R176, R13 ;  /* 0x0000000db00c7221 */ /* 0x000fc20000010000 */
[-C--:B------:R-:W-:Y:S01]  /*8560*/  FMUL.FTZ R114, R114, R7.reuse ;  /* 0x0000000772727220 */ /* 0x080fe20000410000 */
[-C--:B------:R-:W-:Y:S01]  /*8570*/  FMUL.FTZ R115, R115, R7.reuse ;  /* 0x0000000773737220 */ /* 0x080fe20000410000 */
[----:B------:R-:W-:Y:S01]  /*8580*/  FMUL.FTZ R118, R118, R7 ;  /* 0x0000000776767220 */ /* 0x000fe20000410000 */
[----:B------:R-:W-:-:S01]  /*8590*/  FADD.FTZ R13, R177, R12 ;  /* 0x0000000cb10d7221 */ /* 0x000fc20000010000 */
        /* <DEDUP_REMOVED lines=26> */
[-C--:B------:R-:W-:Y:S01]  /*8740*/  FMUL.FTZ R150, R150, R7.reuse ;  /* 0x0000000796967220 */ /* 0x080fe20000410000 */
[----:B------:R-:W-:Y:S01]  /*8750*/  FMUL.FTZ R151, R151, R7 ;  /* 0x0000000797977220 */ /* 0x000fe20000410000 */
[----:B------:R-:W-:-:S02]  /*8760*/  F2FP.SATFINITE.E4M3.F32.PACK_AB_MERGE_C R157, R171, R170, R157 ;  /* 0x000000aaab9d723e */ /* 0x000fc4000480709d */
[----:B------:R-:W-:Y:S01]  /*8770*/  F2FP.SATFINITE.E4M3.F32.PACK_AB_MERGE_C R158, R177, R176, R158 ;  /* 0x000000b0b19e723e */ /* 0x000fe2000480709e */
[----:B----4-:R-:W-:Y:S01]  /*8780*/  FADD.FTZ R4, R182, R13 ;  /* 0x0000000db6047221 */ /* 0x010fe20000010000 */
[----:B--2---:R-:W-:-:S03]  /*8790*/  F2FP.SATFINITE.E4M3.F32.PACK_AB_MERGE_C R159, R11, R182, RZ ;  /* 0x000000b60b9f723e */ /* 0x004fc600048070ff */
[----:B------:R-:W-:Y:S01]  /*87a0*/  FADD.FTZ R4, R11, R4 ;  /* 0x000000040b047221 */ /* 0x000fe20000010000 */
[----:B------:R-:W-:Y:S01]  /*87b0*/  F2FP.SATFINITE.E4M3.F32.PACK_AB_MERGE_C R159, R179, R178, R159 ;  /* 0x000000b2b39f723e */ /* 0x000fe2000480709f */
[----:B------:R-:W-:Y:S06]  /*87c0*/  @!P0 BRA `(.L_x_1523) ;  /* 0x0000000000048947 */ /* 0x000fec0003800000 */
[----:B------:R-:W-:Y:S01]  /*87d0*/  BPT.TRAP 0x1 ;  /* 0x000000040000795c */ /* 0x000fe20000300000 */
.L_x_1523:
[----:B------:R2:W3:Y:S01]  /*87e0*/  SYNCS.PHASECHK.TRANS64.TRYWAIT P1, [UR43+0x28450], R6 ;  /* 0x02845006ff0075a7 */ /* 0x0004e2000802016b */
[----:B------:R-:W-:Y:S05]  /*87f0*/  @!P0 BRA `(.L_x_1524) ;  /* 0x0000000000048947 */ /* 0x000fea0003800000 */
[----:B------:R-:W-:Y:S01]  /*8800*/  BPT.TRAP 0x1 ;  /* 0x000000040000795c */ /* 0x000fe20000300000 */
.L_x_1524:
[----:B------:R-:W-:Y:S01]  /*8810*/  VIADD R7, R14, 0x8 ;  /* 0x000000080e077836 */ /* 0x000fe20000000000 */
[----:B---3--:R-:W-:Y:S06]  /*8820*/  @P1 BRA `(.L_x_1525) ;  /* 0x0000000000081947 */ /* 0x008fec0003800000 */
[----:B------:R-:W3:Y:S02]  /*8830*/  SYNCS.PHASECHK.TRANS64.TRYWAIT P1, [UR43+0x28450], R6 ;  /* 0x02845006ff0075a7 */ /* 0x000ee4000802016b */
[----:B---3--:R-:W-:Y:S05]  /*8840*/  @!P1 BRA `(.L_x_1526) ;  /* 0x0000010000709947 */ /* 0x008fea0003800000 */
.L_x_1525:
        /* <DEDUP_REMOVED lines=14> */
.L_x_1527:
[----:B------:R-:W-:Y:S01]  /*8930*/  UIADD3 UR43, UR43, 0x28460, URZ ;  /* 0x000284602b2b7890 */ /* 0x000fe2000fffe03f */
[----:B------:R-:W-:Y:S01]  /*8940*/  PLOP3.LUT P1, PT, PT, PT, UP0, 0x80, 0x0 ;  /* 0x000000000000781c */ /* 0x000fe20003f2f008 */
[----:B------:R-:W-:Y:S02]  /*8950*/  IMAD.MOV.U32 R7, RZ, RZ, R9 ;  /* 0x000000ffff077224 */ /* 0x000fe400078e0009 */
[----:B------:R-:W-:Y:S01]  /*8960*/  UPRMT UR43, UR52, 0x654, UR43 ;  /* 0x00000654342b7896 */ /* 0x000fe2000800002b */
[----:B------:R-:W-:-:S08]  /*8970*/  IMAD.MOV.U32 R10, RZ, RZ, R5 ;  /* 0x000000ffff0a7224 */ /* 0x000fd000078e0005 */
[----:B------:R-:W-:Y:S01]  /*8980*/  SYNCS.ARRIVE.TRANS64.RED.A1T0 RZ, [UR43], RZ ;  /* 0x000000ffffff79a7 */ /* 0x000fe2000810042b */
[----:B------:R-:W-:Y:S05]  /*8990*/  @P1 BRA `(.L_x_1528) ;  /* 0xffffffe400e01947 */ /* 0x000fea000383ffff */
[----:B------:R-:W-:-:S05]  /*89a0*/  UMOV UR43, UR44 ;  /* 0x0000002c002b7c82 */ /* 0x000fca0008000000 */
.L_x_1517:
[----:B------:R-:W-:-:S06]  /*89b0*/  UISETP.GE.AND UP0, UPT, UR43, UR51, UPT ;  /* 0x000000332b00728c */ /* 0x000fcc000bf06270 */
[----:B------:R-:W-:-:S13]  /*89c0*/  PLOP3.LUT P1, PT, PT, PT, UP0, 0x80, 0x0 ;  /* 0x000000000000781c */ /* 0x000fda0003f2f008 */
[----:B------:R-:W-:Y:S05]  /*89d0*/  @!P1 BRA `(.L_x_1529) ;  /* 0x0000002400889947 */ /* 0x000fea0003800000 */
[----:B------:R-:W-:Y:S01]  /*89e0*/  IMAD.MOV.U32 R10, RZ, RZ, R9 ;  /* 0x000000ffff0a7224 */ /* 0x000fe200078e0009 */
[----:B------:R-:W-:Y:S01]  /*89f0*/  ULDC UR45, c[0x0][0x9e4] ;  /* 0x00027900002d7ab9 */ /* 0x000fe20000000800 */
[----:B---3--:R-:W-:Y:S01]  /*8a00*/  IMAD.MOV.U32 R11, RZ, RZ, R5 ;  /* 0x000000ffff0b7224 */ /* 0x008fe200078e0005 */
[----:B------:R-:W-:Y:S01]  /*8a10*/  ULDC UR52, c[0x0][0x9dc] ;  /* 0x0002770000347ab9 */ /* 0x000fe20000000800 */
[----:B------:R-:W-:-:S05]  /*8a20*/  ULDC UR59, c[0x0][0x9e0] ;  /* 0x00027800003b7ab9 */ /* 0x000fca0000000800 */
.L_x_1548:
[----:B------:R-:W-:-:S04]  /*8a30*/  UIADD3 UR38, UR38, 0x1, URZ ;  /* 0x0000000126267890 */ /* 0x000fc8000fffe03f */
[----:B------:R-:W-:-:S04]  /*8a40*/  UISETP.NE.AND UP0, UPT, UR38, 0x2, UPT ;  /* 0x000000022600788c */ /* 0x000fc8000bf05270 */
[----:B------:R-:W-:Y:S02]  /*8a50*/  USEL UR6, URZ, 0x1, UP0 ;  /* 0x000000013f067887 */ /* 0x000fe40008000000 */
[----:B------:R-:W-:Y:S02]  /*8a60*/  USEL UR38, UR38, URZ, UP0 ;  /* 0x0000003f26267287 */ /* 0x000fe40008000000 */
[----:B------:R-:W-:Y:S01]  /*8a70*/  ULOP3.LUT UR39, UR39, UR6, URZ, 0x3c, !UPT ;  /* 0x0000000627277292 */ /* 0x000fe2000f8e3c3f */
[----:B---3--:R-:W-:Y:S11]  /*8a80*/  @!P0 BRA `(.L_x_1530) ;  /* 0x0000000000048947 */ /* 0x008ff60003800000 */
[----:B------:R-:W-:Y:S01]  /*8a90*/  BPT.TRAP 0x1 ;  /* 0x000000040000795c */ /* 0x000fe20000300000 */
.L_x_1530:
[----:B------:R-:W3:Y:S01]  /*8aa0*/  S2UR UR53, SR_CgaCtaId ;  /* 0x00000000003579c3 */ /* 0x000ee20000008800 */
[----:B------:R-:W-:Y:S01]  /*8ab0*/  UMOV UR6, 0x400 ;  /* 0x0000040000067882 */ /* 0x000fe20000000000 */
[----:B0-2---:R-:W-:-:S05]  /*8ac0*/  IMAD.U32 R8, RZ, RZ, UR39 ;  /* 0x00000027ff087e24 */ /* 0x005fca000f8e00ff */
[----:B------:R-:W-:Y:S01]  /*8ad0*/  SHF.L.U32 R8, R8, 0x1f, RZ ;  /* 0x0000001f08087819 */ /* 0x000fe200000006ff */
[----:B---3--:R-:W-:-:S04]  /*8ae0*/  ULEA UR6, UR53, UR6, 0x18 ;  /* 0x0000000635067291 */ /* 0x008fc8000f8ec03f */
[----:B------:R-:W-:-:S09]  /*8af0*/  ULEA UR44, UR38, UR6, 0x3 ;  /* 0x00000006262c7291 */ /* 0x000fd2000f8e183f */
[----:B------:R0:W2:Y:S01]  /*8b00*/  SYNCS.PHASECHK.TRANS64.TRYWAIT P1, [UR44+0x28430], R8 ;  /* 0x02843008ff0075a7 */ /* 0x0000a2000802016c */
[----:B------:R-:W-:Y:S05]  /*8b10*/  @!P0 BRA `(.L_x_1531) ;  /* 0x0000000000048947 */ /* 0x000fea0003800000 */
[----:B------:R-:W-:Y:S01]  /*8b20*/  BPT.TRAP 0x1 ;  /* 0x000000040000795c */ /* 0x000fe20000300000 */
.L_x_1531:
[----:B--2---:R-:W-:Y:S05]  /*8b30*/  @P1 BRA `(.L_x_1532) ;  /* 0x0000000000081947 */ /* 0x004fea0003800000 */
[----:B------:R-:W2:Y:S02]  /*8b40*/  SYNCS.PHASECHK.TRANS64.TRYWAIT P1, [UR44+0x28430], R8 ;  /* 0x02843008ff0075a7 */ /* 0x000ea4000802016c */
[----:B--2---:R-:W-:Y:S05]  /*8b50*/  @!P1 BRA `(.L_x_1533) ;  /* 0x000000fc00c49947 */ /* 0x004fea0003800000 */
.L_x_1532:
        /* <DEDUP_REMOVED lines=47> */
.L_x_1534:
[----:B------:R-:W-:Y:S01]  /*8e50*/  UISETP.NE.AND UP1, UPT, UR50, URZ, UPT ;  /* 0x0000003f3200728c */ /* 0x000fe2000bf25270 */
[----:B--2---:R-:W-:Y:S01]  /*8e60*/  VIADD R5, R17, UR48 ;  /* 0x0000003011057c36 */ /* 0x004fe20008000000 */
[----:B------:R-:W-:Y:S02]  /*8e70*/  USHF.L.U32 UR7, UR43, 0x6, URZ ;  /* 0x000000062b077899 */ /* 0x000fe4000800063f */
[----:B------:R-:W-:Y:S02]  /*8e80*/  UISETP.NE.AND UP0, UPT, UR46, URZ, UPT ;  /* 0x0000003f2e00728c */ /* 0x000fe4000bf05270 */
[----:B------:R-:W-:Y:S02]  /*8e90*/  PLOP3.LUT P1, PT, PT, PT, UP1, 0x80, 0x0 ;  /* 0x000000000000781c */ /* 0x000fe40003f2f018 */
        /* <DEDUP_REMOVED lines=10> */
[----:B------:R-:W2:Y:S01]  /*8f40*/  SHFL.IDX PT, R15, R5, RZ, 0x1c1f ;  /* 0x001c1fff050f7589 */ /* 0x000ea200000e0000 */
[----:B------:R-:W-:Y:S01]  /*8f50*/  UPRMT UR6, UR53, 0x654, UR6 ;  /* 0x0000065435067896 */ /* 0x000fe20008000006 */
[----:B------:R-:W-:-:S05]  /*8f60*/  IADD3 R12, -R6, UR41, R12 ;  /* 0x00000029060c7c10 */ /* 0x000fca000fffe10c */
[----:B------:R-:W-:-:S03]  /*8f70*/  VIADD R9, R12, UR59 ;  /* 0x0000003b0c097c36 */ /* 0x000fc60008000000 */
[----:B------:R-:W-:Y:S01]  /*8f80*/  SYNCS.ARRIVE.TRANS64.RED.A1T0 RZ, [UR6], RZ ;  /* 0x000000ffffff79a7 */ /* 0x000fe20008100406 */
[----:B------:R-:W-:-:S06]  /*8f90*/  ULOP3.LUT UR6, URZ, UR52, URZ, 0x33, !UPT ;  /* 0x000000343f067292 */ /* 0x000fcc000f8e333f */
[----:B------:R-:W-:Y:S02]  /*8fa0*/  VIADD R12, R12, UR6 ;  /* 0x000000060c0c7c36 */ /* 0x000fe40008000000 */
[----:B--2---:R-:W-:Y:S02]  /*8fb0*/  IMAD.IADD R13, R9, 0x1, R15 ;  /* 0x00000001090d7824 */ /* 0x004fe400078e020f */
        /* <DEDUP_REMOVED lines=15> */
.L_x_1537:
[----:B------:R-:W-:-:S05]  /*90b0*/  IMAD.U32 R20, RZ, RZ, UR45 ;  /* 0x0000002dff147e24 */ /* 0x000fca000f8e00ff */
[----:B------:R-:W-:-:S13]  /*90c0*/  ISETP.NE.AND P1, PT, R20, 0x1, PT ;  /* 0x000000011400780c */ /* 0x000fda0003f25270 */
[----:B------:R-:W2:Y:S02]  /*90d0*/  @P1 LDC.64 R6, c[0x0][0x9e8] ;  /* 0x00027a00ff061b82 */ /* 0x000ea40000000a00 */
[----:B--2---:R-:W-:-:S05]  /*90e0*/  @P1 IMAD.HI.U32 R6, R15, R6, RZ ;  /* 0x000000060f061227 */ /* 0x004fca00078e00ff */
[----:B------:R-:W-:-:S07]  /*90f0*/  @P1 SHF.R.U32.HI R15, RZ, R7, R6 ;  /* 0x00000007ff0f1219 */ /* 0x000fce0000011606 */
.L_x_1538:
[----:B------:R-:W-:Y:S05]  /*9100*/  BSYNC B0 ;  /* 0x0000000000007941 */ /* 0x000fea0003800000 */
.L_x_1536:
[----:B------:R-:W-:-:S04]  /*9110*/  IMAD R15, R15, R20, -UR7 ;  /* 0x800000070f0f7e24 */ /* 0x000fc8000f8e0214 */
[----:B------:R-:W-:-:S05]  /*9120*/  IMAD.IADD R15, R15, 0x1, -R2 ;  /* 0x000000010f0f7824 */ /* 0x000fca00078e0a02 */
[----:B------:R-:W-:Y:S02]  /*9130*/  VIMNMX R14, R14, R15, !PT ;  /* 0x0000000f0e0e7248 */ /* 0x000fe40007fe0100 */
[----:B------:R-:W-:-:S07]  /*9140*/  VIADDMNMX R13, R15, R20, R13, PT ;  /* 0x000000140f0d7246 */ /* 0x000fce000380010d */
.L_x_1535:
[----:B------:R-:W-:Y:S01]  /*9150*/  UISETP.GT.AND UP0, UPT, UR43, -0x1, UPT ;  /* 0xffffffff2b00788c */ /* 0x000fe2000bf04270 */
[----:B------:R-:W2:Y:S01]  /*9160*/  SHFL.IDX PT, R5, R5, 0x1, 0x1c1f ;  /* 0x003c1f0005057f89 */ /* 0x000ea200000e0000 */
        /* <DEDUP_REMOVED lines=10> */
[--C-:B--2---:R-:W-:Y:S01]  /*9210*/  IMAD.IADD R9, R9, 0x1, R5.reuse ;  /* 0x0000000109097824 */ /* 0x104fe200078e0205 */
        /* <DEDUP_REMOVED lines=56> */
.L_x_1541:
[----:B------:R-:W-:-:S05]  /*95a0*/  IMAD.U32 R13, RZ, RZ, UR45 ;  /* 0x0000002dff0d7e24 */ /* 0x000fca000f8e00ff */
[----:B------:R-:W-:-:S13]  /*95b0*/  ISETP.NE.AND P2, PT, R13, 0x1, PT ;  /* 0x000000010d00780c */ /* 0x000fda0003f45270 */
[----:B------:R-:W2:Y:S02]  /*95c0*/  @P2 LDC.64 R6, c[0x0][0x9e8] ;  /* 0x00027a00ff062b82 */ /* 0x000ea40000000a00 */
[----:B--2---:R-:W-:-:S05]  /*95d0*/  @P2 IMAD.HI.U32 R6, R5, R6, RZ ;  /* 0x0000000605062227 */ /* 0x004fca00078e00ff */
[----:B------:R-:W-:-:S07]  /*95e0*/  @P2 SHF.R.U32.HI R5, RZ, R7, R6 ;  /* 0x00000007ff052219 */ /* 0x000fce0000011606 */
.L_x_1542:
[----:B------:R-:W-:Y:S05]  /*95f0*/  BSYNC B0 ;  /* 0x0000000000007941 */ /* 0x000fea0003800000 */
.L_x_1540:
[----:B------:R-:W-:-:S04]  /*9600*/  IMAD R5, R5, R13, -UR7 ;  /* 0x8000000705057e24 */ /* 0x000fc8000f8e020d */
[----:B------:R-:W-:-:S05]  /*9610*/  IMAD.IADD R5, R5, 0x1, -R2 ;  /* 0x0000000105057824 */ /* 0x000fca00078e0a02 */
[----:B------:R-:W-:Y:S02]  /*9620*/  VIMNMX R12, R12, R5, !PT ;  /* 0x000000050c0c7248 */ /* 0x000fe40007fe0100 */
[----:B------:R-:W-:-:S07]  /*9630*/  VIADDMNMX R9, R5, R13, R9, PT ;  /* 0x0000000d05097246 */ /* 0x000fce0003800109 */
.L_x_1539:
        /* <DEDUP_REMOVED lines=56> */
[----:B------:R-:W2:Y:S01]  /*99c0*/  SHFL.BFLY PT, R6, R5, 0x2, 0x1f ;  /* 0x0c401f0005067f89 */ /* 0x000ea200000e0000 */
        /* <DEDUP_REMOVED lines=11> */
[----:B--2---:R-:W-:-:S02]  /*9a80*/  FMNMX.FTZ R5, R5, R6, !PT ;  /* 0x0000000605057209 */ /* 0x004fc40007810000 */
[----:B------:R-:W-:Y:S02]  /*9a90*/  FSEL R179, R179, -INF , !P1 ;  /* 0xff800000b3b37808 */ /* 0x000fe40004800000 */
[----:B------:R-:W-:Y:S01]  /*9aa0*/  FSEL R182, R182, -INF , !P2 ;  /* 0xff800000b6b67808 */ /* 0x000fe20005000000 */
[----:B------:R-:W2:Y:S01]  /*9ab0*/  SHFL.BFLY PT, R6, R5, 0x1, 0x1f ;  /* 0x0c201f0005067f89 */ /* 0x000ea200000e0000 */
        /* <DEDUP_REMOVED lines=10> */
[----:B--2---:R-:W-:Y:S01]  /*9b60*/  FMNMX.FTZ R5, R5, R6, !PT ;  /* 0x0000000605057209 */ /* 0x004fe20007810000 */
        /* <DEDUP_REMOVED lines=8> */
[----:B------:R-:W-:-:S02]  /*9bf0*/  FSEL R7, R5, RZ, P5 ;  /* 0x000000ff05077208 */ /* 0x000fc40002800000 */
        /* <DEDUP_REMOVED lines=25> */
[----:B------:R-:W2:Y:S01]  /*9d90*/  MUFU.EX2 R6, R6 ;  /* 0x0000000600067308 */ /* 0x000ea20000000800 */
[----:B------:R-:W-:Y:S02]  /*9da0*/  @P6 LOP3.LUT R16, R16, 0x2000, RZ, 0xfc, !PT ;  /* 0x0000200010106812 */ /* 0x000fe400078efcff */
[----:B------:R-:W-:Y:S02]  /*9db0*/  FMNMX.FTZ R7, R159, R7, !PT ;  /* 0x000000079f077209 */ /* 0x000fe40007810000 */
[----:B------:R-:W-:-:S02]  /*9dc0*/  LOP3.LUT P6, RZ, R16, 0x100, RZ, 0xc0, !PT ;  /* 0x0000010010ff7812 */ /* 0x000fc400078cc0ff */
[----:B------:R-:W-:Y:S01]  /*9dd0*/  FMNMX.FTZ R7, R162, R7, !PT ;  /* 0x00000007a2077209 */ /* 0x000fe20007810000 */
[----:B------:R-:W3:Y:S01]  /*9de0*/  MUFU.EX2 R153, R153 ;  /* 0x0000009900997308 */ /* 0x000ee20000000800 */
[----:B------:R-:W-:Y:S02]  /*9df0*/  LOP3.LUT P0, RZ, R16, 0x40, RZ, 0xc0, !PT ;  /* 0x0000004010ff7812 */ /* 0x000fe4000780c0ff */
[----:B------:R-:W-:Y:S02]  /*9e00*/  FMNMX.FTZ R7, R163, R7, !PT ;  /* 0x00000007a3077209 */ /* 0x000fe40007810000 */
[----:B------:R-:W-:Y:S02]  /*9e10*/  FSEL R167, R167, -INF , !P6 ;  /* 0xff800000a7a77808 */ /* 0x000fe40007000000 */
[----:B------:R-:W-:Y:S01]  /*9e20*/  FMNMX.FTZ R7, R166, R7, !PT ;  /* 0x00000007a6077209 */ /* 0x000fe20007810000 */
[----:B------:R-:W4:Y:S01]  /*9e30*/  MUFU.EX2 R156, R156 ;  /* 0x0000009c009c7308 */ /* 0x000f220000000800 */
[----:B------:R-:W-:Y:S01]  /*9e40*/  LOP3.LUT P5, RZ, R16, 0x10, RZ, 0xc0, !PT ;  /* 0x0000001010ff7812 */ /* 0x000fe200078ac0ff */
[----:B--2---:R-:W-:Y:S01]  /*9e50*/  FFMA.FTZ R3, R6, R3, R152 ;  /* 0x0000000306037223 */ /* 0x004fe20000010098 */
[----:B------:R-:W-:Y:S01]  /*9e60*/  FSEL R170, R170, -INF , !P0 ;  /* 0xff800000aaaa7808 */ /* 0x000fe20004000000 */
[-C--:B------:R-:W-:Y:S01]  /*9e70*/  FMUL.FTZ R24, R24, R6.reuse ;  /* 0x0000000618187220 */ /* 0x080fe20000410000 */
[----:B------:R-:W-:Y:S01]  /*9e80*/  FMNMX.FTZ R7, R167, R7, !PT ;  /* 0x00000007a7077209 */ /* 0x000fe20007810000 */
[-C--:B------:R-:W-:Y:S01]  /*9e90*/  FMUL.FTZ R25, R25, R6.reuse ;  /* 0x0000000619197220 */ /* 0x080fe20000410000 */
[----:B------:R-:W-:Y:S01]  /*9ea0*/  FSEL R171, R171, -INF , !P5 ;  /* 0xff800000abab7808 */ /* 0x000fe20006800000 */
[----:B------:R-:W2:Y:S01]  /*9eb0*/  MUFU.EX2 R157, R157 ;  /* 0x0000009d009d7308 */ /* 0x000ea20000000800 */
[----:B------:R-:W-:Y:S01]  /*9ec0*/  LOP3.LUT P5, RZ, R16, 0x4, RZ, 0xc0, !PT ;  /* 0x0000000410ff7812 */ /* 0x000fe200078ac0ff */
[----:B---3--:R-:W-:Y:S01]  /*9ed0*/  FADD.FTZ R3, R153, R3 ;  /* 0x0000000399037221 */ /* 0x008fe20000010000 */
[----:B------:R-:W-:Y:S01]  /*9ee0*/  FMNMX.FTZ R7, R170, R7, !PT ;  /* 0x00000007aa077209 */ /* 0x000fe20007810000 */
[-C--:B------:R-:W-:Y:S01]  /*9ef0*/  FMUL.FTZ R28, R28, R6.reuse ;  /* 0x000000061c1c7220 */ /* 0x080fe20000410000 */
[----:B------:R-:W-:Y:S01]  /*9f00*/  LOP3.LUT P0, RZ, R16, 0x1000, RZ, 0xc0, !PT ;  /* 0x0000100010ff7812 */ /* 0x000fe2000780c0ff */
[-C--:B------:R-:W-:Y:S01]  /*9f10*/  FMUL.FTZ R29, R29, R6.reuse ;  /* 0x000000061d1d7220 */ /* 0x080fe20000410000 */
[----:B------:R-:W-:Y:S01]  /*9f20*/  FSEL R174, R174, -INF , !P5 ;  /* 0xff800000aeae7808 */ /* 0x000fe20006800000 */
[----:B------:R-:W3:Y:S01]  /*9f30*/  MUFU.EX2 R160, R160 ;  /* 0x000000a000a07308 */ /* 0x000ee20000000800 */
        /* <DEDUP_REMOVED lines=9> */
[----:B--2---:R-:W-:Y:S01]  /*9fd0*/  FADD.FTZ R3, R157, R3 ;  /* 0x000000039d037221 */ /* 0x004fe20000010000 */
[----:B------:R-:W-:Y:S01]  /*9fe0*/  FMNMX.FTZ R7, R175, R7, !PT ;  /* 0x00000007af077209 */ /* 0x000fe20007810000 */
[----:B------:R-:W-:Y:S01]  /*9ff0*/  FMUL.FTZ R36, R36, R6 ;  /* 0x0000000624247220 */ /* 0x000fe20000410000 */
[----:B------:R-:W-:Y:S01]  /*a000*/  F2FP.SATFINITE.E4M3.F32.PACK_AB_MERGE_C R156, R157, R156, RZ ;  /* 0x0000009c9d9c723e */ /* 0x000fe200048070ff */
[----:B------:R-:W-:Y:S01]  /*a010*/  FMUL.FTZ R37, R37, R6 ;  /* 0x0000000625257220 */ /* 0x000fe20000410000 */
[----:B------:R-:W-:Y:S01]  /*a020*/  FMNMX.FTZ R7, R178, R7, !PT ;  /* 0x00000007b2077209 */ /* 0x000fe20007810000 */
[----:B------:R-:W2:Y:S01]  /*a030*/  MUFU.EX2 R164, R164 ;  /* 0x000000a400a47308 */ /* 0x000ea20000000800 */
[----:B------:R-:W-:Y:S01]  /*a040*/  F2FP.SATFINITE.E4M3.F32.PACK_AB_MERGE_C R152, R153, R152, R156 ;  /* 0x000000989998723e */ /* 0x000fe2000480709c */
[----:B---3--:R-:W-:Y:S01]  /*a050*/  FADD.FTZ R3, R160, R3 ;  /* 0x00000003a0037221 */ /* 0x008fe20000010000 */
[----:B------:R-:W-:Y:S01]  /*a060*/  FMNMX.FTZ R7, R179, R7, !PT ;  /* 0x00000007b3077209 */ /* 0x000fe20007810000 */
[-C--:B------:R-:W-:Y:S01]  /*a070*/  FMUL.FTZ R40, R40, R6.reuse ;  /* 0x0000000628287220 */ /* 0x080fe20000410000 */
[----:B------:R-:W-:Y:S01]  /*a080*/  LOP3.LUT P0, RZ, R16, 0x800, RZ, 0xc0, !PT ;  /* 0x0000080010ff7812 */ /* 0x000fe2000780c0ff */
[----:B------:R-:W-:Y:S01]  /*a090*/  FMUL.FTZ R41, R41, R6 ;  /* 0x0000000629297220 */ /* 0x000fe20000410000 */
[----:B------:R-:W-:Y:S01]  /*a0a0*/  FMNMX.FTZ R7, R182, R7, !PT ;  /* 0x00000007b6077209 */ /* 0x000fe20007810000 */
[----:B------:R-:W3:Y:S01]  /*a0b0*/  MUFU.EX2 R165, R165 ;  /* 0x000000a500a57308 */ /* 0x000ee20000000800 */
        /* <DEDUP_REMOVED lines=33> */
[----:B--2---:R-:W-:-:S01]  /*a2d0*/  FADD.FTZ R3, R169, R3 ;  /* 0x00000003a9037221 */ /* 0x004fc20000010000 */
[-C--:B------:R-:W-:Y:S01]  /*a2e0*/  FMUL.FTZ R88, R88, R6.reuse ;  /* 0x0000000658587220 */ /* 0x080fe20000410000 */
[-C--:B------:R-:W-:Y:S01]  /*a2f0*/  FMUL.FTZ R89, R89, R6.reuse ;  /* 0x0000000659597220 */ /* 0x080fe20000410000 */
[----:B------:R-:W2:Y:S01]  /*a300*/  SHFL.BFLY PT, R9, R7, 0x1, 0x1f ;  /* 0x0c201f0007097f89 */ /* 0x000ea200000e0000 */
[-C--:B------:R-:W-:Y:S01]  /*a310*/  FMUL.FTZ R92, R92, R6.reuse ;  /* 0x000000065c5c7220 */ /* 0x080fe20000410000 */
[-C--:B------:R-:W-:Y:S01]  /*a320*/  FMUL.FTZ R93, R93, R6.reuse ;  /* 0x000000065d5d7220 */ /* 0x080fe20000410000 */
[----:B------:R-:W-:Y:S01]  /*a330*/  FMUL.FTZ R96, R96, R6 ;  /* 0x0000000660607220 */ /* 0x000fe20000410000 */
[----:B------:R-:W5:Y:S01]  /*a340*/  MUFU.EX2 R176, R176 ;  /* 0x000000b000b07308 */ /* 0x000f620000000800 */
        /* <DEDUP_REMOVED lines=19> */
[----:B--2---:R-:W-:Y:S01]  /*a480*/  FMNMX.FTZ R9, R7, R9, !PT ;  /* 0x0000000907097209 */ /* 0x004fe20007810000 */
[-C--:B------:R-:W-:Y:S01]  /*a490*/  FMUL.FTZ R121, R121, R6.reuse ;  /* 0x0000000679797220 */ /* 0x080fe20000410000 */
[-C--:B------:R-:W-:Y:S01]  /*a4a0*/  FMUL.FTZ R124, R124, R6.reuse ;  /* 0x000000067c7c7220 */ /* 0x080fe20000410000 */
[----:B------:R-:W-:Y:S01]  /*a4b0*/  FMUL.FTZ R125, R125, R6 ;  /* 0x000000067d7d7220 */ /* 0x000fe20000410000 */
[----:B------:R-:W-:Y:S01]  /*a4c0*/  FSETP.NEU.FTZ.AND P1, PT, R9, -INF , PT ;  /* 0xff8000000900780b */ /* 0x000fe20003f3d000 */
[----:B------:R-:W2:Y:S01]  /*a4d0*/  MUFU.EX2 R181, R181 ;  /* 0x000000b500b57308 */ /* 0x000ea20000000800 */
[----:B---3--:R-:W-:-:S01]  /*a4e0*/  FADD.FTZ R3, R177, R3 ;  /* 0x00000003b1037221 */ /* 0x008fc20000010000 */
        /* <DEDUP_REMOVED lines=15> */
[----:B--2---:R-:W-:-:S01]  /*a5e0*/  FADD.FTZ R3, R181, R3 ;  /* 0x00000003b5037221 */ /* 0x004fc20000010000 */
[----:B------:R-:W-:Y:S01]  /*a5f0*/  FSEL R10, R10, RZ, P1 ;  /* 0x000000ff0a0a7208 */ /* 0x000fe20000800000 */
[----:B------:R-:W2:Y:S01]  /*a600*/  MUFU.EX2 R7, R7 ;  /* 0x0000000700077308 */ /* 0x000ea20000000800 */
        /* <DEDUP_REMOVED lines=21> */
[----:B---3--:R-:W-:Y:S01]  /*a760*/  F2FP.SATFINITE.E4M3.F32.PACK_AB_MERGE_C R154, R165, R164, RZ ;  /* 0x000000a4a59a723e */ /* 0x008fe200048070ff */
[----:B--2---:R-:W-:Y:S01]  /*a770*/  FMUL.FTZ R26, R26, R7 ;  /* 0x000000071a1a7220 */ /* 0x004fe20000410000 */
[----:B------:R2:W3:Y:S01]  /*a780*/  MUFU.EX2 R11, R158 ;  /* 0x0000009e000b7308 */ /* 0x0004e20000000800 */
        /* <DEDUP_REMOVED lines=9> */
[----:B--2---:R-:W-:Y:S01]  /*a820*/  F2FP.SATFINITE.E4M3.F32.PACK_AB_MERGE_C R158, R181, R180, RZ ;  /* 0x000000b4b59e723e */ /* 0x004fe200048070ff */
[-C--:B------:R-:W-:Y:S01]  /*a830*/  FMUL.FTZ R38, R38, R7.reuse ;  /* 0x0000000726267220 */ /* 0x080fe20000410000 */
[-C--:B------:R-:W-:Y:S01]  /*a840*/  FMUL.FTZ R39, R39, R7.reuse ;  /* 0x0000000727277220 */ /* 0x080fe20000410000 */
[-C--:B------:R-:W-:Y:S01]  /*a850*/  FMUL.FTZ R42, R42, R7.reuse ;  /* 0x000000072a2a7220 */ /* 0x080fe20000410000 */
[----:B------:R-:W-:Y:S01]  /*a860*/  F2FP.SATFINITE.E4M3.F32.PACK_AB_MERGE_C R158, R177, R176, R158 ;  /* 0x000000b0b19e723e */ /* 0x000fe2000480709e */
        /* <DEDUP_REMOVED lines=82> */
[----:B----4-:R-:W-:-:S07]  /*ad90*/  FADD.FTZ R4, R178, R13 ;  /* 0x0000000db2047221 */ /* 0x010fce0000010000 */
[----:B------:R-:W4:Y:S01]  /*ada0*/  MUFU.EX2 R11, R10 ;  /* 0x0000000a000b7308 */ /* 0x000f220000000800 */
[----:B--2---:R-:W-:-:S04]  /*adb0*/  FADD.FTZ R13, R179, R4 ;  /* 0x00000004b30d7221 */ /* 0x004fc80000010000 */
[----:B---3--:R-:W-:Y:S01]  /*adc0*/  FADD.FTZ R4, R182, R13 ;  /* 0x0000000db6047221 */ /* 0x008fe20000010000 */
[----:B----4-:R-:W-:-:S03]  /*add0*/  F2FP.SATFINITE.E4M3.F32.PACK_AB_MERGE_C R159, R11, R182, RZ ;  /* 0x000000b60b9f723e */ /* 0x010fc600048070ff */
[----:B------:R-:W-:Y:S01]  /*ade0*/  FADD.FTZ R4, R11, R4 ;  /* 0x000000040b047221 */ /* 0x000fe20000010000 */
[----:B------:R-:W-:Y:S01]  /*adf0*/  F2FP.SATFINITE.E4M3.F32.PACK_AB_MERGE_C R159, R179, R178, R159 ;  /* 0x000000b2b39f723e */ /* 0x000fe2000480709f */
[----:B------:R-:W-:Y:S06]  /*ae00*/  @!P0 BRA `(.L_x_1543) ;  /* 0x0000000000048947 */ /* 0x000fec0003800000 */
[----:B------:R-:W-:Y:S01]  /*ae10*/  BPT.TRAP 0x1 ;  /* 0x000000040000795c */ /* 0x000fe20000300000 */
.L_x_1543:
[----:B------:R2:W3:Y:S01]  /*ae20*/  SYNCS.PHASECHK.TRANS64.TRYWAIT P1, [UR44+0x28450], R8 ;  /* 0x02845008ff0075a7 */ /* 0x0004e2000802016c */
[----:B------:R-:W-:Y:S05]  /*ae30*/  @!P0 BRA `(.L_x_1544) ;  /* 0x0000000000048947 */ /* 0x000fea0003800000 */
[----:B------:R-:W-:Y:S01]  /*ae40*/  BPT.TRAP 0x1 ;  /* 0x000000040000795c */ /* 0x000fe20000300000 */
.L_x_1544:
[----:B------:R-:W-:Y:S01]  /*ae50*/  VIADD R6, R21, 0x8 ;  /* 0x0000000815067836 */ /* 0x000fe20000000000 */
[----:B---3--:R-:W-:Y:S06]  /*ae60*/  @P1 BRA `(.L_x_1545) ;  /* 0x0000000000081947 */ /* 0x008fec0003800000 */
[----:B------:R-:W3:Y:S02]  /*ae70*/  SYNCS.PHASECHK.TRANS64.TRYWAIT P1, [UR44+0x28450], R8 ;  /* 0x02845008ff0075a7 */ /* 0x000ee4000802016c */
[----:B---3--:R-:W-:Y:S05]  /*ae80*/  @!P1 BRA `(.L_x_1546) ;  /* 0x000000dc00109947 */ /* 0x008fea0003800000 */
.L_x_1545:
        /* <DEDUP_REMOVED lines=14> */
.L_x_1547:
        /* <DEDUP_REMOVED lines=9> */
.L_x_1529:
[----:B------:R-:W-:Y:S01]  /*b000*/  ULDC.64 UR8, c[0x0][0x9a0] ;  /* 0x0002680000087ab9 */ /* 0x000fe20000000a00 */
[----:B0-23--:R-:W-:Y:S01]  /*b010*/  IMAD.MOV.U32 R8, RZ, RZ, 0x3f800000 ;  /* 0x3f800000ff087424 */ /* 0x00dfe200078e00ff */
[----:B------:R-:W-:Y:S01]  /*b020*/  UISETP.NE.U32.AND UP0, UPT, UR8, URZ, UPT ;  /* 0x0000003f0800728c */ /* 0x000fe2000bf05070 */
[----:B------:R1:W-:Y:S06]  /*b030*/  BAR.ARV R0, 0x100 ;  /* 0x000400000000751d */ /* 0x0003ec0000002000 */
[----:B------:R-:W-:Y:S02]  /*b040*/  UISETP.NE.AND.EX UP0, UPT, UR9, URZ, UPT, UP0 ;  /* 0x0000003f0900728c */ /* 0x000fe4000bf05300 */
[----:B------:R-:W-:Y:S06]  /*b050*/  BAR.ARV 0x8, 0x180 ;  /* 0x0206000000007b1d */ /* 0x000fec0000002000 */
[----:B------:R-:W-:-:S03]  /*b060*/  PLOP3.LUT P0, PT, PT, PT, UP0, 0x80, 0x0 ;  /* 0x000000000000781c */ /* 0x000fc60003f0f008 */
[----:B------:R-:W-:Y:S01]  /*b070*/  @UP0 USHF.R.S32.HI UR6, URZ, 0x1f, UR54 ;  /* 0x0000001f3f060899 */ /* 0x000fe20008011436 */
[----:B------:R-:W-:-:S03]  /*b080*/  @UP0 ULDC.64 UR10, c[0x0][0x9c8] ;  /* 0x00027200000a0ab9 */ /* 0x000fc60000000a00 */
[----:B------:R-:W-:Y:S02]  /*b090*/  @UP0 UIMAD UR6, UR6, UR10, URZ ;  /* 0x0000000a060602a4 */ /* 0x000fe4000f8e023f */
[----:B------:R-:W-:Y:S02]  /*b0a0*/  @UP0 UIMAD.WIDE.U32 UR4, UR54, UR10, URZ ;  /* 0x0000000a360402a5 */ /* 0x000fe4000f8e003f */
[----:B------:R-:W-:-:S04]  /*b0b0*/  @UP0 UIMAD UR6, UR54, UR11, UR6 ;  /* 0x0000000b360602a4 */ /* 0x000fc8000f8e0206 */
[----:B------:R-:W-:-:S03]  /*b0c0*/  @UP0 UIADD3 UR5, UR5, UR6, URZ ;  /* 0x0000000605050290 */ /* 0x000fc6000fffe03f */
[----:B------:R-:W-:Y:S02]  /*b0d0*/  @UP0 ULDC.64 UR6, c[0x0][0x9d0] ;  /* 0x0002740000060ab9 */ /* 0x000fe40000000a00 */
[----:B------:R-:W-:-:S04]  /*b0e0*/  @UP0 UIMAD.WIDE.U32 UR4, UR55, UR6, UR4 ;  /* 0x00000006370402a5 */ /* 0x000fc8000f8e0004 */
[----:B------:R-:W-:Y:S02]  /*b0f0*/  @UP0 UIMAD UR5, UR55, UR7, UR5 ;  /* 0x00000007370502a4 */ /* 0x000fe4000f8e0205 */
[----:B------:R-:W-:-:S04]  /*b100*/  @UP0 ULEA UR6, UP1, UR4, UR8, 0x2 ;  /* 0x0000000804060291 */ /* 0x000fc8000f82103f */
[----:B------:R-:W-:Y:S02]  /*b110*/  @UP0 ULEA.HI.X UR7, UR4, UR9, UR5, 0x2, UP1 ;  /* 0x0000000904070291 */ /* 0x000fe400088f1405 */
[----:B------:R-:W-:-:S04]  /*b120*/  IMAD.U32 R6, RZ, RZ, UR6 ;  /* 0x00000006ff067e24 */ /* 0x000fc8000f8e00ff */
[----:B------:R-:W-:-:S05]  /*b130*/  IMAD.U32 R7, RZ, RZ, UR7 ;  /* 0x00000007ff077e24 */ /* 0x000fca000f8e00ff */
        /* <DEDUP_REMOVED lines=8> */
[----:B------:R-:W-:Y:S01]  /*b1c0*/  USEL UR4, URZ, 0x1, UP0 ;  /* 0x000000013f047887 */ /* 0x000fe20008000000 */
[----:B0-----:R-:W-:Y:S01]  /*b1d0*/  IMAD.MOV.U32 R7, RZ, RZ, RZ ;  /* 0x000000ffff077224 */ /* 0x001fe200078e00ff */
[----:B------:R-:W-:-:S02]  /*b1e0*/  USEL UR38, UR38, URZ, UP0 ;  /* 0x0000003f26267287 */ /* 0x000fc40008000000 */
[----:B------:R-:W-:Y:S01]  /*b1f0*/  ULOP3.LUT UR39, UR39, UR4, URZ, 0x3c, !UPT ;  /* 0x0000000427277292 */ /* 0x000fe2000f8e3c3f */
[----:B-1----:R-:W-:Y:S01]  /*b200*/  FADD.FTZ R10, R10, R3 ;  /* 0x000000030a0a7221 */ /* 0x002fe20000010000 */
[----:B---3--:R-:W-:-:S04]  /*b210*/  FADD.FTZ R13, R13, R4 ;  /* 0x000000040d0d7221 */ /* 0x008fc80000010000 */
[----:B------:R-:W0:Y:S01]  /*b220*/  SHFL.BFLY PT, R11, R10, 0x1, 0x1f ;  /* 0x0c201f000a0b7f89 */ /* 0x000e2200000e0000 */
[----:B------:R-:W-:-:S03]  /*b230*/  IMAD.U32 R4, RZ, RZ, UR40 ;  /* 0x00000028ff047e24 */ /* 0x000fc6000f8e00ff */
[----:B------:R-:W1:Y:S01]  /*b240*/  SHFL.BFLY PT, R12, R13, 0x1, 0x1f ;  /* 0x0c201f000d0c7f89 */ /* 0x000e6200000e0000 */
[----:B0-----:R-:W-:Y:S01]  /*b250*/  FADD.FTZ R14, R10, R11 ;  /* 0x0000000b0a0e7221 */ /* 0x001fe20000010000 */
[----:B------:R-:W-:-:S03]  /*b260*/  IMAD.MOV.U32 R11, RZ, RZ, RZ ;  /* 0x000000ffff0b7224 */ /* 0x000fc600078e00ff */
[C---:B------:R-:W-:Y:S01]  /*b270*/  FMUL.FTZ R15, R14.reuse, 0.00390625 ;  /* 0x3b8000000e0f7820 */ /* 0x040fe20000410000 */
[----:B------:R-:W-:Y:S01]  /*b280*/  FSETP.NE.FTZ.AND P0, PT, R14, RZ, PT ;  /* 0x000000ff0e00720b */ /* 0x000fe20003f15000 */
[----:B-1----:R-:W-:Y:S01]  /*b290*/  FADD.FTZ R12, R13, R12 ;  /* 0x0000000c0d0c7221 */ /* 0x002fe20000010000 */
[----:B------:R-:W-:Y:S02]  /*b2a0*/  IMAD.U32 R13, RZ, RZ, UR40 ;  /* 0x00000028ff0d7e24 */ /* 0x000fe4000f8e00ff */
        /* <DEDUP_REMOVED lines=8> */
[----:B------:R-:W-:Y:S01]  /*b330*/  @P0 MUFU.RCP R11, R12 ;  /* 0x0000000c000b0308 */ /* 0x000fe20000001000 */
[----:B------:R-:W-:-:S07]  /*b340*/  PLOP3.LUT P0, PT, PT, PT, PT, 0x8, 0x0 ;  /* 0x000000000000781c */ /* 0x000fce0003f0e170 */
[----:B------:R-:W1:Y:S01]  /*b350*/  @P2 MUFU.LG2 R6, R20 ;  /* 0x0000001400062308 */ /* 0x000e620000000c00 */
[----:B0-----:R-:W-:-:S04]  /*b360*/  @P1 FMUL.FTZ R3, R3, 0.69314718246459960938 ;  /* 0x3f31721803031820 */ /* 0x001fc80000410000 */
[----:B------:R-:W-:Y:S01]  /*b370*/  @P1 FFMA.FTZ R0, R4, R5, R3 ;  /* 0x0000000504001223 */ /* 0x000fe20000010003 */
[----:B-1----:R-:W-:-:S04]  /*b380*/  @P2 FMUL.FTZ R6, R6, 0.69314718246459960938 ;  /* 0x3f31721806062820 */ /* 0x002fc80000410000 */
[----:B------:R-:W-:Y:S01]  /*b390*/  @P2 FFMA.FTZ R168, R13, R9, R6 ;  /* 0x000000090da82223 */ /* 0x000fe20000010006 */
        /* <DEDUP_REMOVED lines=129> */
[----:B------:R-:W-:-:S07]  /*bbb0*/  FMUL.FTZ R3, R147, R3 ;  /* 0x0000000393037220 */ /* 0x000fce0000410000 */
.L_x_1470:
        /* <DEDUP_REMOVED lines=13> */
[----:B------:R-:W0:Y:S01]  /*bc90*/  S2R R8, SR_TID.X ;  /* 0x0000000000087919 */ /* 0x000e220000002100 */
[----:B------:R-:W-:Y:S01]  /*bca0*/  ULDC.64 UR8, c[0x4][0x38] ;  /* 0x01000e0000087ab9 */ /* 0x000fe20000000a00 */
[----:B------:R-:W2:Y:S01]  /*bcb0*/  LDL R161, [R1+0x8] ;  /* 0x0000080001a17983 */ /* 0x000ea20000100800 */
[----:B------:R-:W1:Y:S01]  /*bcc0*/  S2UR UR4, SR_SWINHI ;  /* 0x00000000000479c3 */ /* 0x000e620000002f00 */
[----:B------:R-:W-:Y:S01]  /*bcd0*/  ULDC.64 UR14, c[0x0][0xc00] ;  /* 0x00030000000e7ab9 */ /* 0x000fe20000000a00 */
[----:B------:R-:W-:Y:S01]  /*bce0*/  ULDC.64 UR10, c[0x0][0xc00] ;  /* 0x00030000000a7ab9 */ /* 0x000fe20000000a00 */
[----:B------:R-:W-:-:S05]  /*bcf0*/  ULDC.64 UR12, c[0x0][0xc08] ;  /* 0x00030200000c7ab9 */ /* 0x000fca0000000a00 */
[----:B------:R-:W-:Y:S01]  /*bd00*/  BAR.SYNC.DEFER_BLOCKING 0x1, 0x100 ;  /* 0x0044000000007b1d */ /* 0x000fe20000010000 */
[----:B------:R-:W-:-:S05]  /*bd10*/  UISETP.GT.AND UP1, UPT, UR56, 0x1, UPT ;  /* 0x000000013800788c */ /* 0x000fca000bf24270 */
[----:B------:R-:W-:Y:S01]  /*bd20*/  ULDC UR20, c[0x0][0xbe8] ;  /* 0x0002fa0000147ab9 */ /* 0x000fe20000000800 */
[----:B0-----:R-:W-:-:S05]  /*bd30*/  IMAD.SHL.U32 R4, R8, 0x4, RZ ;  /* 0x0000000408047824 */ /* 0x001fca00078e00ff */
[----:B------:R-:W-:-:S04]  /*bd40*/  LOP3.LUT R4, R4, 0xc, RZ, 0xc0, !PT ;  /* 0x0000000c04047812 */ /* 0x000fc800078ec0ff */
[----:B------:R-:W-:-:S05]  /*bd50*/  IADD3 R4, P0, R4, UR8, RZ ;  /* 0x0000000804047c10 */ /* 0x000fca000ff1e0ff */
[----:B------:R-:W-:-:S05]  /*bd60*/  IMAD.X R5, RZ, RZ, UR9, P0 ;  /* 0x00000009ff057e24 */ /* 0x000fca00080e06ff */
[----:B------:R0:W3:Y:S01]  /*bd70*/  LDG.E.CONSTANT R4, desc[UR36][R4.64] ;  /* 0x0000002404047981 */ /* 0x0000e2000c1e9900 */
[----:B------:R-:W-:-:S04]  /*bd80*/  LOP3.LUT P0, R6, R8, 0x3, RZ, 0xc0, !PT ;  /* 0x0000000308067812 */ /* 0x000fc8000780c0ff */
[----:B------:R-:W-:-:S04]  /*bd90*/  ISETP.EQ.OR P0, PT, R6, 0x3, !P0 ;  /* 0x000000030600780c */ /* 0x000fc80004702670 */
[----:B------:R-:W-:Y:S02]  /*bda0*/  SEL R13, R68, R69, P0 ;  /* 0x00000045440d7207 */ /* 0x000fe40000000000 */
[----:B------:R-:W-:Y:S02]  /*bdb0*/  SEL R11, R69, R68, P0 ;  /* 0x00000044450b7207 */ /* 0x000fe40000000000 */
[----:B------:R-:W-:Y:S02]  /*bdc0*/  SEL R68, R34, R35, P0 ;  /* 0x0000002322447207 */ /* 0x000fe40000000000 */
[----:B------:R-:W-:Y:S01]  /*bdd0*/  SEL R69, R35, R34, P0 ;  /* 0x0000002223457207 */ /* 0x000fe20000000000 */
[----:B------:R-:W-:Y:S01]  /*bde0*/  IMAD.MOV.U32 R34, RZ, RZ, 0x2 ;  /* 0x00000002ff227424 */ /* 0x000fe200078e00ff */
[----:B------:R-:W-:Y:S01]  /*bdf0*/  SEL R8, R52, R53, P0 ;  /* 0x0000003534087207 */ /* 0x000fe20000000000 */
[----:B------:R-:W-:Y:S01]  /*be00*/  UMOV UR8, UR7 ;  /* 0x0000000700087c82 */ /* 0x000fe20008000000 */
[----:B-1----:R-:W-:Y:S01]  /*be10*/  UMOV UR9, UR4 ;  /* 0x0000000400097c82 */ /* 0x002fe20008000000 */
        /* <DEDUP_REMOVED lines=87> */
[----:B--2---:R-:W-:-:S03]  /*c390*/  IMAD.WIDE R34, R161, R34, UR8 ;  /* 0x00000008a1227e25 */ /* 0x004fc6000f8e0222 */
[----:B------:R-:W-:-:S04]  /*c3a0*/  IADD3 R59, P3, R34, 0xc060, RZ ;  /* 0x0000c060223b7810 */ /* 0x000fc80007f7e0ff */
[----:B------:R-:W-:-:S04]  /*c3b0*/  LOP3.LUT R58, R59, 0x380, RZ, 0xc0, !PT ;  /* 0x000003803b3a7812 */ /* 0x000fc800078ec0ff */
[----:B------:R-:W-:-:S04]  /*c3c0*/  SHF.R.U64 R58, R58, 0x3, RZ ;  /* 0x000000033a3a7819 */ /* 0x000fc800000012ff */
[----:B------:R-:W-:Y:S02]  /*c3d0*/  LOP3.LUT R58, R58, R59, RZ, 0x3c, !PT ;  /* 0x0000003b3a3a7212 */ /* 0x000fe400078e3cff */
[----:B------:R-:W-:-:S04]  /*c3e0*/  LOP3.LUT R59, R34, 0x380, RZ, 0xc0, !PT ;  /* 0x00000380223b7812 */ /* 0x000fc800078ec0ff */
[----:B------:R-:W-:-:S04]  /*c3f0*/  SHF.R.U64 R59, R59, 0x3, RZ ;  /* 0x000000033b3b7819 */ /* 0x000fc800000012ff */
[----:B------:R-:W-:Y:S02]  /*c400*/  LOP3.LUT R30, R59, R34, RZ, 0x3c, !PT ;  /* 0x000000223b1e7212 */ /* 0x000fe400078e3cff */
[----:B------:R-:W-:Y:S02]  /*c410*/  IADD3 R63, P1, R34, 0x20, RZ ;  /* 0x00000020223f7810 */ /* 0x000fe40007f3e0ff */
[----:B---3--:R-:W-:Y:S01]  /*c420*/  LOP3.LUT R166, R4, 0x2, RZ, 0x3c, !PT ;  /* 0x0000000204a67812 */ /* 0x008fe200078e3cff */
[----:B------:R-:W-:Y:S04]  /*c430*/  SHFL.IDX PT, R56, R56, R4, 0x1c1f ;  /* 0x001c1f0438387589 */ /* 0x000fe800000e0000 */
[----:B------:R-:W0:Y:S04]  /*c440*/  SHFL.IDX PT, R135, R27, R166, 0x1c1f ;  /* 0x001c1fa61b877589 */ /* 0x000e2800000e0000 */
[----:B------:R-:W-:Y:S04]  /*c450*/  SHFL.IDX PT, R60, R60, R4, 0x1c1f ;  /* 0x001c1f043c3c7589 */ /* 0x000fe800000e0000 */
[----:B------:R-:W1:Y:S04]  /*c460*/  SHFL.IDX PT, R59, R31, R166, 0x1c1f ;  /* 0x001c1fa61f3b7589 */ /* 0x000e6800000e0000 */
[----:B------:R-:W-:Y:S04]  /*c470*/  SHFL.IDX PT, R147, R147, R4, 0x1c1f ;  /* 0x001c1f0493937589 */ /* 0x000fe800000e0000 */
[----:B------:R-:W2:Y:S01]  /*c480*/  SHFL.IDX PT, R62, R37, R166, 0x1c1f ;  /* 0x001c1fa6253e7589 */ /* 0x000ea200000e0000 */
[----:B------:R-:W-:-:S04]  /*c490*/  LOP3.LUT R26, R63, 0x380, RZ, 0xc0, !PT ;  /* 0x000003803f1a7812 */ /* 0x000fc800078ec0ff */
[----:B------:R-:W-:Y:S01]  /*c4a0*/  SHF.R.U64 R26, R26, 0x3, RZ ;  /* 0x000000031a1a7819 */ /* 0x000fe200000012ff */
[----:B------:R-:W-:Y:S04]  /*c4b0*/  SHFL.IDX PT, R138, R3, R4, 0x1c1f ;  /* 0x001c1f04038a7589 */ /* 0x000fe800000e0000 */
[----:B------:R-:W3:Y:S01]  /*c4c0*/  SHFL.IDX PT, R139, R24, R166, 0x1c1f ;  /* 0x001c1fa6188b7589 */ /* 0x000ee200000e0000 */
[----:B------:R-:W-:-:S03]  /*c4d0*/  LOP3.LUT R26, R26, R63, RZ, 0x3c, !PT ;  /* 0x0000003f1a1a7212 */ /* 0x000fc600078e3cff */
[----:B------:R-:W-:Y:S04]  /*c4e0*/  SHFL.IDX PT, R25, R25, R4, 0x1c1f ;  /* 0x001c1f0419197589 */ /* 0x000fe800000e0000 */
[----:B------:R-:W4:Y:S04]  /*c4f0*/  SHFL.IDX PT, R28, R28, R166, 0x1c1f ;  /* 0x001c1fa61c1c7589 */ /* 0x000f2800000e0000 */
[----:B------:R5:W-:Y:S04]  /*c500*/  SHFL.IDX PT, R126, R68, R4, 0x1c1f ;  /* 0x001c1f04447e7589 */ /* 0x000be800000e0000 */
[----:B------:R-:W4:Y:S04]  /*c510*/  SHFL.IDX PT, R69, R69, R166, 0x1c1f ;  /* 0x001c1fa645457589 */ /* 0x000f2800000e0000 */
[----:B------:R-:W-:Y:S04]  /*c520*/  SHFL.IDX PT, R29, R29, R4, 0x1c1f ;  /* 0x001c1f041d1d7589 */ /* 0x000fe800000e0000 */
[----:B------:R-:W4:Y:S04]  /*c530*/  SHFL.IDX PT, R146, R146, R166, 0x1c1f ;  /* 0x001c1fa692927589 */ /* 0x000f2800000e0000 */
[----:B------:R4:W-:Y:S04]  /*c540*/  SHFL.IDX PT, R24, R128, R4, 0x1c1f ;  /* 0x001c1f0480187589 */ /* 0x0009e800000e0000 */
[----:B------:R-:W4:Y:S01]  /*c550*/  SHFL.IDX PT, R63, R129, R166, 0x1c1f ;  /* 0x001c1fa6813f7589 */ /* 0x000f2200000e0000 */
[----:B0-----:R-:W-:-:S02]  /*c560*/  SEL R136, R56, R135, P0 ;  /* 0x0000008738887207 */ /* 0x001fc40000000000 */
[----:B------:R-:W-:Y:S02]  /*c570*/  SEL R134, R135, R56, P0 ;  /* 0x0000003887867207 */ /* 0x000fe40000000000 */
[----:B------:R-:W-:Y:S02]  /*c580*/  IADD3 R67, P5, R34, 0xc020, RZ ;  /* 0x0000c02022437810 */ /* 0x000fe40007fbe0ff */
[----:B-1----:R-:W-:Y:S02]  /*c590*/  SEL R137, R60, R59, P0 ;  /* 0x0000003b3c897207 */ /* 0x002fe40000000000 */
[----:B------:R-:W-:Y:S02]  /*c5a0*/  SEL R135, R59, R60, P0 ;  /* 0x0000003c3b877207 */ /* 0x000fe40000000000 */
[C---:B------:R-:W-:Y:S02]  /*c5b0*/  IADD3 R66, P4, R34.reuse, 0xc040, RZ ;  /* 0x0000c04022427810 */ /* 0x040fe40007f9e0ff */
[----:B------:R-:W-:-:S02]  /*c5c0*/  IADD3 R59, P6, R34, 0xc000, RZ ;  /* 0x0000c000223b7810 */ /* 0x000fc40007fde0ff */
[----:B------:R-:W-:Y:S02]  /*c5d0*/  SEL R161, R130, R131, P0 ;  /* 0x0000008382a17207 */ /* 0x000fe40000000000 */
[----:B------:R-:W-:Y:S02]  /*c5e0*/  LOP3.LUT R70, R67, 0x380, RZ, 0xc0, !PT ;  /* 0x0000038043467812 */ /* 0x000fe400078ec0ff */
[----:B--2---:R-:W-:Y:S02]  /*c5f0*/  SEL R133, R147, R62, P0 ;  /* 0x0000003e93857207 */ /* 0x004fe40000000000 */
[----:B------:R-:W-:Y:S02]  /*c600*/  SEL R131, R62, R147, P0 ;  /* 0x000000933e837207 */ /* 0x000fe40000000000 */
[----:B------:R-:W-:Y:S02]  /*c610*/  LOP3.LUT R71, R66, 0x380, RZ, 0xc0, !PT ;  /* 0x0000038042477812 */ /* 0x000fe400078ec0ff */
[----:B------:R-:W-:-:S02]  /*c620*/  LOP3.LUT R62, R59, 0x380, RZ, 0xc0, !PT ;  /* 0x000003803b3e7812 */ /* 0x000fc400078ec0ff */
[----:B------:R-:W-:Y:S02]  /*c630*/  SHF.R.U64 R70, R70, 0x3, RZ ;  /* 0x0000000346467819 */ /* 0x000fe400000012ff */
[----:B------:R-:W-:Y:S02]  /*c640*/  SHF.R.U64 R71, R71, 0x3, RZ ;  /* 0x0000000347477819 */ /* 0x000fe400000012ff */
[----:B------:R-:W-:Y:S02]  /*c650*/  SHF.R.U64 R62, R62, 0x3, RZ ;  /* 0x000000033e3e7819 */ /* 0x000fe400000012ff */
[----:B------:R-:W-:Y:S02]  /*c660*/  SEL R7, R48, R49, P0 ;  /* 0x0000003130077207 */ /* 0x000fe40000000000 */
[----:B------:R-:W-:Y:S02]  /*c670*/  SEL R174, R49, R48, P0 ;  /* 0x0000003031ae7207 */ /* 0x000fe40000000000 */
[----:B------:R-:W-:-:S02]  /*c680*/  SEL R84, R85, R84, P0 ;  /* 0x0000005455547207 */ /* 0x000fc40000000000 */
[----:B------:R-:W-:Y:S02]  /*c690*/  SEL R45, R112, R113, P0 ;  /* 0x00000071702d7207 */ /* 0x000fe40000000000 */
[----:B------:R-:W-:Y:S02]  /*c6a0*/  SEL R48, R116, R117, P0 ;  /* 0x0000007574307207 */ /* 0x000fe40000000000 */
[----:B------:R-:W-:Y:S02]  /*c6b0*/  SEL R160, R144, R145, P0 ;  /* 0x0000009190a07207 */ /* 0x000fe40000000000 */
[----:B------:R-:W-:Y:S01]  /*c6c0*/  SEL R85, R148, R149, P0 ;  /* 0x0000009594557207 */ /* 0x000fe20000000000 */
[----:B------:R-:W-:Y:S01]  /*c6d0*/  IMAD.X R27, RZ, RZ, R35, P1 ;  /* 0x000000ffff1b7224 */ /* 0x000fe200008e0623 */
        /* <DEDUP_REMOVED lines=8> */
[----:B-----5:R-:W-:Y:S01]  /*c760*/  LOP3.LUT R68, R70, R67, RZ, 0x3c, !PT ;  /* 0x0000004346447212 */ /* 0x020fe200078e3cff */
[----:B------:R-:W-:Y:S01]  /*c770*/  IMAD.X R67, RZ, RZ, R35, P4 ;  /* 0x000000ffff437224 */ /* 0x000fe200020e0623 */
        /* <DEDUP_REMOVED lines=8> */
[----:B------:R-:W-:Y:S02]  /*c800*/  LOP3.LUT R66, R71, R66, RZ, 0x3c, !PT ;  /* 0x0000004247427212 */ /* 0x000fe400078e3cff */
[----:B------:R-:W-:Y:S01]  /*c810*/  LOP3.LUT R62, R62, R59, RZ, 0x3c, !PT ;  /* 0x0000003b3e3e7212 */ /* 0x000fe200078e3cff */
[----:B------:R-:W-:Y:S01]  /*c820*/  IMAD.X R59, RZ, RZ, R35, P3 ;  /* 0x000000ffff3b7224 */ /* 0x000fe200018e0623 */
[----:B------:R-:W-:-:S02]  /*c830*/  SEL R76, R140, R141, P0 ;  /* 0x0000008d8c4c7207 */ /* 0x000fc40000000000 */
[----:B------:R-:W-:Y:S02]  /*c840*/  SEL R81, R141, R140, P0 ;  /* 0x0000008c8d517207 */ /* 0x000fe40000000000 */
[----:B------:R-:W-:Y:S02]  /*c850*/  SEL R125, R78, R79, P0 ;  /* 0x0000004f4e7d7207 */ /* 0x000fe40000000000 */
[----:B------:R-:W-:Y:S02]  /*c860*/  SEL R121, R79, R78, P0 ;  /* 0x0000004e4f797207 */ /* 0x000fe40000000000 */
[C---:B------:R-:W-:Y:S02]  /*c870*/  IADD3 R71, P1, R34.reuse, 0x8060, RZ ;  /* 0x0000806022477810 */ /* 0x040fe40007f3e0ff */
[C---:B------:R-:W-:Y:S02]  /*c880*/  IADD3 R75, P2, R34.reuse, 0x8040, RZ ;  /* 0x00008040224b7810 */ /* 0x040fe40007f5e0ff */
[----:B------:R-:W-:Y:S01]  /*c890*/  IADD3 R83, P4, R34, 0x8000, RZ ;  /* 0x0000800022537810 */ /* 0x000fe20007f9e0ff */
[----:B------:R-:W-:Y:S01]  /*c8a0*/  IMAD.MOV.U32 R31, RZ, RZ, R35 ;  /* 0x000000ffff1f7224 */ /* 0x000fe200078e0023 */
[----:B---3--:R-:W-:-:S02]  /*c8b0*/  SEL R140, R138, R139, P0 ;  /* 0x0000008b8a8c7207 */ /* 0x008fc40000000000 */
[----:B------:R-:W-:Y:S02]  /*c8c0*/  IADD3 R79, P3, R34, 0x8020, RZ ;  /* 0x00008020224f7810 */ /* 0x000fe40007f7e0ff */
[----:B------:R-:W-:Y:S02]  /*c8d0*/  SEL R138, R139, R138, P0 ;  /* 0x0000008a8b8a7207 */ /* 0x000fe40000000000 */
[----:B----4-:R-:W-:Y:S02]  /*c8e0*/  SEL R141, R25, R28, P0 ;  /* 0x0000001c198d7207 */ /* 0x010fe40000000000 */
[----:B------:R-:W-:Y:S02]  /*c8f0*/  SEL R139, R28, R25, P0 ;  /* 0x000000191c8b7207 */ /* 0x000fe40000000000 */
[----:B------:R-:W-:Y:S02]  /*c900*/  SEL R128, R126, R69, P0 ;  /* 0x000000457e807207 */ /* 0x000fe40000000000 */
[----:B------:R-:W-:-:S02]  /*c910*/  SEL R132, R29, R146, P0 ;  /* 0x000000921d847207 */ /* 0x000fc40000000000 */
[----:B------:R-:W-:Y:S02]  /*c920*/  SEL R130, R146, R29, P0 ;  /* 0x0000001d92827207 */ /* 0x000fe40000000000 */
[----:B------:R-:W-:Y:S02]  /*c930*/  SEL R126, R69, R126, P0 ;  /* 0x0000007e457e7207 */ /* 0x000fe40000000000 */
[----:B------:R-:W-:Y:S02]  /*c940*/  SEL R129, R24, R63, P0 ;  /* 0x0000003f18817207 */ /* 0x000fe40000000000 */
[----:B------:R-:W-:Y:S02]  /*c950*/  SEL R127, R63, R24, P0 ;  /* 0x000000183f7f7207 */ /* 0x000fe40000000000 */
[----:B------:R-:W-:Y:S02]  /*c960*/  LOP3.LUT R70, R71, 0x380, RZ, 0xc0, !PT ;  /* 0x0000038047467812 */ /* 0x000fe400078ec0ff */
[----:B------:R-:W-:-:S02]  /*c970*/  LOP3.LUT R74, R75, 0x380, RZ, 0xc0, !PT ;  /* 0x000003804b4a7812 */ /* 0x000fc400078ec0ff */
[----:B------:R-:W-:Y:S02]  /*c980*/  LOP3.LUT R82, R83, 0x380, RZ, 0xc0, !PT ;  /* 0x0000038053527812 */ /* 0x000fe400078ec0ff */
[----:B------:R-:W-:Y:S02]  /*c990*/  LOP3.LUT R78, R79, 0x380, RZ, 0xc0, !PT ;  /* 0x000003804f4e7812 */ /* 0x000fe400078ec0ff */
[----:B------:R-:W-:Y:S02]  /*c9a0*/  MOV R37, R26 ;  /* 0x0000001a00257202 */ /* 0x000fe40000000f00 */
[----:B------:R-:W-:Y:S02]  /*c9b0*/  MOV R3, R30 ;  /* 0x0000001e00037202 */ /* 0x000fe40000000f00 */
        /* <DEDUP_REMOVED lines=8> */
[----:B------:R-:W-:Y:S02]  /*ca40*/  SHF.R.U64 R70, R70, 0x3, RZ ;  /* 0x0000000346467819 */ /* 0x000fe400000012ff */
[----:B------:R-:W-:Y:S02]  /*ca50*/  SHF.R.U64 R74, R74, 0x3, RZ ;  /* 0x000000034a4a7819 */ /* 0x000fe400000012ff */
[----:B------:R-:W-:Y:S02]  /*ca60*/  SHF.R.U64 R82, R82, 0x3, RZ ;  /* 0x0000000352527819 */ /* 0x000fe400000012ff */
[----:B------:R-:W-:Y:S01]  /*ca70*/  SHF.R.U64 R78, R78, 0x3, RZ ;  /* 0x000000034e4e7819 */ /* 0x000fe200000012ff */
[----:B------:R0:W-:Y:S01]  /*ca80*/  STSM.16.M88.4 [R3], R24 ;  /* 0x0000001803007844 */ /* 0x0001e20000000200 */
[----:B------:R-:W-:Y:S01]  /*ca90*/  LOP3.LUT R70, R70, R71, RZ, 0x3c, !PT ;  /* 0x0000004746467212 */ /* 0x000fe200078e3cff */
[--C-:B------:R-:W-:Y:S01]  /*caa0*/  IMAD.X R71, RZ, RZ, R35.reuse, P1 ;  /* 0x000000ffff477224 */ /* 0x100fe200008e0623 */
[----:B------:R-:W-:Y:S01]  /*cab0*/  LOP3.LUT R74, R74, R75, RZ, 0x3c, !PT ;  /* 0x0000004b4a4a7212 */ /* 0x000fe200078e3cff */
[----:B------:R1:W-:Y:S01]  /*cac0*/  STSM.16.M88.4 [R37], R28 ;  /* 0x0000001c25007844 */ /* 0x0003e20000000200 */
[----:B------:R-:W-:Y:S01]  /*cad0*/  LOP3.LUT R82, R82, R83, RZ, 0x3c, !PT ;  /* 0x0000005352527212 */ /* 0x000fe200078e3cff */
[--C-:B------:R-:W-:Y:S01]  /*cae0*/  IMAD.X R75, RZ, RZ, R35.reuse, P2 ;  /* 0x000000ffff4b7224 */ /* 0x100fe200010e0623 */
[----:B------:R-:W-:Y:S01]  /*caf0*/  LOP3.LUT R78, R78, R79, RZ, 0x3c, !PT ;  /* 0x0000004f4e4e7212 */ /* 0x000fe200078e3cff */
[--C-:B------:R-:W-:Y:S01]  /*cb00*/  IMAD.X R83, RZ, RZ, R35.reuse, P4 ;  /* 0x000000ffff537224 */ /* 0x100fe200020e0623 */
[----:B------:R-:W-:Y:S01]  /*cb10*/  SEL R153, R86, R87, P0 ;  /* 0x0000005756997207 */ /* 0x000fe20000000000 */
[--C-:B------:R-:W-:Y:S01]  /*cb20*/  IMAD.X R69, RZ, RZ, R35.reuse, P5 ;  /* 0x000000ffff457224 */ /* 0x100fe200028e0623 */
[----:B------:R-:W-:Y:S01]  /*cb30*/  SEL R152, R87, R86, P0 ;  /* 0x0000005657987207 */ /* 0x000fe20000000000 */
[----:B------:R-:W-:Y:S01]  /*cb40*/  IMAD.X R79, RZ, RZ, R35, P3 ;  /* 0x000000ffff4f7224 */ /* 0x000fe200018e0623 */
[----:B------:R-:W-:-:S02]  /*cb50*/  IADD3 R87, P5, R34, 0x4060, RZ ;  /* 0x0000406022577810 */ /* 0x000fc40007fbe0ff */
[C---:B0-----:R-:W-:Y:S02]  /*cb60*/  IADD3 R26, P4, R34.reuse, 0x60, RZ ;  /* 0x00000060221a7810 */ /* 0x041fe40007f9e0ff */
[C---:B------:R-:W-:Y:S02]  /*cb70*/  IADD3 R24, P3, R34.reuse, 0x4000, RZ ;  /* 0x0000400022187810 */ /* 0x040fe40007f7e0ff */
[C---:B-1----:R-:W-:Y:S02]  /*cb80*/  IADD3 R31, P1, R34.reuse, 0x4020, RZ ;  /* 0x00004020221f7810 */ /* 0x042fe40007f3e0ff */
[----:B------:R-:W-:Y:S01]  /*cb90*/  IADD3 R29, P2, R34, 0x40, RZ ;  /* 0x00000040221d7810 */ /* 0x000fe20007f5e0ff */
[----:B------:R-:W-:Y:S01]  /*cba0*/  IMAD.X R63, RZ, RZ, R35, P6 ;  /* 0x000000ffff3f7224 */ /* 0x000fe200030e0623 */
[----:B------:R-:W-:Y:S02]  /*cbb0*/  SEL R154, R90, R91, P0 ;  /* 0x0000005b5a9a7207 */ /* 0x000fe40000000000 */
[----:B------:R-:W-:-:S02]  /*cbc0*/  SEL R155, R91, R90, P0 ;  /* 0x0000005a5b9b7207 */ /* 0x000fc40000000000 */
[----:B------:R-:W-:Y:S02]  /*cbd0*/  IADD3 R91, P6, R34, 0x4040, RZ ;  /* 0x00004040225b7810 */ /* 0x000fe40007fde0ff */
[----:B------:R-:W-:Y:S02]  /*cbe0*/  LOP3.LUT R30, R31, 0x380, RZ, 0xc0, !PT ;  /* 0x000003801f1e7812 */ /* 0x000fe400078ec0ff */
[----:B------:R-:W-:Y:S02]  /*cbf0*/  LOP3.LUT R28, R29, 0x380, RZ, 0xc0, !PT ;  /* 0x000003801d1c7812 */ /* 0x000fe400078ec0ff */
[----:B------:R-:W-:Y:S02]  /*cc00*/  LOP3.LUT R27, R26, 0x380, RZ, 0xc0, !PT ;  /* 0x000003801a1b7812 */ /* 0x000fe400078ec0ff */
[----:B------:R-:W-:Y:S02]  /*cc10*/  LOP3.LUT R86, R87, 0x380, RZ, 0xc0, !PT ;  /* 0x0000038057567812 */ /* 0x000fe400078ec0ff */
[----:B------:R-:W-:-:S02]  /*cc20*/  LOP3.LUT R25, R24, 0x380, RZ, 0xc0, !PT ;  /* 0x0000038018197812 */ /* 0x000fc400078ec0ff */
[----:B------:R-:W-:Y:S02]  /*cc30*/  LOP3.LUT R90, R91, 0x380, RZ, 0xc0, !PT ;  /* 0x000003805b5a7812 */ /* 0x000fe400078ec0ff */
[----:B------:R-:W-:Y:S02]  /*cc40*/  SHF.R.U64 R30, R30, 0x3, RZ ;  /* 0x000000031e1e7819 */ /* 0x000fe400000012ff */
[----:B------:R-:W-:Y:S02]  /*cc50*/  SHF.R.U64 R28, R28, 0x3, RZ ;  /* 0x000000031c1c7819 */ /* 0x000fe400000012ff */
[----:B------:R-:W-:Y:S02]  /*cc60*/  SHF.R.U64 R27, R27, 0x3, RZ ;  /* 0x000000031b1b7819 */ /* 0x000fe400000012ff */
[----:B------:R-:W-:Y:S02]  /*cc70*/  SHF.R.U64 R86, R86, 0x3, RZ ;  /* 0x0000000356567819 */ /* 0x000fe400000012ff */
[----:B------:R-:W-:-:S02]  /*cc80*/  SHF.R.U64 R25, R25, 0x3, RZ ;  /* 0x0000000319197819 */ /* 0x000fc400000012ff */
        /* <DEDUP_REMOVED lines=11> */
[----:B------:R-:W-:-:S02]  /*cd40*/  SEL R165, R142, R143, P0 ;  /* 0x0000008f8ea57207 */ /* 0x000fc40000000000 */
[----:B------:R-:W-:Y:S02]  /*cd50*/  SEL R167, R150, R151, P0 ;  /* 0x0000009796a77207 */ /* 0x000fe40000000000 */
[----:B------:R-:W-:Y:S01]  /*cd60*/  LOP3.LUT R90, R90, R91, RZ, 0x3c, !PT ;  /* 0x0000005b5a5a7212 */ /* 0x000fe200078e3cff */
[----:B------:R-:W-:Y:S01]  /*cd70*/  IMAD.X R91, RZ, RZ, R35, P6 ;  /* 0x000000ffff5b7224 */ /* 0x000fe200030e0623 */
[----:B------:R-:W-:Y:S02]  /*cd80*/  SEL R143, R143, R142, P0 ;  /* 0x0000008e8f8f7207 */ /* 0x000fe40000000000 */
[----:B------:R-:W-:Y:S01]  /*cd90*/  SEL R151, R151, R150, P0 ;  /* 0x0000009697977207 */ /* 0x000fe20000000000 */
[----:B------:R-:W-:Y:S01]  /*cda0*/  SHFL.IDX PT, R142, R64, R4, 0x1c1f ;  /* 0x001c1f04408e7589 */ /* 0x000fe200000e0000 */
[----:B------:R-:W-:Y:S02]  /*cdb0*/  MOV R208, R68 ;  /* 0x0000004400d07202 */ /* 0x000fe40000000f00 */
[----:B------:R-:W-:Y:S01]  /*cdc0*/  MOV R182, R70 ;  /* 0x0000004600b67202 */ /* 0x000fe20000000f00 */
[----:B------:R-:W-:Y:S01]  /*cdd0*/  SHFL.IDX PT, R150, R72, R4, 0x1c1f ;  /* 0x001c1f0448967589 */ /* 0x000fe200000e0000 */
[----:B------:R-:W-:-:S02]  /*cde0*/  MOV R68, R30 ;  /* 0x0000001e00447202 */ /* 0x000fc40000000f00 */
[----:B------:R-:W-:Y:S01]  /*cdf0*/  MOV R56, R28 ;  /* 0x0000001c00387202 */ /* 0x000fe20000000f00 */
[----:B------:R-:W-:Y:S01]  /*ce00*/  SHFL.IDX PT, R35, R6, R4, 0x1c1f ;  /* 0x001c1f0406237589 */ /* 0x000fe200000e0000 */
[----:B------:R-:W-:Y:S02]  /*ce10*/  MOV R60, R26 ;  /* 0x0000001a003c7202 */ /* 0x000fe40000000f00 */
[----:B------:R-:W-:Y:S01]  /*ce20*/  MOV R183, R62 ;  /* 0x0000003e00b77202 */ /* 0x000fe20000000f00 */
[----:B------:R-:W-:Y:S01]  /*ce30*/  SHFL.IDX PT, R31, R7, R4, 0x1c1f ;  /* 0x001c1f04071f7589 */ /* 0x000fe200000e0000 */
[----:B------:R-:W-:Y:S02]  /*ce40*/  MOV R178, R82 ;  /* 0x0000005200b27202 */ /* 0x000fe40000000f00 */
[----:B------:R-:W-:Y:S01]  /*ce50*/  MOV R177, R86 ;  /* 0x0000005600b17202 */ /* 0x000fe20000000f00 */
[----:B------:R-:W-:Y:S01]  /*ce60*/  SHFL.IDX PT, R28, R9, R4, 0x1c1f ;  /* 0x001c1f04091c7589 */ /* 0x000fe200000e0000 */
[----:B------:R-:W-:-:S02]  /*ce70*/  MOV R69, R24 ;  /* 0x0000001800457202 */ /* 0x000fc40000000f00 */
[----:B------:R-:W-:Y:S01]  /*ce80*/  MOV R210, R58 ;  /* 0x0000003a00d27202 */ /* 0x000fe20000000f00 */
[----:B------:R-:W-:Y:S01]  /*ce90*/  SHFL.IDX PT, R27, R10, R4, 0x1c1f ;  /* 0x001c1f040a1b7589 */ /* 0x000fe200000e0000 */
[----:B------:R-:W-:-:S03]  /*cea0*/  MOV R209, R66 ;  /* 0x0000004200d17202 */ /* 0x000fc60000000f00 */
[----:B------:R-:W-:Y:S01]  /*ceb0*/  SHFL.IDX PT, R70, R65, R4, 0x1c1f ;  /* 0x001c1f0441467589 */ /* 0x000fe200000e0000 */
[----:B------:R-:W-:-:S03]  /*cec0*/  MOV R180, R74 ;  /* 0x0000004a00b47202 */ /* 0x000fc60000000f00 */
        /* <DEDUP_REMOVED lines=15> */
[----:B------:R-:W0:Y:S04]  /*cfc0*/  SHFL.IDX PT, R85, R42, R166, 0x1c1f ;  /* 0x001c1fa62a557589 */ /* 0x000e2800000e0000 */
        /* <DEDUP_REMOVED lines=10> */
[----:B------:R-:W-:Y:S04]  /*d070*/  SHFL.IDX PT, R77, R81, R166, 0x1c1f ;  /* 0x001c1fa6514d7589 */ /* 0x000fe800000e0000 */
[----:B------:R-:W-:Y:S04]  /*d080*/  SHFL.IDX PT, R73, R148, R166, 0x1c1f ;  /* 0x001c1fa694497589 */ /* 0x000fe800000e0000 */
[----:B------:R-:W2:Y:S04]  /*d090*/  SHFL.IDX PT, R107, R50, R166, 0x1c1f ;  /* 0x001c1fa6326b7589 */ /* 0x000ea800000e0000 */
[----:B------:R-:W3:Y:S04]  /*d0a0*/  SHFL.IDX PT, R99, R51, R166, 0x1c1f ;  /* 0x001c1fa633637589 */ /* 0x000ee800000e0000 */
[----:B------:R-:W4:Y:S04]  /*d0b0*/  SHFL.IDX PT, R46, R121, R166, 0x1c1f ;  /* 0x001c1fa6792e7589 */ /* 0x000f2800000e0000 */
        /* <DEDUP_REMOVED lines=9> */
[----:B------:R-:W5:Y:S04]  /*d150*/  SHFL.IDX PT, R87, R151, R166, 0x1c1f ;  /* 0x001c1fa697577589 */ /* 0x000f6800000e0000 */
[----:B------:R-:W5:Y:S04]  /*d160*/  SHFL.IDX PT, R89, R89, R166, 0x1c1f ;  /* 0x001c1fa659597589 */ /* 0x000f6800000e0000 */
[----:B------:R-:W5:Y:S04]  /*d170*/  SHFL.IDX PT, R148, R102, R166, 0x1c1f ;  /* 0x001c1fa666947589 */ /* 0x000f6800000e0000 */
[----:B------:R-:W-:Y:S04]  /*d180*/  SHFL.IDX PT, R15, R15, R4, 0x1c1f ;  /* 0x001c1f040f0f7589 */ /* 0x000fe800000e0000 */
[----:B------:R-:W-:Y:S04]  /*d190*/  SHFL.IDX PT, R33, R33, R4, 0x1c1f ;  /* 0x001c1f0421217589 */ /* 0x000fe800000e0000 */
[----:B------:R-:W-:Y:S04]  /*d1a0*/  SHFL.IDX PT, R90, R101, R4, 0x1c1f ;  /* 0x001c1f04655a7589 */ /* 0x000fe800000e0000 */
[----:B------:R-:W-:Y:S04]  /*d1b0*/  SHFL.IDX PT, R12, R111, R4, 0x1c1f ;  /* 0x001c1f046f0c7589 */ /* 0x000fe800000e0000 */
[----:B------:R-:W5:Y:S04]  /*d1c0*/  SHFL.IDX PT, R174, R174, R166, 0x1c1f ;  /* 0x001c1fa6aeae7589 */ /* 0x000f6800000e0000 */
[----:B------:R-:W-:Y:S04]  /*d1d0*/  SHFL.IDX PT, R45, R92, R166, 0x1c1f ;  /* 0x001c1fa65c2d7589 */ /* 0x000fe800000e0000 */
[----:B------:R-:W-:Y:S04]  /*d1e0*/  SHFL.IDX PT, R53, R112, R166, 0x1c1f ;  /* 0x001c1fa670357589 */ /* 0x000fe800000e0000 */
[----:B------:R-:W-:Y:S04]  /*d1f0*/  SHFL.IDX PT, R62, R52, R166, 0x1c1f ;  /* 0x001c1fa6343e7589 */ /* 0x000fe800000e0000 */
[----:B------:R-:W5:Y:S04]  /*d200*/  SHFL.IDX PT, R91, R97, R166, 0x1c1f ;  /* 0x001c1fa6615b7589 */ /* 0x000f6800000e0000 */
[----:B------:R-:W5:Y:S04]  /*d210*/  SHFL.IDX PT, R54, R114, R166, 0x1c1f ;  /* 0x001c1fa672367589 */ /* 0x000f6800000e0000 */
[----:B------:R-:W-:Y:S04]  /*d220*/  SHFL.IDX PT, R157, R157, R4, 0x1c1f ;  /* 0x001c1f049d9d7589 */ /* 0x000fe800000e0000 */
[----:B------:R-:W-:Y:S04]  /*d230*/  SHFL.IDX PT, R67, R80, R166, 0x1c1f ;  /* 0x001c1fa650437589 */ /* 0x000fe800000e0000 */
[----:B------:R-:W5:Y:S04]  /*d240*/  SHFL.IDX PT, R55, R108, R166, 0x1c1f ;  /* 0x001c1fa66c377589 */ /* 0x000f6800000e0000 */
[----:B------:R-:W5:Y:S01]  /*d250*/  SHFL.IDX PT, R52, R118, R166, 0x1c1f ;  /* 0x001c1fa676347589 */ /* 0x000f6200000e0000 */
[----:B------:R-:W-:-:S03]  /*d260*/  MOV R179, R78 ;  /* 0x0000004e00b37202 */ /* 0x000fc60000000f00 */
[----:B------:R-:W-:Y:S04]  /*d270*/  SHFL.IDX PT, R38, R109, R4, 0x1c1f ;  /* 0x001c1f046d267589 */ /* 0x000fe800000e0000 */
[----:B------:R-:W-:Y:S04]  /*d280*/  SHFL.IDX PT, R146, R161, R4, 0x1c1f ;  /* 0x001c1f04a1927589 */ /* 0x000fe800000e0000 */
[----:B------:R-:W5:Y:S04]  /*d290*/  SHFL.IDX PT, R80, R105, R166, 0x1c1f ;  /* 0x001c1fa669507589 */ /* 0x000f6800000e0000 */
[----:B------:R-:W-:Y:S04]  /*d2a0*/  SHFL.IDX PT, R43, R154, R4, 0x1c1f ;  /* 0x001c1f049a2b7589 */ /* 0x000fe800000e0000 */
[----:B------:R-:W5:Y:S04]  /*d2b0*/  SHFL.IDX PT, R173, R173, R166, 0x1c1f ;  /* 0x001c1fa6adad7589 */ /* 0x000f6800000e0000 */
[----:B------:R-:W5:Y:S04]  /*d2c0*/  SHFL.IDX PT, R171, R171, R166, 0x1c1f ;  /* 0x001c1fa6abab7589 */ /* 0x000f6800000e0000 */
        /* <DEDUP_REMOVED lines=21> */
[----:B------:R-:W5:Y:S04]  /*d420*/  SHFL.IDX PT, R59, R104, R166, 0x1c1f ;  /* 0x001c1fa6683b7589 */ /* 0x000f6800000e0000 */
[----:B------:R0:W5:Y:S04]  /*d430*/  SHFL.IDX PT, R11, R116, R166, 0x1c1f ;  /* 0x001c1fa6740b7589 */ /* 0x00016800000e0000 */
[----:B------:R-:W-:Y:S04]  /*d440*/  SHFL.IDX PT, R79, R57, R166, 0x1c1f ;  /* 0x001c1fa6394f7589 */ /* 0x000fe800000e0000 */
[----:B------:R-:W5:Y:S04]  /*d450*/  SHFL.IDX PT, R57, R122, R166, 0x1c1f ;  /* 0x001c1fa67a397589 */ /* 0x000f6800000e0000 */
[----:B------:R-:W5:Y:S04]  /*d460*/  SHFL.IDX PT, R41, R96, R166, 0x1c1f ;  /* 0x001c1fa660297589 */ /* 0x000f6800000e0000 */
[----:B------:R-:W5:Y:S04]  /*d470*/  SHFL.IDX PT, R172, R172, R166, 0x1c1f ;  /* 0x001c1fa6acac7589 */ /* 0x000f6800000e0000 */
[----:B------:R-:W5:Y:S04]  /*d480*/  SHFL.IDX PT, R39, R100, R166, 0x1c1f ;  /* 0x001c1fa664277589 */ /* 0x000f6800000e0000 */
[----:B------:R-:W5:Y:S04]  /*d490*/  SHFL.IDX PT, R124, R124, R166, 0x1c1f ;  /* 0x001c1fa67c7c7589 */ /* 0x000f6800000e0000 */
[----:B------:R-:W-:Y:S04]  /*d4a0*/  SHFL.IDX PT, R78, R61, R166, 0x1c1f ;  /* 0x001c1fa63d4e7589 */ /* 0x000fe800000e0000 */
[----:B------:R2:W5:Y:S04]  /*d4b0*/  SHFL.IDX PT, R61, R115, R166, 0x1c1f ;  /* 0x001c1fa6733d7589 */ /* 0x00056800000e0000 */
[----:B------:R-:W5:Y:S04]  /*d4c0*/  SHFL.IDX PT, R51, R113, R166, 0x1c1f ;  /* 0x001c1fa671337589 */ /* 0x000f6800000e0000 */
[----:B------:R-:W5:Y:S01]  /*d4d0*/  SHFL.IDX PT, R50, R145, R166, 0x1c1f ;  /* 0x001c1fa691327589 */ /* 0x000f6200000e0000 */
[----:B0-----:R-:W-:-:S03]  /*d4e0*/  SEL R116, R63, R85, P0 ;  /* 0x000000553f747207 */ /* 0x001fc60000000000 */
[----:B------:R0:W5:Y:S01]  /*d4f0*/  SHFL.IDX PT, R145, R106, R166, 0x1c1f ;  /* 0x001c1fa66a917589 */ /* 0x00016200000e0000 */
[----:B------:R-:W-:-:S03]  /*d500*/  SEL R114, R85, R63, P0 ;  /* 0x0000003f55727207 */ /* 0x000fc60000000000 */
[----:B------:R-:W5:Y:S01]  /*d510*/  SHFL.IDX PT, R42, R152, R166, 0x1c1f ;  /* 0x001c1fa6982a7589 */ /* 0x000f6200000e0000 */
[----:B------:R-:W-:-:S03]  /*d520*/  SEL R97, R13, R83, P0 ;  /* 0x000000530d617207 */ /* 0x000fc60000000000 */
[----:B------:R-:W5:Y:S01]  /*d530*/  SHFL.IDX PT, R147, R123, R166, 0x1c1f ;  /* 0x001c1fa67b937589 */ /* 0x000f6200000e0000 */
[----:B------:R-:W-:-:S03]  /*d540*/  SEL R95, R83, R13, P0 ;  /* 0x0000000d535f7207 */ /* 0x000fc60000000000 */
[----:B------:R-:W5:Y:S01]  /*d550*/  SHFL.IDX PT, R155, R155, R166, 0x1c1f ;  /* 0x001c1fa69b9b7589 */ /* 0x000f6200000e0000 */
[----:B-1----:R-:W-:Y:S02]  /*d560*/  SEL R120, R58, R176, P0 ;  /* 0x000000b03a787207 */ /* 0x002fe40000000000 */
[----:B------:R-:W-:Y:S01]  /*d570*/  SEL R118, R176, R58, P0 ;  /* 0x0000003ab0767207 */ /* 0x000fe20000000000 */
[----:B------:R-:W1:Y:S01]  /*d580*/  SHFL.IDX PT, R163, R94, R166, 0x1c1f ;  /* 0x001c1fa65ea37589 */ /* 0x000e6200000e0000 */
[----:B------:R-:W-:Y:S02]  /*d590*/  SEL R121, R35, R175, P0 ;  /* 0x000000af23797207 */ /* 0x000fe40000000000 */
[----:B------:R-:W-:Y:S01]  /*d5a0*/  SEL R117, R48, R84, P0 ;  /* 0x0000005430757207 */ /* 0x000fe20000000000 */
[----:B------:R4:W1:Y:S01]  /*d5b0*/  SHFL.IDX PT, R152, R98, R166, 0x1c1f ;  /* 0x001c1fa662987589 */ /* 0x00086200000e0000 */
[----:B--2---:R-:W-:Y:S02]  /*d5c0*/  SEL R115, R84, R48, P0 ;  /* 0x0000003054737207 */ /* 0x004fe40000000000 */
[----:B------:R-:W-:Y:S01]  /*d5d0*/  SEL R108, R44, R107, P0 ;  /* 0x0000006b2c6c7207 */ /* 0x000fe20000000000 */
[----:B------:R2:W1:Y:S01]  /*d5e0*/  SHFL.IDX PT, R151, R119, R166, 0x1c1f ;  /* 0x001c1fa677977589 */ /* 0x00046200000e0000 */
[----:B0-----:R-:W-:-:S02]  /*d5f0*/  SEL R106, R107, R44, P0 ;  /* 0x0000002c6b6a7207 */ /* 0x001fc40000000000 */
[----:B---3--:R-:W-:Y:S02]  /*d600*/  SEL R100, R40, R99, P0 ;  /* 0x0000006328647207 */ /* 0x008fe40000000000 */
[----:B------:R-:W-:Y:S02]  /*d610*/  SEL R88, R14, R86, P0 ;  /* 0x000000560e587207 */ /* 0x000fe40000000000 */
[----:B----4-:R-:W-:Y:S02]  /*d620*/  SEL R98, R99, R40, P0 ;  /* 0x0000002863627207 */ /* 0x010fe40000000000 */
[----:B------:R-:W-:Y:S02]  /*d630*/  SEL R85, R37, R46, P0 ;  /* 0x0000002e25557207 */ /* 0x000fe40000000000 */
[----:B--2---:R-:W-:Y:S02]  /*d640*/  SEL R119, R175, R35, P0 ;  /* 0x00000023af777207 */ /* 0x004fe40000000000 */
[----:B------:R-:W-:-:S02]  /*d650*/  SEL R83, R46, R37, P0 ;  /* 0x000000252e537207 */ /* 0x000fc40000000000 */
[----:B-----5:R-:W-:Y:S02]  /*d660*/  SEL R125, R167, R87, P0 ;  /* 0x00000057a77d7207 */ /* 0x020fe40000000000 */
        /* <DEDUP_REMOVED lines=19> */
[----:B------:R-:W0:Y:S01]  /*d7a0*/  SHFL.IDX PT, R162, R162, R166, 0x1c1f ;  /* 0x001c1fa6a2a27589 */ /* 0x000e2200000e0000 */
[----:B------:R-:W-:Y:S02]  /*d7b0*/  SEL R90, R91, R90, P0 ;  /* 0x0000005a5b5a7207 */ /* 0x000fe40000000000 */
[----:B------:R-:W-:Y:S02]  /*d7c0*/  SEL R33, R7, R55, P0 ;  /* 0x0000003707217207 */ /* 0x000fe40000000000 */
[----:B------:R-:W-:Y:S02]  /*d7d0*/  SEL R31, R55, R7, P0 ;  /* 0x00000007371f7207 */ /* 0x000fe40000000000 */
[----:B------:R-:W-:-:S02]  /*d7e0*/  SEL R20, R53, R20, P0 ;  /* 0x0000001435147207 */ /* 0x000fc40000000000 */
[----:B------:R-:W-:Y:S02]  /*d7f0*/  SEL R12, R54, R12, P0 ;  /* 0x0000000c360c7207 */ /* 0x000fe40000000000 */
[----:B------:R-:W-:Y:S02]  /*d800*/  SEL R15, R157, R52, P0 ;  /* 0x000000349d0f7207 */ /* 0x000fe40000000000 */
[----:B------:R-:W-:Y:S01]  /*d810*/  SEL R13, R52, R157, P0 ;  /* 0x0000009d340d7207 */ /* 0x000fe20000000000 */
[----:B------:R-:W2:Y:S01]  /*d820*/  SHFL.IDX PT, R122, R143, R166, 0x1c1f ;  /* 0x001c1fa68f7a7589 */ /* 0x000ea200000e0000 */
[----:B------:R-:W-:Y:S02]  /*d830*/  SEL R93, R38, R80, P0 ;  /* 0x00000050265d7207 */ /* 0x000fe40000000000 */
[----:B------:R-:W-:Y:S02]  /*d840*/  SEL R91, R80, R38, P0 ;  /* 0x00000026505b7207 */ /* 0x000fe40000000000 */
[----:B------:R-:W-:-:S02]  /*d850*/  F2FP.BF16.F32.PACK_AB R52, R121, R120 ;  /* 0x000000787934723e */ /* 0x000fc400000010ff */
[----:B------:R-:W-:Y:S02]  /*d860*/  F2FP.BF16.F32.PACK_AB R53, R117, R116 ;  /* 0x000000747535723e */ /* 0x000fe400000010ff */
[----:B------:R-:W-:Y:S02]  /*d870*/  F2FP.BF16.F32.PACK_AB R54, R119, R118 ;  /* 0x000000767736723e */ /* 0x000fe400000010ff */
[----:B------:R-:W-:Y:S01]  /*d880*/  F2FP.BF16.F32.PACK_AB R55, R115, R114 ;  /* 0x000000727337723e */ /* 0x000fe200000010ff */
[----:B------:R-:W3:Y:S01]  /*d890*/  SHFL.IDX PT, R164, R181, R166, 0x1c1f ;  /* 0x001c1fa6b5a47589 */ /* 0x000ee200000e0000 */
        /* <DEDUP_REMOVED lines=12> */
[----:B------:R-:W-:Y:S01]  /*d960*/  SEL R10, R8, R4, P0 ;  /* 0x00000004080a7207 */ /* 0x000fe20000000000 */
[----:B------:R4:W-:Y:S01]  /*d970*/  STSM.16.M88.4 [R56], R52 ;  /* 0x0000003438007844 */ /* 0x0009e20000000200 */
[----:B------:R-:W-:Y:S02]  /*d980*/  SEL R32, R30, R59, P0 ;  /* 0x0000003b1e207207 */ /* 0x000fe40000000000 */
[----:B------:R-:W-:-:S02]  /*d990*/  SEL R25, R6, R11, P0 ;  /* 0x0000000b06197207 */ /* 0x000fc40000000000 */
[----:B------:R-:W-:Y:S02]  /*d9a0*/  SEL R21, R11, R6, P0 ;  /* 0x000000060b157207 */ /* 0x000fe40000000000 */
[----:B------:R-:W-:Y:S02]  /*d9b0*/  SEL R8, R4, R8, P0 ;  /* 0x0000000804087207 */ /* 0x000fe40000000000 */
[----:B------:R-:W-:Y:S02]  /*d9c0*/  SEL R30, R59, R30, P0 ;  /* 0x0000001e3b1e7207 */ /* 0x000fe40000000000 */
[----:B------:R-:W-:Y:S02]  /*d9d0*/  SEL R6, R158, R57, P0 ;  /* 0x000000399e067207 */ /* 0x000fe40000000000 */
[----:B------:R-:W-:Y:S02]  /*d9e0*/  SEL R4, R57, R158, P0 ;  /* 0x0000009e39047207 */ /* 0x000fe40000000000 */
[----:B------:R-:W-:-:S02]  /*d9f0*/  F2FP.BF16.F32.PACK_AB R58, R111, R110 ;  /* 0x0000006e6f3a723e */ /* 0x000fc400000010ff */
[----:B----4-:R-:W-:Y:S02]  /*da00*/  F2FP.BF16.F32.PACK_AB R56, R113, R112 ;  /* 0x000000707138723e */ /* 0x010fe400000010ff */
[----:B------:R-:W-:Y:S02]  /*da10*/  F2FP.BF16.F32.PACK_AB R59, R107, R106 ;  /* 0x0000006a6b3b723e */ /* 0x000fe400000010ff */
[----:B------:R-:W-:Y:S02]  /*da20*/  F2FP.BF16.F32.PACK_AB R57, R109, R108 ;  /* 0x0000006c6d39723e */ /* 0x000fe400000010ff */
[----:B------:R-:W-:Y:S02]  /*da30*/  SEL R40, R36, R41, P0 ;  /* 0x0000002924287207 */ /* 0x000fe40000000000 */
[----:B------:R-:W-:Y:S02]  /*da40*/  SEL R38, R41, R36, P0 ;  /* 0x0000002429267207 */ /* 0x000fe40000000000 */
[----:B------:R-:W-:-:S02]  /*da50*/  SEL R104, R28, R172, P0 ;  /* 0x000000ac1c687207 */ /* 0x000fc40000000000 */
[----:B------:R-:W-:Y:S02]  /*da60*/  SEL R102, R172, R28, P0 ;  /* 0x0000001cac667207 */ /* 0x000fe40000000000 */
[----:B------:R-:W-:Y:S02]  /*da70*/  SEL R41, R9, R39, P0 ;  /* 0x0000002709297207 */ /* 0x000fe40000000000 */
[----:B------:R-:W-:Y:S01]  /*da80*/  SEL R39, R39, R9, P0 ;  /* 0x0000000927277207 */ /* 0x000fe20000000000 */
[----:B------:R4:W-:Y:S01]  /*da90*/  STSM.16.M88.4 [R60], R56 ;  /* 0x000000383c007844 */ /* 0x0009e20000000200 */
[----:B------:R-:W-:Y:S02]  /*daa0*/  SEL R11, R5, R124, P0 ;  /* 0x0000007c050b7207 */ /* 0x000fe40000000000 */
[----:B------:R-:W-:Y:S02]  /*dab0*/  SEL R9, R124, R5, P0 ;  /* 0x000000057c097207 */ /* 0x000fe40000000000 */
[----:B------:R-:W-:-:S02]  /*dac0*/  SEL R144, R142, R62, P0 ;  /* 0x0000003e8e907207 */ /* 0x000fc40000000000 */
[----:B------:R-:W-:Y:S02]  /*dad0*/  SEL R7, R159, R61, P0 ;  /* 0x0000003d9f077207 */ /* 0x000fe40000000000 */
[----:B------:R-:W-:Y:S02]  /*dae0*/  SEL R5, R61, R159, P0 ;  /* 0x0000009f3d057207 */ /* 0x000fe40000000000 */
[----:B------:R-:W-:Y:S02]  /*daf0*/  SEL R142, R62, R142, P0 ;  /* 0x0000008e3e8e7207 */ /* 0x000fe40000000000 */
[----:B------:R-:W-:Y:S02]  /*db00*/  F2FP.BF16.F32.PACK_AB R62, R103, R102 ;  /* 0x00000066673e723e */ /* 0x000fe400000010ff */
[----:B------:R-:W-:Y:S02]  /*db10*/  F2FP.BF16.F32.PACK_AB R63, R99, R98 ;  /* 0x00000062633f723e */ /* 0x000fe400000010ff */
[----:B----4-:R-:W-:-:S02]  /*db20*/  F2FP.BF16.F32.PACK_AB R60, R105, R104 ;  /* 0x00000068693c723e */ /* 0x010fc400000010ff */
[----:B------:R-:W-:Y:S02]  /*db30*/  F2FP.BF16.F32.PACK_AB R61, R101, R100 ;  /* 0x00000064653d723e */ /* 0x000fe400000010ff */
[----:B------:R-:W-:Y:S02]  /*db40*/  F2FP.BF16.F32.PACK_AB R52, R97, R96 ;  /* 0x000000606134723e */ /* 0x000fe400000010ff */
[----:B------:R-:W-:Y:S02]  /*db50*/  F2FP.BF16.F32.PACK_AB R54, R95, R94 ;  /* 0x0000005e5f36723e */ /* 0x000fe400000010ff */
[----:B------:R-:W-:Y:S02]  /*db60*/  F2FP.BF16.F32.PACK_AB R55, R91, R90 ;  /* 0x0000005a5b37723e */ /* 0x000fe400000010ff */
[----:B------:R-:W-:Y:S02]  /*db70*/  F2FP.BF16.F32.PACK_AB R53, R93, R92 ;  /* 0x0000005c5d35723e */ /* 0x000fe400000010ff */
[----:B------:R-:W-:-:S02]  /*db80*/  SEL R84, R82, R51, P0 ;  /* 0x0000003352547207 */ /* 0x000fc40000000000 */
[----:B------:R-:W-:Y:S02]  /*db90*/  SEL R82, R51, R82, P0 ;  /* 0x0000005233527207 */ /* 0x000fe40000000000 */
[----:B------:R-:W-:Y:S01]  /*dba0*/  SEL R64, R149, R50, P0 ;  /* 0x0000003295407207 */ /* 0x000fe20000000000 */
[----:B------:R-:W-:Y:S01]  /*dbb0*/  STSM.16.M88.4 [R69], R60 ;  /* 0x0000003c45007844 */ /* 0x000fe20000000200 */
        /* <DEDUP_REMOVED lines=12> */
[----:B-1----:R-:W-:Y:S02]  /*dc80*/  SEL R45, R156, R163, P0 ;  /* 0x000000a39c2d7207 */ /* 0x002fe40000000000 */
[----:B------:R-:W-:Y:S02]  /*dc90*/  SEL R43, R163, R156, P0 ;  /* 0x0000009ca32b7207 */ /* 0x000fe40000000000 */
[----:B------:R-:W-:Y:S02]  /*dca0*/  SEL R36, R34, R152, P0 ;  /* 0x0000009822247207 */ /* 0x000fe40000000000 */
[----:B----4-:R-:W-:Y:S02]  /*dcb0*/  F2FP.BF16.F32.PACK_AB R68, R89, R88 ;  /* 0x000000585944723e */ /* 0x010fe400000010ff */
[----:B------:R-:W-:-:S02]  /*dcc0*/  F2FP.BF16.F32.PACK_AB R70, R87, R86 ;  /* 0x000000565746723e */ /* 0x000fc400000010ff */
[----:B------:R-:W-:Y:S02]  /*dcd0*/  F2FP.BF16.F32.PACK_AB R71, R83, R82 ;  /* 0x000000525347723e */ /* 0x000fe400000010ff */
[----:B------:R-:W-:Y:S02]  /*dce0*/  F2FP.BF16.F32.PACK_AB R69, R85, R84 ;  /* 0x000000545545723e */ /* 0x000fe400000010ff */
[----:B------:R-:W-:Y:S02]  /*dcf0*/  SEL R34, R152, R34, P0 ;  /* 0x0000002298227207 */ /* 0x000fe40000000000 */
[----:B------:R-:W-:Y:S02]  /*dd00*/  F2FP.BF16.F32.PACK_AB R52, R81, R80 ;  /* 0x000000505134723e */ /* 0x000fe400000010ff */
[----:B------:R-:W-:Y:S02]  /*dd10*/  F2FP.BF16.F32.PACK_AB R54, R67, R66 ;  /* 0x000000424336723e */ /* 0x000fe400000010ff */
[----:B------:R-:W-:-:S02]  /*dd20*/  F2FP.BF16.F32.PACK_AB R55, R51, R50 ;  /* 0x000000323337723e */ /* 0x000fc400000010ff */
[----:B------:R-:W-:Y:S01]  /*dd30*/  F2FP.BF16.F32.PACK_AB R53, R65, R64 ;  /* 0x000000404135723e */ /* 0x000fe200000010ff */
[----:B------:R1:W-:Y:S01]  /*dd40*/  STSM.16.M88.4 [R75], R68 ;  /* 0x000000444b007844 */ /* 0x0003e20000000200 */
[----:B------:R-:W-:Y:S02]  /*dd50*/  SEL R148, R146, R151, P0 ;  /* 0x0000009792947207 */ /* 0x000fe40000000000 */
[----:B------:R-:W-:Y:S02]  /*dd60*/  F2FP.BF16.F32.PACK_AB R56, R49, R48 ;  /* 0x000000303138723e */ /* 0x000fe400000010ff */
[----:B------:R-:W-:Y:S02]  /*dd70*/  F2FP.BF16.F32.PACK_AB R58, R47, R46 ;  /* 0x0000002e2f3a723e */ /* 0x000fe400000010ff */
[----:B------:R-:W-:Y:S02]  /*dd80*/  F2FP.BF16.F32.PACK_AB R59, R43, R42 ;  /* 0x0000002a2b3b723e */ /* 0x000fe400000010ff */
[----:B------:R-:W-:-:S02]  /*dd90*/  F2FP.BF16.F32.PACK_AB R57, R45, R44 ;  /* 0x0000002c2d39723e */ /* 0x000fc400000010ff */
[----:B------:R-:W-:Y:S02]  /*dda0*/  SEL R158, R160, R161, P0 ;  /* 0x000000a1a09e7207 */ /* 0x000fe40000000000 */
[----:B------:R-:W-:Y:S02]  /*ddb0*/  SEL R146, R151, R146, P0 ;  /* 0x0000009297927207 */ /* 0x000fe40000000000 */
[----:B------:R-:W-:Y:S02]  /*ddc0*/  SEL R152, R150, R78, P0 ;  /* 0x0000004e96987207 */ /* 0x000fe40000000000 */
[----:B0-----:R-:W-:Y:S02]  /*ddd0*/  SEL R156, R154, R162, P0 ;  /* 0x000000a29a9c7207 */ /* 0x001fe40000000000 */
[----:B------:R-:W-:Y:S02]  /*dde0*/  SEL R160, R161, R160, P0 ;  /* 0x000000a0a1a07207 */ /* 0x000fe40000000000 */
[----:B------:R-:W-:-:S02]  /*ddf0*/  F2FP.BF16.F32.PACK_AB R60, R41, R40 ;  /* 0x00000028293c723e */ /* 0x000fc400000010ff */
[----:B------:R-:W-:Y:S02]  /*de00*/  F2FP.BF16.F32.PACK_AB R62, R39, R38 ;  /* 0x00000026273e723e */ /* 0x000fe400000010ff */
[----:B------:R-:W-:Y:S02]  /*de10*/  F2FP.BF16.F32.PACK_AB R63, R35, R34 ;  /* 0x00000022233f723e */ /* 0x000fe400000010ff */
[----:B------:R-:W-:Y:S02]  /*de20*/  F2FP.BF16.F32.PACK_AB R61, R37, R36 ;  /* 0x00000024253d723e */ /* 0x000fe400000010ff */
[----:B------:R-:W-:Y:S02]  /*de30*/  SEL R150, R78, R150, P0 ;  /* 0x000000964e967207 */ /* 0x000fe40000000000 */
[----:B------:R-:W-:Y:S02]  /*de40*/  SEL R153, R76, R77, P0 ;  /* 0x0000004d4c997207 */ /* 0x000fe40000000000 */
[----:B------:R-:W-:-:S02]  /*de50*/  SEL R151, R77, R76, P0 ;  /* 0x0000004c4d977207 */ /* 0x000fc40000000000 */
[----:B------:R-:W-:Y:S02]  /*de60*/  SEL R154, R162, R154, P0 ;  /* 0x0000009aa29a7207 */ /* 0x000fe40000000000 */
[----:B--2---:R-:W-:Y:S02]  /*de70*/  SEL R157, R74, R122, P0 ;  /* 0x0000007a4a9d7207 */ /* 0x004fe40000000000 */
[----:B------:R-:W-:Y:S02]  /*de80*/  SEL R155, R122, R74, P0 ;  /* 0x0000004a7a9b7207 */ /* 0x000fe40000000000 */
[----:B------:R-:W-:Y:S02]  /*de90*/  SEL R159, R72, R73, P0 ;  /* 0x00000049489f7207 */ /* 0x000fe40000000000 */
[----:B-1----:R-:W-:Y:S02]  /*dea0*/  F2FP.BF16.F32.PACK_AB R68, R33, R32 ;  /* 0x000000202144723e */ /* 0x002fe400000010ff */
[----:B------:R-:W-:-:S02]  /*deb0*/  F2FP.BF16.F32.PACK_AB R70, R31, R30 ;  /* 0x0000001e1f46723e */ /* 0x000fc400000010ff */
[----:B------:R-:W-:Y:S02]  /*dec0*/  F2FP.BF16.F32.PACK_AB R71, R27, R26 ;  /* 0x0000001a1b47723e */ /* 0x000fe400000010ff */
[----:B------:R-:W-:Y:S02]  /*ded0*/  F2FP.BF16.F32.PACK_AB R69, R29, R28 ;  /* 0x0000001c1d45723e */ /* 0x000fe400000010ff */
[----:B------:R-:W-:Y:S01]  /*dee0*/  SEL R161, R73, R72, P0 ;  /* 0x0000004849a17207 */ /* 0x000fe20000000000 */
[----:B------:R0:W-:Y:S01]  /*def0*/  STSM.16.M88.4 [R177], R52 ;  /* 0x00000034b1007844 */ /* 0x0001e20000000200 */
[----:B---3--:R-:W-:Y:S02]  /*df00*/  SEL R124, R3, R164, P0 ;  /* 0x000000a4037c7207 */ /* 0x008fe40000000000 */
[----:B------:R-:W-:Y:S02]  /*df10*/  SEL R122, R164, R3, P0 ;  /* 0x00000003a47a7207 */ /* 0x000fe40000000000 */
[----:B------:R-:W-:-:S02]  /*df20*/  F2FP.BF16.F32.PACK_AB R72, R25, R24 ;  /* 0x000000181948723e */ /* 0x000fc400000010ff */
[----:B------:R-:W-:Y:S02]  /*df30*/  F2FP.BF16.F32.PACK_AB R74, R21, R20 ;  /* 0x00000014154a723e */ /* 0x000fe400000010ff */
[----:B------:R-:W-:Y:S02]  /*df40*/  F2FP.BF16.F32.PACK_AB R75, R13, R12 ;  /* 0x0000000c0d4b723e */ /* 0x000fe400000010ff */
[----:B------:R-:W-:Y:S01]  /*df50*/  F2FP.BF16.F32.PACK_AB R73, R15, R14 ;  /* 0x0000000e0f49723e */ /* 0x000fe200000010ff */
[----:B------:R1:W-:Y:S01]  /*df60*/  STSM.16.M88.4 [R178], R56 ;  /* 0x00000038b2007844 */ /* 0x0003e20000000200 */
[----:B------:R-:W-:Y:S02]  /*df70*/  F2FP.BF16.F32.PACK_AB R76, R11, R10 ;  /* 0x0000000a0b4c723e */ /* 0x000fe400000010ff */
[----:B------:R-:W-:Y:S02]  /*df80*/  F2FP.BF16.F32.PACK_AB R78, R9, R8 ;  /* 0x00000008094e723e */ /* 0x000fe400000010ff */
[----:B------:R-:W-:-:S02]  /*df90*/  F2FP.BF16.F32.PACK_AB R79, R5, R4 ;  /* 0x00000004054f723e */ /* 0x000fc400000010ff */
[----:B------:R-:W-:Y:S01]  /*dfa0*/  F2FP.BF16.F32.PACK_AB R77, R7, R6 ;  /* 0x00000006074d723e */ /* 0x000fe200000010ff */
[----:B------:R2:W-:Y:S01]  /*dfb0*/  STSM.16.M88.4 [R179], R60 ;  /* 0x0000003cb3007844 */ /* 0x0005e20000000200 */
[----:B0-----:R-:W-:Y:S02]  /*dfc0*/  F2FP.BF16.F32.PACK_AB R52, R145, R144 ;  /* 0x000000909134723e */ /* 0x001fe400000010ff */
[----:B------:R-:W-:Y:S02]  /*dfd0*/  F2FP.BF16.F32.PACK_AB R54, R143, R142 ;  /* 0x0000008e8f36723e */ /* 0x000fe400000010ff */
[----:B------:R-:W-:Y:S02]  /*dfe0*/  F2FP.BF16.F32.PACK_AB R55, R147, R146 ;  /* 0x000000929337723e */ /* 0x000fe400000010ff */
[----:B------:R-:W-:Y:S01]  /*dff0*/  F2FP.BF16.F32.PACK_AB R53, R149, R148 ;  /* 0x000000949535723e */ /* 0x000fe200000010ff */
[----:B------:R0:W-:Y:S01]  /*e000*/  STSM.16.M88.4 [R180], R68 ;  /* 0x00000044b4007844 */ /* 0x0001e20000000200 */
[----:B-1----:R-:W-:-:S02]  /*e010*/  F2FP.BF16.F32.PACK_AB R56, R153, R152 ;  /* 0x000000989938723e */ /* 0x002fc400000010ff */
[----:B------:R-:W-:Y:S02]  /*e020*/  F2FP.BF16.F32.PACK_AB R58, R151, R150 ;  /* 0x00000096973a723e */ /* 0x000fe400000010ff */
[----:B------:R-:W-:Y:S02]  /*e030*/  F2FP.BF16.F32.PACK_AB R59, R155, R154 ;  /* 0x0000009a9b3b723e */ /* 0x000fe400000010ff */
[----:B------:R-:W-:Y:S01]  /*e040*/  F2FP.BF16.F32.PACK_AB R57, R157, R156 ;  /* 0x0000009c9d39723e */ /* 0x000fe200000010ff */
[----:B------:R-:W-:Y:S01]  /*e050*/  STSM.16.M88.4 [R182], R72 ;  /* 0x00000048b6007844 */ /* 0x000fe20000000200 */
[----:B--2---:R-:W-:Y:S02]  /*e060*/  F2FP.BF16.F32.PACK_AB R61, R125, R124 ;  /* 0x0000007c7d3d723e */ /* 0x004fe400000010ff */
[----:B------:R-:W-:Y:S02]  /*e070*/  F2FP.BF16.F32.PACK_AB R62, R161, R160 ;  /* 0x000000a0a13e723e */ /* 0x000fe400000010ff */
[----:B------:R-:W-:-:S02]  /*e080*/  F2FP.BF16.F32.PACK_AB R63, R123, R122 ;  /* 0x0000007a7b3f723e */ /* 0x000fc400000010ff */
[----:B------:R-:W-:Y:S01]  /*e090*/  F2FP.BF16.F32.PACK_AB R60, R159, R158 ;  /* 0x0000009e9f3c723e */ /* 0x000fe200000010ff */
[----:B------:R-:W-:Y:S04]  /*e0a0*/  STSM.16.M88.4 [R183], R76 ;  /* 0x0000004cb7007844 */ /* 0x000fe80000000200 */
[----:B------:R1:W-:Y:S04]  /*e0b0*/  STSM.16.M88.4 [R208], R52 ;  /* 0x00000034d0007844 */ /* 0x0003e80000000200 */
[----:B------:R2:W-:Y:S04]  /*e0c0*/  STSM.16.M88.4 [R209], R56 ;  /* 0x00000038d1007844 */ /* 0x0005e80000000200 */
[----:B------:R3:W-:Y:S01]  /*e0d0*/  STSM.16.M88.4 [R210], R60 ;  /* 0x0000003cd2007844 */ /* 0x0007e20000000200 */
[----:B------:R-:W-:Y:S01]  /*e0e0*/  ISETP.NE.U32.AND P0, PT, RZ, UR14, PT ;  /* 0x0000000eff007c0c */ /* 0x000fe2000bf05070 */
[----:B------:R-:W-:-:S03]  /*e0f0*/  UIMAD.WIDE UR10, UR58, 0x4, UR10 ;  /* 0x000000043a0a78a5 */ /* 0x000fc6000f8e020a */
[----:B------:R-:W-:-:S03]  /*e100*/  ISETP.NE.AND.EX P0, PT, RZ, UR15, PT, P0 ;  /* 0x0000000fff007c0c */ /* 0x000fc6000bf05300 */
[----:B0-----:R-:W-:Y:S02]  /*e110*/  IMAD.U32 R68, RZ, RZ, UR10 ;  /* 0x0000000aff447e24 */ /* 0x001fe4000f8e00ff */
[----:B------:R-:W-:Y:S01]  /*e120*/  IMAD.U32 R69, RZ, RZ, UR11 ;  /* 0x0000000bff457e24 */ /* 0x000fe2000f8e00ff */
[----:B------:R-:W-:Y:S01]  /*e130*/  BAR.SYNC.DEFER_BLOCKING 0x1, 0x100 ;  /* 0x0044000000007b1d */ /* 0x000fe20000010000 */
[----:B------:R-:W-:-:S04]  /*e140*/  UISETP.NE.U32.AND UP0, UPT, UR12, URZ, UPT ;  /* 0x0000003f0c00728c */ /* 0x000fc8000bf05070 */
[----:B------:R-:W-:Y:S02]  /*e150*/  UISETP.NE.AND.EX UP0, UPT, UR13, URZ, UPT, UP0 ;  /* 0x0000003f0d00728c */ /* 0x000fe4000bf05300 */
[----:B------:R-:W4:Y:S09]  /*e160*/  @P0 LDG.E R68, desc[UR36][R68.64] ;  /* 0x0000002444440981 */ /* 0x000f32000c1e1900 */
[----:B------:R-:W-:Y:S01]  /*e170*/  @UP0 ULDC.64 UR12, c[0x0][0xc08] ;  /* 0x00030200000c0ab9 */ /* 0x000fe20000000a00 */
[----:B------:R-:W-:Y:S01]  /*e180*/  PLOP3.LUT P4, PT, PT, PT, UP0, 0x80, 0x0 ;  /* 0x000000000000781c */ /* 0x000fe20003f8f008 */
[----:B------:R-:W-:-:S06]  /*e190*/  @UP0 UIMAD.WIDE UR12, UR58, 0x4, UR12 ;  /* 0x000000043a0c08a5 */ /* 0x000fcc000f8e020c */
[----:B-1----:R-:W-:Y:S02]  /*e1a0*/  IMAD.U32 R52, RZ, RZ, UR12 ;  /* 0x0000000cff347e24 */ /* 0x002fe4000f8e00ff */
[----:B------:R-:W-:-:S05]  /*e1b0*/  IMAD.U32 R53, RZ, RZ, UR13 ;  /* 0x0000000dff357e24 */ /* 0x000fca000f8e00ff */
[----:B------:R0:W5:Y:S01]  /*e1c0*/  @P4 LDG.E R54, desc[UR36][R52.64] ;  /* 0x0000002434364981 */ /* 0x000162000c1e1900 */
[----:B------:R-:W-:Y:S01]  /*e1d0*/  UMOV UR22, 0x9b8 ;  /* 0x000009b800167882 */ /* 0x000fe20000000000 */
[----:B------:R-:W-:Y:S02]  /*e1e0*/  UISETP.NE.AND UP2, UPT, UR20, 0x1, UPT ;  /* 0x000000011400788c */ /* 0x000fe4000bf45270 */
[----:B------:R-:W-:Y:S02]  /*e1f0*/  USEL UR22, UR22, 0x978, UP1 ;  /* 0x0000097816167887 */ /* 0x000fe40008800000 */
[----:B------:R-:W-:Y:S02]  /*e200*/  UISETP.NE.U32.AND UP0, UPT, UR14, URZ, UPT ;  /* 0x0000003f0e00728c */ /* 0x000fe4000bf05070 */
[----:B------:R-:W-:Y:S02]  /*e210*/  PLOP3.LUT P1, PT, PT, PT, UP2, 0x80, 0x0 ;  /* 0x000000000000781c */ /* 0x000fe40003f2f028 */
[----:B------:R-:W-:Y:S01]  /*e220*/  UISETP.NE.AND.EX UP0, UPT, UR15, URZ, UPT, UP0 ;  /* 0x0000003f0f00728c */ /* 0x000fe2000bf05300 */
[----:B------:R-:W-:Y:S01]  /*e230*/  VIADD R3, R17, UR48 ;  /* 0x0000003011037c36 */ /* 0x000fe20008000000 */
[----:B------:R-:W-:Y:S01]  /*e240*/  UMOV UR4, URZ ;  /* 0x0000003f00047c82 */ /* 0x000fe20008000000 */
[----:B------:R-:W-:Y:S01]  /*e250*/  USHF.R.S32.HI UR24, URZ, 0x1f, UR58 ;  /* 0x0000001f3f187899 */ /* 0x000fe2000801143a */
[----:B------:R-:W-:-:S02]  /*e260*/  @UP2 ULDC UR26, c[0x0][0xbec] ;  /* 0x0002fb00001a2ab9 */ /* 0x000fc40000000800 */
[----:B------:R-:W-:Y:S01]  /*e270*/  ULDC.64 UR16, c[0x0][UR22+0x218] ;  /* 0x0000860016107abb */ /* 0x000fe20008000a00 */
[----:B------:R-:W-:Y:S02]  /*e280*/  USEL UR21, UR57, URZ, UP1 ;  /* 0x0000003f39157287 */ /* 0x000fe40008800000 */
[----:B------:R-:W-:Y:S02]  /*e290*/  UIMAD.WIDE.U32 UR12, UR16, UR55, URZ ;  /* 0x00000037100c72a5 */ /* 0x000fe4000f8e003f */
[----:B------:R-:W-:Y:S01]  /*e2a0*/  USEL UR16, UR58, URZ, !UP0 ;  /* 0x0000003f3a107287 */ /* 0x000fe2000c000000 */
[----:B0-----:R-:W-:Y:S01]  /*e2b0*/  @P1 IMAD.HI.U32 R52, R3, UR26, RZ ;  /* 0x0000001a03341c27 */ /* 0x001fe2000f8e00ff */
[----:B------:R-:W-:Y:S01]  /*e2c0*/  ULDC.64 UR14, c[0x0][UR22+0x220] ;  /* 0x00008800160e7abb */ /* 0x000fe20008000a00 */
[----:B------:R-:W-:Y:S01]  /*e2d0*/  UIMAD UR23, UR17, UR55, URZ ;  /* 0x00000037111772a4 */ /* 0x000fe2000f8e023f */
[----:B------:R-:W-:Y:S01]  /*e2e0*/  ULDC.64 UR18, c[0x0][UR22+0x228] ;  /* 0x00008a0016127abb */ /* 0x000fe20008000a00 */
[----:B------:R-:W-:-:S02]  /*e2f0*/  USEL UR17, UR24, URZ, !UP0 ;  /* 0x0000003f18117287 */ /* 0x000fc4000c000000 */
[----:B------:R-:W-:Y:S01]  /*e300*/  UIMAD UR15, UR15, UR16, URZ ;  /* 0x000000100f0f72a4 */ /* 0x000fe2000f8e023f */
[----:B------:R-:W-:Y:S01]  /*e310*/  IMAD.MOV.U32 R53, RZ, RZ, R3 ;  /* 0x000000ffff357224 */ /* 0x000fe200078e0003 */
[----:B------:R-:W-:Y:S01]  /*e320*/  @UP2 ULDC UR27, c[0x0][0xbf0] ;  /* 0x0002fc00001b2ab9 */ /* 0x000fe20000000800 */
[----:B------:R-:W-:Y:S01]  /*e330*/  UIMAD.WIDE.U32 UR24, UR18, UR21, URZ ;  /* 0x00000015121872a5 */ /* 0x000fe2000f8e003f */
[----:B------:R-:W-:Y:S01]  /*e340*/  @P1 SHF.R.U32.HI R53, RZ, UR27, R52 ;  /* 0x0000001bff351c19 */ /* 0x000fe20008011634 */
[----:B------:R-:W-:Y:S02]  /*e350*/  UIMAD UR21, UR19, UR21, URZ ;  /* 0x00000015131572a4 */ /* 0x000fe4000f8e023f */
[----:B------:R-:W-:Y:S02]  /*e360*/  UIMAD.WIDE.U32 UR18, UR14, UR16, URZ ;  /* 0x000000100e1272a5 */ /* 0x000fe4000f8e003f */
[----:B------:R-:W-:Y:S02]  /*e370*/  UIMAD UR15, UR14, UR17, UR15 ;  /* 0x000000110e0f72a4 */ /* 0x000fe4000f8e020f */
[----:B------:R-:W-:Y:S01]  /*e380*/  UIADD3 UR14, UR13, UR23, URZ ;  /* 0x000000170d0e7290 */ /* 0x000fe2000fffe03f */
[----:B------:R-:W-:Y:S01]  /*e390*/  IMAD.MOV R52, RZ, RZ, -R53 ;  /* 0x000000ffff347224 */ /* 0x000fe200078e0a35 */
[----:B------:R-:W-:Y:S01]  /*e3a0*/  UIADD3 UR21, UR25, UR21, URZ ;  /* 0x0000001519157290 */ /* 0x000fe2000fffe03f */
[----:B--2---:R-:W-:Y:S01]  /*e3b0*/  IMAD.U32 R56, RZ, RZ, UR24 ;  /* 0x00000018ff387e24 */ /* 0x004fe2000f8e00ff */
[----:B------:R-:W-:Y:S01]  /*e3c0*/  UIADD3 UR13, UR19, UR15, URZ ;  /* 0x0000000f130d7290 */ /* 0x000fe2000fffe03f */
[----:B------:R-:W-:-:S03]  /*e3d0*/  IMAD R55, R52, UR20, R3 ;  /* 0x0000001434377c24 */ /* 0x000fc6000f8e0203 */
[----:B------:R-:W-:Y:S01]  /*e3e0*/  IMAD.U32 R58, RZ, RZ, UR21 ;  /* 0x00000015ff3a7e24 */ /* 0x000fe2000f8e00ff */
[----:B----4-:R-:W-:-:S13]  /*e3f0*/  @P0 R2UR UR4, R68 ;  /* 0x00000000440402ca */ /* 0x010fda00000e0000 */
[----:B------:R-:W-:Y:S02]  /*e400*/  UIADD3 UR12, UP0, UP3, UR18, UR12, UR4 ;  /* 0x0000000c120c7290 */ /* 0x000fe4000fb1e004 */
[----:B------:R-:W-:Y:S01]  /*e410*/  USHF.R.S32.HI UR15, URZ, 0x1f, UR4 ;  /* 0x0000001f3f0f7899 */ /* 0x000fe20008011404 */
[----:B------:R-:W-:Y:S01]  /*e420*/  ULDC.64 UR18, c[0x0][0xba8] ;  /* 0x0002ea0000127ab9 */ /* 0x000fe20000000a00 */
[----:B------:R-:W-:Y:S02]  /*e430*/  @!UP1 ULDC UR18, c[0x0][0xb50] ;  /* 0x0002d40000129ab9 */ /* 0x000fe40000000800 */
[----:B------:R-:W-:Y:S01]  /*e440*/  UIADD3.X UR14, UR13, UR14, UR15, UP0, UP3 ;  /* 0x0000000e0d0e7290 */ /* 0x000fe200087e640f */
[----:B------:R-:W-:Y:S01]  /*e450*/  IADD3 R52, P2, P3, R53, UR12, R56 ;  /* 0x0000000c35347c10 */ /* 0x000fe2000fb5e038 */
[----:B------:R-:W-:Y:S01]  /*e460*/  @!UP1 ULDC UR19, c[0x0][0xb54] ;  /* 0x0002d50000139ab9 */ /* 0x000fe20000000800 */
[----:B------:R-:W-:Y:S01]  /*e470*/  SHF.R.S32.HI R53, RZ, 0x1f, R53 ;  /* 0x0000001fff357819 */ /* 0x000fe20000011435 */
[----:B------:R-:W-:Y:S01]  /*e480*/  ULDC.64 UR12, c[0x0][UR22+0x210] ;  /* 0x00008400160c7abb */ /* 0x000fe20008000a00 */
[----:B------:R-:W-:Y:S01]  /*e490*/  SHF.R.S32.HI R56, RZ, 0x1f, R55 ;  /* 0x0000001fff387819 */ /* 0x000fe20000011437 */
[----:B------:R-:W-:Y:S01]  /*e4a0*/  IMAD R57, R55, UR13, RZ ;  /* 0x0000000d37397c24 */ /* 0x000fe2000f8e02ff */
[----:B------:R-:W-:-:S03]  /*e4b0*/  IADD3.X R53, R53, UR14, R58, P2, P3 ;  /* 0x0000000e35357c10 */ /* 0x000fc600097e643a */
[----:B------:R-:W-:Y:S02]  /*e4c0*/  IMAD R57, R56, UR12, R57 ;  /* 0x0000000c38397c24 */ /* 0x000fe4000f8e0239 */
[----:B------:R-:W-:-:S04]  /*e4d0*/  IMAD.WIDE.U32 R52, R55, UR12, R52 ;  /* 0x0000000c37347c25 */ /* 0x000fc8000f8e0034 */
[----:B------:R-:W-:Y:S01]  /*e4e0*/  IMAD.IADD R53, R53, 0x1, R57 ;  /* 0x0000000135357824 */ /* 0x000fe200078e0239 */
[----:B------:R-:W-:Y:S01]  /*e4f0*/  LEA R57, P2, R52, UR18, 0x2 ;  /* 0x0000001234397c11 */ /* 0x000fe2000f8410ff */
[----:B------:R-:W-:Y:S01]  /*e500*/  ULDC UR12, c[0x0][0xa88] ;  /* 0x0002a200000c7ab9 */ /* 0x000fe20000000800 */
[----:B-----5:R-:W-:Y:S02]  /*e510*/  @P4 R2UR UR12, R54 ;  /* 0x00000000360c42ca */ /* 0x020fe400000e0000 */
[----:B------:R-:W-:Y:S01]  /*e520*/  LEA.HI.X R58, R52, UR19, R53, 0x2, P2 ;  /* 0x00000013343a7c11 */ /* 0x000fe200090f1435 */
[----:B---3--:R-:W-:-:S12]  /*e530*/  @P4 BRA `(.L_x_1551) ;  /* 0x0000000000284947 */ /* 0x008fd80003800000 */
[----:B------:R-:W-:Y:S05]  /*e540*/  @!P0 BRA `(.L_x_1551) ;  /* 0x0000000000248947 */ /* 0x000fea0003800000 */
[----:B------:R-:W-:Y:S02]  /*e550*/  IMAD.U32 R52, RZ, RZ, UR10 ;  /* 0x0000000aff347e24 */ /* 0x000fe4000f8e00ff */
[----:B------:R-:W-:Y:S02]  /*e560*/  IMAD.U32 R54, RZ, RZ, UR10 ;  /* 0x0000000aff367e24 */ /* 0x000fe4000f8e00ff */
[----:B------:R-:W-:Y:S02]  /*e570*/  IMAD.U32 R53, RZ, RZ, UR11 ;  /* 0x0000000bff357e24 */ /* 0x000fe4000f8e00ff */
[----:B------:R-:W-:-:S03]  /*e580*/  IMAD.U32 R55, RZ, RZ, UR11 ;  /* 0x0000000bff377e24 */ /* 0x000fc6000f8e00ff */
[----:B------:R-:W2:Y:S04]  /*e590*/  LDG.E R52, desc[UR36][R52.64] ;  /* 0x0000002434347981 */ /* 0x000ea8000c1e1900 */
[----:B------:R-:W3:Y:S01]  /*e5a0*/  LDG.E R54, desc[UR36][R54.64+0x4] ;  /* 0x0000042436367981 */ /* 0x000ee2000c1e1900 */
[----:B--2---:R-:W-:Y:S02]  /*e5b0*/  R2UR UR10, R52 ;  /* 0x00000000340a72ca */ /* 0x004fe400000e0000 */
[----:B---3--:R-:W-:-:S13]  /*e5c0*/  R2UR UR12, R54 ;  /* 0x00000000360c72ca */ /* 0x008fda00000e0000 */
[----:B------:R-:W-:-:S12]  /*e5d0*/  UIADD3 UR12, -UR10, UR12, URZ ;  /* 0x0000000c0a0c7290 */ /* 0x000fd8000fffe13f */
.L_x_1551:
[----:B------:R-:W2:Y:S01]  /*e5e0*/  LDL R56, [R1+0x4] ;  /* 0x0000040001387983 */ /* 0x000ea20000100800 */
[----:B------:R-:W-:Y:S01]  /*e5f0*/  UIMAD UR14, UR12, UR20, URZ ;  /* 0x000000140c0e72a4 */ /* 0x000fe2000f8e023f */
[----:B------:R-:W-:Y:S02]  /*e600*/  LOP3.LUT P0, RZ, R211, 0x3, RZ, 0xc0, !PT ;  /* 0x00000003d3ff7812 */ /* 0x000fe4000780c0ff */
[----:B------:R-:W-:Y:S01]  /*e610*/  SHFL.IDX PT, R52, R57, RZ, 0x1c1f ;  /* 0x001c1fff39347589 */ /* 0x000fe200000e0000 */
[----:B------:R-:W-:-:S03]  /*e620*/  PLOP3.LUT P3, PT, PT, PT, UP1, 0x80, 0x0 ;  /* 0x000000000000781c */ /* 0x000fc60003f6f018 */
[----:B------:R-:W0:Y:S04]  /*e630*/  SHFL.IDX PT, R53, R58, RZ, 0x1c1f ;  /* 0x001c1fff3a357589 */ /* 0x000e2800000e0000 */
[----:B------:R-:W-:Y:S04]  /*e640*/  SHFL.IDX PT, R54, R57, 0x1, 0x1c1f ;  /* 0x003c1f0039367f89 */ /* 0x000fe800000e0000 */
[----:B------:R-:W1:Y:S01]  /*e650*/  SHFL.IDX PT, R55, R58, 0x1, 0x1c1f ;  /* 0x003c1f003a377f89 */ /* 0x000e6200000e0000 */
[----:B--2---:R-:W-:-:S04]  /*e660*/  VIADD R59, R56, UR48 ;  /* 0x00000030383b7c36 */ /* 0x004fc80008000000 */
        /* <DEDUP_REMOVED lines=8> */
[----:B------:R-:W0:Y:S01]  /*e6f0*/  S2R R60, SR_TID.X ;  /* 0x00000000003c7919 */ /* 0x000e220000002100 */
[----:B------:R-:W-:Y:S01]  /*e700*/  ULDC.64 UR12, c[0x0][0xaa0] ;  /* 0x0002a800000c7ab9 */ /* 0x000fe20000000a00 */
[----:B0-----:R-:W-:-:S05]  /*e710*/  VIADD R0, R60, 0xffffff80 ;  /* 0xffffff803c007836 */ /* 0x001fca0000000000 */
        /* <DEDUP_REMOVED lines=12> */
[----:B------:R-:W-:Y:S01]  /*e7e0*/  IADD3 R25, P2, R4, 0x3000, RZ ;  /* 0x0000300004197810 */ /* 0x000fe20007f5e0ff */
[----:B------:R-:W-:Y:S01]  /*e7f0*/  UIMAD UR10, UR4, UR13, UR10 ;  /* 0x0000000d040a72a4 */ /* 0x000fe2000f8e020a */
[----:B------:R-:W-:Y:S01]  /*e800*/  LOP3.LUT R8, R9, 0x380, RZ, 0xc0, !PT ;  /* 0x0000038009087812 */ /* 0x000fe200078ec0ff */
[----:B------:R-:W-:Y:S01]  /*e810*/  UIMAD.WIDE.U32 UR8, UR4, UR12, URZ ;  /* 0x0000000c040872a5 */ /* 0x000fe2000f8e003f */
[----:B------:R-:W-:-:S02]  /*e820*/  LOP3.LUT R12, R13, 0x380, RZ, 0xc0, !PT ;  /* 0x000003800d0c7812 */ /* 0x000fc400078ec0ff */
[----:B------:R-:W-:Y:S01]  /*e830*/  LOP3.LUT R24, R25, 0x380, RZ, 0xc0, !PT ;  /* 0x0000038019187812 */ /* 0x000fe200078ec0ff */
[----:B------:R-:W-:Y:S01]  /*e840*/  UIADD3 UR9, UR9, UR10, URZ ;  /* 0x0000000a09097290 */ /* 0x000fe2000fffe03f */
[----:B------:R-:W-:Y:S01]  /*e850*/  SHF.R.U64 R8, R8, 0x3, RZ ;  /* 0x0000000308087819 */ /* 0x000fe200000012ff */
[----:B------:R-:W-:Y:S01]  /*e860*/  IMAD R20, R20, 0x20, R3 ;  /* 0x0000002014147824 */ /* 0x000fe200078e0203 */
[----:B------:R-:W-:Y:S01]  /*e870*/  SHF.R.U64 R12, R12, 0x3, RZ ;  /* 0x000000030c0c7819 */ /* 0x000fe200000012ff */
[----:B------:R-:W-:Y:S01]  /*e880*/  ULDC.64 UR10, c[0x0][0xae8] ;  /* 0x0002ba00000a7ab9 */ /* 0x000fe20000000a00 */
[----:B------:R-:W-:Y:S01]  /*e890*/  SHF.R.U64 R24, R24, 0x3, RZ ;  /* 0x0000000318187819 */ /* 0x000fe200000012ff */
[----:B------:R-:W-:Y:S01]  /*e8a0*/  UIMAD.WIDE.U32 UR8, UR55, UR10, UR8 ;  /* 0x0000000a370872a5 */ /* 0x000fe2000f8e0008 */
[----:B------:R-:W-:Y:S01]  /*e8b0*/  LOP3.LUT R8, R8, R9, RZ, 0x3c, !PT ;  /* 0x0000000908087212 */ /* 0x000fe200078e3cff */
[--C-:B------:R-:W-:Y:S01]  /*e8c0*/  IMAD.X R9, RZ, RZ, R5.reuse, P4 ;  /* 0x000000ffff097224 */ /* 0x100fe200020e0605 */
[----:B------:R-:W-:Y:S01]  /*e8d0*/  LOP3.LUT R12, R12, R13, RZ, 0x3c, !PT ;  /* 0x0000000d0c0c7212 */ /* 0x000fe200078e3cff */
[--C-:B------:R-:W-:Y:S01]  /*e8e0*/  IMAD.X R13, RZ, RZ, R5.reuse, P3 ;  /* 0x000000ffff0d7224 */ /* 0x100fe200018e0605 */
[----:B------:R-:W-:Y:S01]  /*e8f0*/  LOP3.LUT R24, R24, R25, RZ, 0x3c, !PT ;  /* 0x0000001918187212 */ /* 0x000fe200078e3cff */
[----:B------:R-:W-:Y:S01]  /*e900*/  IMAD.X R25, RZ, RZ, R5, P2 ;  /* 0x000000ffff197224 */ /* 0x000fe200010e0605 */
[C---:B------:R-:W-:Y:S01]  /*e910*/  IADD3 R29, P0, R4.reuse, 0x4000, RZ ;  /* 0x00004000041d7810 */ /* 0x040fe20007f1e0ff */
[----:B------:R-:W-:Y:S01]  /*e920*/  USHF.R.S32.HI UR4, URZ, 0x1f, UR16 ;  /* 0x0000001f3f047899 */ /* 0x000fe20008011410 */
[----:B------:R-:W-:-:S02]  /*e930*/  IADD3 R33, P6, R4, 0x5000, RZ ;  /* 0x0000500004217810 */ /* 0x000fc40007fde0ff */
[C---:B------:R-:W-:Y:S01]  /*e940*/  IADD3 R37, P5, R4.reuse, 0x6000, RZ ;  /* 0x0000600004257810 */ /* 0x040fe20007fbe0ff */
[----:B------:R-:W-:Y:S01]  /*e950*/  UIMAD UR9, UR55, UR11, UR9 ;  /* 0x0000000b370972a4 */ /* 0x000fe2000f8e0209 */
[----:B------:R-:W-:Y:S01]  /*e960*/  IADD3 R41, P4, R4, 0x7000, RZ ;  /* 0x0000700004297810 */ /* 0x000fe20007f9e0ff */
[----:B------:R-:W-:Y:S01]  /*e970*/  VIADD R78, R20, UR48 ;  /* 0x00000030144e7c36 */ /* 0x000fe20008000000 */
[C---:B------:R-:W-:Y:S01]  /*e980*/  IADD3 R45, P3, R4.reuse, 0x8000, RZ ;  /* 0x00008000042d7810 */ /* 0x040fe20007f7e0ff */
[----:B------:R-:W-:Y:S01]  /*e990*/  ULDC.64 UR10, c[0x0][0xaf0] ;  /* 0x0002bc00000a7ab9 */ /* 0x000fe20000000a00 */
[----:B------:R-:W-:Y:S01]  /*e9a0*/  IADD3 R49, P2, R4, 0x9000, RZ ;  /* 0x0000900004317810 */ /* 0x000fe20007f5e0ff */
[----:B------:R-:W-:Y:S01]  /*e9b0*/  UIMAD UR4, UR4, UR10, URZ ;  /* 0x0000000a040472a4 */ /* 0x000fe2000f8e023f */
[----:B------:R-:W-:Y:S01]  /*e9c0*/  LOP3.LUT R28, R29, 0x380, RZ, 0xc0, !PT ;  /* 0x000003801d1c7812 */ /* 0x000fe200078ec0ff */
[----:B------:R-:W-:Y:S01]  /*e9d0*/  @UP2 ULDC UR12, c[0x0][0xbec] ;  /* 0x0002fb00000c2ab9 */ /* 0x000fe20000000800 */
[----:B------:R-:W-:Y:S01]  /*e9e0*/  LOP3.LUT R32, R33, 0x380, RZ, 0xc0, !PT ;  /* 0x0000038021207812 */ /* 0x000fe200078ec0ff */
[----:B------:R-:W5:Y:S01]  /*e9f0*/  LD.E.128 R12, desc[UR36][R12.64] ;  /* 0x000000240c0c7980 */ /* 0x000f62000c101d00 */
[----:B------:R-:W-:-:S02]  /*ea00*/  LOP3.LUT R36, R37, 0x380, RZ, 0xc0, !PT ;  /* 0x0000038025247812 */ /* 0x000fc400078ec0ff */
[----:B------:R-:W-:Y:S01]  /*ea10*/  LOP3.LUT R40, R41, 0x380, RZ, 0xc0, !PT ;  /* 0x0000038029287812 */ /* 0x000fe200078ec0ff */
[----:B------:R-:W5:Y:S01]  /*ea20*/  LD.E.128 R24, desc[UR36][R24.64] ;  /* 0x0000002418187980 */ /* 0x000f62000c101d00 */
[----:B------:R-:W-:Y:S02]  /*ea30*/  LOP3.LUT R44, R45, 0x380, RZ, 0xc0, !PT ;  /* 0x000003802d2c7812 */ /* 0x000fe400078ec0ff */
[----:B------:R-:W-:Y:S01]  /*ea40*/  LOP3.LUT R48, R49, 0x380, RZ, 0xc0, !PT ;  /* 0x0000038031307812 */ /* 0x000fe200078ec0ff */
[----:B------:R-:W-:Y:S01]  /*ea50*/  @P1 IMAD.HI.U32 R20, R78, UR12, RZ ;  /* 0x0000000c4e141c27 */ /* 0x000fe2000f8e00ff */
[----:B------:R-:W-:Y:S01]  /*ea60*/  SHF.R.U64 R28, R28, 0x3, RZ ;  /* 0x000000031c1c7819 */ /* 0x000fe200000012ff */
[----:B------:R-:W-:Y:S01]  /*ea70*/  UIMAD UR4, UR16, UR11, UR4 ;  /* 0x0000000b100472a4 */ /* 0x000fe2000f8e0204 */
[----:B------:R-:W-:Y:S02]  /*ea80*/  SHF.R.U64 R32, R32, 0x3, RZ ;  /* 0x0000000320207819 */ /* 0x000fe400000012ff */
[----:B------:R-:W-:-:S02]  /*ea90*/  SHF.R.U64 R36, R36, 0x3, RZ ;  /* 0x0000000324247819 */ /* 0x000fc400000012ff */
[----:B------:R-:W-:Y:S02]  /*eaa0*/  SHF.R.U64 R40, R40, 0x3, RZ ;  /* 0x0000000328287819 */ /* 0x000fe400000012ff */
[----:B------:R-:W-:Y:S01]  /*eab0*/  SHF.R.U64 R44, R44, 0x3, RZ ;  /* 0x000000032c2c7819 */ /* 0x000fe200000012ff */
[----:B------:R-:W-:Y:S01]  /*eac0*/  UIMAD.WIDE.U32 UR16, UR16, UR10, UR8 ;  /* 0x0000000a101072a5 */ /* 0x000fe2000f8e0008 */
[----:B------:R-:W-:Y:S01]  /*ead0*/  SHF.R.U64 R48, R48, 0x3, RZ ;  /* 0x0000000330307819 */ /* 0x000fe200000012ff */
[----:B------:R-:W-:Y:S01]  /*eae0*/  IMAD.MOV.U32 R77, RZ, RZ, R78 ;  /* 0x000000ffff4d7224 */ /* 0x000fe200078e004e */
[----:B------:R-:W-:Y:S01]  /*eaf0*/  @UP2 ULDC UR8, c[0x0][0xbf0] ;  /* 0x0002fc0000082ab9 */ /* 0x000fe20000000800 */
        /* <DEDUP_REMOVED lines=12> */
[----:B------:R-:W-:Y:S01]  /*ebc0*/  @P1 SHF.R.U32.HI R77, RZ, UR8, R20 ;  /* 0x00000008ff4d1c19 */ /* 0x000fe20008011614 */
[----:B------:R-:W-:Y:S01]  /*ebd0*/  UIADD3 UR4, UR17, UR4, URZ ;  /* 0x0000000411047290 */ /* 0x000fe2000fffe03f */
[C---:B------:R-:W-:Y:S01]  /*ebe0*/  IADD3 R53, P0, R4.reuse, 0xa000, RZ ;  /* 0x0000a00004357810 */ /* 0x040fe20007f1e0ff */
[----:B------:R-:W-:Y:S01]  /*ebf0*/  ULDC.64 UR8, c[0x0][0xae0] ;  /* 0x0002b80000087ab9 */ /* 0x000fe20000000a00 */
[----:B------:R-:W-:-:S02]  /*ec00*/  IADD3 R57, P6, R4, 0xb000, RZ ;  /* 0x0000b00004397810 */ /* 0x000fc40007fde0ff */
[C---:B------:R-:W-:Y:S01]  /*ec10*/  LOP3.LUT R11, R4.reuse, 0x380, RZ, 0xc0, !PT ;  /* 0x00000380040b7812 */ /* 0x040fe200078ec0ff */
[----:B------:R-:W-:Y:S01]  /*ec20*/  IMAD.U32 R21, RZ, RZ, UR17 ;  /* 0x00000011ff157e24 */ /* 0x000fe2000f8e00ff */
[C---:B------:R-:W-:Y:S01]  /*ec30*/  IADD3 R61, P5, R4.reuse, 0xc000, RZ ;  /* 0x0000c000043d7810 */ /* 0x040fe20007fbe0ff */
[----:B------:R-:W5:Y:S01]  /*ec40*/  LD.E.128 R28, desc[UR36][R28.64] ;  /* 0x000000241c1c7980 */ /* 0x000f62000c101d00 */
[C---:B------:R-:W-:Y:S02]  /*ec50*/  IADD3 R65, P4, R4.reuse, 0xd000, RZ ;  /* 0x0000d00004417810 */ /* 0x040fe40007f9e0ff */
[C---:B------:R-:W-:Y:S01]  /*ec60*/  IADD3 R69, P3, R4.reuse, 0xe000, RZ ;  /* 0x0000e00004457810 */ /* 0x040fe20007f7e0ff */
[----:B------:R-:W5:Y:S01]  /*ec70*/  LD.E.128 R32, desc[UR36][R32.64] ;  /* 0x0000002420207980 */ /* 0x000f62000c101d00 */
[----:B------:R-:W-:Y:S01]  /*ec80*/  IADD3 R7, P2, R4, 0xf000, RZ ;  /* 0x0000f00004077810 */ /* 0x000fe20007f5e0ff */
[--C-:B------:R-:W-:Y:S01]  /*ec90*/  IMAD.MOV R79, RZ, RZ, -R77.reuse ;  /* 0x000000ffff4f7224 */ /* 0x100fe200078e0a4d */
[----:B------:R-:W-:Y:S01]  /*eca0*/  SHF.R.S32.HI R76, RZ, 0x1f, R77 ;  /* 0x0000001fff4c7819 */ /* 0x000fe2000001144d */
[----:B------:R-:W5:Y:S01]  /*ecb0*/  LD.E.128 R36, desc[UR36][R36.64] ;  /* 0x0000002424247980 */ /* 0x000f62000c101d00 */
        /* <DEDUP_REMOVED lines=18> */
[----:B------:R-:W-:Y:S02]  /*ede0*/  SHF.R.U64 R68, R68, 0x3, RZ ;  /* 0x0000000344447819 */ /* 0x000fe400000012ff */
[----:B------:R-:W-:Y:S02]  /*edf0*/  SHF.R.U64 R11, R11, 0x3, RZ ;  /* 0x000000030b0b7819 */ /* 0x000fe400000012ff */
        /* <DEDUP_REMOVED lines=21> */
[----:B------:R-:W-:-:S03]  /*ef50*/  VIADD R84, R3, UR48 ;  /* 0x0000003003547c36 */ /* 0x000fc60008000000 */
        /* <DEDUP_REMOVED lines=54> */
.L_x_1554:
[----:B------:R-:W-:Y:S05]  /*f2c0*/  BSYNC B1 ;  /* 0x0000000000017941 */ /* 0x000fea0003800000 */
.L_x_1553:
        /* <DEDUP_REMOVED lines=21> */
.L_x_1556:
[----:B------:R-:W-:Y:S05]  /*f420*/  BSYNC B1 ;  /* 0x0000000000017941 */ /* 0x000fea0003800000 */
.L_x_1555:
        /* <DEDUP_REMOVED lines=21> */
.L_x_1558:
[----:B------:R-:W-:Y:S05]  /*f580*/  BSYNC B1 ;  /* 0x0000000000017941 */ /* 0x000fea0003800000 */
.L_x_1557:
        /* <DEDUP_REMOVED lines=20> */
[----:B0-----:R-:W-:-:S04]  /*f6d0*/  LEA R4, P0, R90, R11, 0x1 ;  /* 0x0000000b5a047211 */ /* 0x001fc800078008ff */
[----:B------:R-:W-:-:S05]  /*f6e0*/  LEA.HI.X R5, R90, R83, R87, 0x1, P0 ;  /* 0x000000535a057211 */ /* 0x000fca00000f0c57 */
[----:B------:R0:W-:Y:S01]  /*f6f0*/  ST.E.128 desc[UR36][R4.64], R72 ;  /* 0x0000004804007985 */ /* 0x0001e2000c101d24 */
[----:B------:R-:W-:Y:S05]  /*f700*/  BRA `(.L_x_1559) ;  /* 0x0000002400107947 */ /* 0x000fea0003800000 */
.L_x_1552:
[----:B------:R-:W-:Y:S01]  /*f710*/  ULDC.64 UR12, c[0x0][0xb08] ;  /* 0x0002c200000c7ab9 */ /* 0x000fe20000000a00 */
[----:B0-----:R-:W-:Y:S01]  /*f720*/  IMAD.MOV.U32 R55, RZ, RZ, R3 ;  /* 0x000000ffff377224 */ /* 0x001fe200078e0003 */
[----:B------:R-:W-:Y:S01]  /*f730*/  UIMAD UR10, UR15, UR12, URZ ;  /* 0x0000000c0f0a72a4 */ /* 0x000fe2000f8e023f */
[----:B------:R-:W-:Y:S01]  /*f740*/  BSSY B1, `(.L_x_1560) ;  /* 0x00000c1000017945 */ /* 0x000fe20003800000 */
[----:B------:R-:W-:Y:S01]  /*f750*/  UIMAD.WIDE.U32 UR8, UR4, UR12, URZ ;  /* 0x0000000c040872a5 */ /* 0x000fe2000f8e003f */
[----:B------:R-:W-:Y:S01]  /*f760*/  SHF.R.S32.HI R58, RZ, 0x1f, R199 ;  /* 0x0000001fff3a7819 */ /* 0x000fe200000114c7 */
[----:B------:R-:W-:Y:S01]  /*f770*/  UIMAD UR10, UR4, UR13, UR10 ;  /* 0x0000000d040a72a4 */ /* 0x000fe2000f8e020a */
[----:B------:R-:W-:Y:S01]  /*f780*/  SHF.R.S32.HI R59, RZ, 0x1f, R200 ;  /* 0x0000001fff3b7819 */ /* 0x000fe200000114c8 */
[----:B------:R-:W-:Y:S01]  /*f790*/  USHF.R.S32.HI UR4, URZ, 0x1f, UR16 ;  /* 0x0000001f3f047899 */ /* 0x000fe20008011410 */
[----:B------:R-:W-:Y:S01]  /*f7a0*/  SHF.R.S32.HI R60, RZ, 0x1f, R201 ;  /* 0x0000001fff3c7819 */ /* 0x000fe200000114c9 */
[----:B------:R-:W-:Y:S01]  /*f7b0*/  UIADD3 UR9, UR9, UR10, URZ ;  /* 0x0000000a09097290 */ /* 0x000fe2000fffe03f */
[----:B------:R-:W-:Y:S01]  /*f7c0*/  SHF.R.S32.HI R61, RZ, 0x1f, R202 ;  /* 0x0000001fff3d7819 */ /* 0x000fe200000114ca */
[----:B------:R-:W-:Y:S01]  /*f7d0*/  ULDC.64 UR12, c[0x0][0xb40] ;  /* 0x0002d000000c7ab9 */ /* 0x000fe20000000a00 */
[----:B------:R-:W-:Y:S01]  /*f7e0*/  ULDC.64 UR10, c[0x0][0xb38] ;  /* 0x0002ce00000a7ab9 */ /* 0x000fe20000000a00 */
[----:B------:R-:W-:Y:S01]  /*f7f0*/  UIMAD UR4, UR4, UR12, URZ ;  /* 0x0000000c040472a4 */ /* 0x000fe2000f8e023f */
[----:B------:R-:W-:Y:S01]  /*f800*/  SHF.R.S32.HI R62, RZ, 0x1f, R203 ;  /* 0x0000001fff3e7819 */ /* 0x000fe200000114cb */
[----:B------:R-:W-:Y:S01]  /*f810*/  UIMAD.WIDE.U32 UR8, UR55, UR10, UR8 ;  /* 0x0000000a370872a5 */ /* 0x000fe2000f8e0008 */
[----:B------:R-:W-:Y:S01]  /*f820*/  SHF.R.S32.HI R63, RZ, 0x1f, R204 ;  /* 0x0000001fff3f7819 */ /* 0x000fe200000114cc */
[----:B------:R-:W-:Y:S01]  /*f830*/  UIMAD UR4, UR16, UR13, UR4 ;  /* 0x0000000d100472a4 */ /* 0x000fe2000f8e0204 */
[----:B------:R-:W-:Y:S01]  /*f840*/  SHF.R.S32.HI R68, RZ, 0x1f, R205 ;  /* 0x0000001fff447819 */ /* 0x000fe200000114cd */
[----:B------:R-:W-:Y:S01]  /*f850*/  UIMAD UR9, UR55, UR11, UR9 ;  /* 0x0000000b370972a4 */ /* 0x000fe2000f8e0209 */
[----:B------:R-:W-:Y:S01]  /*f860*/  SHF.R.S32.HI R69, RZ, 0x1f, R206 ;  /* 0x0000001fff457819 */ /* 0x000fe200000114ce */
[----:B------:R-:W-:Y:S01]  /*f870*/  UIADD3 UR7, UR7, 0x28420, URZ ;  /* 0x0002842007077890 */ /* 0x000fe2000fffe03f */
[----:B------:R-:W-:Y:S01]  /*f880*/  SHF.R.S32.HI R70, RZ, 0x1f, R207 ;  /* 0x0000001fff467819 */ /* 0x000fe200000114cf */
[----:B------:R-:W-:Y:S01]  /*f890*/  UIMAD.WIDE.U32 UR16, UR16, UR12, UR8 ;  /* 0x0000000c101072a5 */ /* 0x000fe2000f8e0008 */
[----:B------:R-:W-:Y:S01]  /*f8a0*/  SHF.R.S32.HI R71, RZ, 0x1f, R2 ;  /* 0x0000001fff477819 */ /* 0x000fe20000011402 */
[----:B------:R-:W-:Y:S01]  /*f8b0*/  ULDC.64 UR10, c[0x0][0xb48] ;  /* 0x0002d200000a7ab9 */ /* 0x000fe20000000a00 */
[----:B------:R-:W-:Y:S01]  /*f8c0*/  @UP2 ULDC UR8, c[0x0][0xbec] ;  /* 0x0002fb0000082ab9 */ /* 0x000fe20000000800 */
[----:B------:R-:W-:Y:S01]  /*f8d0*/  UIADD3 UR9, UR17, UR4, URZ ;  /* 0x0000000411097290 */ /* 0x000fe2000fffe03f */
[----:B------:R-:W-:Y:S01]  /*f8e0*/  @P1 IMAD.HI.U32 R0, R3, UR8, RZ ;  /* 0x0000000803001c27 */ /* 0x000fe2000f8e00ff */
[----:B------:R-:W-:Y:S01]  /*f8f0*/  UPRMT UR7, URZ, 0x654, UR7 ;  /* 0x000006543f077896 */ /* 0x000fe20008000007 */
[----:B------:R-:W-:Y:S01]  /*f900*/  @UP2 ULDC UR4, c[0x0][0xbf0] ;  /* 0x0002fc0000042ab9 */ /* 0x000fe20000000800 */
[----:B------:R-:W-:-:S02]  /*f910*/  UMOV UR8, UR16 ;  /* 0x0000001000087c82 */ /* 0x000fc40008000000 */
[----:B------:R-:W-:Y:S01]  /*f920*/  @P1 SHF.R.U32.HI R55, RZ, UR4, R0 ;  /* 0x00000004ff371c19 */ /* 0x000fe20008011600 */
[----:B------:R-:W-:-:S03]  /*f930*/  UIMAD.WIDE.U32 UR8, UR57, UR10, UR8 ;  /* 0x0000000a390872a5 */ /* 0x000fc6000f8e0008 */
[--C-:B------:R-:W-:Y:S01]  /*f940*/  SHF.R.S32.HI R0, RZ, 0x1f, R55.reuse ;  /* 0x0000001fff007819 */ /* 0x100fe20000011437 */
[----:B------:R-:W-:Y:S01]  /*f950*/  IMAD.MOV R52, RZ, RZ, -R55 ;  /* 0x000000ffff347224 */ /* 0x000fe200078e0a37 */
[----:B------:R-:W-:Y:S02]  /*f960*/  UIMAD UR57, UR57, UR11, UR9 ;  /* 0x0000000b393972a4 */ /* 0x000fe4000f8e0209 */
[----:B------:R-:W-:Y:S01]  /*f970*/  IMAD.U32 R53, RZ, RZ, UR9 ;  /* 0x00000009ff357e24 */ /* 0x000fe2000f8e00ff */
[----:B------:R-:W-:Y:S01]  /*f980*/  SYNCS.ARRIVE.TRANS64.RED.A1T0 RZ, [UR7], RZ ;  /* 0x000000ffffff79a7 */ /* 0x000fe20008100407 */
[----:B------:R-:W-:Y:S01]  /*f990*/  ULDC.64 UR10, c[0x0][0xb30] ;  /* 0x0002cc00000a7ab9 */ /* 0x000fe20000000a00 */
[----:B------:R-:W-:Y:S02]  /*f9a0*/  IMAD R3, R52, UR20, R3 ;  /* 0x0000001434037c24 */ /* 0x000fe4000f8e0203 */
[----:B------:R-:W-:Y:S02]  /*f9b0*/  IMAD R0, R0, UR10, RZ ;  /* 0x0000000a00007c24 */ /* 0x000fe4000f8e02ff */
[----:B------:R-:W-:Y:S01]  /*f9c0*/  IMAD.U32 R52, RZ, RZ, UR8 ;  /* 0x00000008ff347e24 */ /* 0x000fe2000f8e00ff */
[----:B------:R-:W-:Y:S01]  /*f9d0*/  ULDC.64 UR8, c[0x0][0xb28] ;  /* 0x0002ca0000087ab9 */ /* 0x000fe20000000a00 */
[----:B------:R-:W-:-:S02]  /*f9e0*/  IMAD.U32 R53, RZ, RZ, UR57 ;  /* 0x00000039ff357e24 */ /* 0x000fc4000f8e00ff */
[C---:B------:R-:W-:Y:S01]  /*f9f0*/  IMAD R57, R55.reuse, UR11, R0 ;  /* 0x0000000b37397c24 */ /* 0x040fe2000f8e0200 */
[----:B------:R-:W-:Y:S01]  /*fa00*/  SHF.R.S32.HI R0, RZ, 0x1f, R3 ;  /* 0x0000001fff007819 */ /* 0x000fe20000011403 */
[----:B------:R-:W-:-:S04]  /*fa10*/  IMAD.WIDE.U32 R52, R55, UR10, R52 ;  /* 0x0000000a37347c25 */ /* 0x000fc8000f8e0034 */
[----:B------:R-:W-:Y:S02]  /*fa20*/  IMAD R0, R0, UR8, RZ ;  /* 0x0000000800007c24 */ /* 0x000fe4000f8e02ff */
[----:B------:R-:W-:Y:S02]  /*fa30*/  IMAD.IADD R53, R53, 0x1, R57 ;  /* 0x0000000135357824 */ /* 0x000fe400078e0239 */
[C---:B------:R-:W-:Y:S02]  /*fa40*/  IMAD R55, R3.reuse, UR9, R0 ;  /* 0x0000000903377c24 */ /* 0x040fe4000f8e0200 */
[----:B------:R-:W-:Y:S01]  /*fa50*/  IMAD.WIDE.U32 R52, R3, UR8, R52 ;  /* 0x0000000803347c25 */ /* 0x000fe2000f8e0034 */
[----:B------:R-:W-:-:S03]  /*fa60*/  ULDC.64 UR8, c[0x0][0xb00] ;  /* 0x0002c00000087ab9 */ /* 0x000fc60000000a00 */
[----:B------:R-:W-:Y:S01]  /*fa70*/  IMAD.IADD R3, R53, 0x1, R55 ;  /* 0x0000000135037824 */ /* 0x000fe200078e0237 */
[----:B------:R-:W-:-:S04]  /*fa80*/  LEA R0, P1, R52, UR8, 0x2 ;  /* 0x0000000834007c11 */ /* 0x000fc8000f8210ff */
[----:B------:R-:W-:Y:S01]  /*fa90*/  LEA.HI.X R3, R52, UR9, R3, 0x2, P1 ;  /* 0x0000000934037c11 */ /* 0x000fe200088f1403 */
[----:B------:R0:W1:Y:S04]  /*faa0*/  SHFL.IDX PT, R56, R0, RZ, 0x1c1f ;  /* 0x001c1fff00387589 */ /* 0x00006800000e0000 */
[----:B------:R0:W2:Y:S01]  /*fab0*/  SHFL.IDX PT, R57, R3, RZ, 0x1c1f ;  /* 0x001c1fff03397589 */ /* 0x0000a200000e0000 */
[----:B------:R-:W-:Y:S05]  /*fac0*/  @P2 BRA `(.L_x_1561) ;  /* 0x0000000800202947 */ /* 0x000fea0003800000 */
[----:B------:R-:W-:Y:S02]  /*fad0*/  ULDC UR4, c[0x0][0xac8] ;  /* 0x0002b20000047ab9 */ /* 0x000fe40000000800 */
[----:B------:R-:W-:Y:S02]  /*fae0*/  ISETP.GE.AND P3, PT, R2, UR4, PT ;  /* 0x0000000402007c0c */ /* 0x000fe4000bf66270 */
[----:B------:R-:W-:Y:S02]  /*faf0*/  ISETP.GE.AND P2, PT, R207, UR4, PT ;  /* 0x00000004cf007c0c */ /* 0x000fe4000bf46270 */
[----:B------:R-:W-:-:S09]  /*fb00*/  ISETP.GE.AND P1, PT, R206, UR4, PT ;  /* 0x00000004ce007c0c */ /* 0x000fd2000bf26270 */
[CC--:B-1----:R-:W-:Y:S02]  /*fb10*/  @!P3 LEA R52, P4, R2.reuse, R56.reuse, 0x2 ;  /* 0x000000380234b211 */ /* 0x0c2fe400078810ff */
[----:B------:R-:W-:Y:S02]  /*fb20*/  @!P2 LEA R54, P5, R207, R56, 0x2 ;  /* 0x00000038cf36a211 */ /* 0x000fe400078a10ff */
[-C--:B--2---:R-:W-:Y:S02]  /*fb30*/  @!P3 LEA.HI.X R53, R2, R57.reuse, R71, 0x2, P4 ;  /* 0x000000390235b211 */ /* 0x084fe400020f1447 */
[----:B------:R-:W-:Y:S02]  /*fb40*/  ISETP.GE.AND P4, PT, R205, UR4, PT ;  /* 0x00000004cd007c0c */ /* 0x000fe4000bf86270 */
[----:B------:R-:W-:Y:S01]  /*fb50*/  @!P2 LEA.HI.X R55, R207, R57, R70, 0x2, P5 ;  /* 0x00000039cf37a211 */ /* 0x000fe200028f1446 */
[----:B------:R1:W-:Y:S01]  /*fb60*/  @!P3 ST.E.64 desc[UR36][R52.64], R140 ;  /* 0x0000008c3400b985 */ /* 0x0003e2000c101b24 */
[----:B------:R-:W-:-:S03]  /*fb70*/  ISETP.GE.AND P3, PT, R204, UR4, PT ;  /* 0x00000004cc007c0c */ /* 0x000fc6000bf66270 */
[----:B------:R2:W-:Y:S01]  /*fb80*/  @!P2 ST.E.64 desc[UR36][R54.64], R138 ;  /* 0x0000008a3600a985 */ /* 0x0005e2000c101b24 */
[----:B------:R-:W-:Y:S02]  /*fb90*/  ISETP.GE.AND P2, PT, R203, UR4, PT ;  /* 0x00000004cb007c0c */ /* 0x000fe4000bf46270 */
[----:B-1----:R-:W-:-:S04]  /*fba0*/  @!P1 LEA R52, P6, R206, R56, 0x2 ;  /* 0x00000038ce349211 */ /* 0x002fc800078c10ff */
[----:B------:R-:W-:Y:S02]  /*fbb0*/  @!P1 LEA.HI.X R53, R206, R57, R69, 0x2, P6 ;  /* 0x00000039ce359211 */ /* 0x000fe400030f1445 */
[----:B--2---:R-:W-:-:S03]  /*fbc0*/  @!P4 LEA R54, P5, R205, R56, 0x2 ;  /* 0x00000038cd36c211 */ /* 0x004fc600078a10ff */
[----:B------:R1:W-:Y:S01]  /*fbd0*/  @!P1 ST.E.64 desc[UR36][R52.64], R132 ;  /* 0x0000008434009985 */ /* 0x0003e2000c101b24 */
[----:B------:R-:W-:Y:S02]  /*fbe0*/  @!P4 LEA.HI.X R55, R205, R57, R68, 0x2, P5 ;  /* 0x00000039cd37c211 */ /* 0x000fe400028f1444 */
[----:B------:R-:W-:-:S03]  /*fbf0*/  ISETP.GE.AND P1, PT, R202, UR4, PT ;  /* 0x00000004ca007c0c */ /* 0x000fc6000bf26270 */
[----:B------:R2:W-:Y:S01]  /*fc00*/  @!P4 ST.E.64 desc[UR36][R54.64], R130 ;  /* 0x000000823600c985 */ /* 0x0005e2000c101b24 */
[----:B------:R-:W-:Y:S02]  /*fc10*/  ISETP.GE.AND P4, PT, R201, UR4, PT ;  /* 0x00000004c9007c0c */ /* 0x000fe4000bf86270 */
[----:B-1----:R-:W-:-:S04]  /*fc20*/  @!P3 LEA R52, P6, R204, R56, 0x2 ;  /* 0x00000038cc34b211 */ /* 0x002fc800078c10ff */
[----:B------:R-:W-:Y:S02]  /*fc30*/  @!P3 LEA.HI.X R53, R204, R57, R63, 0x2, P6 ;  /* 0x00000039cc35b211 */ /* 0x000fe400030f143f */
[----:B--2---:R-:W-:-:S03]  /*fc40*/  @!P2 LEA R54, P5, R203, R56, 0x2 ;  /* 0x00000038cb36a211 */ /* 0x004fc600078a10ff */
[----:B------:R1:W-:Y:S01]  /*fc50*/  @!P3 ST.E.64 desc[UR36][R52.64], R120 ;  /* 0x000000783400b985 */ /* 0x0003e2000c101b24 */
[----:B------:R-:W-:Y:S02]  /*fc60*/  ISETP.GE.AND P3, PT, R200, UR4, PT ;  /* 0x00000004c8007c0c */ /* 0x000fe4000bf66270 */
[----:B------:R-:W-:-:S05]  /*fc70*/  @!P2 LEA.HI.X R55, R203, R57, R62, 0x2, P5 ;  /* 0x00000039cb37a211 */ /* 0x000fca00028f143e */
        /* <DEDUP_REMOVED lines=39> */
[----:B------:R-:W-:-:S05]  /*fef0*/  @!P4 LEA.HI.X R55, R193, R57, R224, 0x2, P6 ;  /* 0x00000039c137c211 */ /* 0x000fca00030f14e0 */
[----:B------:R2:W-:Y:S01]  /*ff00*/  @!P4 ST.E.64 desc[UR36][R54.64], R66 ;  /* 0x000000423600c985 */ /* 0x0005e2000c101b24 */
[----:B------:R-:W-:Y:S02]  /*ff10*/  ISETP.GE.AND P4, PT, R189, UR4, PT ;  /* 0x00000004bd007c0c */ /* 0x000fe4000bf86270 */
[----:B-1----:R-:W-:-:S04]  /*ff20*/  @!P3 LEA R52, P1, R192, R56, 0x2 ;  /* 0x00000038c034b211 */ /* 0x002fc800078210ff */
[-C--:B------:R-:W-:Y:S02]  /*ff30*/  @!P3 LEA.HI.X R53, R192, R57.reuse, R223, 0x2, P1 ;  /* 0x00000039c035b211 */ /* 0x080fe400008f14df */
[----:B------:R-:W-:Y:S02]  /*ff40*/  ISETP.GE.AND P1, PT, R188, UR4, PT ;  /* 0x00000004bc007c0c */ /* 0x000fe4000bf26270 */
[C---:B--2---:R-:W-:Y:S01]  /*ff50*/  @!P2 LEA R54, P6, R191.reuse, R56, 0x2 ;  /* 0x00000038bf36a211 */ /* 0x044fe200078c10ff */
[----:B------:R1:W-:Y:S03]  /*ff60*/  @!P3 ST.E.64 desc[UR36][R52.64], R48 ;  /* 0x000000303400b985 */ /* 0x0003e6000c101b24 */
[----:B------:R-:W-:Y:S02]  /*ff70*/  @!P2 LEA.HI.X R55, R191, R57, R222, 0x2, P6 ;  /* 0x00000039bf37a211 */ /* 0x000fe400030f14de */
[----:B------:R-:W-:-:S03]  /*ff80*/  ISETP.GE.AND P6, PT, R187, UR4, PT ;  /* 0x00000004bb007c0c */ /* 0x000fc6000bfc6270 */
[----:B------:R2:W-:Y:S01]  /*ff90*/  @!P2 ST.E.64 desc[UR36][R54.64], R46 ;  /* 0x0000002e3600a985 */ /* 0x0005e2000c101b24 */
        /* <DEDUP_REMOVED lines=14> */
[----:B------:R-:W-:-:S03]  /*10080*/  @!P2 LEA R48, P5, R185, R56, 0x2 ;  /* 0x00000038b930a211 */ /* 0x000fc600078a10ff */
[----:B------:R2:W-:Y:S01]  /*10090*/  @!P6 ST.E.64 desc[UR36][R38.64], R30 ;  /* 0x0000001e2600e985 */ /* 0x0005e2000c101b24 */
[CC--:B------:R-:W-:Y:S02]  /*100a0*/  @!P4 LEA R46, P6, R184.reuse, R56.reuse, 0x2 ;  /* 0x00000038b82ec211 */ /* 0x0c0fe400078c10ff */
[-C--:B------:R-:W-:Y:S02]  /*100b0*/  @!P2 LEA.HI.X R49, R185, R57.reuse, R216, 0x2, P5 ;  /* 0x00000039b931a211 */ /* 0x080fe400028f14d8 */
[----:B------:R-:W-:Y:S02]  /*100c0*/  @!P4 LEA.HI.X R47, R184, R57, R215, 0x2, P6 ;  /* 0x00000039b82fc211 */ /* 0x000fe400030f14d7 */
[----:B-1----:R-:W-:-:S04]  /*100d0*/  @!P3 LEA R32, P1, R186, R56, 0x2 ;  /* 0x00000038ba20b211 */ /* 0x002fc800078210ff */
[----:B------:R-:W-:Y:S02]  /*100e0*/  @!P3 LEA.HI.X R33, R186, R57, R217, 0x2, P1 ;  /* 0x00000039ba21b211 */ /* 0x000fe400008f14d9 */
[----:B------:R-:W-:-:S03]  /*100f0*/  ISETP.GE.AND P1, PT, R23, UR4, PT ;  /* 0x0000000417007c0c */ /* 0x000fc6000bf26270 */
[----:B------:R1:W-:Y:S01]  /*10100*/  @!P3 ST.E.64 desc[UR36][R32.64], R24 ;  /* 0x000000182000b985 */ /* 0x0003e2000c101b24 */
[----:B------:R-:W-:-:S03]  /*10110*/  ISETP.GE.AND P3, PT, R22, UR4, PT ;  /* 0x0000000416007c0c */ /* 0x000fc6000bf66270 */
[----:B------:R-:W-:Y:S04]  /*10120*/  @!P2 ST.E.64 desc[UR36][R48.64], R20 ;  /* 0x000000143000a985 */ /* 0x000fe8000c101b24 */
[----:B------:R3:W-:Y:S01]  /*10130*/  @!P4 ST.E.64 desc[UR36][R46.64], R10 ;  /* 0x0000000a2e00c985 */ /* 0x0007e2000c101b24 */
[----:B------:R-:W-:Y:S02]  /*10140*/  ISETP.GE.AND P4, PT, R19, UR4, PT ;  /* 0x0000000413007c0c */ /* 0x000fe4000bf86270 */
[----:B------:R-:W-:-:S03]  /*10150*/  @!P1 LEA R40, P2, R23, R56, 0x2 ;  /* 0x0000003817289211 */ /* 0x000fc600078410ff */
[-C--:B--2---:R-:W-:Y:S01]  /*10160*/  @!P3 LEA R30, P5, R22, R56.reuse, 0x2 ;  /* 0x00000038161eb211 */ /* 0x084fe200078a10ff */
[C---:B-1----:R-:W-:Y:S01]  /*10170*/  VIADD R24, R2.reuse, 0xe8 ;  /* 0x000000e802187836 */ /* 0x042fe20000000000 */
[-C--:B------:R-:W-:Y:S01]  /*10180*/  @!P1 LEA.HI.X R41, R23, R57.reuse, R214, 0x2, P2 ;  /* 0x0000003917299211 */ /* 0x080fe200010f14d6 */
[----:B------:R-:W-:Y:S01]  /*10190*/  VIADD R25, R2, 0xf0 ;  /* 0x000000f002197836 */ /* 0x000fe20000000000 */
[----:B------:R-:W-:Y:S01]  /*101a0*/  ISETP.GE.AND P2, PT, R18, UR4, PT ;  /* 0x0000000412007c0c */ /* 0x000fe2000bf46270 */
[----:B------:R-:W-:Y:S01]  /*101b0*/  VIADD R32, R2, 0xf8 ;  /* 0x000000f802207836 */ /* 0x000fe20000000000 */
[----:B------:R-:W-:Y:S01]  /*101c0*/  @!P3 LEA.HI.X R31, R22, R57, R213, 0x2, P5 ;  /* 0x00000039161fb211 */ /* 0x000fe200028f14d5 */
[----:B------:R1:W-:Y:S01]  /*101d0*/  @!P1 ST.E.64 desc[UR36][R40.64], R8 ;  /* 0x0000000828009985 */ /* 0x0003e2000c101b24 */
[----:B------:R-:W-:Y:S02]  /*101e0*/  ISETP.GE.AND P1, PT, R24, UR4, PT ;  /* 0x0000000418007c0c */ /* 0x000fe4000bf26270 */
[----:B---3--:R-:W-:Y:S01]  /*101f0*/  @!P4 LEA R10, P6, R19, R56, 0x2 ;  /* 0x00000038130ac211 */ /* 0x008fe200078c10ff */
[----:B------:R2:W-:Y:S01]  /*10200*/  @!P3 ST.E.64 desc[UR36][R30.64], R144 ;  /* 0x000000901e00b985 */ /* 0x0005e2000c101b24 */
[----:B------:R-:W-:-:S02]  /*10210*/  ISETP.GE.AND P3, PT, R25, UR4, PT ;  /* 0x0000000419007c0c */ /* 0x000fc4000bf66270 */
[----:B------:R-:W-:Y:S02]  /*10220*/  SHF.R.S32.HI R21, RZ, 0x1f, R18 ;  /* 0x0000001fff157819 */ /* 0x000fe40000011412 */
[-C--:B------:R-:W-:Y:S02]  /*10230*/  @!P4 LEA.HI.X R11, R19, R57.reuse, R212, 0x2, P6 ;  /* 0x00000039130bc211 */ /* 0x080fe400030f14d4 */
[----:B------:R-:W-:Y:S02]  /*10240*/  @!P2 LEA R20, P5, R18, R56, 0x2 ;  /* 0x000000381214a211 */ /* 0x000fe400078a10ff */
[----:B------:R-:W-:Y:S01]  /*10250*/  ISETP.GE.AND P6, PT, R32, UR4, PT ;  /* 0x0000000420007c0c */ /* 0x000fe2000bfc6270 */
[----:B------:R3:W-:Y:S01]  /*10260*/  @!P4 ST.E.64 desc[UR36][R10.64], R142 ;  /* 0x0000008e0a00c985 */ /* 0x0007e2000c101b24 */
[----:B------:R-:W-:Y:S02]  /*10270*/  @!P2 LEA.HI.X R21, R18, R57, R21, 0x2, P5 ;  /* 0x000000391215a211 */ /* 0x000fe400028f1415 */
[----:B-1----:R-:W-:-:S02]  /*10280*/  SHF.R.S32.HI R9, RZ, 0x1f, R24 ;  /* 0x0000001fff097819 */ /* 0x002fc40000011418 */
[CC--:B------:R-:W-:Y:S01]  /*10290*/  @!P1 LEA R8, P5, R24.reuse, R56.reuse, 0x2 ;  /* 0x0000003818089211 */ /* 0x0c0fe200078a10ff */
[----:B------:R3:W-:Y:S01]  /*102a0*/  @!P2 ST.E.64 desc[UR36][R20.64], R152 ;  /* 0x000000981400a985 */ /* 0x0007e2000c101b24 */
[----:B--2---:R-:W-:Y:S02]  /*102b0*/  SHF.R.S32.HI R30, RZ, 0x1f, R25 ;  /* 0x0000001fff1e7819 */ /* 0x004fe40000011419 */
        /* <DEDUP_REMOVED lines=9> */
.L_x_1561:
[----:B------:R-:W-:Y:S05]  /*10350*/  BSYNC B1 ;  /* 0x0000000000017941 */ /* 0x000fea0003800000 */
.L_x_1560:
[----:B0-----:R-:W0:Y:S04]  /*10360*/  SHFL.IDX PT, R3, R3, 0x1, 0x1c1f ;  /* 0x003c1f0003037f89 */ /* 0x001e2800000e0000 */
[----:B------:R4:W0:Y:S01]  /*10370*/  SHFL.IDX PT, R39, R0, 0x1, 0x1c1f ;  /* 0x003c1f0000277f89 */ /* 0x00082200000e0000 */
[----:B------:R-:W-:Y:S05]  /*10380*/  @P0 BRA `(.L_x_1559) ;  /* 0x0000001400f00947 */ /* 0x000fea0003800000 */
[----:B------:R-:W-:Y:S01]  /*10390*/  ULDC UR4, c[0x0][0xac8] ;  /* 0x0002b20000047ab9 */ /* 0x000fe20000000800 */
[C---:B----4-:R-:W-:Y:S01]  /*103a0*/  VIADD R0, R2.reuse, 0xe8 ;  /* 0x000000e802007836 */ /* 0x050fe20000000000 */
[----:B------:R-:W-:Y:S02]  /*103b0*/  ISETP.GE.AND P3, PT, R2, UR4, PT ;  /* 0x0000000402007c0c */ /* 0x000fe4000bf66270 */
[----:B------:R-:W-:Y:S02]  /*103c0*/  ISETP.GE.AND P4, PT, R207, UR4, PT ;  /* 0x00000004cf007c0c */ /* 0x000fe4000bf86270 */
[----:B------:R-:W-:Y:S02]  /*103d0*/  ISETP.GE.AND P0, PT, R206, UR4, PT ;  /* 0x00000004ce007c0c */ /* 0x000fe4000bf06270 */
[----:B------:R-:W-:-:S07]  /*103e0*/  ISETP.GE.AND P1, PT, R205, UR4, PT ;  /* 0x00000004cd007c0c */ /* 0x000fce000bf26270 */
[CC--:B0--3--:R-:W-:Y:S02]  /*103f0*/  @!P3 LEA R8, P2, R2.reuse, R39.reuse, 0x2 ;  /* 0x000000270208b211 */ /* 0x0c9fe400078410ff */
[C---:B------:R-:W-:Y:S02]  /*10400*/  @!P4 LEA R10, P6, R207.reuse, R39, 0x2 ;  /* 0x00000027cf0ac211 */ /* 0x040fe400078c10ff */
[----:B------:R-:W-:Y:S02]  /*10410*/  @!P3 LEA.HI.X R9, R2, R3, R71, 0x2, P2 ;  /* 0x000000030209b211 */ /* 0x000fe400010f1447 */
[----:B------:R-:W-:Y:S02]  /*10420*/  ISETP.GE.AND P2, PT, R204, UR4, PT ;  /* 0x00000004cc007c0c */ /* 0x000fe4000bf46270 */
[----:B------:R-:W-:Y:S01]  /*10430*/  @!P0 LEA R20, P5, R206, R39, 0x2 ;  /* 0x00000027ce148211 */ /* 0x000fe200078a10ff */
[----:B------:R0:W-:Y:S01]  /*10440*/  @!P3 ST.E.64 desc[UR36][R8.64], R136 ;  /* 0x000000880800b985 */ /* 0x0001e2000c101b24 */
[----:B------:R-:W-:-:S02]  /*10450*/  @!P4 LEA.HI.X R11, R207, R3, R70, 0x2, P6 ;  /* 0x00000003cf0bc211 */ /* 0x000fc400030f1446 */
[----:B------:R-:W-:Y:S02]  /*10460*/  ISETP.GE.AND P3, PT, R203, UR4, PT ;  /* 0x00000004cb007c0c */ /* 0x000fe4000bf66270 */
[----:B------:R-:W-:Y:S01]  /*10470*/  @!P0 LEA.HI.X R21, R206, R3, R69, 0x2, P5 ;  /* 0x00000003ce158211 */ /* 0x000fe200028f1445 */
[----:B------:R3:W-:Y:S01]  /*10480*/  @!P4 ST.E.64 desc[UR36][R10.64], R134 ;  /* 0x000000860a00c985 */ /* 0x0007e2000c101b24 */
[C---:B------:R-:W-:Y:S02]  /*10490*/  @!P1 LEA R24, P5, R205.reuse, R39, 0x2 ;  /* 0x00000027cd189211 */ /* 0x040fe400078a10ff */
[----:B------:R-:W-:Y:S01]  /*104a0*/  ISETP.GE.AND P4, PT, R202, UR4, PT ;  /* 0x00000004ca007c0c */ /* 0x000fe2000bf86270 */
[----:B------:R4:W-:Y:S01]  /*104b0*/  @!P0 ST.E.64 desc[UR36][R20.64], R128 ;  /* 0x0000008014008985 */ /* 0x0009e2000c101b24 */
[----:B------:R-:W-:Y:S02]  /*104c0*/  @!P1 LEA.HI.X R25, R205, R3, R68, 0x2, P5 ;  /* 0x00000003cd199211 */ /* 0x000fe400028f1444 */
[----:B------:R-:W-:-:S02]  /*104d0*/  @!P2 LEA R30, P6, R204, R39, 0x2 ;  /* 0x00000027cc1ea211 */ /* 0x000fc400078c10ff */
[----:B------:R-:W-:Y:S01]  /*104e0*/  ISETP.GE.AND P0, PT, R201, UR4, PT ;  /* 0x00000004c9007c0c */ /* 0x000fe2000bf06270 */
[----:B------:R5:W-:Y:S01]  /*104f0*/  @!P1 ST.E.64 desc[UR36][R24.64], R126 ;  /* 0x0000007e18009985 */ /* 0x000be2000c101b24 */
[C---:B------:R-:W-:Y:S02]  /*10500*/  @!P3 LEA R32, P5, R203.reuse, R39, 0x2 ;  /* 0x00000027cb20b211 */ /* 0x040fe400078a10ff */
[-C--:B------:R-:W-:Y:S02]  /*10510*/  @!P2 LEA.HI.X R31, R204, R3.reuse, R63, 0x2, P6 ;  /* 0x00000003cc1fa211 */ /* 0x080fe400030f143f */
[----:B------:R-:W-:Y:S02]  /*10520*/  ISETP.GE.AND P1, PT, R200, UR4, PT ;  /* 0x00000004c8007c0c */ /* 0x000fe4000bf26270 */
[----:B------:R-:W-:Y:S01]  /*10530*/  @!P3 LEA.HI.X R33, R203, R3, R62, 0x2, P5 ;  /* 0x00000003cb21b211 */ /* 0x000fe200028f143e */
[----:B------:R1:W-:Y:S01]  /*10540*/  @!P2 ST.E.64 desc[UR36][R30.64], R116 ;  /* 0x000000741e00a985 */ /* 0x0003e2000c101b24 */
[----:B0-----:R-:W-:-:S02]  /*10550*/  @!P4 LEA R8, P5, R202, R39, 0x2 ;  /* 0x00000027ca08c211 */ /* 0x001fc400078a10ff */
[----:B------:R-:W-:Y:S01]  /*10560*/  ISETP.GE.AND P2, PT, R199, UR4, PT ;  /* 0x00000004c7007c0c */ /* 0x000fe2000bf46270 */
[----:B------:R0:W-:Y:S01]  /*10570*/  @!P3 ST.E.64 desc[UR36][R32.64], R114 ;  /* 0x000000722000b985 */ /* 0x0001e2000c101b24 */
[----:B------:R-:W-:Y:S02]  /*10580*/  @!P4 LEA.HI.X R9, R202, R3, R61, 0x2, P5 ;  /* 0x00000003ca09c211 */ /* 0x000fe400028f143d */
[CC--:B---3--:R-:W-:Y:S02]  /*10590*/  @!P0 LEA R10, P6, R201.reuse, R39.reuse, 0x2 ;  /* 0x00000027c90a8211 */ /* 0x0c8fe400078c10ff */
[----:B------:R-:W-:Y:S01]  /*105a0*/  ISETP.GE.AND P3, PT, R198, UR4, PT ;  /* 0x00000004c6007c0c */ /* 0x000fe2000bf66270 */
[----:B------:R3:W-:Y:S01]  /*105b0*/  @!P4 ST.E.64 desc[UR36][R8.64], R108 ;  /* 0x0000006c0800c985 */ /* 0x0007e2000c101b24 */
[----:B----4-:R-:W-:Y:S02]  /*105c0*/  @!P1 LEA R20, P5, R200, R39, 0x2 ;  /* 0x00000027c8149211 */ /* 0x010fe400078a10ff */
[----:B------:R-:W-:-:S02]  /*105d0*/  @!P0 LEA.HI.X R11, R201, R3, R60, 0x2, P6 ;  /* 0x00000003c90b8211 */ /* 0x000fc400030f143c */
[----:B------:R-:W-:Y:S02]  /*105e0*/  ISETP.GE.AND P4, PT, R197, UR4, PT ;  /* 0x00000004c5007c0c */ /* 0x000fe4000bf86270 */
[----:B------:R-:W-:Y:S01]  /*105f0*/  @!P1 LEA.HI.X R21, R200, R3, R59, 0x2, P5 ;  /* 0x00000003c8159211 */ /* 0x000fe200028f143b */
[----:B------:R4:W-:Y:S01]  /*10600*/  @!P0 ST.E.64 desc[UR36][R10.64], R106 ;  /* 0x0000006a0a008985 */ /* 0x0009e2000c101b24 */
[C---:B-----5:R-:W-:Y:S02]  /*10610*/  @!P2 LEA R24, P5, R199.reuse, R39, 0x2 ;  /* 0x00000027c718a211 */ /* 0x060fe400078a10ff */
[----:B------:R-:W-:Y:S01]  /*10620*/  ISETP.GE.AND P0, PT, R196, UR4, PT ;  /* 0x00000004c4007c0c */ /* 0x000fe2000bf06270 */
[----:B------:R5:W-:Y:S01]  /*10630*/  @!P1 ST.E.64 desc[UR36][R20.64], R100 ;  /* 0x0000006414009985 */ /* 0x000be2000c101b24 */
[----:B------:R-:W-:Y:S02]  /*10640*/  @!P2 LEA.HI.X R25, R199, R3, R58, 0x2, P5 ;  /* 0x00000003c719a211 */ /* 0x000fe400028f143a */
[----:B-1----:R-:W-:-:S02]  /*10650*/  @!P3 LEA R30, P6, R198, R39, 0x2 ;  /* 0x00000027c61eb211 */ /* 0x002fc400078c10ff */
[----:B------:R-:W-:Y:S01]  /*10660*/  ISETP.GE.AND P1, PT, R195, UR4, PT ;  /* 0x00000004c3007c0c */ /* 0x000fe2000bf26270 */
[----:B------:R1:W-:Y:S01]  /*10670*/  @!P2 ST.E.64 desc[UR36][R24.64], R98 ;  /* 0x000000621800a985 */ /* 0x0003e2000c101b24 */
[C---:B0-----:R-:W-:Y:S02]  /*10680*/  @!P4 LEA R32, P5, R197.reuse, R39, 0x2 ;  /* 0x00000027c520c211 */ /* 0x041fe400078a10ff */
[-C--:B------:R-:W-:Y:S02]  /*10690*/  @!P3 LEA.HI.X R31, R198, R3.reuse, R229, 0x2, P6 ;  /* 0x00000003c61fb211 */ /* 0x080fe400030f14e5 */
[----:B------:R-:W-:Y:S02]  /*106a0*/  ISETP.GE.AND P2, PT, R194, UR4, PT ;  /* 0x00000004c2007c0c */ /* 0x000fe4000bf46270 */
[----:B------:R-:W-:Y:S01]  /*106b0*/  @!P4 LEA.HI.X R33, R197, R3, R228, 0x2, P5 ;  /* 0x00000003c521c211 */ /* 0x000fe200028f14e4 */
[----:B------:R0:W-:Y:S01]  /*106c0*/  @!P3 ST.E.64 desc[UR36][R30.64], R92 ;  /* 0x0000005c1e00b985 */ /* 0x0001e2000c101b24 */
[----:B---3--:R-:W-:-:S03]  /*106d0*/  @!P0 LEA R8, P3, R196, R39, 0x2 ;  /* 0x00000027c4088211 */ /* 0x008fc600078610ff */
[----:B------:R3:W-:Y:S01]  /*106e0*/  @!P4 ST.E.64 desc[UR36][R32.64], R90 ;  /* 0x0000005a2000c985 */ /* 0x0007e2000c101b24 */
[----:B------:R-:W-:Y:S02]  /*106f0*/  ISETP.GE.AND P4, PT, R193, UR4, PT ;  /* 0x00000004c1007c0c */ /* 0x000fe4000bf86270 */
[----:B------:R-:W-:Y:S02]  /*10700*/  @!P0 LEA.HI.X R9, R196, R3, R227, 0x2, P3 ;  /* 0x00000003c4098211 */ /* 0x000fe400018f14e3 */
[CC--:B----4-:R-:W-:Y:S02]  /*10710*/  @!P1 LEA R10, P6, R195.reuse, R39.reuse, 0x2 ;  /* 0x00000027c30a9211 */ /* 0x0d0fe400078c10ff */
[----:B------:R-:W-:Y:S01]  /*10720*/  ISETP.GE.AND P3, PT, R192, UR4, PT ;  /* 0x00000004c0007c0c */ /* 0x000fe2000bf66270 */
[----:B------:R4:W-:Y:S01]  /*10730*/  @!P0 ST.E.64 desc[UR36][R8.64], R84 ;  /* 0x0000005408008985 */ /* 0x0009e2000c101b24 */
[----:B-----5:R-:W-:Y:S02]  /*10740*/  @!P2 LEA R20, P5, R194, R39, 0x2 ;  /* 0x00000027c214a211 */ /* 0x020fe400078a10ff */
[----:B------:R-:W-:-:S02]  /*10750*/  @!P1 LEA.HI.X R11, R195, R3, R226, 0x2, P6 ;  /* 0x00000003c30b9211 */ /* 0x000fc400030f14e2 */
[----:B------:R-:W-:Y:S02]  /*10760*/  ISETP.GE.AND P0, PT, R191, UR4, PT ;  /* 0x00000004bf007c0c */ /* 0x000fe4000bf06270 */
[----:B------:R-:W-:Y:S01]  /*10770*/  @!P2 LEA.HI.X R21, R194, R3, R225, 0x2, P5 ;  /* 0x00000003c215a211 */ /* 0x000fe200028f14e1 */
[----:B------:R5:W-:Y:S01]  /*10780*/  @!P1 ST.E.64 desc[UR36][R10.64], R82 ;  /* 0x000000520a009985 */ /* 0x000be2000c101b24 */
[----:B------:R-:W-:Y:S02]  /*10790*/  ISETP.GE.AND P1, PT, R190, UR4, PT ;  /* 0x00000004be007c0c */ /* 0x000fe4000bf26270 */
[-C--:B-1----:R-:W-:Y:S01]  /*107a0*/  @!P4 LEA R24, P5, R193, R39.reuse, 0x2 ;  /* 0x00000027c118c211 */ /* 0x082fe200078a10ff */
[----:B------:R1:W-:Y:S01]  /*107b0*/  @!P2 ST.E.64 desc[UR36][R20.64], R64 ;  /* 0x000000401400a985 */ /* 0x0003e2000c101b24 */
[----:B0-----:R-:W-:Y:S02]  /*107c0*/  @!P3 LEA R30, P6, R192, R39, 0x2 ;  /* 0x00000027c01eb211 */ /* 0x001fe400078c10ff */
[----:B------:R-:W-:-:S02]  /*107d0*/  ISETP.GE.AND P2, PT, R189, UR4, PT ;  /* 0x00000004bd007c0c */ /* 0x000fc4000bf46270 */
[-C--:B------:R-:W-:Y:S02]  /*107e0*/  @!P4 LEA.HI.X R25, R193, R3.reuse, R224, 0x2, P5 ;  /* 0x00000003c119c211 */ /* 0x080fe400028f14e0 */
[----:B------:R-:W-:Y:S02]  /*107f0*/  @!P3 LEA.HI.X R31, R192, R3, R223, 0x2, P6 ;  /* 0x00000003c01fb211 */ /* 0x000fe400030f14df */
[C---:B---3--:R-:W-:Y:S01]  /*10800*/  @!P0 LEA R32, P5, R191.reuse, R39, 0x2 ;  /* 0x00000027bf208211 */ /* 0x048fe200078a10ff */
[----:B------:R0:W-:Y:S01]  /*10810*/  @!P4 ST.E.64 desc[UR36][R24.64], R50 ;  /* 0x000000321800c985 */ /* 0x0001e2000c101b24 */
[----:B------:R-:W-:Y:S02]  /*10820*/  ISETP.GE.AND P4, PT, R188, UR4, PT ;  /* 0x00000004bc007c0c */ /* 0x000fe4000bf86270 */
[----:B------:R-:W-:Y:S01]  /*10830*/  @!P0 LEA.HI.X R33, R191, R3, R222, 0x2, P5 ;  /* 0x00000003bf218211 */ /* 0x000fe200028f14de */
[----:B------:R3:W-:Y:S01]  /*10840*/  @!P3 ST.E.64 desc[UR36][R30.64], R44 ;  /* 0x0000002c1e00b985 */ /* 0x0007e2000c101b24 */
[----:B----4-:R-:W-:-:S02]  /*10850*/  @!P1 LEA R8, P5, R190, R39, 0x2 ;  /* 0x00000027be089211 */ /* 0x010fc400078a10ff */
[----:B------:R-:W-:Y:S01]  /*10860*/  ISETP.GE.AND P3, PT, R187, UR4, PT ;  /* 0x00000004bb007c0c */ /* 0x000fe2000bf66270 */
[----:B------:R4:W-:Y:S01]  /*10870*/  @!P0 ST.E.64 desc[UR36][R32.64], R42 ;  /* 0x0000002a20008985 */ /* 0x0009e2000c101b24 */
[C---:B-----5:R-:W-:Y:S02]  /*10880*/  @!P2 LEA R10, P6, R189.reuse, R39, 0x2 ;  /* 0x00000027bd0aa211 */ /* 0x060fe400078c10ff */
[-C--:B------:R-:W-:Y:S02]  /*10890*/  @!P1 LEA.HI.X R9, R190, R3.reuse, R221, 0x2, P5 ;  /* 0x00000003be099211 */ /* 0x080fe400028f14dd */
[----:B------:R-:W-:Y:S02]  /*108a0*/  @!P2 LEA.HI.X R11, R189, R3, R220, 0x2, P6 ;  /* 0x00000003bd0ba211 */ /* 0x000fe400030f14dc */
[----:B------:R-:W-:Y:S01]  /*108b0*/  ISETP.GE.AND P0, PT, R186, UR4, PT ;  /* 0x00000004ba007c0c */ /* 0x000fe2000bf06270 */
[----:B------:R5:W-:Y:S01]  /*108c0*/  @!P1 ST.E.64 desc[UR36][R8.64], R36 ;  /* 0x0000002408009985 */ /* 0x000be2000c101b24 */
[----:B------:R-:W-:-:S02]  /*108d0*/  ISETP.GE.AND P1, PT, R185, UR4, PT ;  /* 0x00000004b9007c0c */ /* 0x000fc4000bf26270 */
[CC--:B-1----:R-:W-:Y:S01]  /*108e0*/  @!P4 LEA R20, P5, R188.reuse, R39.reuse, 0x2 ;  /* 0x00000027bc14c211 */ /* 0x0c2fe200078a10ff */
[----:B------:R-:W-:Y:S01]  /*108f0*/  @!P2 ST.E.64 desc[UR36][R10.64], R34 ;  /* 0x000000220a00a985 */ /* 0x000fe2000c101b24 */
[C---:B0-----:R-:W-:Y:S02]  /*10900*/  @!P3 LEA R24, P2, R187.reuse, R39, 0x2 ;  /* 0x00000027bb18b211 */ /* 0x041fe400078410ff */
[-C--:B------:R-:W-:Y:S02]  /*10910*/  @!P4 LEA.HI.X R21, R188, R3.reuse, R219, 0x2, P5 ;  /* 0x00000003bc15c211 */ /* 0x080fe400028f14db */
[----:B------:R-:W-:Y:S02]  /*10920*/  @!P3 LEA.HI.X R25, R187, R3, R218, 0x2, P2 ;  /* 0x00000003bb19b211 */ /* 0x000fe400010f14da */
[----:B------:R-:W-:Y:S01]  /*10930*/  ISETP.GE.AND P2, PT, R184, UR4, PT ;  /* 0x00000004b8007c0c */ /* 0x000fe2000bf46270 */
[----:B------:R0:W-:Y:S01]  /*10940*/  @!P4 ST.E.64 desc[UR36][R20.64], R28 ;  /* 0x0000001c1400c985 */ /* 0x0001e2000c101b24 */
[----:B---3--:R-:W-:-:S02]  /*10950*/  @!P0 LEA R30, P4, R186, R39, 0x2 ;  /* 0x00000027ba1e8211 */ /* 0x008fc400078810ff */
[----:B----4-:R-:W-:Y:S01]  /*10960*/  @!P1 LEA R32, P5, R185, R39, 0x2 ;  /* 0x00000027b9209211 */ /* 0x010fe200078a10ff */
[----:B------:R-:W-:Y:S01]  /*10970*/  @!P3 ST.E.64 desc[UR36][R24.64], R26 ;  /* 0x0000001a1800b985 */ /* 0x000fe2000c101b24 */
[----:B------:R-:W-:Y:S02]  /*10980*/  ISETP.GE.AND P3, PT, R23, UR4, PT ;  /* 0x0000000417007c0c */ /* 0x000fe4000bf66270 */
[-C--:B------:R-:W-:Y:S02]  /*10990*/  @!P0 LEA.HI.X R31, R186, R3.reuse, R217, 0x2, P4 ;  /* 0x00000003ba1f8211 */ /* 0x080fe400020f14d9 */
[----:B------:R-:W-:Y:S02]  /*109a0*/  @!P1 LEA.HI.X R33, R185, R3, R216, 0x2, P5 ;  /* 0x00000003b9219211 */ /* 0x000fe400028f14d8 */
[----:B------:R-:W-:Y:S01]  /*109b0*/  ISETP.GE.AND P5, PT, R22, UR4, PT ;  /* 0x0000000416007c0c */ /* 0x000fe2000bfa6270 */
[----:B------:R1:W-:Y:S01]  /*109c0*/  @!P0 ST.E.64 desc[UR36][R30.64], R14 ;  /* 0x0000000e1e008985 */ /* 0x0003e2000c101b24 */
[----:B-----5:R-:W-:Y:S01]  /*109d0*/  @!P2 LEA R8, P0, R184, R39, 0x2 ;  /* 0x00000027b808a211 */ /* 0x020fe200078010ff */
[----:B0-----:R-:W-:Y:S01]  /*109e0*/  VIADD R28, R2, 0xf0 ;  /* 0x000000f0021c7836 */ /* 0x001fe20000000000 */
[----:B------:R-:W-:Y:S01]  /*109f0*/  ISETP.GE.AND P4, PT, R19, UR4, PT ;  /* 0x0000000413007c0c */ /* 0x000fe2000bf86270 */
[----:B------:R0:W-:Y:S01]  /*10a00*/  @!P1 ST.E.64 desc[UR36][R32.64], R12 ;  /* 0x0000000c20009985 */ /* 0x0001e2000c101b24 */
[----:B------:R-:W-:-:S02]  /*10a10*/  ISETP.GE.AND P1, PT, R0, UR4, PT ;  /* 0x0000000400007c0c */ /* 0x000fc4000bf26270 */
[C---:B------:R-:W-:Y:S02]  /*10a20*/  @!P3 LEA R10, P6, R23.reuse, R39, 0x2 ;  /* 0x00000027170ab211 */ /* 0x040fe400078c10ff */
[-C--:B------:R-:W-:Y:S02]  /*10a30*/  @!P2 LEA.HI.X R9, R184, R3.reuse, R215, 0x2, P0 ;  /* 0x00000003b809a211 */ /* 0x080fe400000f14d7 */
[----:B------:R-:W-:Y:S02]  /*10a40*/  ISETP.GE.AND P0, PT, R28, UR4, PT ;  /* 0x000000041c007c0c */ /* 0x000fe4000bf06270 */
[----:B------:R-:W-:Y:S01]  /*10a50*/  @!P3 LEA.HI.X R11, R23, R3, R214, 0x2, P6 ;  /* 0x00000003170bb211 */ /* 0x000fe200030f14d6 */
[----:B------:R-:W-:Y:S01]  /*10a60*/  @!P2 ST.E.64 desc[UR36][R8.64], R6 ;  /* 0x000000060800a985 */ /* 0x000fe2000c101b24 */
[----:B------:R-:W-:Y:S02]  /*10a70*/  ISETP.GE.AND P2, PT, R18, UR4, PT ;  /* 0x0000000412007c0c */ /* 0x000fe4000bf46270 */
[----:B-1----:R-:W-:Y:S01]  /*10a80*/  SHF.R.S32.HI R14, RZ, 0x1f, R0 ;  /* 0x0000001fff0e7819 */ /* 0x002fe20000011400 */
[----:B------:R1:W-:Y:S01]  /*10a90*/  @!P3 ST.E.64 desc[UR36][R10.64], R4 ;  /* 0x000000040a00b985 */ /* 0x0003e2000c101b24 */
[----:B0-----:R-:W-:-:S02]  /*10aa0*/  @!P5 LEA R12, P6, R22, R39, 0x2 ;  /* 0x00000027160cd211 */ /* 0x001fc400078c10ff */
[----:B------:R-:W-:Y:S02]  /*10ab0*/  @!P1 LEA R20, P3, R0, R39, 0x2 ;  /* 0x0000002700149211 */ /* 0x000fe400078610ff */
[----:B------:R-:W-:Y:S02]  /*10ac0*/  @!P5 LEA.HI.X R13, R22, R3, R213, 0x2, P6 ;  /* 0x00000003160dd211 */ /* 0x000fe400030f14d5 */
[----:B------:R-:W-:Y:S02]  /*10ad0*/  SHF.R.S32.HI R15, RZ, 0x1f, R28 ;  /* 0x0000001fff0f7819 */ /* 0x000fe4000001141c */
[----:B------:R-:W-:Y:S01]  /*10ae0*/  @!P0 LEA R24, P6, R28, R39, 0x2 ;  /* 0x000000271c188211 */ /* 0x000fe200078c10ff */
[----:B------:R0:W-:Y:S01]  /*10af0*/  @!P5 ST.E.64 desc[UR36][R12.64], R148 ;  /* 0x000000940c00d985 */ /* 0x0001e2000c101b24 */
[----:B------:R-:W-:Y:S02]  /*10b00*/  @!P1 LEA.HI.X R21, R0, R3, R14, 0x2, P3 ;  /* 0x0000000300159211 */ /* 0x000fe400018f140e */
[----:B------:R-:W-:-:S02]  /*10b10*/  @!P4 LEA R14, P3, R19, R39, 0x2 ;  /* 0x00000027130ec211 */ /* 0x000fc400078610ff */
[-C--:B------:R-:W-:Y:S02]  /*10b20*/  @!P0 LEA.HI.X R25, R28, R3.reuse, R15, 0x2, P6 ;  /* 0x000000031c198211 */ /* 0x080fe400030f140f */
[----:B------:R-:W-:Y:S02]  /*10b30*/  @!P4 LEA.HI.X R15, R19, R3, R212, 0x2, P3 ;  /* 0x00000003130fc211 */ /* 0x000fe400018f14d4 */
[----:B------:R-:W-:Y:S02]  /*10b40*/  SHF.R.S32.HI R0, RZ, 0x1f, R18 ;  /* 0x0000001fff007819 */ /* 0x000fe40000011412 */
[C---:B-1----:R-:W-:Y:S01]  /*10b50*/  @!P2 LEA R4, P3, R18.reuse, R39, 0x2 ;  /* 0x000000271204a211 */ /* 0x042fe200078610ff */
[----:B------:R0:W-:Y:S03]  /*10b60*/  @!P4 ST.E.64 desc[UR36][R14.64], R146 ;  /* 0x000000920e00c985 */ /* 0x0001e6000c101b24 */
[----:B------:R-:W-:Y:S01]  /*10b70*/  @!P2 LEA.HI.X R5, R18, R3, R0, 0x2, P3 ;  /* 0x000000031205a211 */ /* 0x000fe200018f1400 */
[----:B------:R-:W-:-:S04]  /*10b80*/  VIADD R0, R2, 0xf8 ;  /* 0x000000f802007836 */ /* 0x000fc80000000000 */
[----:B------:R0:W-:Y:S04]  /*10b90*/  @!P2 ST.E.64 desc[UR36][R4.64], R156 ;  /* 0x0000009c0400a985 */ /* 0x0001e8000c101b24 */
[----:B------:R0:W-:Y:S04]  /*10ba0*/  @!P1 ST.E.64 desc[UR36][R20.64], R154 ;  /* 0x0000009a14009985 */ /* 0x0001e8000c101b24 */
[----:B------:R0:W-:Y:S01]  /*10bb0*/  @!P0 ST.E.64 desc[UR36][R24.64], R124 ;  /* 0x0000007c18008985 */ /* 0x0001e2000c101b24 */
[----:B------:R-:W-:-:S13]  /*10bc0*/  ISETP.GE.AND P0, PT, R0, UR4, PT ;  /* 0x0000000400007c0c */ /* 0x000fda000bf06270 */
[----:B0-----:R-:W-:Y:S05]  /*10bd0*/  @P0 BRA `(.L_x_1559) ;  /* 0x0000000c00dc0947 */ /* 0x001fea0003800000 */
[----:B------:R-:W-:Y:S02]  /*10be0*/  LEA R4, P0, R0, R39, 0x2 ;  /* 0x0000002700047211 */ /* 0x000fe400078010ff */
[----:B------:R-:W-:-:S04]  /*10bf0*/  SHF.R.S32.HI R5, RZ, 0x1f, R0 ;  /* 0x0000001fff057819 */ /* 0x000fc80000011400 */
[----:B------:R-:W-:-:S05]  /*10c00*/  LEA.HI.X R5, R0, R3, R5, 0x2, P0 ;  /* 0x0000000300057211 */ /* 0x000fca00000f1405 */
[----:B------:R0:W-:Y:S01]  /*10c10*/  ST.E.64 desc[UR36][R4.64], R122 ;  /* 0x0000007a04007985 */ /* 0x0001e2000c101b24 */
[----:B------:R-:W-:Y:S05]  /*10c20*/  BRA `(.L_x_1559) ;  /* 0x0000000c00c87947 */ /* 0x000fea0003800000 */
.L_x_1550:
        /* <DEDUP_REMOVED lines=9> */
[----:B------:R-:W-:Y:S01]  /*10cc0*/  UISETP.NE.U32.AND UP1, UPT, UR8, URZ, UPT ;  /* 0x0000003f0800728c */ /* 0x000fe2000bf25070 */
[----:B------:R-:W-:Y:S02]  /*10cd0*/  ULDC UR4, c[0x0][0xa88] ;  /* 0x0002a20000047ab9 */ /* 0x000fe40000000800 */
[----:B------:R-:W2:Y:S01]  /*10ce0*/  @P1 LDG.E R3, desc[UR36][R4.64] ;  /* 0x0000002404031981 */ /* 0x000ea2000c1e1900 */
[----:B------:R-:W-:Y:S01]  /*10cf0*/  UISETP.NE.AND.EX UP1, UPT, UR9, URZ, UPT, UP1 ;  /* 0x0000003f0900728c */ /* 0x000fe2000bf25310 */
[----:B------:R-:W-:Y:S01]  /*10d00*/  IMAD.U32 R0, RZ, RZ, UR4 ;  /* 0x00000004ff007e24 */ /* 0x000fe2000f8e00ff */
[----:B------:R-:W0:Y:S04]  /*10d10*/  S2R R10, SR_TID.X ;  /* 0x00000000000a7919 */ /* 0x000e280000002100 */
        /* <DEDUP_REMOVED lines=9> */
[----:B--2---:R-:W-:Y:S01]  /*10db0*/  @P1 R2UR UR4, R3 ;  /* 0x00000000030412ca */ /* 0x004fe200000e0000 */
[----:B-1----:R-:W-:-:S14]  /*10dc0*/  @P2 BRA `(.L_x_1562) ;  /* 0x0000000000102947 */ /* 0x002fdc0003800000 */
[----:B------:R-:W-:Y:S05]  /*10dd0*/  @!P1 BRA `(.L_x_1562) ;  /* 0x00000000000c9947 */ /* 0x000fea0003800000 */
[----:B------:R-:W2:Y:S04]  /*10de0*/  LDG.E R3, desc[UR36][R4.64] ;  /* 0x0000002404037981 */ /* 0x000ea8000c1e1900 */
[----:B-----5:R-:W2:Y:S02]  /*10df0*/  LDG.E R0, desc[UR36][R4.64+0x4] ;  /* 0x0000042404007981 */ /* 0x020ea4000c1e1900 */
[----:B--2---:R-:W-:-:S07]  /*10e00*/  IMAD.IADD R0, R0, 0x1, -R3 ;  /* 0x0000000100007824 */ /* 0x004fce00078e0a03 */
.L_x_1562:
[----:B------:R-:W-:Y:S01]  /*10e10*/  USHF.R.S32.HI UR12, URZ, 0x1f, UR58 ;  /* 0x0000001f3f0c7899 */ /* 0x000fe2000801143a */
[----:B------:R-:W-:Y:S01]  /*10e20*/  BSSY B1, `(.L_x_1563) ;  /* 0x0000039000017945 */ /* 0x000fe20003800000 */
[----:B------:R-:W-:Y:S02]  /*10e30*/  USHF.R.S32.HI UR18, URZ, 0x1f, UR4 ;  /* 0x0000001f3f127899 */ /* 0x000fe40008011404 */
[----:B------:R-:W-:Y:S02]  /*10e40*/  USEL UR7, UR58, URZ, !UP0 ;  /* 0x0000003f3a077287 */ /* 0x000fe4000c000000 */
[----:B------:R-:W-:Y:S01]  /*10e50*/  USEL UR12, UR12, URZ, !UP0 ;  /* 0x0000003f0c0c7287 */ /* 0x000fe2000c000000 */
[----:B------:R-:W-:Y:S11]  /*10e60*/  @P0 BRA `(.L_x_1564) ;  /* 0x0000000000d00947 */ /* 0x000ff60003800000 */
[----:B------:R-:W0:Y:S01]  /*10e70*/  LDC R9, c[0x0][0xbe8] ;  /* 0x0002fa00ff097b82 */ /* 0x000e220000000800 */
[----:B------:R-:W-:-:S05]  /*10e80*/  IMAD.U32 R6, RZ, RZ, UR48 ;  /* 0x00000030ff067e24 */ /* 0x000fca000f8e00ff */
[----:B------:R-:W-:Y:S01]  /*10e90*/  IADD3 R6, R6, -0x80, R10 ;  /* 0xffffff8006067810 */ /* 0x000fe20007ffe00a */
        /* <DEDUP_REMOVED lines=49> */
.L_x_1564:
[----:B------:R-:W-:Y:S05]  /*111b0*/  BSYNC B1 ;  /* 0x0000000000017941 */ /* 0x000fea0003800000 */
.L_x_1563:
        /* <DEDUP_REMOVED lines=14> */
[----:B------:R-:W-:-:S03]  /*112a0*/  UIADD3 UR9, UR9, UR10, URZ ;  /* 0x0000000a09097290 */ /* 0x000fc6000fffe03f */
[----:B------:R-:W-:Y:S01]  /*112b0*/  IMAD R3, R10, 0x20, R13 ;  /* 0x000000200a037824 */ /* 0x000fe200078e020d */
[----:B------:R-:W-:Y:S02]  /*112c0*/  ULDC.64 UR10, c[0x0][0xae8] ;  /* 0x0002ba00000a7ab9 */ /* 0x000fe40000000a00 */
[----:B------:R-:W-:Y:S01]  /*112d0*/  UIMAD.WIDE.U32 UR8, UR55, UR10, UR8 ;  /* 0x0000000a370872a5 */ /* 0x000fe2000f8e0008 */
[----:B------:R-:W-:Y:S01]  /*112e0*/  VIADD R8, R3, UR48 ;  /* 0x0000003003087c36 */ /* 0x000fe20008000000 */
[----:B-1----:R-:W-:Y:S02]  /*112f0*/  ISETP.NE.AND P0, PT, R11, 0x1, PT ;  /* 0x000000010b00780c */ /* 0x002fe40003f05270 */
[----:B------:R-:W-:Y:S01]  /*11300*/  UIMAD UR9, UR55, UR11, UR9 ;  /* 0x0000000b370972a4 */ /* 0x000fe2000f8e0209 */
[----:B------:R-:W-:Y:S02]  /*11310*/  IMAD.MOV.U32 R3, RZ, RZ, R8 ;  /* 0x000000ffff037224 */ /* 0x000fe400078e0008 */
[----:B------:R-:W-:-:S02]  /*11320*/  ULDC.64 UR10, c[0x0][0xaf0] ;  /* 0x0002bc00000a7ab9 */ /* 0x000fc40000000a00 */
[----:B------:R-:W-:Y:S02]  /*11330*/  UIMAD UR12, UR12, UR10, URZ ;  /* 0x0000000a0c0c72a4 */ /* 0x000fe4000f8e023f */
[----:B------:R-:W-:Y:S02]  /*11340*/  UIMAD.WIDE.U32 UR8, UR7, UR10, UR8 ;  /* 0x0000000a070872a5 */ /* 0x000fe4000f8e0008 */
[----:B------:R-:W-:Y:S02]  /*11350*/  UIMAD UR4, UR7, UR11, UR12 ;  /* 0x0000000b070472a4 */ /* 0x000fe4000f8e020c */
[----:B------:R-:W0:Y:S02]  /*11360*/  @P0 LDC R5, c[0x0][0xbec] ;  /* 0x0002fb00ff050b82 */ /* 0x000e240000000800 */
[----:B------:R-:W-:Y:S01]  /*11370*/  UIADD3 UR4, UR9, UR4, URZ ;  /* 0x0000000409047290 */ /* 0x000fe2000fffe03f */
[----:B------:R-:W-:-:S05]  /*11380*/  ULDC.64 UR10, c[0x0][0xae0] ;  /* 0x0002b800000a7ab9 */ /* 0x000fca0000000a00 */
[----:B------:R-:W1:Y:S01]  /*11390*/  @P0 LDC R7, c[0x0][0xbf0] ;  /* 0x0002fc00ff070b82 */ /* 0x000e620000000800 */
[----:B0-----:R-:W-:-:S04]  /*113a0*/  @P0 IMAD.HI.U32 R4, R8, R5, RZ ;  /* 0x0000000508040227 */ /* 0x001fc800078e00ff */
[----:B------:R-:W-:Y:S02]  /*113b0*/  IMAD.U32 R5, RZ, RZ, UR9 ;  /* 0x00000009ff057e24 */ /* 0x000fe4000f8e00ff */
[----:B------:R-:W-:Y:S01]  /*113c0*/  IMAD.U32 R5, RZ, RZ, UR4 ;  /* 0x00000004ff057e24 */ /* 0x000fe2000f8e00ff */
[----:B-1----:R-:W-:Y:S01]  /*113d0*/  @P0 SHF.R.U32.HI R3, RZ, R7, R4 ;  /* 0x00000007ff030219 */ /* 0x002fe20000011604 */
[----:B------:R-:W-:Y:S01]  /*113e0*/  IMAD.U32 R4, RZ, RZ, UR8 ;  /* 0x00000008ff047e24 */ /* 0x000fe2000f8e00ff */
[----:B------:R-:W-:Y:S02]  /*113f0*/  ULDC.64 UR8, c[0x0][0xad8] ;  /* 0x0002b60000087ab9 */ /* 0x000fe40000000a00 */
[--C-:B------:R-:W-:Y:S01]  /*11400*/  SHF.R.S32.HI R6, RZ, 0x1f, R3.reuse ;  /* 0x0000001fff067819 */ /* 0x100fe20000011403 */
[----:B------:R-:W-:Y:S02]  /*11410*/  IMAD.MOV R7, RZ, RZ, -R3 ;  /* 0x000000ffff077224 */ /* 0x000fe400078e0a03 */
[----:B------:R-:W-:-:S04]  /*11420*/  IMAD.WIDE.U32 R4, R3, UR10, R4 ;  /* 0x0000000a03047c25 */ /* 0x000fc8000f8e0004 */
[----:B------:R-:W-:Y:S02]  /*11430*/  IMAD R7, R11, R7, R8 ;  /* 0x000000070b077224 */ /* 0x000fe400078e0208 */
[----:B------:R-:W-:Y:S02]  /*11440*/  IMAD R6, R6, UR10, RZ ;  /* 0x0000000a06067c24 */ /* 0x000fe4000f8e02ff */
[----:B------:R-:W-:Y:S02]  /*11450*/  VIADD R8, R13, UR48 ;  /* 0x000000300d087c36 */ /* 0x000fe40008000000 */
[----:B------:R-:W-:Y:S01]  /*11460*/  IMAD R9, R3, UR11, R6 ;  /* 0x0000000b03097c24 */ /* 0x000fe2000f8e0206 */
[----:B------:R-:W-:Y:S01]  /*11470*/  SHF.R.S32.HI R6, RZ, 0x1f, R7 ;  /* 0x0000001fff067819 */ /* 0x000fe20000011407 */
[----:B-----5:R-:W-:Y:S02]  /*11480*/  IMAD R11, R0, R11, RZ ;  /* 0x0000000b000b7224 */ /* 0x020fe400078e02ff */
[----:B------:R-:W-:-:S02]  /*11490*/  IMAD.IADD R5, R5, 0x1, R9 ;  /* 0x0000000105057824 */ /* 0x000fc400078e0209 */
[----:B------:R-:W-:Y:S02]  /*114a0*/  IMAD R6, R6, UR8, RZ ;  /* 0x0000000806067c24 */ /* 0x000fe4000f8e02ff */
[----:B------:R-:W-:-:S04]  /*114b0*/  IMAD.WIDE.U32 R4, R7, UR8, R4 ;  /* 0x0000000807047c25 */ /* 0x000fc8000f8e0004 */
[----:B------:R-:W-:Y:S01]  /*114c0*/  IMAD R9, R7, UR9, R6 ;  /* 0x0000000907097c24 */ /* 0x000fe2000f8e0206 */
[----:B------:R-:W-:Y:S01]  /*114d0*/  ULDC.64 UR8, c[0x0][0xa80] ;  /* 0x0002a00000087ab9 */ /* 0x000fe20000000a00 */
[----:B------:R-:W-:Y:S01]  /*114e0*/  VIADD R3, R8, 0x40 ;  /* 0x0000004008037836 */ /* 0x000fe20000000000 */
[----:B------:R-:W-:Y:S01]  /*114f0*/  LEA R6, P2, R4, UR8, 0x1 ;  /* 0x0000000804067c11 */ /* 0x000fe2000f8408ff */
[----:B------:R-:W-:Y:S02]  /*11500*/  IMAD.IADD R5, R5, 0x1, R9 ;  /* 0x0000000105057824 */ /* 0x000fe400078e0209 */
[----:B------:R-:W-:Y:S01]  /*11510*/  VIADD R0, R8, 0x20 ;  /* 0x0000002008007836 */ /* 0x000fe20000000000 */
[-C--:B------:R-:W-:Y:S01]  /*11520*/  ISETP.GE.AND P0, PT, R3, R11.reuse, PT ;  /* 0x0000000b0300720c */ /* 0x080fe20003f06270 */
[----:B------:R-:W-:Y:S01]  /*11530*/  IMAD.SHL.U32 R7, R10, 0x8, RZ ;  /* 0x000000080a077824 */ /* 0x000fe200078e00ff */
[----:B------:R-:W-:Y:S02]  /*11540*/  LEA.HI.X R3, R4, UR9, R5, 0x1, P2 ;  /* 0x0000000904037c11 */ /* 0x000fe400090f0c05 */
[-C--:B------:R-:W-:Y:S01]  /*11550*/  ISETP.GE.AND P2, PT, R8, R11.reuse, PT ;  /* 0x0000000b0800720c */ /* 0x080fe20003f46270 */
[C---:B------:R-:W-:Y:S01]  /*11560*/  VIADD R9, R7.reuse, 0x80 ;  /* 0x0000008007097836 */ /* 0x040fe20000000000 */
[----:B------:R-:W-:Y:S01]  /*11570*/  ISETP.GE.AND P1, PT, R0, R11, PT ;  /* 0x0000000b0000720c */ /* 0x000fe20003f26270 */
[C---:B------:R-:W-:Y:S01]  /*11580*/  VIADD R15, R7.reuse, 0xc0 ;  /* 0x000000c0070f7836 */ /* 0x040fe20000000000 */
[----:B------:R0:W1:Y:S01]  /*11590*/  SHFL.IDX PT, R4, R6, RZ, 0x181f ;  /* 0x00181fff06047589 */ /* 0x00006200000e0000 */
[----:B------:R-:W-:Y:S01]  /*115a0*/  VIADD R13, R7, 0x40 ;  /* 0x00000040070d7836 */ /* 0x000fe20000000000 */
[----:B------:R-:W-:-:S02]  /*115b0*/  SHF.R.S32.HI R12, RZ, 0x1f, R7 ;  /* 0x0000001fff0c7819 */ /* 0x000fc40000011407 */
[----:B------:R0:W2:Y:S01]  /*115c0*/  SHFL.IDX PT, R0, R3, RZ, 0x181f ;  /* 0x00181fff03007589 */ /* 0x0000a200000e0000 */
[----:B------:R-:W-:Y:S02]  /*115d0*/  SHF.R.S32.HI R10, RZ, 0x1f, R9 ;  /* 0x0000001fff0a7819 */ /* 0x000fe40000011409 */
[----:B------:R-:W-:Y:S02]  /*115e0*/  SHF.R.S32.HI R14, RZ, 0x1f, R15 ;  /* 0x0000001fff0e7819 */ /* 0x000fe4000001140f */
        /* <DEDUP_REMOVED lines=19> */
.L_x_1566:
[----:B------:R-:W-:Y:S05]  /*11720*/  BSYNC B1 ;  /* 0x0000000000017941 */ /* 0x000fea0003800000 */
.L_x_1565:
        /* <DEDUP_REMOVED lines=21> */
.L_x_1568:
[----:B------:R-:W-:Y:S05]  /*11880*/  BSYNC B1 ;  /* 0x0000000000017941 */ /* 0x000fea0003800000 */
.L_x_1567:
        /* <DEDUP_REMOVED lines=21> */
.L_x_1570:
[----:B------:R-:W-:Y:S05]  /*119e0*/  BSYNC B1 ;  /* 0x0000000000017941 */ /* 0x000fea0003800000 */
.L_x_1569:
        /* <DEDUP_REMOVED lines=22> */
.L_x_1559:
[----:B------:R-:W-:Y:S05]  /*11b50*/  BSYNC B0 ;  /* 0x0000000000007941 */ /* 0x000fea0003800000 */
.L_x_1549:
[----:B------:R-:W-:Y:S02]  /*11b60*/  ULDC UR4, c[0x0][0xc3c] ;  /* 0x00030f0000047ab9 */ /* 0x000fe40000000800 */
[----:B------:R-:W-:-:S06]  /*11b70*/  UISETP.GE.AND UP0, UPT, UR54, UR4, UPT ;  /* 0x000000043600728c */ /* 0x000fcc000bf06270 */
[----:B------:R-:W-:-:S13]  /*11b80*/  PLOP3.LUT P0, PT, PT, PT, UP0, 0x80, 0x0 ;  /* 0x000000000000781c */ /* 0x000fda0003f0f008 */
[----:B------:R-:W-:Y:S05]  /*11b90*/  @!P0 BRA `(.L_x_1571) ;  /* 0xfffffef400548947 */ /* 0x000fea000383ffff */
[----:B------:R-:W-:Y:S05]  /*11ba0*/  EXIT ;  /* 0x000000000000794d */ /* 0x000fea0003800000 */
.L_x_1458:
[----:B------:R-:W-:-:S08]  /*11bb0*/  NOP ;  /* 0x0000000000007918 */ /* 0x000fd00000000000 */
[----:B0-----:R-:W0:-:S00]  /*11bc0*/  USETMAXREG.DEALLOC.CTAPOOL 0x28 ;  /* 0x00000028000079c8 */ /* 0x001e0000080e0500 */
        /* <DEDUP_REMOVED lines=8> */
[----:B------:R-:W0:Y:S02]  /*11c50*/  @P0 LDS.128 R24, [R2+0x284d0] ;  /* 0x0284d00002180984 */ /* 0x000e240000000c00 */
[----:B0-----:R-:W-:Y:S01]  /*11c60*/  @P0 R2UR UR42, R27 ;  /* 0x000000001b2a02ca */ /* 0x001fe200000e0000 */
[----:B------:R-:W-:Y:S06]  /*11c70*/  @P0 BAR.ARV 0x4, 0x180 ;  /* 0x0106000000000b1d */ /* 0x000fec0000002000 */
[----:B------:R-:W-:Y:S08]  /*11c80*/  @P0 BRA `(.L_x_1572) ;  /* 0x0000000c00b80947 */ /* 0x000ff00003800000 */
[----:B------:R-:W0:Y:S01]  /*11c90*/  S2R R4, SR_TID.X ;  /* 0x0000000000047919 */ /* 0x000e220000002100 */
[----:B------:R-:W-:Y:S01]  /*11ca0*/  ULDC UR4, c[0x0][0xc3c] ;  /* 0x00030f0000047ab9 */ /* 0x000fe20000000800 */
[----:B------:R-:W-:Y:S02]  /*11cb0*/  IMAD.MOV.U32 R0, RZ, RZ, RZ ;  /* 0x000000ffff007224 */ /* 0x000fe400078e00ff */
[----:B------:R-:W-:Y:S01]  /*11cc0*/  IMAD.MOV.U32 R9, RZ, RZ, RZ ;  /* 0x000000ffff097224 */ /* 0x000fe200078e00ff */
[----:B0-----:R-:W-:-:S04]  /*11cd0*/  LOP3.LUT R7, R4, 0x1f, RZ, 0xc0, !PT ;  /* 0x0000001f04077812 */ /* 0x001fc800078ec0ff */
[----:B------:R-:W-:-:S04]  /*11ce0*/  ISETP.NE.AND P0, PT, R7, 0x1f, PT ;  /* 0x0000001f0700780c */ /* 0x000fc80003f05270 */
[----:B------:R-:W-:-:S13]  /*11cf0*/  ISETP.GE.OR P1, PT, R7, UR4, !P0 ;  /* 0x0000000407007c0c */ /* 0x000fda000c726670 */
[----:B------:R-:W0:Y:S08]  /*11d00*/  @!P1 LDC.64 R4, c[0x0][0xc80] ;  /* 0x00032000ff049b82 */ /* 0x000e300000000a00 */
[----:B------:R-:W1:Y:S01]  /*11d10*/  @!P1 LDC.64 R2, c[0x0][0xc78] ;  /* 0x00031e00ff029b82 */ /* 0x000e620000000a00 */
[----:B0-----:R-:W-:-:S05]  /*11d20*/  @!P1 IMAD.WIDE.U32 R4, R7, 0x4, R4 ;  /* 0x0000000407049825 */ /* 0x001fca00078e0004 */
[----:B------:R-:W2:Y:S01]  /*11d30*/  @!P1 LDG.E R0, desc[UR36][R4.64] ;  /* 0x0000002404009981 */ /* 0x000ea2000c1e1900 */
[----:B-1----:R-:W-:-:S05]  /*11d40*/  @!P1 IMAD.WIDE.U32 R2, R7, 0x4, R2 ;  /* 0x0000000407029825 */ /* 0x002fca00078e0002 */
        /* <DEDUP_REMOVED lines=21> */
[----:B------:R-:W1:Y:S01]  /*11ea0*/  S2R R11, SR_CTAID.X ;  /* 0x00000000000b7919 */ /* 0x000e620000002500 */
[----:B0-----:R-:W-:Y:S02]  /*11eb0*/  SEL R5, R4, RZ, P5 ;  /* 0x000000ff04057207 */ /* 0x001fe40002800000 */
[----:B------:R-:W0:Y:S03]  /*11ec0*/  LDC R4, c[0x0][0xc38] ;  /* 0x00030e00ff047b82 */ /* 0x000e260000000800 */
[----:B------:R-:W-:-:S05]  /*11ed0*/  IMAD.IADD R13, R2, 0x1, R5 ;  /* 0x00000001020d7824 */ /* 0x000fca00078e0205 */
[----:B------:R-:W0:Y:S02]  /*11ee0*/  SHFL.IDX PT, R5, R13, 0x1f, 0x1f ;  /* 0x03e01f000d057f89 */ /* 0x000e2400000e0000 */
[----:B0-----:R-:W-:-:S05]  /*11ef0*/  IMAD R6, R5, R4, RZ ;  /* 0x0000000405067224 */ /* 0x001fca00078e02ff */
[----:B-1----:R-:W-:Y:S01]  /*11f00*/  ISETP.GT.AND P6, PT, R6, R11, PT ;  /* 0x0000000b0600720c */ /* 0x002fe20003fc4270 */
[----:B------:R-:W-:-:S12]  /*11f10*/  IMAD.MOV.U32 R3, RZ, RZ, R6 ;  /* 0x000000ffff037224 */ /* 0x000fd800078e0006 */
[----:B------:R-:W-:Y:S05]  /*11f20*/  @P6 BRA `(.L_x_1573) ;  /* 0x0000000000a46947 */ /* 0x000fea0003800000 */
[----:B------:R-:W-:Y:S01]  /*11f30*/  IMAD.MOV.U32 R6, RZ, RZ, R3 ;  /* 0x000000ffff067224 */ /* 0x000fe200078e0003 */
[----:B------:R-:W-:Y:S01]  /*11f40*/  UMOV UR4, URZ ;  /* 0x0000003f00047c82 */ /* 0x000fe20008000000 */
[----:B------:R-:W-:-:S05]  /*11f50*/  ULDC UR5, c[0x0][0xc3c] ;  /* 0x00030f0000057ab9 */ /* 0x000fca0000000800 */
.L_x_1575:
[----:B------:R-:W-:-:S04]  /*11f60*/  UIADD3 UR4, UR4, 0x1f, URZ ;  /* 0x0000001f04047890 */ /* 0x000fc8000fffe03f */
[----:B------:R-:W-:-:S06]  /*11f70*/  UISETP.GE.AND UP0, UPT, UR4, UR5, UPT ;  /* 0x000000050400728c */ /* 0x000fcc000bf06270 */
[----:B------:R-:W-:-:S13]  /*11f80*/  PLOP3.LUT P6, PT, PT, PT, UP0, 0x40, 0x0 ;  /* 0x000000000000781c */ /* 0x000fda0003fce808 */
[----:B------:R-:W-:Y:S05]  /*11f90*/  @!P6 BRA `(.L_x_1574) ;  /* 0x0000000800c8e947 */ /* 0x000fea0003800000 */
[----:B------:R-:W-:Y:S02]  /*11fa0*/  VIADD R9, R7, UR4 ;  /* 0x0000000407097c36 */ /* 0x000fe40008000000 */
[----:B------:R-:W-:-:S03]  /*11fb0*/  IMAD.MOV.U32 R0, RZ, RZ, RZ ;  /* 0x000000ffff007224 */ /* 0x000fc600078e00ff */
[----:B------:R-:W-:-:S13]  /*11fc0*/  ISETP.GE.OR P6, PT, R9, UR5, !P0 ;  /* 0x0000000509007c0c */ /* 0x000fda000c7c6670 */
[----:B------:R-:W0:Y:S08]  /*11fd0*/  @!P6 LDC.64 R4, c[0x0][0xc80] ;  /* 0x00032000ff04eb82 */ /* 0x000e300000000a00 */
[----:B------:R-:W1:Y:S01]  /*11fe0*/  @!P6 LDC.64 R2, c[0x0][0xc78] ;  /* 0x00031e00ff02eb82 */ /* 0x000e620000000a00 */
[----:B0-----:R-:W-:-:S05]  /*11ff0*/  @!P6 IMAD.WIDE R4, R9, 0x4, R4 ;  /* 0x000000040904e825 */ /* 0x001fca00078e0204 */
[----:B------:R0:W2:Y:S01]  /*12000*/  @!P6 LDG.E R0, desc[UR36][R4.64] ;  /* 0x000000240400e981 */ /* 0x0000a2000c1e1900 */
[----:B-1----:R-:W-:-:S04]  /*12010*/  @!P6 IMAD.WIDE R2, R9, 0x4, R2 ;  /* 0x000000040902e825 */ /* 0x002fc800078e0202 */
[----:B------:R-:W-:Y:S01]  /*12020*/  IMAD.MOV.U32 R9, RZ, RZ, RZ ;  /* 0x000000ffff097224 */ /* 0x000fe200078e00ff */
[----:B0-----:R-:W0:Y:S05]  /*12030*/  LDC R4, c[0x0][0xc38] ;  /* 0x00030e00ff047b82 */ /* 0x001e2a0000000800 */
[----:B------:R-:W2:Y:S02]  /*12040*/  @!P6 LDG.E R9, desc[UR36][R2.64] ;  /* 0x000000240209e981 */ /* 0x000ea4000c1e1900 */
[----:B--2---:R-:W-:-:S05]  /*12050*/  IMAD R15, R0, R9, RZ ;  /* 0x00000009000f7224 */ /* 0x004fca00078e02ff */
        /* <DEDUP_REMOVED lines=20> */
[----:B------:R-:W-:Y:S02]  /*121a0*/  IMAD.MOV.U32 R13, RZ, RZ, R2 ;  /* 0x000000ffff0d7224 */ /* 0x000fe400078e0002 */
[----:B------:R-:W-:-:S07]  /*121b0*/  IMAD.MOV.U32 R3, RZ, RZ, R5 ;  /* 0x000000ffff037224 */ /* 0x000fce00078e0005 */
.L_x_1573:
[----:B------:R-:W-:Y:S02]  /*121c0*/  IMAD.IADD R24, R6, 0x1, -R3 ;  /* 0x0000000106187824 */ /* 0x000fe400078e0a03 */
[----:B------:R-:W-:Y:S02]  /*121d0*/  IMAD.MOV.U32 R3, RZ, RZ, RZ ;  /* 0x000000ffff037224 */ /* 0x000fe400078e00ff */
[----:B------:R-:W-:-:S05]  /*121e0*/  IMAD R2, R13, R4, R24 ;  /* 0x000000040d027224 */ /* 0x000fca00078e0218 */
[----:B------:R-:W-:-:S13]  /*121f0*/  ISETP.GT.AND P0, PT, R2, R11, PT ;  /* 0x0000000b0200720c */ /* 0x000fda0003f04270 */
[----:B------:R-:W-:Y:S02]  /*12200*/  VOTEU.ANY UR6, UPT, !P0 ;  /* 0x0000000000067886 */ /* 0x000fe400040e0100 */
[----:B------:R-:W-:Y:S02]  /*12210*/  UPOPC UR5, UR6 ;  /* 0x00000006000572bf */ /* 0x000fe40008000000 */
[----:B------:R-:W-:Y:S02]  /*12220*/  ISETP.NE.AND P0, PT, RZ, UR6, PT ;  /* 0x00000006ff007c0c */ /* 0x000fe4000bf05270 */
[----:B------:R-:W-:Y:S02]  /*12230*/  UIADD3 UR42, UR5, UR4, URZ ;  /* 0x00000004052a7290 */ /* 0x000fe4000fffe03f */
[----:B------:R-:W-:Y:S02]  /*12240*/  IMAD.U32 R2, RZ, RZ, UR5 ;  /* 0x00000005ff027e24 */ /* 0x000fe4000f8e00ff */
[----:B------:R-:W-:-:S03]  /*12250*/  IMAD.U32 R5, RZ, RZ, UR5 ;  /* 0x00000005ff057e24 */ /* 0x000fc6000f8e00ff */
[----:B------:R-:W0:Y:S04]  /*12260*/  SHFL.IDX PT, R9, R9, R2, 0x1f ;  /* 0x00001f0209097589 */ /* 0x000e2800000e0000 */
[----:B------:R1:W2:Y:S01]  /*12270*/  SHFL.IDX PT, R0, R0, R5, 0x1f ;  /* 0x00001f0500007589 */ /* 0x0002a200000e0000 */
[----:B0-----:R-:W-:Y:S01]  /*12280*/  ISETP.NE.AND P1, PT, R9, 0x1, PT ;  /* 0x000000010900780c */ /* 0x001fe20003f25270 */
[----:B-1----:R-:W-:-:S12]  /*12290*/  @!P0 BRA `(.L_x_1576) ;  /* 0x00000000000c8947 */ /* 0x002fd80003800000 */
[----:B------:R-:W-:-:S06]  /*122a0*/  UIADD3 UR4, UR5, -0x1, URZ ;  /* 0xffffffff05047890 */ /* 0x000fcc000fffe03f */
[----:B------:R-:W-:-:S05]  /*122b0*/  IMAD.U32 R2, RZ, RZ, UR4 ;  /* 0x00000004ff027e24 */ /* 0x000fca000f8e00ff */
[----:B------:R0:W1:Y:S02]  /*122c0*/  SHFL.IDX PT, R3, R13, R2, 0x1f ;  /* 0x00001f020d037589 */ /* 0x00006400000e0000 */
.L_x_1576:
[----:B-1----:R-:W-:-:S04]  /*122d0*/  IMAD R24, R3, R4, R24 ;  /* 0x0000000403187224 */ /* 0x002fc800078e0218 */
[----:B------:R-:W-:Y:S01]  /*122e0*/  IMAD.IADD R5, R11, 0x1, -R24 ;  /* 0x000000010b057824 */ /* 0x000fe200078e0a18 */
[----:B------:R-:W-:Y:S06]  /*122f0*/  @!P1 BRA `(.L_x_1577) ;  /* 0x0000000000e89947 */ /* 0x000fec0003800000 */
[-C--:B--2---:R-:W-:Y:S02]  /*12300*/  IABS R12, R0.reuse ;  /* 0x00000000000c7213 */ /* 0x084fe40000000000 */
[----:B------:R-:W-:Y:S02]  /*12310*/  IABS R4, R9 ;  /* 0x0000000900047213 */ /* 0x000fe40000000000 */
[----:B------:R-:W1:Y:S01]  /*12320*/  I2F.RP R6, R12 ;  /* 0x0000000c00067306 */ /* 0x000e620000209400 */
[----:B------:R-:W-:-:S07]  /*12330*/  IABS R10, R0 ;  /* 0x00000000000a7213 */ /* 0x000fce0000000000 */
[----:B------:R-:W2:Y:S08]  /*12340*/  I2F.RP R8, R4 ;  /* 0x0000000400087306 */ /* 0x000eb00000209400 */
[----:B-1----:R-:W0:Y:S08]  /*12350*/  MUFU.RCP R6, R6 ;  /* 0x0000000600067308 */ /* 0x002e300000001000 */
[----:B--2---:R-:W-:Y:S01]  /*12360*/  MUFU.RCP R8, R8 ;  /* 0x0000000800087308 */ /* 0x004fe20000001000 */
[----:B0-----:R-:W-:Y:S01]  /*12370*/  VIADD R2, R6, 0xffffffe ;  /* 0x0ffffffe06027836 */ /* 0x001fe20000000000 */
[----:B------:R-:W-:-:S06]  /*12380*/  IABS R6, R5 ;  /* 0x0000000500067213 */ /* 0x000fcc0000000000 */
[----:B------:R0:W1:Y:S02]  /*12390*/  F2I.FTZ.U32.TRUNC.NTZ R3, R2 ;  /* 0x0000000200037305 */ /* 0x000064000021f000 */
[----:B0-----:R-:W-:Y:S02]  /*123a0*/  IMAD.MOV.U32 R2, RZ, RZ, RZ ;  /* 0x000000ffff027224 */ /* 0x001fe400078e00ff */
[----:B-1----:R-:W-:-:S04]  /*123b0*/  IMAD.MOV R11, RZ, RZ, -R3 ;  /* 0x000000ffff0b7224 */ /* 0x002fc800078e0a03 */
[----:B------:R-:W-:-:S04]  /*123c0*/  IMAD R11, R11, R12, RZ ;  /* 0x0000000c0b0b7224 */ /* 0x000fc800078e02ff */
[----:B------:R-:W-:-:S04]  /*123d0*/  IMAD.HI.U32 R3, R3, R11, R2 ;  /* 0x0000000b03037227 */ /* 0x000fc800078e0002 */
[----:B------:R-:W-:Y:S02]  /*123e0*/  IMAD.MOV R11, RZ, RZ, -R10 ;  /* 0x000000ffff0b7224 */ /* 0x000fe400078e0a0a */
[----:B------:R-:W-:-:S04]  /*123f0*/  IMAD.HI.U32 R2, R3, R6, RZ ;  /* 0x0000000603027227 */ /* 0x000fc800078e00ff */
[----:B------:R-:W-:Y:S01]  /*12400*/  IMAD R3, R2, R11, R6 ;  /* 0x0000000b02037224 */ /* 0x000fe200078e0206 */
[----:B------:R-:W-:Y:S01]  /*12410*/  LOP3.LUT R6, R5, R0, RZ, 0x3c, !PT ;  /* 0x0000000005067212 */ /* 0x000fe200078e3cff */
[----:B------:R-:W-:-:S03]  /*12420*/  VIADD R10, R8, 0xffffffe ;  /* 0x0ffffffe080a7836 */ /* 0x000fc60000000000 */
[----:B------:R-:W-:Y:S02]  /*12430*/  ISETP.GT.U32.AND P1, PT, R12, R3, PT ;  /* 0x000000030c00720c */ /* 0x000fe40003f24070 */
[----:B------:R-:W-:-:S11]  /*12440*/  ISETP.GE.AND P2, PT, R6, RZ, PT ;  /* 0x000000ff0600720c */ /* 0x000fd60003f46270 */
[----:B------:R-:W-:Y:S02]  /*12450*/  @!P1 IMAD.IADD R3, R3, 0x1, -R12 ;  /* 0x0000000103039824 */ /* 0x000fe400078e0a0c */
[----:B------:R-:W-:Y:S01]  /*12460*/  @!P1 VIADD R2, R2, 0x1 ;  /* 0x0000000102029836 */ /* 0x000fe20000000000 */
[----:B------:R-:W-:Y:S02]  /*12470*/  ISETP.NE.AND P1, PT, R0, RZ, PT ;  /* 0x000000ff0000720c */ /* 0x000fe40003f25270 */
[----:B------:R-:W-:Y:S02]  /*12480*/  ISETP.GE.U32.AND P0, PT, R3, R12, PT ;  /* 0x0000000c0300720c */ /* 0x000fe40003f06070 */
[----:B------:R-:W0:Y:S11]  /*12490*/  F2I.FTZ.U32.TRUNC.NTZ R3, R10 ;  /* 0x0000000a00037305 */ /* 0x000e36000021f000 */
        /* <DEDUP_REMOVED lines=21> */
[----:B------:R-:W-:Y:S01]  /*125f0*/  ISETP.GE.AND P2, PT, R3, RZ, PT ;  /* 0x000000ff0300720c */ /* 0x000fe20003f46270 */
[----:B------:R-:W-:-:S06]  /*12600*/  IMAD.MOV R3, RZ, RZ, -R8 ;  /* 0x000000ffff037224 */ /* 0x000fcc00078e0a08 */
[----:B------:R-:W-:-:S06]  /*12610*/  @P0 VIADD R2, R2, 0x1 ;  /* 0x0000000102020836 */ /* 0x000fcc0000000000 */
[----:B------:R-:W-:Y:S01]  /*12620*/  @!P2 IMAD.MOV R2, RZ, RZ, -R2 ;  /* 0x000000ffff02a224 */ /* 0x000fe200078e0a02 */
[----:B------:R-:W-:-:S05]  /*12630*/  @!P1 LOP3.LUT R2, RZ, R9, RZ, 0x33, !PT ;  /* 0x00000009ff029212 */ /* 0x000fca00078e33ff */
[----:B------:R-:W-:-:S04]  /*12640*/  IMAD.MOV R26, RZ, RZ, -R2 ;  /* 0x000000ffff1a7224 */ /* 0x000fc800078e0a02 */
[C---:B------:R-:W-:Y:S02]  /*12650*/  IMAD R26, R9.reuse, R26, R8 ;  /* 0x0000001a091a7224 */ /* 0x040fe400078e0208 */
[----:B------:R-:W-:Y:S02]  /*12660*/  IMAD R9, R9, 0x1000000, R2 ;  /* 0x0100000009097824 */ /* 0x000fe400078e0202 */
[----:B------:R-:W-:Y:S02]  /*12670*/  IMAD R2, R0, R3, R5 ;  /* 0x0000000300027224 */ /* 0x000fe400078e0205 */
[----:B------:R-:W-:Y:S01]  /*12680*/  IMAD R26, R26, 0x10000, R9 ;  /* 0x000100001a1a7824 */ /* 0x000fe200078e0209 */
[----:B------:R-:W-:Y:S06]  /*12690*/  BRA `(.L_x_1578) ;  /* 0x0000000000fc7947 */ /* 0x000fec0003800000 */
.L_x_1577:
[----:B------:R-:W-:Y:S02]  /*126a0*/  ULDC.64 UR4, c[0x0][0xc90] ;  /* 0x0003240000047ab9 */ /* 0x000fe40000000a00 */
[----:B------:R-:W-:-:S06]  /*126b0*/  UIMAD.WIDE UR4, UR42, 0x4, UR4 ;  /* 0x000000042a0478a5 */ /* 0x000fcc000f8e0204 */
[----:B0-----:R-:W-:Y:S02]  /*126c0*/  IMAD.U32 R2, RZ, RZ, UR4 ;  /* 0x00000004ff027e24 */ /* 0x001fe4000f8e00ff */
[----:B------:R-:W-:-:S05]  /*126d0*/  IMAD.U32 R3, RZ, RZ, UR5 ;  /* 0x00000005ff037e24 */ /* 0x000fca000f8e00ff */
[----:B------:R0:W2:Y:S01]  /*126e0*/  LDG.E R13, desc[UR36][R2.64] ;  /* 0x00000024020d7981 */ /* 0x0000a2000c1e1900 */
[----:B------:R-:W-:Y:S01]  /*126f0*/  IABS R15, R5 ;  /* 0x00000005000f7213 */ /* 0x000fe20000000000 */
[----:B0-----:R-:W-:Y:S02]  /*12700*/  IMAD.MOV.U32 R2, RZ, RZ, RZ ;  /* 0x000000ffff027224 */ /* 0x001fe400078e00ff */
[----:B--2---:R-:W-:-:S05]  /*12710*/  IMAD R6, R0, R13, RZ ;  /* 0x0000000d00067224 */ /* 0x004fca00078e02ff */
[-C--:B------:R-:W-:Y:S02]  /*12720*/  IABS R10, R6.reuse ;  /* 0x00000006000a7213 */ /* 0x080fe40000000000 */
[----:B------:R-:W-:Y:S02]  /*12730*/  IABS R12, R6 ;  /* 0x00000006000c7213 */ /* 0x000fe40000000000 */
[----:B------:R-:W0:Y:S08]  /*12740*/  I2F.RP R8, R10 ;  /* 0x0000000a00087306 */ /* 0x000e300000209400 */
[----:B0-----:R-:W0:Y:S02]  /*12750*/  MUFU.RCP R8, R8 ;  /* 0x0000000800087308 */ /* 0x001e240000001000 */
[----:B0-----:R-:W-:-:S06]  /*12760*/  VIADD R9, R8, 0xffffffe ;  /* 0x0ffffffe08097836 */ /* 0x001fcc0000000000 */
[----:B------:R-:W0:Y:S02]  /*12770*/  F2I.FTZ.U32.TRUNC.NTZ R3, R9 ;  /* 0x0000000900037305 */ /* 0x000e24000021f000 */
[----:B0-----:R-:W-:-:S04]  /*12780*/  IMAD.MOV R11, RZ, RZ, -R3 ;  /* 0x000000ffff0b7224 */ /* 0x001fc800078e0a03 */
[----:B------:R-:W-:-:S04]  /*12790*/  IMAD R11, R11, R10, RZ ;  /* 0x0000000a0b0b7224 */ /* 0x000fc800078e02ff */
[----:B------:R-:W-:-:S04]  /*127a0*/  IMAD.HI.U32 R2, R3, R11, R2 ;  /* 0x0000000b03027227 */ /* 0x000fc800078e0002 */
[----:B------:R-:W-:Y:S02]  /*127b0*/  IMAD.MOV R3, RZ, RZ, -R12 ;  /* 0x000000ffff037224 */ /* 0x000fe400078e0a0c */
        /* <DEDUP_REMOVED lines=12> */
[----:B------:R-:W-:Y:S02]  /*12880*/  IMAD R11, R13, R2, RZ ;  /* 0x000000020d0b7224 */ /* 0x000fe400078e02ff */
[----:B------:R-:W-:Y:S02]  /*12890*/  IMAD.MOV R2, RZ, RZ, -R2 ;  /* 0x000000ffff027224 */ /* 0x000fe400078e0a02 */
[----:B------:R-:W-:Y:S02]  /*128a0*/  IMAD.MOV R3, RZ, RZ, -R11 ;  /* 0x000000ffff037224 */ /* 0x000fe400078e0a0b */
[----:B------:R-:W-:Y:S02]  /*128b0*/  IMAD R6, R6, R2, R5 ;  /* 0x0000000206067224 */ /* 0x000fe400078e0205 */
[----:B------:R-:W-:Y:S01]  /*128c0*/  IMAD.MOV.U32 R2, RZ, RZ, RZ ;  /* 0x000000ffff027224 */ /* 0x000fe200078e00ff */
[----:B------:R-:W-:-:S04]  /*128d0*/  VIADDMNMX R13, R3, R4, R13, PT ;  /* 0x00000004030d7246 */ /* 0x000fc8000380010d */
[-C--:B------:R-:W-:Y:S01]  /*128e0*/  IABS R8, R13.reuse ;  /* 0x0000000d00087213 */ /* 0x080fe20000000000 */
[----:B------:R-:W-:Y:S01]  /*128f0*/  IMAD.MOV R26, RZ, RZ, -R13 ;  /* 0x000000ffff1a7224 */ /* 0x000fe200078e0a0d */
[----:B------:R-:W-:Y:S02]  /*12900*/  IABS R10, R13 ;  /* 0x0000000d000a7213 */ /* 0x000fe40000000000 */
[----:B------:R-:W0:Y:S08]  /*12910*/  I2F.RP R4, R8 ;  /* 0x0000000800047306 */ /* 0x000e300000209400 */
[----:B0-----:R-:W0:Y:S02]  /*12920*/  MUFU.RCP R4, R4 ;  /* 0x0000000400047308 */ /* 0x001e240000001000 */
[----:B0-----:R-:W-:-:S06]  /*12930*/  VIADD R3, R4, 0xffffffe ;  /* 0x0ffffffe04037836 */ /* 0x001fcc0000000000 */
[----:B------:R-:W0:Y:S02]  /*12940*/  F2I.FTZ.U32.TRUNC.NTZ R3, R3 ;  /* 0x0000000300037305 */ /* 0x000e24000021f000 */
[----:B0-----:R-:W-:-:S04]  /*12950*/  IMAD.MOV R9, RZ, RZ, -R3 ;  /* 0x000000ffff097224 */ /* 0x001fc800078e0a03 */
[----:B------:R-:W-:Y:S01]  /*12960*/  IMAD.MOV.U32 R5, RZ, RZ, R9 ;  /* 0x000000ffff057224 */ /* 0x000fe200078e0009 */
[----:B------:R-:W-:-:S03]  /*12970*/  IABS R9, R6 ;  /* 0x0000000600097213 */ /* 0x000fc60000000000 */
        /* <DEDUP_REMOVED lines=11> */
[----:B------:R-:W-:Y:S02]  /*12a30*/  ISETP.GE.AND P2, PT, R3, RZ, PT ;  /* 0x000000ff0300720c */ /* 0x000fe40003f46270 */
[----:B------:R-:W-:-:S05]  /*12a40*/  IADD3 R3, R11, 0x1000000, R6 ;  /* 0x010000000b037810 */ /* 0x000fca0007ffe006 */
[----:B------:R-:W-:-:S06]  /*12a50*/  @P0 VIADD R2, R2, 0x1 ;  /* 0x0000000102020836 */ /* 0x000fcc0000000000 */
[----:B------:R-:W-:Y:S01]  /*12a60*/  @!P2 IMAD.MOV R2, RZ, RZ, -R2 ;  /* 0x000000ffff02a224 */ /* 0x000fe200078e0a02 */
[----:B------:R-:W-:-:S05]  /*12a70*/  @!P1 LOP3.LUT R2, RZ, R13, RZ, 0x33, !PT ;  /* 0x0000000dff029212 */ /* 0x000fca00078e33ff */
[----:B------:R-:W-:-:S07]  /*12a80*/  IMAD R26, R2, R26, R3 ;  /* 0x0000001a021a7224 */ /* 0x000fce00078e0203 */
.L_x_1578:
[----:B------:R-:W-:-:S05]  /*12a90*/  LOP3.LUT R25, RZ, R2, RZ, 0x33, !PT ;  /* 0x00000002ff197212 */ /* 0x000fca00078e33ff */
[----:B------:R-:W-:Y:S01]  /*12aa0*/  IMAD.IADD R25, R0, 0x1, R25 ;  /* 0x0000000100197824 */ /* 0x000fe200078e0219 */
[----:B------:R-:W-:Y:S06]  /*12ab0*/  BRA `(.L_x_1579) ;  /* 0x0000000000107947 */ /* 0x000fec0003800000 */
.L_x_1574:
[----:B------:R-:W-:Y:S01]  /*12ac0*/  IMAD.MOV.U32 R24, RZ, RZ, R11 ;  /* 0x000000ffff187224 */ /* 0x000fe200078e000b */
[----:B------:R-:W-:Y:S01]  /*12ad0*/  ULDC UR42, c[0x0][0xc3c] ;  /* 0x00030f00002a7ab9 */ /* 0x000fe20000000800 */
[----:B------:R-:W-:Y:S02]  /*12ae0*/  IMAD.MOV.U32 R25, RZ, RZ, RZ ;  /* 0x000000ffff197224 */ /* 0x000fe400078e00ff */
[----:B------:R-:W-:-:S07]  /*12af0*/  IMAD.MOV.U32 R26, RZ, RZ, RZ ;  /* 0x000000ffff1a7224 */ /* 0x000fce00078e00ff */
.L_x_1579:
[----:B------:R-:W-:Y:S01]  /*12b00*/  ISETP.NE.AND P0, PT, R7, RZ, PT ;  /* 0x000000ff0700720c */ /* 0x000fe20003f05270 */
[----:B------:R-:W-:-:S12]  /*12b10*/  IMAD.U32 R27, RZ, RZ, UR42 ;  /* 0x0000002aff1b7e24 */ /* 0x000fd8000f8e00ff */
[----:B------:R-:W0:Y:S01]  /*12b20*/  @!P0 S2R R3, SR_CgaCtaId ;  /* 0x0000000000038919 */ /* 0x000e220000008800 */
[----:B------:R-:W-:-:S04]  /*12b30*/  @!P0 MOV R0, 0x400 ;  /* 0x0000040000008802 */ /* 0x000fc80000000f00 */
[----:B0-----:R-:W-:-:S05]  /*12b40*/  @!P0 LEA R0, R3, R0, 0x18 ;  /* 0x0000000003008211 */ /* 0x001fca00078ec0ff */
[----:B------:R0:W-:Y:S01]  /*12b50*/  @!P0 STS.128 [R0+0x284d0], R24 ;  /* 0x0284d01800008388 */ /* 0x0001e20000000c00 */
[----:B------:R-:W-:Y:S06]  /*12b60*/  BAR.ARV 0x5, 0x180 ;  /* 0x0146000000007b1d */ /* 0x000fec0000002000 */
.L_x_1572:
[----:B------:R-:W-:Y:S01]  /*12b70*/  ULDC UR4, c[0x0][0xc3c] ;  /* 0x00030f0000047ab9 */ /* 0x000fe20000000800 */
[----:B------:R1:W-:Y:S01]  /*12b80*/  STL [R1], RZ ;  /* 0x000000ff01007387 */ /* 0x0003e20000100800 */
[----:B------:R-:W-:Y:S01]  /*12b90*/  UISETP.GE.AND UP0, UPT, UR42, UR4, UPT ;  /* 0x000000042a00728c */ /* 0x000fe2000bf06270 */
[----:B------:R-:W-:Y:S02]  /*12ba0*/  IMAD.MOV.U32 R23, RZ, RZ, 0x1 ;  /* 0x00000001ff177424 */ /* 0x000fe400078e00ff */
[----:B------:R-:W-:-:S03]  /*12bb0*/  IMAD.MOV.U32 R22, RZ, RZ, RZ ;  /* 0x000000ffff167224 */ /* 0x000fc600078e00ff */
[----:B------:R-:W-:-:S13]  /*12bc0*/  PLOP3.LUT P0, PT, PT, PT, UP0, 0x80, 0x0 ;  /* 0x000000000000781c */ /* 0x000fda0003f0f008 */
[----:B-1----:R-:W-:Y:S05]  /*12bd0*/  @P0 BRA `(.L_x_1580) ;  /* 0x0000005400ec0947 */ /* 0x002fea0003800000 */
[----:B0-----:R-:W2:Y:S01]  /*12be0*/  LDL R0, [R1+0x10] ;  /* 0x0000100001007983 */ /* 0x001ea20000100800 */
[----:B------:R-:W0:Y:S01]  /*12bf0*/  S2UR UR4, SR_CgaCtaId ;  /* 0x00000000000479c3 */ /* 0x000e220000008800 */
[----:B------:R-:W-:Y:S01]  /*12c00*/  IMAD.MOV.U32 R34, RZ, RZ, 0x40 ;  /* 0x00000040ff227424 */ /* 0x000fe200078e00ff */
[----:B------:R-:W-:Y:S01]  /*12c10*/  ULDC UR47, c[0x0][0xc] ;  /* 0x00000300002f7ab9 */ /* 0x000fe20000000800 */
[----:B------:R-:W1:Y:S01]  /*12c20*/  S2R R10, SR_TID.X ;  /* 0x00000000000a7919 */ /* 0x000e620000002100 */
[----:B------:R-:W-:Y:S02]  /*12c30*/  IMAD.MOV.U32 R32, RZ, RZ, 0x20 ;  /* 0x00000020ff207424 */ /* 0x000fe400078e00ff */
[----:B------:R-:W-:Y:S01]  /*12c40*/  IMAD.MOV.U32 R23, RZ, RZ, 0x1 ;  /* 0x00000001ff177424 */ /* 0x000fe200078e00ff */
[----:B------:R3:W-:Y:S01]  /*12c50*/  STL [R1], RZ ;  /* 0x000000ff01007387 */ /* 0x0007e20000100800 */
[----:B------:R-:W-:Y:S02]  /*12c60*/  IMAD.MOV.U32 R22, RZ, RZ, RZ ;  /* 0x000000ffff167224 */ /* 0x000fe400078e00ff */
[----:B0-----:R-:W-:-:S02]  /*12c70*/  IMAD.U32 R29, RZ, RZ, UR4 ;  /* 0x00000004ff1d7e24 */ /* 0x001fc4000f8e00ff */
[C---:B-1----:R-:W-:Y:S01]  /*12c80*/  IMAD.SHL.U32 R4, R10.reuse, 0x40, RZ ;  /* 0x000000400a047824 */ /* 0x042fe200078e00ff */
[C---:B------:R-:W-:Y:S01]  /*12c90*/  LOP3.LUT R8, R10.reuse, 0x7f, RZ, 0xc0, !PT ;  /* 0x0000007f0a087812 */ /* 0x040fe200078ec0ff */
[C---:B------:R-:W-:Y:S01]  /*12ca0*/  IMAD.SHL.U32 R33, R10.reuse, 0x80, RZ ;  /* 0x000000800a217824 */ /* 0x040fe200078e00ff */
[C---:B------:R-:W-:Y:S01]  /*12cb0*/  LOP3.LUT P0, RZ, R10.reuse, 0x4, RZ, 0xc0, !PT ;  /* 0x000000040aff7812 */ /* 0x040fe2000780c0ff */
[----:B------:R-:W-:Y:S01]  /*12cc0*/  IMAD.SHL.U32 R3, R10, 0x10, RZ ;  /* 0x000000100a037824 */ /* 0x000fe200078e00ff */
[----:B------:R-:W-:Y:S01]  /*12cd0*/  LOP3.LUT R2, R4, 0x180, RZ, 0xc0, !PT ;  /* 0x0000018004027812 */ /* 0x000fe200078ec0ff */
[----:B------:R-:W-:Y:S01]  /*12ce0*/  IMAD.SHL.U32 R9, R10, 0x8, RZ ;  /* 0x000000080a097824 */ /* 0x000fe200078e00ff */
[----:B------:R-:W-:Y:S02]  /*12cf0*/  LOP3.LUT R5, R33, 0x380, RZ, 0xc0, !PT ;  /* 0x0000038021057812 */ /* 0x000fe400078ec0ff */
[----:B------:R-:W-:Y:S02]  /*12d00*/  LOP3.LUT R6, R2, 0x10, R10, 0xf8, !PT ;  /* 0x0000001002067812 */ /* 0x000fe400078ef80a */
[----:B------:R-:W-:-:S02]  /*12d10*/  LOP3.LUT R7, R4, 0x40, RZ, 0xc0, !PT ;  /* 0x0000004004077812 */ /* 0x000fc400078ec0ff */
[----:B------:R-:W-:Y:S02]  /*12d20*/  LOP3.LUT R6, R6, 0x30, R9, 0x78, !PT ;  /* 0x0000003006067812 */ /* 0x000fe400078e7809 */
[----:B------:R-:W-:Y:S02]  /*12d30*/  LOP3.LUT R31, R4, 0x200, RZ, 0xc0, !PT ;  /* 0x00000200041f7812 */ /* 0x000fe400078ec0ff */
[----:B------:R-:W-:Y:S02]  /*12d40*/  LOP3.LUT R28, R3, 0x70, RZ, 0xc0, !PT ;  /* 0x00000070031c7812 */ /* 0x000fe400078ec0ff */
[----:B------:R-:W-:Y:S02]  /*12d50*/  SHF.R.U32.HI R36, RZ, 0x3, R8 ;  /* 0x00000003ff247819 */ /* 0x000fe40000011608 */
[----:B------:R-:W-:Y:S02]  /*12d60*/  SEL R34, R34, 0xffffffc0, !P0 ;  /* 0xffffffc022227807 */ /* 0x000fe40004000000 */
[----:B------:R-:W-:-:S02]  /*12d70*/  SEL R32, R32, 0xffffffe0, !P0 ;  /* 0xffffffe020207807 */ /* 0x000fc40004000000 */
[----:B--2---:R-:W-:Y:S02]  /*12d80*/  R2UR UR5, R0 ;  /* 0x00000000000572ca */ /* 0x004fe400000e0000 */
[----:B------:R-:W-:-:S05]  /*12d90*/  SHF.R.U32.HI R0, RZ, 0x5, R8 ;  /* 0x00000005ff007819 */ /* 0x000fca0000011608 */
[C---:B------:R-:W-:Y:S02]  /*12da0*/  IMAD R2, R0.reuse, 0x10, R5 ;  /* 0x0000001000027824 */ /* 0x040fe400078e0205 */
[----:B------:R-:W-:Y:S01]  /*12db0*/  IMAD R7, R0, 0x400, R7 ;  /* 0x0000040000077824 */ /* 0x000fe200078e0207 */
[----:B------:R-:W-:Y:S01]  /*12dc0*/  LOP3.LUT R0, R3, 0x3f0, RZ, 0xc0, !PT ;  /* 0x000003f003007812 */ /* 0x000fe200078ec0ff */
[----:B------:R-:W-:Y:S01]  /*12dd0*/  IMAD.SHL.U32 R5, R10, 0x2, RZ ;  /* 0x000000020a057824 */ /* 0x000fe200078e00ff */
[----:B------:R-:W-:Y:S01]  /*12de0*/  LOP3.LUT R2, R2, 0x70, R3, 0x78, !PT ;  /* 0x0000007002027812 */ /* 0x000fe200078e7803 */
[----:B------:R-:W-:Y:S01]  /*12df0*/  ULOP3.LUT UR45, UR5, 0x2, URZ, 0xfc, !UPT ;  /* 0x00000002052d7892 */ /* 0x000fe2000f8efc3f */
[----:B------:R-:W-:Y:S01]  /*12e00*/  IADD3 R31, R6, R7, R31 ;  /* 0x00000007061f7210 */ /* 0x000fe20007ffe01f */
[----:B------:R-:W-:Y:S01]  /*12e10*/  ULOP3.LUT UR46, UR5, 0x1, URZ, 0xfc, !UPT ;  /* 0x00000001052e7892 */ /* 0x000fe2000f8efc3f */
[----:B------:R-:W-:Y:S02]  /*12e20*/  LOP3.LUT R33, R2, 0xc00, R33, 0xf8, !PT ;  /* 0x00000c0002217812 */ /* 0x000fe400078ef821 */
[----:B------:R-:W-:-:S02]  /*12e30*/  LOP3.LUT R0, R0, 0x70, R5, 0x78, !PT ;  /* 0x0000007000007812 */ /* 0x000fc400078e7805 */
[----:B------:R-:W-:Y:S02]  /*12e40*/  MOV R2, 0x400 ;  /* 0x0000040000027802 */ /* 0x000fe40000000f00 */
[--C-:B------:R-:W-:Y:S02]  /*12e50*/  LOP3.LUT R30, R0, 0x400, R3.reuse, 0xf8, !PT ;  /* 0x00000400001e7812 */ /* 0x100fe400078ef803 */
[----:B------:R-:W-:Y:S02]  /*12e60*/  LEA R17, R29, R2, 0x18 ;  /* 0x000000021d117211 */ /* 0x000fe400078ec0ff */
[----:B------:R-:W-:Y:S02]  /*12e70*/  LOP3.LUT R2, R36, 0x70, R3, 0xf8, !PT ;  /* 0x0000007024027812 */ /* 0x000fe400078ef803 */
[----:B------:R-:W-:Y:S01]  /*12e80*/  LOP3.LUT R0, R28, 0x80, RZ, 0xfc, !PT ;  /* 0x000000801c007812 */ /* 0x000fe200078efcff */
[----:B---3--:R-:W-:-:S07]  /*12e90*/  IMAD.IADD R35, R17, 0x1, R30 ;  /* 0x0000000111237824 */ /* 0x008fce00078e021e */
.L_x_1662:
[----:B------:R-:W-:Y:S01]  /*12ea0*/  ULDC.64 UR4, c[0x0][0xa28] ;  /* 0x00028a0000047ab9 */ /* 0x000fe20000000a00 */
[----:B------:R-:W-:Y:S01]  /*12eb0*/  ULDC.64 UR6, c[0x0][0xa18] ;  /* 0x0002860000067ab9 */ /* 0x000fe20000000a00 */
[----:B------:R-:W-:Y:S02]  /*12ec0*/  UISETP.NE.U32.AND UP0, UPT, UR4, URZ, UPT ;  /* 0x0000003f0400728c */ /* 0x000fe4000bf05070 */
[----:B------:R-:W-:Y:S02]  /*12ed0*/  UISETP.NE.U32.AND UP2, UPT, UR6, URZ, UPT ;  /* 0x0000003f0600728c */ /* 0x000fe4000bf45070 */
[----:B------:R-:W-:Y:S02]  /*12ee0*/  UISETP.NE.AND.EX UP0, UPT, UR5, URZ, UPT, UP0 ;  /* 0x0000003f0500728c */ /* 0x000fe4000bf05300 */
[----:B------:R-:W-:Y:S01]  /*12ef0*/  UISETP.NE.AND.EX UP2, UPT, UR7, URZ, UPT, UP2 ;  /* 0x0000003f0700728c */ /* 0x000fe2000bf45320 */
[----:B------:R-:W-:Y:S02]  /*12f00*/  ULDC.64 UR4, c[0x0][0xa00] ;  /* 0x0002800000047ab9 */ /* 0x000fe40000000a00 */
[----:B------:R-:W-:Y:S01]  /*12f10*/  ULDC.64 UR6, c[0x0][0xa00] ;  /* 0x0002800000067ab9 */ /* 0x000fe20000000a00 */
[----:B------:R-:W-:Y:S01]  /*12f20*/  UISETP.NE.U32.AND UP1, UPT, UR4, URZ, UPT ;  /* 0x0000003f0400728c */ /* 0x000fe2000bf25070 */
[----:B------:R-:W-:Y:S01]  /*12f30*/  PLOP3.LUT P0, PT, PT, PT, UP0, 0x80, 0x0 ;  /* 0x000000000000781c */ /* 0x000fe20003f0f008 */
[----:B------:R-:W-:-:S02]  /*12f40*/  UIMAD.WIDE UR6, UR42, 0x4, UR6 ;  /* 0x000000042a0678a5 */ /* 0x000fc4000f8e0206 */
[----:B------:R-:W-:Y:S01]  /*12f50*/  UISETP.NE.AND.EX UP3, UPT, UR5, URZ, UPT, UP1 ;  /* 0x0000003f0500728c */ /* 0x000fe2000bf65310 */
[----:B------:R-:W-:Y:S02]  /*12f60*/  UMOV UR40, URZ ;  /* 0x0000003f00287c82 */ /* 0x000fe40008000000 */
[----:B------:R-:W-:Y:S01]  /*12f70*/  @UP0 ULDC.64 UR4, c[0x0][0xa28] ;  /* 0x00028a0000040ab9 */ /* 0x000fe20000000a00 */
[----:B------:R-:W-:Y:S01]  /*12f80*/  ULDC.64 UR8, c[0x0][0xa20] ;  /* 0x0002880000087ab9 */ /* 0x000fe20000000a00 */
[----:B------:R-:W-:Y:S01]  /*12f90*/  @UP0 UIMAD.WIDE UR4, UR42, 0x4, UR4 ;  /* 0x000000042a0408a5 */ /* 0x000fe2000f8e0204 */
[----:B------:R-:W-:Y:S01]  /*12fa0*/  PLOP3.LUT P1, PT, PT, PT, UP3, 0x80, 0x0 ;  /* 0x000000000000781c */ /* 0x000fe20003f2f038 */
[----:B------:R-:W-:Y:S01]  /*12fb0*/  ULDC UR38, c[0x0][0x2f0] ;  /* 0x0000bc0000267ab9 */ /* 0x000fe20000000800 */
[----:B------:R-:W-:Y:S01]  /*12fc0*/  PLOP3.LUT P2, PT, PT, PT, UP3, 0x80, 0x0 ;  /* 0x000000000000781c */ /* 0x000fe20003f4f038 */
[----:B------:R-:W-:Y:S01]  /*12fd0*/  UMOV UR41, URZ ;  /* 0x0000003f00297c82 */ /* 0x000fe20008000000 */
[----:B------:R-:W-:Y:S01]  /*12fe0*/  UP2UR UR48, UPR, URZ, 0x8 ;  /* 0x000000083f307883 */ /* 0x000fe20008000000 */
[----:B------:R-:W-:-:S02]  /*12ff0*/  IMAD.U32 R2, RZ, RZ, UR4 ;  /* 0x00000004ff027e24 */ /* 0x000fc4000f8e00ff */
[----:B------:R-:W-:Y:S01]  /*13000*/  IMAD.U32 R3, RZ, RZ, UR5 ;  /* 0x00000005ff037e24 */ /* 0x000fe2000f8e00ff */
[----:B------:R-:W-:-:S04]  /*13010*/  @UP2 ULDC.64 UR4, c[0x0][0xa18] ;  /* 0x0002860000042ab9 */ /* 0x000fc80000000a00 */
[----:B0-----:R0:W2:Y:S01]  /*13020*/  @P0 LDG.E R0, desc[UR36][R2.64] ;  /* 0x0000002402000981 */ /* 0x0010a2000c1e1900 */
[----:B------:R-:W-:Y:S01]  /*13030*/  @UP2 UIMAD.WIDE UR4, UR42, 0x4, UR4 ;  /* 0x000000042a0428a5 */ /* 0x000fe2000f8e0204 */
[----:B0-----:R-:W-:Y:S02]  /*13040*/  IMAD.U32 R2, RZ, RZ, UR6 ;  /* 0x00000006ff027e24 */ /* 0x001fe4000f8e00ff */
[----:B------:R-:W-:-:S05]  /*13050*/  IMAD.U32 R3, RZ, RZ, UR7 ;  /* 0x00000007ff037e24 */ /* 0x000fca000f8e00ff */
[----:B------:R0:W3:Y:S01]  /*13060*/  @P1 LDG.E R4, desc[UR36][R2.64] ;  /* 0x0000002402041981 */ /* 0x0000e2000c1e1900 */
[----:B------:R-:W-:Y:S01]  /*13070*/  PLOP3.LUT P1, PT, PT, PT, UP2, 0x80, 0x0 ;  /* 0x000000000000781c */ /* 0x000fe20003f2f028 */
[----:B0-----:R-:W-:Y:S02]  /*13080*/  IMAD.U32 R2, RZ, RZ, UR4 ;  /* 0x00000004ff027e24 */ /* 0x001fe4000f8e00ff */
[----:B------:R-:W-:Y:S01]  /*13090*/  IMAD.U32 R3, RZ, RZ, UR5 ;  /* 0x00000005ff037e24 */ /* 0x000fe2000f8e00ff */
[----:B------:R-:W-:-:S09]  /*130a0*/  ULDC.64 UR4, c[0x0][0x418] ;  /* 0x0001060000047ab9 */ /* 0x000fd20000000a00 */
[----:B------:R-:W4:Y:S01]  /*130b0*/  @P1 LDG.E R5, desc[UR36][R2.64] ;  /* 0x0000002402051981 */ /* 0x000f22000c1e1900 */
[----:B------:R-:W-:-:S03]  /*130c0*/  UISETP.NE.U32.AND UP0, UPT, UR4, URZ, UPT ;  /* 0x0000003f0400728c */ /* 0x000fc6000bf05070 */
[----:B------:R-:W-:Y:S01]  /*130d0*/  ULDC UR4, c[0x0][0x424] ;  /* 0x0001090000047ab9 */ /* 0x000fe20000000800 */
[----:B------:R-:W-:-:S04]  /*130e0*/  UISETP.NE.AND.EX UP0, UPT, UR5, URZ, UPT, UP0 ;  /* 0x0000003f0500728c */ /* 0x000fc8000bf05300 */
[----:B------:R-:W-:-:S04]  /*130f0*/  USEL UR4, UR4, 0x1, UP0 ;  /* 0x0000000104047887 */ /* 0x000fc80008000000 */
[----:B------:R-:W-:Y:S01]  /*13100*/  UIMAD UR38, UR4, UR38, URZ ;  /* 0x00000026042672a4 */ /* 0x000fe2000f8e023f */
[----:B--2---:R-:W-:Y:S02]  /*13110*/  @P0 R2UR UR40, R0 ;  /* 0x00000000002802ca */ /* 0x004fe400000e0000 */
[----:B------:R-:W-:-:S04]  /*13120*/  ISETP.NE.U32.AND P0, PT, RZ, UR8, PT ;  /* 0x00000008ff007c0c */ /* 0x000fc8000bf05070 */
[----:B------:R-:W-:Y:S02]  /*13130*/  ISETP.NE.AND.EX P0, PT, RZ, UR9, PT, P0 ;  /* 0x00000009ff007c0c */ /* 0x000fe4000bf05300 */
[----:B---3--:R-:W-:Y:S02]  /*13140*/  @P2 R2UR UR41, R4 ;  /* 0x00000000042922ca */ /* 0x008fe400000e0000 */
[----:B----4-:R-:W-:Y:S01]  /*13150*/  @P1 R2UR UR43, R5 ;  /* 0x00000000052b12ca */ /* 0x010fe200000e0000 */
[----:B-1----:R-:W-:-:S14]  /*13160*/  @P1 BRA `(.L_x_1581) ;  /* 0x00000000002c1947 */ /* 0x002fdc0003800000 */
[----:B------:R-:W-:Y:S01]  /*13170*/  UISETP.NE.AND UP0, UPT, UR48, URZ, UPT ;  /* 0x0000003f3000728c */ /* 0x000fe2000bf05270 */
[----:B------:R-:W-:-:S05]  /*13180*/  ULDC UR43, c[0x0][0x288] ;  /* 0x0000a200002b7ab9 */ /* 0x000fca0000000800 */
[----:B------:R-:W-:-:S13]  /*13190*/  PLOP3.LUT P1, PT, PT, PT, UP0, 0x40, 0x0 ;  /* 0x000000000000781c */ /* 0x000fda0003f2e808 */
[----:B------:R-:W-:Y:S05]  /*131a0*/  @P1 BRA `(.L_x_1581) ;  /* 0x00000000001c1947 */ /* 0x000fea0003800000 */
[----:B------:R-:W-:Y:S02]  /*131b0*/  IMAD.U32 R2, RZ, RZ, UR6 ;  /* 0x00000006ff027e24 */ /* 0x000fe4000f8e00ff */
[----:B------:R-:W-:-:S05]  /*131c0*/  IMAD.U32 R3, RZ, RZ, UR7 ;  /* 0x00000007ff037e24 */ /* 0x000fca000f8e00ff */
[----:B------:R-:W2:Y:S04]  /*131d0*/  LDG.E R0, desc[UR36][R2.64] ;  /* 0x0000002402007981 */ /* 0x000ea8000c1e1900 */
[----:B------:R-:W3:Y:S01]  /*131e0*/  LDG.E R4, desc[UR36][R2.64+0x4] ;  /* 0x0000042402047981 */ /* 0x000ee2000c1e1900 */
[----:B--2---:R-:W-:Y:S02]  /*131f0*/  R2UR UR4, R0 ;  /* 0x00000000000472ca */ /* 0x004fe400000e0000 */
[----:B---3--:R-:W-:-:S13]  /*13200*/  R2UR UR43, R4 ;  /* 0x00000000042b72ca */ /* 0x008fda00000e0000 */
[----:B------:R-:W-:-:S12]  /*13210*/  UIADD3 UR43, -UR4, UR43, URZ ;  /* 0x0000002b042b7290 */ /* 0x000fd8000fffe13f */
.L_x_1581:
        /* <DEDUP_REMOVED lines=8> */
.L_x_1582:
        /* <DEDUP_REMOVED lines=13> */
.L_x_1583:
[----:B------:R-:W-:Y:S01]  /*13370*/  ULDC UR4, c[0x0][0x448] ;  /* 0x0001120000047ab9 */ /* 0x000fe20000000800 */
[----:B------:R-:W-:Y:S01]  /*13380*/  IMAD.SHL.U32 R18, R25, 0x80, RZ ;  /* 0x0000008019127824 */ /* 0x000fe200078e00ff */
[----:B------:R-:W-:Y:S02]  /*13390*/  UISETP.NE.AND UP0, UPT, UR4, 0x1, UPT ;  /* 0x000000010400788c */ /* 0x000fe4000bf05270 */
[----:B------:R-:W-:Y:S01]  /*133a0*/  UIADD3 UR38, -UR40, UR38, URZ ;  /* 0x0000002628267290 */ /* 0x000fe2000fffe13f */
[----:B------:R-:W-:Y:S01]  /*133b0*/  VIADD R0, R18, 0x7f ;  /* 0x0000007f12007836 */ /* 0x000fe20000000000 */
[----:B------:R-:W-:Y:S02]  /*133c0*/  UP2UR UR49, UPR, URZ, 0x1 ;  /* 0x000000013f317883 */ /* 0x000fe40008000000 */
[----:B------:R-:W-:Y:S01]  /*133d0*/  PLOP3.LUT P0, PT, PT, PT, UP0, 0x80, 0x0 ;  /* 0x000000000000781c */ /* 0x000fe20003f0f008 */
[----:B------:R-:W-:Y:S01]  /*133e0*/  UIADD3 UR6, UR38, 0x1, -UR43 ;  /* 0x0000000126067890 */ /* 0x000fe2000fffe82b */
[----:B------:R-:W-:-:S03]  /*133f0*/  PLOP3.LUT P1, PT, PT, PT, UP0, 0x80, 0x0 ;  /* 0x000000000000781c */ /* 0x000fc60003f2f008 */
[----:B------:R-:W-:-:S08]  /*13400*/  @UP0 ULDC UR4, c[0x0][0x44c] ;  /* 0x0001130000040ab9 */ /* 0x000fd00000000800 */
[----:B------:R-:W-:Y:S01]  /*13410*/  @P0 IMAD.HI.U32 R2, R0, UR4, RZ ;  /* 0x0000000400020c27 */ /* 0x000fe2000f8e00ff */
[----:B------:R-:W-:-:S04]  /*13420*/  @UP0 ULDC UR4, c[0x0][0x450] ;  /* 0x0001140000040ab9 */ /* 0x000fc80000000800 */
[----:B------:R-:W-:Y:S01]  /*13430*/  @P1 SHF.R.U32.HI R0, RZ, UR4, R2 ;  /* 0x00000004ff001c19 */ /* 0x000fe20008011602 */
[----:B------:R-:W-:Y:S02]  /*13440*/  ULDC.64 UR4, c[0x0][0x9e0] ;  /* 0x0002780000047ab9 */ /* 0x000fe40000000a00 */
[----:B------:R-:W-:Y:S01]  /*13450*/  UISETP.GE.AND UP0, UPT, UR5, 0x1, UPT ;  /* 0x000000010500788c */ /* 0x000fe2000bf06270 */
[----:B------:R-:W-:-:S05]  /*13460*/  R2UR UR7, R0 ;  /* 0x00000000000772ca */ /* 0x000fca00000e0000 */
[----:B------:R-:W-:-:S08]  /*13470*/  PLOP3.LUT P1, PT, PT, PT, UP0, 0x80, 0x0 ;  /* 0x000000000000781c */ /* 0x000fd00003f2f008 */
[----:B------:R-:W-:-:S04]  /*13480*/  UIADD3 UR6, UR6, UR7, URZ ;  /* 0x0000000706067290 */ /* 0x000fc8000fffe03f */
[----:B------:R-:W-:-:S06]  /*13490*/  UIADD3 UR4, UR6, UR4, URZ ;  /* 0x0000000406047290 */ /* 0x000fcc000fffe03f */
[----:B------:R-:W-:Y:S01]  /*134a0*/  IMAD.U32 R0, RZ, RZ, UR4 ;  /* 0x00000004ff007e24 */ /* 0x000fe2000f8e00ff */
[----:B------:R-:W-:Y:S06]  /*134b0*/  @!P1 BRA `(.L_x_1584) ;  /* 0x0000000000409947 */ /* 0x000fec0003800000 */
        /* <DEDUP_REMOVED lines=10> */
.L_x_1585:
[----:B------:R-:W-:-:S11]  /*13560*/  UISETP.NE.AND UP0, UPT, UR5, 0x1, UPT ;  /* 0x000000010500788c */ /* 0x000fd6000bf05270 */
[----:B------:R-:W-:Y:S02]  /*13570*/  @UP0 ULDC.64 UR8, c[0x0][0x9e8] ;  /* 0x00027a0000080ab9 */ /* 0x000fe40000000a00 */
[----:B------:R-:W-:-:S04]  /*13580*/  UIMAD.WIDE.U32 UR6, UR4, UR8, URZ ;  /* 0x00000008040672a5 */ /* 0x000fc8000f8e003f */
[----:B------:R-:W-:-:S12]  /*13590*/  @UP0 USHF.R.U32.HI UR4, URZ, UR9, UR7 ;  /* 0x000000093f040299 */ /* 0x000fd80008011607 */
.L_x_1586:
[----:B------:R-:W-:-:S06]  /*135a0*/  UIMAD UR4, UR4, UR5, UR5 ;  /* 0x00000005040472a4 */ /* 0x000fcc000f8e0205 */
[----:B------:R-:W-:-:S07]  /*135b0*/  VIMNMX R0, R0, UR4, PT ;  /* 0x0000000400007c48 */ /* 0x000fce000bfe0100 */
.L_x_1584:
[----:B------:R-:W-:Y:S01]  /*135c0*/  UISETP.NE.AND UP0, UPT, UR49, URZ, UPT ;  /* 0x0000003f3100728c */ /* 0x000fe2000bf05270 */
[----:B------:R-:W-:Y:S01]  /*135d0*/  R2UR UR9, R18 ;  /* 0x00000000120972ca */ /* 0x000fe200000e0000 */
[----:B------:R-:W-:Y:S01]  /*135e0*/  UIADD3 UR4, UR38, 0x3f, URZ ;  /* 0x0000003f26047890 */ /* 0x000fe2000fffe03f */
[----:B------:R-:W-:-:S03]  /*135f0*/  VIADD R0, R0, 0x3f ;  /* 0x0000003f00007836 */ /* 0x000fc60000000000 */
[----:B------:R-:W-:Y:S02]  /*13600*/  USHF.R.S32.HI UR8, URZ, 0x1f, UR4 ;  /* 0x0000001f3f087899 */ /* 0x000fe40008011404 */
[----:B------:R-:W-:Y:S02]  /*13610*/  SHF.R.S32.HI R3, RZ, 0x1f, R0 ;  /* 0x0000001fff037819 */ /* 0x000fe40000011400 */
[----:B------:R-:W-:Y:S01]  /*13620*/  ULEA.HI UR8, UR8, UR4, URZ, 0x6 ;  /* 0x0000000408087291 */ /* 0x000fe2000f8f303f */
[----:B------:R-:W-:Y:S01]  /*13630*/  @UP0 ULDC UR6, c[0x0][0x44c] ;  /* 0x0001130000060ab9 */ /* 0x000fe20000000800 */
[----:B------:R-:W-:Y:S02]  /*13640*/  @UP0 ULDC UR10, c[0x0][0x450] ;  /* 0x00011400000a0ab9 */ /* 0x000fe40000000800 */
[----:B------:R-:W-:Y:S01]  /*13650*/  UIMAD.WIDE.U32 UR6, UR9, UR6, URZ ;  /* 0x00000006090672a5 */ /* 0x000fe2000f8e003f */
[----:B------:R-:W-:Y:S01]  /*13660*/  LEA.HI R3, R3, R0, RZ, 0x6 ;  /* 0x0000000003037211 */ /* 0x000fe200078f30ff */
[----:B------:R-:W-:-:S02]  /*13670*/  USHF.R.S32.HI UR8, URZ, 0x6, UR8 ;  /* 0x000000063f087899 */ /* 0x000fc40008011408 */
[----:B------:R-:W-:Y:S01]  /*13680*/  @UP0 USHF.R.U32.HI UR9, URZ, UR10, UR7 ;  /* 0x0000000a3f090299 */ /* 0x000fe20008011607 */
[----:B------:R-:W-:Y:S01]  /*13690*/  SHF.R.S32.HI R3, RZ, 0x6, R3 ;  /* 0x00000006ff037819 */ /* 0x000fe20000011403 */
[----:B------:R-:W-:Y:S02]  /*136a0*/  ULDC UR4, c[0x0][0x9dc] ;  /* 0x0002770000047ab9 */ /* 0x000fe40000000800 */
[----:B------:R-:W-:Y:S01]  /*136b0*/  UIADD3 UR9, UR9, UR38, -UR43 ;  /* 0x0000002609097290 */ /* 0x000fe2000fffe82b */
[----:B------:R-:W-:-:S03]  /*136c0*/  VIMNMX R37, R3, UR8, PT ;  /* 0x0000000803257c48 */ /* 0x000fc6000bfe0100 */
        /* <DEDUP_REMOVED lines=12> */
.L_x_1588:
[----:B------:R-:W-:-:S11]  /*13790*/  UISETP.NE.AND UP0, UPT, UR5, 0x1, UPT ;  /* 0x000000010500788c */ /* 0x000fd6000bf05270 */
[----:B------:R-:W-:Y:S02]  /*137a0*/  @UP0 ULDC.64 UR10, c[0x0][0x9e8] ;  /* 0x00027a00000a0ab9 */ /* 0x000fe40000000a00 */
[----:B------:R-:W-:-:S04]  /*137b0*/  UIMAD.WIDE.U32 UR6, UR9, UR10, URZ ;  /* 0x0000000a090672a5 */ /* 0x000fc8000f8e003f */
[----:B------:R-:W-:-:S12]  /*137c0*/  @UP0 USHF.R.U32.HI UR9, URZ, UR11, UR7 ;  /* 0x0000000b3f090299 */ /* 0x000fd80008011607 */
.L_x_1589:
[----:B------:R-:W-:-:S04]  /*137d0*/  UIMAD UR5, UR9, UR5, URZ ;  /* 0x00000005090572a4 */ /* 0x000fc8000f8e023f */
[----:B------:R-:W-:-:S04]  /*137e0*/  UISETP.LT.AND UP0, UPT, UR4, UR5, UPT ;  /* 0x000000050400728c */ /* 0x000fc8000bf01270 */
[----:B------:R-:W-:-:S12]  /*137f0*/  USEL UR4, UR4, UR5, !UP0 ;  /* 0x0000000504047287 */ /* 0x000fd8000c000000 */
.L_x_1587:
[----:B------:R-:W-:Y:S01]  /*13800*/  USHF.R.S32.HI UR5, URZ, 0x1f, UR4 ;  /* 0x0000001f3f057899 */ /* 0x000fe20008011404 */
[----:B------:R-:W-:-:S03]  /*13810*/  R2UR UR7, R26 ;  /* 0x000000001a0772ca */ /* 0x000fc600000e0000 */
[----:B------:R-:W-:-:S04]  /*13820*/  ULEA.HI UR5, UR5, UR4, URZ, 0x6 ;  /* 0x0000000405057291 */ /* 0x000fc8000f8f303f */
[----:B------:R-:W-:-:S04]  /*13830*/  USHF.R.S32.HI UR6, URZ, 0x6, UR5 ;  /* 0x000000063f067899 */ /* 0x000fc80008011405 */
[----:B------:R-:W-:Y:S02]  /*13840*/  UISETP.LT.AND UP0, UPT, URZ, UR6, UPT ;  /* 0x000000063f00728c */ /* 0x000fe4000bf01270 */
[----:B------:R-:W-:Y:S02]  /*13850*/  ULOP3.LUT UR5, UR7, 0xff000000, URZ, 0xc0, !UPT ;  /* 0xff00000007057892 */ /* 0x000fe4000f8ec03f */
[----:B------:R-:W-:Y:S02]  /*13860*/  USEL UR11, URZ, UR6, !UP0 ;  /* 0x000000063f0b7287 */ /* 0x000fe4000c000000 */
[----:B------:R-:W-:Y:S02]  /*13870*/  ULOP3.LUT UR4, UR7, 0xff0000, URZ, 0xc0, !UPT ;  /* 0x00ff000007047892 */ /* 0x000fe4000f8ec03f */
[----:B------:R-:W-:Y:S02]  /*13880*/  USHF.R.U32.HI UR5, URZ, 0x8, UR5 ;  /* 0x000000083f057899 */ /* 0x000fe40008011605 */
[----:B------:R-:W-:-:S02]  /*13890*/  ISETP.GT.AND P0, PT, R37, UR11, PT ;  /* 0x0000000b25007c0c */ /* 0x000fc4000bf04270 */
[----:B------:R-:W-:-:S03]  /*138a0*/  ULEA.HI UR5, UR4, UR5, URZ, 0x10 ;  /* 0x0000000504057291 */ /* 0x000fc6000f8f803f */
[----:B------:R-:W-:Y:S01]  /*138b0*/  UMOV UR4, URZ ;  /* 0x0000003f00047c82 */ /* 0x000fe20008000000 */
[----:B------:R-:W-:-:S07]  /*138c0*/  ULOP3.LUT UR44, UR5, 0xff, URZ, 0xc0, !UPT ;  /* 0x000000ff052c7892 */ /* 0x000fce000f8ec03f */
[----:B------:R-:W-:Y:S05]  /*138d0*/  @!P0 BRA `(.L_x_1590) ;  /* 0x0000000000908947 */ /* 0x000fea0003800000 */
[----:B------:R-:W-:Y:S01]  /*138e0*/  USHF.R.U32.HI UR6, URZ, 0x10, UR5 ;  /* 0x000000103f067899 */ /* 0x000fe20008011605 */
[----:B------:R-:W-:-:S03]  /*138f0*/  UMOV UR4, URZ ;  /* 0x0000003f00047c82 */ /* 0x000fc60008000000 */
[----:B------:R-:W-:-:S11]  /*13900*/  UISETP.NE.AND UP0, UPT, UR6, URZ, UPT ;  /* 0x0000003f0600728c */ /* 0x000fd6000bf05270 */
[----:B------:R-:W-:Y:S02]  /*13910*/  @!UP0 ULDC UR6, c[0x0][0x9f0] ;  /* 0x00027c0000068ab9 */ /* 0x000fe40000000800 */
[----:B------:R-:W-:-:S04]  /*13920*/  IABS R0, UR6 ;  /* 0x0000000600007c13 */ /* 0x000fc80008000000 */
[----:B------:R-:W-:Y:S01]  /*13930*/  R2UR UR12, R0 ;  /* 0x00000000000c72ca */ /* 0x000fe200000e0000 */
[----:B------:R-:W-:-:S05]  /*13940*/  IMAD.U32 R0, RZ, RZ, UR6 ;  /* 0x00000006ff007e24 */ /* 0x000fca000f8e00ff */
[----:B------:R-:W-:-:S04]  /*13950*/  IADD3 R0, R0, -0x1, R37 ;  /* 0xffffffff00007810 */ /* 0x000fc80007ffe025 */
[----:B------:R-:W-:Y:S02]  /*13960*/  R2UR UR7, R0 ;  /* 0x00000000000772ca */ /* 0x000fe400000e0000 */
[----:B------:R-:W-:Y:S01]  /*13970*/  IABS R0, UR6 ;  /* 0x0000000600007c13 */ /* 0x000fe20008000000 */
[----:B------:R-:W0:Y:S10]  /*13980*/  I2F.RP R2, UR12 ;  /* 0x0000000c00027d06 */ /* 0x000e340008209400 */
[----:B------:R-:W-:Y:S01]  /*13990*/  UIADD3 UR7, -UR11, UR7, URZ ;  /* 0x000000070b077290 */ /* 0x000fe2000fffe13f */
[----:B0-----:R-:W0:Y:S02]  /*139a0*/  MUFU.RCP R2, R2 ;  /* 0x0000000200027308 */ /* 0x001e240000001000 */
[----:B0-----:R-:W-:-:S02]  /*139b0*/  VIADD R3, R2, 0xffffffe ;  /* 0x0ffffffe02037836 */ /* 0x001fc40000000000 */
[----:B------:R-:W-:Y:S01]  /*139c0*/  IMAD.MOV R2, RZ, RZ, -R0 ;  /* 0x000000ffff027224 */ /* 0x000fe200078e0a00 */
[----:B------:R-:W-:Y:S01]  /*139d0*/  IABS R0, UR7 ;  /* 0x0000000700007c13 */ /* 0x000fe20008000000 */
[----:B------:R-:W-:Y:S02]  /*139e0*/  ULOP3.LUT UR7, UR7, UR6, URZ, 0x3c, !UPT ;  /* 0x0000000607077292 */ /* 0x000fe4000f8e3c3f */
[----:B------:R-:W0:Y:S01]  /*139f0*/  F2I.FTZ.U32.TRUNC.NTZ R3, R3 ;  /* 0x0000000300037305 */ /* 0x000e22000021f000 */
[----:B------:R-:W-:Y:S02]  /*13a00*/  R2UR UR9, R0 ;  /* 0x00000000000972ca */ /* 0x000fe400000e0000 */
[----:B------:R-:W-:Y:S02]  /*13a10*/  R2UR UR10, R2 ;  /* 0x00000000020a72ca */ /* 0x000fe400000e0000 */
[----:B0-----:R-:W-:-:S13]  /*13a20*/  R2UR UR5, R3 ;  /* 0x00000000030572ca */ /* 0x001fda00000e0000 */
[----:B------:R-:W-:-:S04]  /*13a30*/  UIADD3 UR8, URZ, -UR5, URZ ;  /* 0x800000053f087290 */ /* 0x000fc8000fffe03f */
[----:B------:R-:W-:-:S04]  /*13a40*/  UIMAD UR8, UR8, UR12, URZ ;  /* 0x0000000c080872a4 */ /* 0x000fc8000f8e023f */
[----:B------:R-:W-:-:S04]  /*13a50*/  UIMAD.WIDE.U32 UR4, UR5, UR8, UR4 ;  /* 0x00000008050472a5 */ /* 0x000fc8000f8e0004 */
[----:B------:R-:W-:-:S04]  /*13a60*/  UIMAD.WIDE.U32 UR4, UR5, UR9, URZ ;  /* 0x00000009050472a5 */ /* 0x000fc8000f8e003f */
        /* <DEDUP_REMOVED lines=11> */
.L_x_1590:
[----:B------:R-:W-:Y:S01]  /*13b20*/  UIMAD UR44, UR44, UR4, UR11 ;  /* 0x000000042c2c72a4 */ /* 0x000fe2000f8e020b */
[----:B------:R-:W-:Y:S05]  /*13b30*/  BSSY B7, `(.L_x_1591) ;  /* 0x0000389000077945 */ /* 0x000fea0003800000 */
[----:B------:R-:W-:-:S05]  /*13b40*/  IMAD.U32 R0, RZ, RZ, UR44 ;  /* 0x0000002cff007e24 */ /* 0x000fca000f8e00ff */
[----:B------:R-:W-:-:S04]  /*13b50*/  VIADDMNMX R37, R0, UR4, R37, PT ;  /* 0x0000000400257c46 */ /* 0x000fc8000b800125 */
[----:B------:R-:W-:-:S13]  /*13b60*/  ISETP.GT.AND P0, PT, R37, UR44, PT ;  /* 0x0000002c25007c0c */ /* 0x000fda000bf04270 */
[----:B------:R-:W-:Y:S05]  /*13b70*/  @P0 BRA `(.L_x_1592) ;  /* 0x0000000000440947 */ /* 0x000fea0003800000 */
[----:B------:R-:W0:Y:S02]  /*13b80*/  S2R R2, SR_TID.X ;  /* 0x0000000000027919 */ /* 0x000e240000002100 */
[----:B0-----:R-:W-:-:S04]  /*13b90*/  LOP3.LUT R2, R2, 0x7f, RZ, 0xc0, !PT ;  /* 0x0000007f02027812 */ /* 0x001fc800078ec0ff */
[----:B------:R-:W-:-:S13]  /*13ba0*/  ISETP.NE.AND P0, PT, R2, RZ, PT ;  /* 0x000000ff0200720c */ /* 0x000fda0003f05270 */
[----:B------:R-:W-:Y:S05]  /*13bb0*/  @P0 BRA `(.L_x_1593) ;  /* 0x0000003800000947 */ /* 0x000fea0003800000 */
[----:B------:R-:W0:Y:S01]  /*13bc0*/  S2R R5, SR_LANEID ;  /* 0x0000000000057919 */ /* 0x000e220000000000 */
[----:B------:R-:W-:Y:S01]  /*13bd0*/  VOTEU.ANY UR4, UPT, PT ;  /* 0x0000000000047886 */ /* 0x000fe200038e0100 */
[----:B------:R-:W1:Y:S01]  /*13be0*/  LDC.64 R2, c[0x0][0xc60] ;  /* 0x00031800ff027b82 */ /* 0x000e620000000a00 */
[----:B------:R-:W0:Y:S02]  /*13bf0*/  FLO.U32 R0, UR4 ;  /* 0x0000000400007d00 */ /* 0x000e2400080e0000 */
[----:B0-----:R-:W-:-:S06]  /*13c00*/  ISETP.EQ.U32.AND P0, PT, R0, R5, PT ;  /* 0x000000050000720c */ /* 0x001fcc0003f02070 */
[----:B------:R-:W1:Y:S07]  /*13c10*/  POPC R5, UR4 ;  /* 0x0000000400057d09 */ /* 0x000e6e0008000000 */
[----:B-1----:R-:W2:Y:S01]  /*13c20*/  @P0 ATOMG.E.ADD.STRONG.GPU PT, R3, desc[UR36][R2.64], R5 ;  /* 0x00000005020309a8 */ /* 0x002ea200081ee1e4 */
[----:B------:R-:W0:Y:S02]  /*13c30*/  S2R R4, SR_LTMASK ;  /* 0x0000000000047919 */ /* 0x000e240000003900 */
[----:B0-----:R-:W-:-:S04]  /*13c40*/  LOP3.LUT R4, R4, UR4, RZ, 0xc0, !PT ;  /* 0x0000000404047c12 */ /* 0x001fc8000f8ec0ff */
[----:B------:R-:W0:Y:S01]  /*13c50*/  POPC R7, R4 ;  /* 0x0000000400077309 */ /* 0x000e220000000000 */
[----:B--2---:R-:W0:Y:S02]  /*13c60*/  SHFL.IDX PT, R0, R3, R0, 0x1f ;  /* 0x00001f0003007589 */ /* 0x004e2400000e0000 */
[----:B0-----:R-:W-:Y:S01]  /*13c70*/  IADD3 R24, R0, UR47, R7 ;  /* 0x0000002f00187c10 */ /* 0x001fe2000fffe007 */
[----:B------:R-:W-:Y:S06]  /*13c80*/  BRA `(.L_x_1593) ;  /* 0x0000003400cc7947 */ /* 0x000fec0003800000 */
.L_x_1592:
        /* <DEDUP_REMOVED lines=20> */
.L_x_1595:
[----:B------:R-:W-:Y:S05]  /*13dd0*/  BSYNC B6 ;  /* 0x0000000000067941 */ /* 0x000fea0003800000 */
.L_x_1594:
        /* <DEDUP_REMOVED lines=22> */
.L_x_1597:
[----:B------:R-:W-:Y:S05]  /*13f40*/  BSYNC B6 ;  /* 0x0000000000067941 */ /* 0x000fea0003800000 */
.L_x_1596:
        /* <DEDUP_REMOVED lines=20> */
.L_x_1599:
[----:B------:R-:W-:Y:S05]  /*14090*/  BSYNC B6 ;  /* 0x0000000000067941 */ /* 0x000fea0003800000 */
.L_x_1598:
        /* <DEDUP_REMOVED lines=19> */
.L_x_1601:
[----:B------:R-:W-:Y:S05]  /*141d0*/  BSYNC B6 ;  /* 0x0000000000067941 */ /* 0x000fea0003800000 */
.L_x_1600:
[----:B------:R-:W-:Y:S01]  /*141e0*/  ULDC.64 UR4, c[0x0][0x9f8] ;  /* 0x00027e0000047ab9 */ /* 0x000fe20000000a00 */
[----:B------:R-:W-:Y:S01]  /*141f0*/  IMAD.U32 R25, RZ, RZ, UR42 ;  /* 0x0000002aff197e24 */ /* 0x000fe2000f8e00ff */
[----:B------:R-:W-:Y:S01]  /*14200*/  UISETP.NE.U32.AND UP0, UPT, UR4, URZ, UPT ;  /* 0x0000003f0400728c */ /* 0x000fe2000bf05070 */
[----:B------:R-:W0:Y:S01]  /*14210*/  S2R R19, SR_TID.X ;  /* 0x0000000000137919 */ /* 0x000e220000002100 */
[----:B------:R-:W1:Y:S02]  /*14220*/  LDC R10, c[0x0][0x430] ;  /* 0x00010c00ff0a7b82 */ /* 0x000e640000000800 */
[----:B------:R-:W-:-:S06]  /*14230*/  UISETP.NE.AND.EX UP0, UPT, UR5, URZ, UPT, UP0 ;  /* 0x0000003f0500728c */ /* 0x000fcc000bf05300 */
[----:B------:R-:W-:Y:S01]  /*14240*/  PLOP3.LUT P0, PT, PT, PT, UP0, 0x80, 0x0 ;  /* 0x000000000000781c */ /* 0x000fe20003f0f008 */
[----:B------:R-:W2:Y:S04]  /*14250*/  LDC R11, c[0x0][0x2f4] ;  /* 0x0000bd00ff0b7b82 */ /* 0x000ea80000000800 */
[----:B------:R-:W-:Y:S02]  /*14260*/  @UP0 ULDC.64 UR4, c[0x0][0x9f8] ;  /* 0x00027e0000040ab9 */ /* 0x000fe40000000a00 */
[----:B------:R-:W-:-:S06]  /*14270*/  @UP0 UIMAD.WIDE UR4, UR42, 0x4, UR4 ;  /* 0x000000042a0408a5 */ /* 0x000fcc000f8e0204 */
[----:B------:R-:W-:Y:S02]  /*14280*/  IMAD.U32 R2, RZ, RZ, UR4 ;  /* 0x00000004ff027e24 */ /* 0x000fe4000f8e00ff */
[----:B------:R-:W-:-:S05]  /*14290*/  IMAD.U32 R3, RZ, RZ, UR5 ;  /* 0x00000005ff037e24 */ /* 0x000fca000f8e00ff */
[----:B------:R3:W4:Y:S01]  /*142a0*/  @P0 LDG.E R25, desc[UR36][R2.64] ;  /* 0x0000002402190981 */ /* 0x000722000c1e1900 */
[----:B-1----:R-:W-:Y:S01]  /*142b0*/  ISETP.NE.AND P1, PT, R10, 0x1, PT ;  /* 0x000000010a00780c */ /* 0x002fe20003f25270 */
[----:B0-----:R-:W-:Y:S01]  /*142c0*/  IMAD.SHL.U32 R20, R19, 0x10, RZ ;  /* 0x0000001013147824 */ /* 0x001fe200078e00ff */
[----:B------:R-:W-:Y:S02]  /*142d0*/  LEA R9, R37, 0xffffffc0, 0x6 ;  /* 0xffffffc025097811 */ /* 0x000fe400078e30ff */
[----:B------:R-:W-:Y:S02]  /*142e0*/  LOP3.LUT R16, R16, 0xffffffef, RZ, 0xc0, !PT ;  /* 0xffffffef10107812 */ /* 0x000fe400078ec0ff */
[----:B------:R-:W-:-:S05]  /*142f0*/  LOP3.LUT R20, R36, 0x70, R20, 0xf8, !PT ;  /* 0x0000007024147812 */ /* 0x000fca00078ef814 */
[----:B------:R-:W-:Y:S02]  /*14300*/  IMAD.IADD R0, R20, 0x1, R9 ;  /* 0x0000000114007824 */ /* 0x000fe400078e0209 */
[----:B------:R-:W0:Y:S01]  /*14310*/  @P1 LDC R5, c[0x0][0x434] ;  /* 0x00010d00ff051b82 */ /* 0x000e220000000800 */
[----:B------:R-:W-:Y:S02]  /*14320*/  @P1 LOP3.LUT R16, R16, 0x10, RZ, 0xfc, !PT ;  /* 0x0000001010101812 */ /* 0x000fe400078efcff */
[C---:B------:R-:W-:Y:S01]  /*14330*/  ISETP.GE.AND P0, PT, R0.reuse, UR38, PT ;  /* 0x0000002600007c0c */ /* 0x040fe2000bf06270 */
[----:B------:R-:W-:-:S04]  /*14340*/  VIADD R0, R0, UR40 ;  /* 0x0000002800007c36 */ /* 0x000fc80008000000 */
[----:B------:R-:W1:Y:S01]  /*14350*/  @P1 LDC R7, c[0x0][0x438] ;  /* 0x00010e00ff071b82 */ /* 0x000e620000000800 */
[----:B------:R-:W-:Y:S01]  /*14360*/  ISETP.GT.U32.OR P0, PT, R20, 0x3f, P0 ;  /* 0x0000003f1400780c */ /* 0x000fe20000704470 */
[----:B------:R-:W-:-:S12]  /*14370*/  IMAD.MOV.U32 R8, RZ, RZ, R0 ;  /* 0x000000ffff087224 */ /* 0x000fd800078e0000 */
[----:B---3--:R-:W3:Y:S01]  /*14380*/  @!P0 LDC.64 R2, c[0x0][0x428] ;  /* 0x00010a00ff028b82 */ /* 0x008ee20000000a00 */
[----:B0-----:R-:W-:-:S05]  /*14390*/  @P1 IMAD.HI.U32 R4, R0, R5, RZ ;  /* 0x0000000500041227 */ /* 0x001fca00078e00ff */
[----:B-1----:R-:W-:Y:S02]  /*143a0*/  @P1 SHF.R.U32.HI R8, RZ, R7, R4 ;  /* 0x00000007ff081219 */ /* 0x002fe40000011604 */
[----:B------:R-:W0:Y:S02]  /*143b0*/  @!P0 LDC.64 R4, c[0x0][0x418] ;  /* 0x00010600ff048b82 */ /* 0x000e240000000a00 */
[--C-:B------:R-:W-:Y:S01]  /*143c0*/  @!P0 SHF.R.S32.HI R7, RZ, 0x1f, R8.reuse ;  /* 0x0000001fff078819 */ /* 0x100fe20000011408 */
[----:B------:R-:W-:Y:S01]  /*143d0*/  @!P0 IMAD.MOV.U32 R6, RZ, RZ, R8 ;  /* 0x000000ffff068224 */ /* 0x000fe200078e0008 */
[----:B------:R-:W-:Y:S02]  /*143e0*/  ISETP.GT.U32.AND P3, PT, R20, 0x3f, PT ;  /* 0x0000003f1400780c */ /* 0x000fe40003f64070 */
[----:B------:R-:W-:Y:S02]  /*143f0*/  LOP3.LUT R16, R16, 0xfffffffb, RZ, 0xc0, !PT ;  /* 0xfffffffb10107812 */ /* 0x000fe400078ec0ff */
[----:B------:R-:W-:-:S09]  /*14400*/  LOP3.LUT R19, R28, 0x80, RZ, 0xfc, !PT ;  /* 0x000000801c137812 */ /* 0x000fd200078efcff */
[----:B------:R-:W-:-:S04]  /*14410*/  @P3 LOP3.LUT R16, R16, 0x4, RZ, 0xfc, !PT ;  /* 0x0000000410103812 */ /* 0x000fc800078efcff */
[----:B------:R-:W-:-:S04]  /*14420*/  LOP3.LUT R16, R16, 0xfffffff7, RZ, 0xc0, !PT ;  /* 0xfffffff710107812 */ /* 0x000fc800078ec0ff */
[----:B------:R-:W-:Y:S01]  /*14430*/  LOP3.LUT R16, R16, 0xfffffffd, RZ, 0xc0, !PT ;  /* 0xfffffffd10107812 */ /* 0x000fe200078ec0ff */
[----:B------:R-:W-:Y:S01]  /*14440*/  UMOV UR4, 0xffffffff ;  /* 0xffffffff00047882 */ /* 0x000fe20000000000 */
[----:B----4-:R-:W-:Y:S01]  /*14450*/  SHF.R.S32.HI R27, RZ, 0x1f, R25 ;  /* 0x0000001fff1b7819 */ /* 0x010fe20000011419 */
[----:B---3--:R-:W-:-:S04]  /*14460*/  @!P0 IMAD.WIDE.U32 R6, R25, R2, R6 ;  /* 0x0000000219068225 */ /* 0x008fc800078e0006 */
[----:B------:R-:W-:-:S04]  /*14470*/  @!P0 IMAD R2, R27, R2, RZ ;  /* 0x000000021b028224 */ /* 0x000fc800078e02ff */
[----:B------:R-:W-:Y:S01]  /*14480*/  @!P0 IMAD R3, R25, R3, R2 ;  /* 0x0000000319038224 */ /* 0x000fe200078e0202 */
[----:B0-----:R-:W-:-:S03]  /*14490*/  @!P0 LEA R2, P1, R6, R4, 0x2 ;  /* 0x0000000406028211 */ /* 0x001fc600078210ff */
[----:B------:R-:W-:Y:S02]  /*144a0*/  @!P0 IMAD.IADD R3, R7, 0x1, R3 ;  /* 0x0000000107038824 */ /* 0x000fe400078e0203 */
[----:B------:R-:W-:-:S03]  /*144b0*/  IMAD.U32 R4, RZ, RZ, UR45 ;  /* 0x0000002dff047e24 */ /* 0x000fc6000f8e00ff */
[----:B------:R-:W-:Y:S01]  /*144c0*/  @!P0 LEA.HI.X R3, R6, R5, R3, 0x2, P1 ;  /* 0x0000000506038211 */ /* 0x000fe200008f1403 */
[----:B------:R-:W-:Y:S01]  /*144d0*/  IMAD.MOV.U32 R5, RZ, RZ, RZ ;  /* 0x000000ffff057224 */ /* 0x000fe200078e00ff */
[----:B--2---:R-:W-:Y:S02]  /*144e0*/  ISETP.GE.AND P1, PT, R28, R11, PT ;  /* 0x0000000b1c00720c */ /* 0x004fe40003f26270 */
[----:B------:R-:W-:-:S03]  /*144f0*/  ISETP.NE.AND P2, PT, R4, 0x3, PT ;  /* 0x000000030400780c */ /* 0x000fc60003f45270 */
[----:B------:R0:W5:Y:S01]  /*14500*/  @!P0 LDG.E R5, desc[UR36][R2.64] ;  /* 0x0000002402058981 */ /* 0x000162000c1e1900 */
[----:B------:R-:W-:Y:S01]  /*14510*/  ISETP.GE.AND P0, PT, R19, R11, PT ;  /* 0x0000000b1300720c */ /* 0x000fe20003f06270 */
[----:B------:R-:W-:-:S04]  /*14520*/  IMAD.MOV R7, RZ, RZ, -R8 ;  /* 0x000000ffff077224 */ /* 0x000fc800078e0a08 */
[----:B------:R-:W-:Y:S02]  /*14530*/  IMAD R6, R10, R7, R0 ;  /* 0x000000070a067224 */ /* 0x000fe400078e0200 */
[----:B------:R-:W-:-:S04]  /*14540*/  @P1 LOP3.LUT R16, R16, 0x2, RZ, 0xfc, !PT ;  /* 0x0000000210101812 */ /* 0x000fc800078efcff */
[----:B------:R-:W-:-:S04]  /*14550*/  @P2 LOP3.LUT R16, R16, 0x8, RZ, 0xfc, !PT ;  /* 0x0000000810102812 */ /* 0x000fc800078efcff */
[----:B------:R-:W-:-:S04]  /*14560*/  LOP3.LUT R16, R16, 0xfffffffe, RZ, 0xc0, !PT ;  /* 0xfffffffe10107812 */ /* 0x000fc800078ec0ff */
[----:B------:R-:W-:Y:S01]  /*14570*/  @P0 LOP3.LUT R16, R16, 0x1, RZ, 0xfc, !PT ;  /* 0x0000000110100812 */ /* 0x000fe200078efcff */
[----:B0-----:R-:W-:Y:S06]  /*14580*/  BRA.DIV UR4, `(.L_x_1602) ;  /* 0x0000004604687947 */ /* 0x001fec000b800000 */
.L_x_1682:
[----:B------:R-:W-:Y:S01]  /*14590*/  LOP3.LUT R19, R26, 0xffff, RZ, 0xc0, !PT ;  /* 0x0000ffff1a137812 */ /* 0x000fe200078ec0ff */
[----:B------:R-:W-:Y:S06]  /*145a0*/  @!P2 BRA `(.L_x_1603) ;  /* 0x000000000004a947 */ /* 0x000fec0003800000 */
[----:B------:R-:W-:Y:S01]  /*145b0*/  BPT.TRAP 0x1 ;  /* 0x000000040000795c */ /* 0x000fe20000300000 */
.L_x_1603:
[----:B------:R-:W-:Y:S01]  /*145c0*/  IMAD R0, R22, 0x8, R17 ;  /* 0x0000000816007824 */ /* 0x000fe200078e0211 */
[----:B------:R-:W-:Y:S01]  /*145d0*/  SHF.L.U32 R21, R23, 0x1f, RZ ;  /* 0x0000001f17157819 */ /* 0x000fe200000006ff */
[----:B------:R-:W-:Y:S01]  /*145e0*/  BSSY B0, `(.L_x_1604) ;  /* 0x0000004000007945 */ /* 0x000fe20003800000 */
[----:B------:R-:W-:Y:S02]  /*145f0*/  SHF.R.S32.HI R10, RZ, 0x1f, R6 ;  /* 0x0000001fff0a7819 */ /* 0x000fe40000011406 */
[----:B------:R-:W0:Y:S02]  /*14600*/  SYNCS.PHASECHK.TRANS64.TRYWAIT P0, [R0+URZ+0x28480], R21 ;  /* 0x02848015000075a7 */ /* 0x000e24000800017f */
[----:B0-----:R-:W-:Y:S05]  /*14610*/  @!P0 BRA `(.L_x_1605) ;  /* 0x0000004400708947 */ /* 0x001fea0003800000 */
.L_x_1683:
[----:B------:R-:W-:Y:S05]  /*14620*/  BSYNC B0 ;  /* 0x0000000000007941 */ /* 0x000fea0003800000 */
.L_x_1604:
[----:B------:R-:W-:Y:S01]  /*14630*/  ULDC.64 UR4, c[0x0][0x328] ;  /* 0x0000ca0000047ab9 */ /* 0x000fe20000000a00 */
[----:B-----5:R-:W-:Y:S01]  /*14640*/  SHF.R.S32.HI R20, RZ, 0x1f, R5 ;  /* 0x0000001fff147819 */ /* 0x020fe20000011405 */
[----:B------:R-:W-:Y:S01]  /*14650*/  IMAD R3, R10, UR4, RZ ;  /* 0x000000040a037c24 */ /* 0x000fe2000f8e02ff */
[----:B------:R-:W-:-:S03]  /*14660*/  ULDC.64 UR6, c[0x0][0x318] ;  /* 0x0000c60000067ab9 */ /* 0x000fc60000000a00 */
[C---:B------:R-:W-:Y:S02]  /*14670*/  IMAD R7, R6.reuse, UR5, R3 ;  /* 0x0000000506077c24 */ /* 0x040fe4000f8e0203 */
[----:B------:R-:W-:Y:S01]  /*14680*/  IMAD.WIDE.U32 R2, R6, UR4, RZ ;  /* 0x0000000406027c25 */ /* 0x000fe2000f8e00ff */
[----:B------:R-:W-:-:S03]  /*14690*/  ULDC.64 UR4, c[0x0][0x338] ;  /* 0x0000ce0000047ab9 */ /* 0x000fc60000000a00 */
[----:B------:R-:W-:Y:S01]  /*146a0*/  IMAD.IADD R3, R3, 0x1, R7 ;  /* 0x0000000103037824 */ /* 0x000fe200078e0207 */
[----:B------:R-:W-:Y:S01]  /*146b0*/  IADD3 R7, -R36, UR38, -R9 ;  /* 0x0000002624077c10 */ /* 0x000fe2000fffe909 */
[----:B------:R-:W-:Y:S02]  /*146c0*/  IMAD R4, R20, UR4, RZ ;  /* 0x0000000414047c24 */ /* 0x000fe4000f8e02ff */
[----:B------:R-:W-:Y:S01]  /*146d0*/  IMAD.WIDE.U32 R2, R5, UR4, R2 ;  /* 0x0000000405027c25 */ /* 0x000fe2000f8e0002 */
[----:B------:R-:W-:-:S03]  /*146e0*/  ISETP.GE.AND P4, PT, R7, 0x1, PT ;  /* 0x000000010700780c */ /* 0x000fc60003f86270 */
[----:B------:R-:W-:Y:S01]  /*146f0*/  IMAD R4, R5, UR5, R4 ;  /* 0x0000000505047c24 */ /* 0x000fe2000f8e0204 */
[----:B------:R-:W-:-:S03]  /*14700*/  ULDC.64 UR4, c[0x0][0x330] ;  /* 0x0000cc0000047ab9 */ /* 0x000fc60000000a00 */
[----:B------:R-:W-:Y:S02]  /*14710*/  IMAD.IADD R3, R3, 0x1, R4 ;  /* 0x0000000103037824 */ /* 0x000fe400078e0204 */
[----:B------:R-:W-:Y:S02]  /*14720*/  IMAD R4, R22, 0x4000, R30 ;  /* 0x0000400016047824 */ /* 0x000fe400078e021e */
[----:B------:R-:W-:Y:S01]  /*14730*/  IMAD.WIDE.U32 R2, R19, UR4, R2 ;  /* 0x0000000413027c25 */ /* 0x000fe2000f8e0002 */
[----:B------:R-:W-:-:S03]  /*14740*/  UMOV UR4, 0xffffffff ;  /* 0xffffffff00047882 */ /* 0x000fc60000000000 */
[----:B------:R-:W-:Y:S01]  /*14750*/  IMAD R3, R19, UR5, R3 ;  /* 0x0000000513037c24 */ /* 0x000fe2000f8e0203 */
[----:B------:R-:W-:-:S04]  /*14760*/  IADD3 R8, P0, R2, UR6, RZ ;  /* 0x0000000602087c10 */ /* 0x000fc8000ff1e0ff */
[----:B------:R-:W-:Y:S01]  /*14770*/  IADD3.X R9, R3, UR7, RZ, P0, !PT ;  /* 0x0000000703097c10 */ /* 0x000fe200087fe4ff */
[----:B------:R-:W-:Y:S08]  /*14780*/  BRA.DIV UR4, `(.L_x_1606) ;  /* 0x0000004604287947 */ /* 0x000ff0000b800000 */
[----:B------:R-:W1:Y:S01]  /*14790*/  LDC R12, c[0x0][0x2f4] ;  /* 0x0000bd00ff0c7b82 */ /* 0x000e620000000800 */
[----:B------:R-:W2:Y:S01]  /*147a0*/  SHFL.IDX PT, R2, R8, RZ, 0x181f ;  /* 0x00181fff08027589 */ /* 0x000ea200000e0000 */
[C---:B------:R-:W-:Y:S01]  /*147b0*/  LOP3.LUT R11, R28.reuse, 0x80, RZ, 0xfc, !PT ;  /* 0x000000801c0b7812 */ /* 0x040fe200078efcff */
[----:B------:R-:W-:Y:S01]  /*147c0*/  IMAD.IADD R4, R17, 0x1, R4 ;  /* 0x0000000111047824 */ /* 0x000fe200078e0204 */
[C---:B------:R-:W-:Y:S01]  /*147d0*/  ISETP.GE.AND P3, PT, R7.reuse, 0x11, PT ;  /* 0x000000110700780c */ /* 0x040fe20003f66270 */
[----:B------:R-:W3:Y:S01]  /*147e0*/  SHFL.IDX PT, R3, R9, RZ, 0x181f ;  /* 0x00181fff09037589 */ /* 0x000ee200000e0000 */
[----:B------:R-:W-:Y:S02]  /*147f0*/  ISETP.GE.AND P5, PT, R7, 0x31, PT ;  /* 0x000000310700780c */ /* 0x000fe40003fa6270 */
[C---:B-1----:R-:W-:Y:S02]  /*14800*/  ISETP.GE.AND P2, PT, R28.reuse, R12, PT ;  /* 0x0000000c1c00720c */ /* 0x042fe40003f46270 */
[----:B--2---:R-:W-:-:S02]  /*14810*/  IADD3 R2, P0, R28, R2, RZ ;  /* 0x000000021c027210 */ /* 0x004fc40007f1e0ff */
[----:B------:R-:W-:-:S03]  /*14820*/  ISETP.LT.OR P1, PT, R7, 0x1, P2 ;  /* 0x000000010700780c */ /* 0x000fc60001721670 */
[----:B---3--:R-:W-:Y:S01]  /*14830*/  IMAD.X R3, RZ, RZ, R3, P0 ;  /* 0x000000ffff037224 */ /* 0x008fe200000e0603 */
[----:B------:R-:W-:-:S09]  /*14840*/  ISETP.GE.AND P0, PT, R11, R12, PT ;  /* 0x0000000c0b00720c */ /* 0x000fd20003f06270 */
[----:B------:R-:W-:Y:S01]  /*14850*/  @!PT LDS RZ, [RZ] ;  /* 0x00000000fffff984 */ /* 0x000fe20000000800 */
[----:B------:R-:W-:Y:S01]  /*14860*/  LDGSTS.E.BYPASS.LTC128B.128 [R4+0x10000], desc[UR36][R2.64], !P1 ;  /* 0x1000000002047fae */ /* 0x000fe2000c901d64 */
[----:B------:R-:W-:-:S13]  /*14870*/  ISETP.LT.OR P1, PT, R7, 0x1, P0 ;  /* 0x000000010700780c */ /* 0x000fda0000721670 */
[----:B------:R1:W-:Y:S04]  /*14880*/  LDGSTS.E.BYPASS.LTC128B.128 [R4+0x12000], desc[UR36][R2.64+0x80], !P1 ;  /* 0x1200008002047fae */ /* 0x0003e8000c901d64 */
[----:B-1----:R-:W1:Y:S04]  /*14890*/  SHFL.IDX PT, R2, R8, 0x1, 0x181f ;  /* 0x00381f0008027f89 */ /* 0x002e6800000e0000 */
[----:B------:R-:W2:Y:S01]  /*148a0*/  SHFL.IDX PT, R3, R9, 0x1, 0x181f ;  /* 0x00381f0009037f89 */ /* 0x000ea200000e0000 */
[----:B-1----:R-:W-:-:S05]  /*148b0*/  IADD3 R2, P1, R28, R2, RZ ;  /* 0x000000021c027210 */ /* 0x002fca0007f3e0ff */
[----:B--2---:R-:W-:Y:S01]  /*148c0*/  IMAD.X R3, RZ, RZ, R3, P1 ;  /* 0x000000ffff037224 */ /* 0x004fe200008e0603 */
[----:B------:R-:W-:-:S13]  /*148d0*/  ISETP.LT.OR P1, PT, R7, 0x11, P2 ;  /* 0x000000110700780c */ /* 0x000fda0001721670 */
[----:B------:R-:W-:Y:S01]  /*148e0*/  LDGSTS.E.BYPASS.LTC128B.128 [R4+0x10800], desc[UR36][R2.64], !P1 ;  /* 0x1080000002047fae */ /* 0x000fe2000c901d64 */
[----:B------:R-:W-:-:S13]  /*148f0*/  ISETP.LT.OR P1, PT, R7, 0x11, P0 ;  /* 0x000000110700780c */ /* 0x000fda0000721670 */
[----:B------:R1:W-:Y:S04]  /*14900*/  LDGSTS.E.BYPASS.LTC128B.128 [R4+0x12800], desc[UR36][R2.64+0x80], !P1 ;  /* 0x1280008002047fae */ /* 0x0003e8000c901d64 */
[----:B-1----:R-:W1:Y:S04]  /*14910*/  SHFL.IDX PT, R2, R8, 0x2, 0x181f ;  /* 0x00581f0008027f89 */ /* 0x002e6800000e0000 */
[----:B------:R-:W2:Y:S04]  /*14920*/  SHFL.IDX PT, R3, R9, 0x2, 0x181f ;  /* 0x00581f0009037f89 */ /* 0x000ea800000e0000 */
[----:B------:R-:W3:Y:S01]  /*14930*/  SHFL.IDX PT, R9, R9, 0x3, 0x181f ;  /* 0x00781f0009097f89 */ /* 0x000ee200000e0000 */
[----:B-1----:R-:W-:-:S05]  /*14940*/  IADD3 R2, P1, R28, R2, RZ ;  /* 0x000000021c027210 */ /* 0x002fca0007f3e0ff */
[----:B--2---:R-:W-:Y:S01]  /*14950*/  IMAD.X R3, RZ, RZ, R3, P1 ;  /* 0x000000ffff037224 */ /* 0x004fe200008e0603 */
[----:B------:R-:W-:-:S13]  /*14960*/  ISETP.LT.OR P1, PT, R7, 0x21, P2 ;  /* 0x000000210700780c */ /* 0x000fda0001721670 */
[----:B------:R-:W-:Y:S01]  /*14970*/  LDGSTS.E.BYPASS.LTC128B.128 [R4+0x11000], desc[UR36][R2.64], !P1 ;  /* 0x1100000002047fae */ /* 0x000fe2000c901d64 */
[----:B------:R-:W-:-:S13]  /*14980*/  ISETP.LT.OR P1, PT, R7, 0x21, P0 ;  /* 0x000000210700780c */ /* 0x000fda0000721670 */
[----:B------:R1:W-:Y:S01]  /*14990*/  LDGSTS.E.BYPASS.LTC128B.128 [R4+0x13000], desc[UR36][R2.64+0x80], !P1 ;  /* 0x1300008002047fae */ /* 0x0003e2000c901d64 */
[----:B------:R-:W-:-:S03]  /*149a0*/  ISETP.GE.AND P1, PT, R7, 0x21, PT ;  /* 0x000000210700780c */ /* 0x000fc60003f26270 */
[----:B-1-3--:R1:W2:Y:S10]  /*149b0*/  SHFL.IDX PT, R2, R8, 0x3, 0x181f ;  /* 0x00781f0008027f89 */ /* 0x00a2b400000e0000 */
.L_x_1693:
[C---:B------:R-:W-:Y:S02]  /*149c0*/  ISETP.LT.OR P2, PT, R7.reuse, 0x31, P2 ;  /* 0x000000310700780c */ /* 0x040fe40001741670 */
[----:B------:R-:W-:Y:S02]  /*149d0*/  ISETP.LT.OR P0, PT, R7, 0x31, P0 ;  /* 0x000000310700780c */ /* 0x000fe40000701670 */
[----:B--2---:R-:W-:-:S05]  /*149e0*/  IADD3 R2, P6, R28, R2, RZ ;  /* 0x000000021c027210 */ /* 0x004fca0007fde0ff */
        /* <DEDUP_REMOVED lines=8> */
.L_x_1607:
[----:B------:R-:W-:Y:S02]  /*14a70*/  PLOP3.LUT P2, PT, P2, P0, PT, 0xa2, 0x0 ;  /* 0x000000000000781c */ /* 0x000fe40001741472 */
[----:B------:R-:W-:-:S08]  /*14a80*/  @P0 R2UR P2, UR4, R0 ;  /* 0x00000000000402ca */ /* 0x000fd00000040000 */
[----:B------:R-:W-:-:S05]  /*14a90*/  @P0 PLOP3.LUT P0, PT, P2, PT, PT, 0x80, 0x0 ;  /* 0x000000000000081c */ /* 0x000fca000170f070 */
[----:B------:R-:W-:Y:S01]  /*14aa0*/  @!P2 SYNCS.ARRIVE.TRANS64.RED.A0T1 RZ, [UR4+0x28470], RZ ;  /* 0x028470ffffffa9a7 */ /* 0x000fe20008200404 */
[----:B------:R-:W-:Y:S07]  /*14ab0*/  @!P2 ARRIVES.LDGSTSBAR.64.TRANSCNT [UR4+0x28470] ;  /* 0x02847000ff00a9b0 */ /* 0x000fee0008000a84 */
[----:B------:R-:W-:Y:S05]  /*14ac0*/  @P0 BRA.U.ANY `(.L_x_1607) ;  /* 0xfffffffd00e80947 */ /* 0x000fea000393ffff */
[----:B------:R-:W-:Y:S01]  /*14ad0*/  NOP ;  /* 0x0000000000007918 */ /* 0x000fe20000000000 */
[----:B------:R-:W-:-:S13]  /*14ae0*/  LOP3.LUT P6, RZ, R16, 0x8, RZ, 0xc0, !PT ;  /* 0x0000000810ff7812 */ /* 0x000fda00078cc0ff */
[----:B------:R-:W-:Y:S05]  /*14af0*/  @!P6 BRA `(.L_x_1608) ;  /* 0x000000000004e947 */ /* 0x000fea0003800000 */
[----:B------:R-:W-:Y:S01]  /*14b00*/  BPT.TRAP 0x1 ;  /* 0x000000040000795c */ /* 0x000fe20000300000 */
.L_x_1608:
[----:B------:R3:W-:Y:S01]  /*14b10*/  SYNCS.ARRIVE.TRANS64.A1T0 RZ, [R0+URZ+0x28470], RZ ;  /* 0x028470ff00ff79a7 */ /* 0x0007e2000810003f */
[----:B------:R-:W-:Y:S05]  /*14b20*/  @!P6 BRA `(.L_x_1609) ;  /* 0x000000000004e947 */ /* 0x000fea0003800000 */
[----:B------:R-:W-:Y:S01]  /*14b30*/  BPT.TRAP 0x1 ;  /* 0x000000040000795c */ /* 0x000fe20000300000 */
.L_x_1609:
[----:B------:R-:W4:Y:S01]  /*14b40*/  SYNCS.PHASECHK.TRANS64.TRYWAIT P0, [R0+URZ+0x28440], R21 ;  /* 0x02844015000075a7 */ /* 0x000f22000800017f */
[----:B------:R-:W-:Y:S04]  /*14b50*/  BSSY B0, `(.L_x_1610) ;  /* 0x0000002000007945 */ /* 0x000fe80003800000 */
[----:B----4-:R-:W-:Y:S05]  /*14b60*/  @!P0 BRA `(.L_x_1611) ;  /* 0x00000044009c8947 */ /* 0x010fea0003800000 */
.L_x_1694:
[----:B------:R-:W-:Y:S05]  /*14b70*/  BSYNC B0 ;  /* 0x0000000000007941 */ /* 0x000fea0003800000 */
.L_x_1610:
[----:B------:R-:W-:Y:S01]  /*14b80*/  ULDC.64 UR4, c[0x0][0x300] ;  /* 0x0000c00000047ab9 */ /* 0x000fe20000000a00 */
[----:B-1----:R-:W1:Y:S01]  /*14b90*/  LDC R8, c[0x0][0x2f4] ;  /* 0x0000bd00ff087b82 */ /* 0x002e620000000800 */
[----:B--2---:R-:W-:Y:S01]  /*14ba0*/  IMAD R3, R10, UR4, RZ ;  /* 0x000000040a037c24 */ /* 0x004fe2000f8e02ff */
[----:B------:R-:W-:Y:S01]  /*14bb0*/  ULDC.64 UR6, c[0x0][0x2e8] ;  /* 0x0000ba0000067ab9 */ /* 0x000fe20000000a00 */
[----:B------:R-:W-:Y:S02]  /*14bc0*/  LOP3.LUT R9, R28, 0x80, RZ, 0xfc, !PT ;  /* 0x000000801c097812 */ /* 0x000fe400078efcff */
[C---:B------:R-:W-:Y:S02]  /*14bd0*/  IMAD R7, R6.reuse, UR5, R3 ;  /* 0x0000000506077c24 */ /* 0x040fe4000f8e0203 */
[----:B------:R-:W-:Y:S01]  /*14be0*/  IMAD.WIDE.U32 R2, R6, UR4, RZ ;  /* 0x0000000406027c25 */ /* 0x000fe2000f8e00ff */
[----:B------:R-:W-:-:S03]  /*14bf0*/  ULDC.64 UR4, c[0x0][0x310] ;  /* 0x0000c40000047ab9 */ /* 0x000fc60000000a00 */
[----:B------:R-:W-:Y:S02]  /*14c00*/  IMAD.IADD R3, R3, 0x1, R7 ;  /* 0x0000000103037824 */ /* 0x000fe400078e0207 */
[----:B------:R-:W-:Y:S02]  /*14c10*/  IMAD R20, R20, UR4, RZ ;  /* 0x0000000414147c24 */ /* 0x000fe4000f8e02ff */
[----:B------:R-:W-:-:S04]  /*14c20*/  IMAD.WIDE.U32 R2, R5, UR4, R2 ;  /* 0x0000000405027c25 */ /* 0x000fc8000f8e0002 */
[----:B------:R-:W-:Y:S01]  /*14c30*/  IMAD R7, R5, UR5, R20 ;  /* 0x0000000505077c24 */ /* 0x000fe2000f8e0214 */
[----:B------:R-:W-:-:S03]  /*14c40*/  ULDC.64 UR4, c[0x0][0x308] ;  /* 0x0000c20000047ab9 */ /* 0x000fc60000000a00 */
[----:B------:R-:W-:Y:S01]  /*14c50*/  IMAD.IADD R3, R3, 0x1, R7 ;  /* 0x0000000103037824 */ /* 0x000fe200078e0207 */
[----:B-1----:R-:W-:Y:S01]  /*14c60*/  ISETP.GE.AND P2, PT, R9, R8, PT ;  /* 0x000000080900720c */ /* 0x002fe20003f46270 */
[----:B------:R-:W-:Y:S01]  /*14c70*/  IMAD.WIDE.U32 R2, R19, UR4, R2 ;  /* 0x0000000413027c25 */ /* 0x000fe2000f8e0002 */
[----:B------:R-:W-:-:S03]  /*14c80*/  UMOV UR4, 0xffffffff ;  /* 0xffffffff00047882 */ /* 0x000fc60000000000 */
[----:B------:R-:W-:Y:S01]  /*14c90*/  IMAD R6, R19, UR5, R3 ;  /* 0x0000000513067c24 */ /* 0x000fe2000f8e0203 */
[----:B------:R-:W-:-:S04]  /*14ca0*/  IADD3 R5, P0, R2, UR6, RZ ;  /* 0x0000000602057c10 */ /* 0x000fc8000ff1e0ff */
[----:B------:R-:W-:Y:S01]  /*14cb0*/  IADD3.X R6, R6, UR7, RZ, P0, !PT ;  /* 0x0000000706067c10 */ /* 0x000fe200087fe4ff */
[----:B------:R-:W-:Y:S08]  /*14cc0*/  BRA.DIV UR4, `(.L_x_1612) ;  /* 0x0000004604587947 */ /* 0x000ff0000b800000 */
[----:B------:R-:W1:Y:S01]  /*14cd0*/  SHFL.IDX PT, R14, R5, RZ, 0x181f ;  /* 0x00181fff050e7589 */ /* 0x000e6200000e0000 */
[----:B------:R-:W-:-:S03]  /*14ce0*/  ISETP.GE.AND P6, PT, R28, R8, PT ;  /* 0x000000081c00720c */ /* 0x000fc60003fc6270 */
[----:B------:R-:W2:Y:S01]  /*14cf0*/  SHFL.IDX PT, R2, R6, RZ, 0x181f ;  /* 0x00181fff06027589 */ /* 0x000ea200000e0000 */
[----:B-1----:R-:W-:-:S05]  /*14d00*/  @P4 IADD3 R14, P0, R28, R14, RZ ;  /* 0x0000000e1c0e4210 */ /* 0x002fca0007f1e0ff */
[----:B--2---:R-:W-:Y:S02]  /*14d10*/  @P4 IMAD.X R3, RZ, RZ, R2, P0 ;  /* 0x000000ffff034224 */ /* 0x004fe400000e0602 */
[----:B------:R-:W-:Y:S02]  /*14d20*/  @P4 IMAD.MOV.U32 R2, RZ, RZ, R14 ;  /* 0x000000ffff024224 */ /* 0x000fe400078e000e */
[----:B------:R-:W1:Y:S04]  /*14d30*/  SHFL.IDX PT, R14, R5, 0x1, 0x181f ;  /* 0x00381f00050e7f89 */ /* 0x000e6800000e0000 */
[----:B------:R-:W-:Y:S04]  /*14d40*/  @P4 LDGSTS.E.BYPASS.LTC128B.128 [R4+0x20000], desc[UR36][R2.64], !P6 ;  /* 0x2000000002044fae */ /* 0x000fe8000f101d64 */
[----:B------:R2:W-:Y:S04]  /*14d50*/  @P4 LDGSTS.E.BYPASS.LTC128B.128 [R4+0x22000], desc[UR36][R2.64+0x80], !P2 ;  /* 0x2200008002044fae */ /* 0x0005e8000d101d64 */
[----:B--2---:R-:W2:Y:S01]  /*14d60*/  SHFL.IDX PT, R2, R6, 0x1, 0x181f ;  /* 0x00381f0006027f89 */ /* 0x004ea200000e0000 */
[----:B-1----:R-:W-:-:S05]  /*14d70*/  @P3 IADD3 R14, P0, R28, R14, RZ ;  /* 0x0000000e1c0e3210 */ /* 0x002fca0007f1e0ff */
[----:B--2---:R-:W-:Y:S02]  /*14d80*/  @P3 IMAD.X R7, RZ, RZ, R2, P0 ;  /* 0x000000ffff073224 */ /* 0x004fe400000e0602 */
[----:B------:R-:W-:Y:S02]  /*14d90*/  @P3 IMAD.MOV.U32 R2, RZ, RZ, R14 ;  /* 0x000000ffff023224 */ /* 0x000fe400078e000e */
[----:B------:R-:W-:Y:S01]  /*14da0*/  @P3 IMAD.MOV.U32 R3, RZ, RZ, R7 ;  /* 0x000000ffff033224 */ /* 0x000fe200078e0007 */
        /* <DEDUP_REMOVED lines=8> */
[----:B------:R1:W2:Y:S04]  /*14e30*/  SHFL.IDX PT, R14, R5, 0x3, 0x181f ;  /* 0x00781f00050e7f89 */ /* 0x0002a800000e0000 */
[----:B------:R1:W-:Y:S04]  /*14e40*/  @P1 LDGSTS.E.BYPASS.LTC128B.128 [R4+0x21000], desc[UR36][R2.64], !P6 ;  /* 0x2100000002041fae */ /* 0x0003e8000f101d64 */
[----:B------:R1:W-:Y:S04]  /*14e50*/  @P1 LDGSTS.E.BYPASS.LTC128B.128 [R4+0x23000], desc[UR36][R2.64+0x80], !P2 ;  /* 0x2300008002041fae */ /* 0x0003e8000d101d64 */
[----:B------:R1:W0:Y:S02]  /*14e60*/  SHFL.IDX PT, R7, R6, 0x3, 0x181f ;  /* 0x00781f0006077f89 */ /* 0x00022400000e0000 */
.L_x_1704:
[C---:B------:R-:W-:Y:S02]  /*14e70*/  ISETP.GE.AND P1, PT, R28.reuse, R8, PT ;  /* 0x000000081c00720c */ /* 0x040fe40003f26270 */
[----:B-12---:R-:W-:-:S05]  /*14e80*/  @P5 IADD3 R2, P0, R28, R14, RZ ;  /* 0x0000000e1c025210 */ /* 0x006fca0007f1e0ff */
[----:B0-----:R-:W-:Y:S01]  /*14e90*/  @P5 IMAD.X R3, RZ, RZ, R7, P0 ;  /* 0x000000ffff035224 */ /* 0x001fe200000e0607 */
[----:B------:R-:W-:-:S05]  /*14ea0*/  PLOP3.LUT P0, PT, PT, PT, PT, 0x80, 0x0 ;  /* 0x000000000000781c */ /* 0x000fca0003f0f070 */
[----:B------:R-:W-:Y:S01]  /*14eb0*/  @!PT LDS RZ, [RZ] ;  /* 0x00000000fffff984 */ /* 0x000fe20000000800 */
[----:B------:R-:W-:Y:S01]  /*14ec0*/  @!PT LDS RZ, [RZ] ;  /* 0x00000000fffff984 */ /* 0x000fe20000000800 */
[----:B------:R-:W-:Y:S01]  /*14ed0*/  @!PT LDS RZ, [RZ] ;  /* 0x00000000fffff984 */ /* 0x000fe20000000800 */
[----:B------:R0:W-:Y:S04]  /*14ee0*/  @P5 LDGSTS.E.BYPASS.LTC128B.128 [R4+0x21800], desc[UR36][R2.64], !P1 ;  /* 0x2180000002045fae */ /* 0x0001e8000c901d64 */
[----:B------:R0:W-:Y:S01]  /*14ef0*/  @P5 LDGSTS.E.BYPASS.LTC128B.128 [R4+0x23800], desc[UR36][R2.64+0x80], !P2 ;  /* 0x2380008002045fae */ /* 0x0001e2000d101d64 */
[----:B------:R-:W-:-:S03]  /*14f00*/  NOP ;  /* 0x0000000000007918 */ /* 0x000fc60000000000 */
.L_x_1613:
        /* <DEDUP_REMOVED lines=10> */
.L_x_1614:
[----:B------:R1:W-:Y:S02]  /*14fb0*/  SYNCS.ARRIVE.TRANS64.A1T0 RZ, [R0+URZ+0x28430], RZ ;  /* 0x028430ff00ff79a7 */ /* 0x0003e4000810003f */
[----:B------:R-:W-:Y:S05]  /*14fc0*/  WARPSYNC.ALL ;  /* 0x0000000000007948 */ /* 0x000fea0003800000 */
[----:B-1-34-:R-:W-:Y:S01]  /*14fd0*/  VIADD R0, R17, 0x18000 ;  /* 0x0001800011007836 */ /* 0x01afe20000000000 */
[----:B------:R-:W-:Y:S01]  /*14fe0*/  USHF.R.S32.HI UR4, URZ, 0x1f, UR41 ;  /* 0x0000001f3f047899 */ /* 0x000fe20008011429 */
[----:B------:R-:W-:Y:S03]  /*14ff0*/  BAR.SYNC.DEFER_BLOCKING 0x8, 0x180 ;  /* 0x0206000000007b1d */ /* 0x000fe60000010000 */
[----:B------:R-:W-:-:S03]  /*15000*/  LOP3.LUT P0, RZ, R0, 0x3ff, RZ, 0xc0, !PT ;  /* 0x000003ff00ff7812 */ /* 0x000fc6000780c0ff */
[----:B------:R-:W-:Y:S01]  /*15010*/  ULDC.64 UR6, c[0x0][0x298] ;  /* 0x0000a60000067ab9 */ /* 0x000fe20000000a00 */
[----:B------:R-:W-:Y:S01]  /*15020*/  BSSY B6, `(.L_x_1615) ;  /* 0x0000016000067945 */ /* 0x000fe20003800000 */
        /* <DEDUP_REMOVED lines=21> */
.L_x_1616:
[----:B------:R-:W-:Y:S05]  /*15180*/  BSYNC B6 ;  /* 0x0000000000067941 */ /* 0x000fea0003800000 */
.L_x_1615:
[----:B------:R-:W1:Y:S01]  /*15190*/  S2R R20, SR_TID.X ;  /* 0x0000000000147919 */ /* 0x000e620000002100 */
[----:B------:R-:W-:Y:S01]  /*151a0*/  UISETP.NE.AND UP0, UPT, UR49, URZ, UPT ;  /* 0x0000003f3100728c */ /* 0x000fe2000bf05270 */
[C---:B------:R-:W-:Y:S01]  /*151b0*/  R2UR UR8, R19.reuse ;  /* 0x00000000130872ca */ /* 0x040fe200000e0000 */
[----:B------:R-:W-:Y:S01]  /*151c0*/  ULDC.64 UR6, c[0x0][0x2d8] ;  /* 0x0000b60000067ab9 */ /* 0x000fe20000000a00 */
[----:B------:R-:W-:Y:S01]  /*151d0*/  R2UR UR9, R19 ;  /* 0x00000000130972ca */ /* 0x000fe200000e0000 */
[----:B------:R-:W-:Y:S01]  /*151e0*/  UMOV UR4, UR38 ;  /* 0x0000002600047c82 */ /* 0x000fe20008000000 */
[----:B------:R-:W-:Y:S01]  /*151f0*/  UMOV UR5, UR41 ;  /* 0x0000002900057c82 */ /* 0x000fe20008000000 */
[----:B------:R-:W-:Y:S01]  /*15200*/  PLOP3.LUT P0, PT, PT, PT, UP0, 0x80, 0x0 ;  /* 0x000000000000781c */ /* 0x000fe20003f0f008 */
[----:B------:R-:W-:Y:S01]  /*15210*/  UISETP.NE.AND UP1, UPT, UR48, URZ, UPT ;  /* 0x0000003f3000728c */ /* 0x000fe2000bf25270 */
[----:B------:R-:W2:Y:S01]  /*15220*/  LDC R6, c[0x0][0x448] ;  /* 0x00011200ff067b82 */ /* 0x000ea20000000800 */
[----:B------:R-:W-:-:S02]  /*15230*/  LOP3.LUT R8, R28, 0x80, RZ, 0xfc, !PT ;  /* 0x000000801c087812 */ /* 0x000fc400078efcff */
[----:B------:R-:W-:-:S03]  /*15240*/  @UP0 ULDC UR10, c[0x0][0x44c] ;  /* 0x00011300000a0ab9 */ /* 0x000fc60000000800 */
[----:B------:R-:W-:Y:S02]  /*15250*/  UIMAD.WIDE.U32 UR4, UR8, UR6, UR4 ;  /* 0x00000006080472a5 */ /* 0x000fe4000f8e0004 */
[----:B------:R-:W-:Y:S02]  /*15260*/  USHF.R.S32.HI UR6, URZ, 0x1f, UR42 ;  /* 0x0000001f3f067899 */ /* 0x000fe4000801142a */
[----:B------:R-:W-:Y:S02]  /*15270*/  UIMAD UR5, UR9, UR7, UR5 ;  /* 0x00000007090572a4 */ /* 0x000fe4000f8e0205 */
[----:B------:R-:W-:Y:S01]  /*15280*/  USEL UR7, UR6, URZ, !UP1 ;  /* 0x0000003f06077287 */ /* 0x000fe2000c800000 */
[----:B------:R-:W-:Y:S01]  /*15290*/  ULDC.64 UR8, c[0x0][0x2e0] ;  /* 0x0000b80000087ab9 */ /* 0x000fe20000000a00 */
[----:B------:R-:W-:Y:S02]  /*152a0*/  USEL UR6, UR42, URZ, !UP1 ;  /* 0x0000003f2a067287 */ /* 0x000fe4000c800000 */
[----:B------:R-:W-:-:S02]  /*152b0*/  UIMAD UR7, UR7, UR8, URZ ;  /* 0x00000008070772a4 */ /* 0x000fc4000f8e023f */
[----:B------:R-:W-:Y:S02]  /*152c0*/  UIMAD.WIDE.U32 UR4, UR6, UR8, UR4 ;  /* 0x00000008060472a5 */ /* 0x000fe4000f8e0004 */
[----:B------:R-:W-:Y:S01]  /*152d0*/  UIMAD UR7, UR6, UR9, UR7 ;  /* 0x00000009060772a4 */ /* 0x000fe2000f8e0207 */
[----:B-1----:R-:W-:Y:S02]  /*152e0*/  IMAD.SHL.U32 R20, R20, 0x10, RZ ;  /* 0x0000001014147824 */ /* 0x002fe400078e00ff */
[----:B------:R-:W-:Y:S01]  /*152f0*/  ULDC.64 UR8, c[0x0][0x2d0] ;  /* 0x0000b40000087ab9 */ /* 0x000fe20000000a00 */
[----:B------:R-:W-:Y:S02]  /*15300*/  UIADD3 UR6, UR5, UR7, URZ ;  /* 0x0000000705067290 */ /* 0x000fe4000fffe03f */
[----:B------:R-:W-:Y:S01]  /*15310*/  IMAD.U32 R5, RZ, RZ, UR5 ;  /* 0x00000005ff057e24 */ /* 0x000fe2000f8e00ff */
[----:B------:R-:W-:Y:S01]  /*15320*/  LOP3.LUT R20, R36, 0x70, R20, 0xf8, !PT ;  /* 0x0000007024147812 */ /* 0x000fe200078ef814 */
[----:B0-----:R-:W-:Y:S01]  /*15330*/  IMAD.U32 R4, RZ, RZ, UR4 ;  /* 0x00000004ff047e24 */ /* 0x001fe2000f8e00ff */
[----:B------:R-:W-:Y:S01]  /*15340*/  ULDC.64 UR4, c[0x0][0x2c8] ;  /* 0x0000b20000047ab9 */ /* 0x000fe20000000a00 */
[----:B------:R-:W-:-:S02]  /*15350*/  IMAD.U32 R3, RZ, RZ, UR6 ;  /* 0x00000006ff037e24 */ /* 0x000fc4000f8e00ff */
[----:B------:R-:W-:Y:S02]  /*15360*/  IMAD.IADD R9, R20, 0x1, R18 ;  /* 0x0000000114097824 */ /* 0x000fe400078e0212 */
[----:B------:R-:W-:Y:S02]  /*15370*/  IMAD.MOV.U32 R2, RZ, RZ, R4 ;  /* 0x000000ffff027224 */ /* 0x000fe400078e0004 */
[----:B------:R-:W-:Y:S01]  /*15380*/  @P0 IMAD.HI.U32 R0, R9, UR10, RZ ;  /* 0x0000000a09000c27 */ /* 0x000fe2000f8e00ff */
[----:B------:R-:W-:Y:S01]  /*15390*/  PLOP3.LUT P0, PT, PT, PT, UP0, 0x80, 0x0 ;  /* 0x000000000000781c */ /* 0x000fe20003f0f008 */
[----:B------:R-:W-:Y:S02]  /*153a0*/  @UP0 ULDC UR10, c[0x0][0x450] ;  /* 0x00011400000a0ab9 */ /* 0x000fe40000000800 */
[----:B------:R-:W-:-:S10]  /*153b0*/  IMAD.MOV.U32 R7, RZ, RZ, R9 ;  /* 0x000000ffff077224 */ /* 0x000fd400078e0009 */
[----:B------:R-:W-:-:S04]  /*153c0*/  @P0 SHF.R.U32.HI R7, RZ, UR10, R0 ;  /* 0x0000000aff070c19 */ /* 0x000fc80008011600 */
[----:B------:R-:W-:Y:S01]  /*153d0*/  SHF.R.S32.HI R0, RZ, 0x1f, R7 ;  /* 0x0000001fff007819 */ /* 0x000fe20000011407 */
[----:B------:R-:W-:-:S04]  /*153e0*/  IMAD.WIDE.U32 R2, R7, UR8, R2 ;  /* 0x0000000807027c25 */ /* 0x000fc8000f8e0002 */
[----:B------:R-:W-:-:S04]  /*153f0*/  IMAD R0, R0, UR8, RZ ;  /* 0x0000000800007c24 */ /* 0x000fc8000f8e02ff */
[----:B------:R-:W-:Y:S02]  /*15400*/  IMAD R5, R7, UR9, R0 ;  /* 0x0000000907057c24 */ /* 0x000fe4000f8e0200 */
[----:B------:R-:W-:Y:S02]  /*15410*/  IMAD.MOV R0, RZ, RZ, -R7 ;  /* 0x000000ffff007224 */ /* 0x000fe400078e0a07 */
[----:B------:R-:W-:Y:S02]  /*15420*/  IMAD.IADD R3, R3, 0x1, R5 ;  /* 0x0000000103037824 */ /* 0x000fe400078e0205 */
[----:B--2---:R-:W-:-:S04]  /*15430*/  IMAD R9, R6, R0, R9 ;  /* 0x0000000006097224 */ /* 0x004fc800078e0209 */
        /* <DEDUP_REMOVED lines=8> */
[----:B------:R-:W-:Y:S01]  /*154c0*/  IADD3.X R5, R3, UR5, R5, P0, !PT ;  /* 0x0000000503057c10 */ /* 0x000fe200087fe405 */
[----:B------:R-:W-:Y:S01]  /*154d0*/  UMOV UR5, 0xffffffff ;  /* 0xffffffff00057882 */ /* 0x000fe20000000000 */
[----:B------:R-:W-:-:S02]  /*154e0*/  ISETP.GE.AND P0, PT, R28, UR4, PT ;  /* 0x000000041c007c0c */ /* 0x000fc4000bf06270 */
[----:B------:R-:W-:Y:S11]  /*154f0*/  BRA.DIV UR5, `(.L_x_1617) ;  /* 0x0000004205887947 */ /* 0x000ff6000b800000 */
[----:B------:R-:W0:Y:S01]  /*15500*/  SHFL.IDX PT, R14, R0, RZ, 0x181f ;  /* 0x00181fff000e7589 */ /* 0x000e2200000e0000 */
[----:B------:R-:W-:Y:S02]  /*15510*/  IMAD R4, R6, UR43, RZ ;  /* 0x0000002b06047c24 */ /* 0x000fe4000f8e02ff */
[----:B------:R-:W-:Y:S01]  /*15520*/  IMAD.IADD R18, R36, 0x1, R18 ;  /* 0x0000000124127824 */ /* 0x000fe200078e0212 */
[----:B------:R-:W1:Y:S03]  /*15530*/  SHFL.IDX PT, R2, R5, RZ, 0x181f ;  /* 0x00181fff05027589 */ /* 0x000e6600000e0000 */
[C---:B------:R-:W-:Y:S01]  /*15540*/  VIADD R7, R18.reuse, 0x10 ;  /* 0x0000001012077836 */ /* 0x040fe20000000000 */
[----:B------:R-:W-:Y:S01]  /*15550*/  ISETP.GE.AND P2, PT, R18, R4, PT ;  /* 0x000000041200720c */ /* 0x000fe20003f46270 */
[----:B------:R-:W-:-:S12]  /*15560*/  SHFL.IDX PT, R6, R5, 0x1, 0x181f ;  /* 0x00381f0005067f89 */ /* 0x000fd800000e0000 */
[----:B0-----:R-:W-:-:S05]  /*15570*/  @!P2 IADD3 R14, P3, R28, R14, RZ ;  /* 0x0000000e1c0ea210 */ /* 0x001fca0007f7e0ff */
[----:B-1----:R-:W-:Y:S02]  /*15580*/  @!P2 IMAD.X R3, RZ, RZ, R2, P3 ;  /* 0x000000ffff03a224 */ /* 0x002fe400018e0602 */
[----:B------:R-:W-:Y:S02]  /*15590*/  @!P2 IMAD.MOV.U32 R2, RZ, RZ, R14 ;  /* 0x000000ffff02a224 */ /* 0x000fe400078e000e */
[----:B------:R-:W0:Y:S04]  /*155a0*/  SHFL.IDX PT, R14, R0, 0x1, 0x181f ;  /* 0x00381f00000e7f89 */ /* 0x000e2800000e0000 */
[----:B------:R-:W-:Y:S04]  /*155b0*/  @!P2 LDGSTS.E.BYPASS.LTC128B.128 [R35+0x18000], desc[UR36][R2.64], !P0 ;  /* 0x180000000223afae */ /* 0x000fe8000c101d64 */
[----:B------:R1:W-:Y:S01]  /*155c0*/  @!P2 LDGSTS.E.BYPASS.LTC128B.128 [R35+0x1c000], desc[UR36][R2.64+0x80], !P1 ;  /* 0x1c0000800223afae */ /* 0x0003e2000c901d64 */
[----:B------:R-:W-:-:S13]  /*155d0*/  ISETP.GE.AND P2, PT, R7, R4, PT ;  /* 0x000000040700720c */ /* 0x000fda0003f46270 */
[----:B0-----:R-:W-:-:S05]  /*155e0*/  @!P2 IADD3 R14, P3, R28, R14, RZ ;  /* 0x0000000e1c0ea210 */ /* 0x001fca0007f7e0ff */
[----:B-1----:R-:W-:Y:S02]  /*155f0*/  @!P2 IMAD.MOV.U32 R2, RZ, RZ, R14 ;  /* 0x000000ffff02a224 */ /* 0x002fe400078e000e */
[----:B------:R-:W-:Y:S01]  /*15600*/  @!P2 IMAD.X R7, RZ, RZ, R6, P3 ;  /* 0x000000ffff07a224 */ /* 0x000fe200018e0606 */
[----:B------:R-:W0:Y:S03]  /*15610*/  SHFL.IDX PT, R14, R0, 0x2, 0x181f ;  /* 0x00581f00000e7f89 */ /* 0x000e2600000e0000 */
[----:B------:R-:W-:Y:S01]  /*15620*/  @!P2 IMAD.MOV.U32 R3, RZ, RZ, R7 ;  /* 0x000000ffff03a224 */ /* 0x000fe200078e0007 */
[----:B------:R-:W1:Y:S01]  /*15630*/  SHFL.IDX PT, R6, R5, 0x2, 0x181f ;  /* 0x00581f0005067f89 */ /* 0x000e6200000e0000 */
[----:B------:R-:W-:-:S03]  /*15640*/  VIADD R7, R18, 0x20 ;  /* 0x0000002012077836 */ /* 0x000fc60000000000 */
[----:B------:R-:W-:Y:S04]  /*15650*/  @!P2 LDGSTS.E.BYPASS.LTC128B.128 [R35+0x18800], desc[UR36][R2.64], !P0 ;  /* 0x188000000223afae */ /* 0x000fe8000c101d64 */
[----:B------:R2:W-:Y:S01]  /*15660*/  @!P2 LDGSTS.E.BYPASS.LTC128B.128 [R35+0x1c800], desc[UR36][R2.64+0x80], !P1 ;  /* 0x1c8000800223afae */ /* 0x0005e2000c901d64 */
[----:B------:R-:W-:-:S13]  /*15670*/  ISETP.GE.AND P2, PT, R7, R4, PT ;  /* 0x000000040700720c */ /* 0x000fda0003f46270 */
[----:B0-----:R-:W-:-:S05]  /*15680*/  @!P2 IADD3 R14, P3, R28, R14, RZ ;  /* 0x0000000e1c0ea210 */ /* 0x001fca0007f7e0ff */
[----:B--2---:R-:W-:Y:S02]  /*15690*/  @!P2 IMAD.MOV.U32 R2, RZ, RZ, R14 ;  /* 0x000000ffff02a224 */ /* 0x004fe400078e000e */
[----:B-1----:R-:W-:Y:S01]  /*156a0*/  @!P2 IMAD.X R7, RZ, RZ, R6, P3 ;  /* 0x000000ffff07a224 */ /* 0x002fe200018e0606 */
        /* <DEDUP_REMOVED lines=36> */
[----:B------:R-:W-:-:S03]  /*158f0*/  ISETP.GE.AND P2, PT, R7, R4, PT ;  /* 0x000000040700720c */ /* 0x000fc60003f46270 */
[----:B------:R-:W3:Y:S10]  /*15900*/  SHFL.IDX PT, R5, R5, 0x7, 0x181f ;  /* 0x00f81f0005057f89 */ /* 0x000ef400000e0000 */
[----:B0-----:R-:W-:-:S05]  /*15910*/  @!P2 IADD3 R14, P3, R28, R14, RZ ;  /* 0x0000000e1c0ea210 */ /* 0x001fca0007f7e0ff */
[----:B-1----:R-:W-:Y:S02]  /*15920*/  @!P2 IMAD.X R7, RZ, RZ, R6, P3 ;  /* 0x000000ffff07a224 */ /* 0x002fe400018e0606 */
[----:B--2---:R-:W-:Y:S02]  /*15930*/  @!P2 IMAD.MOV.U32 R2, RZ, RZ, R14 ;  /* 0x000000ffff02a224 */ /* 0x004fe400078e000e */
[----:B------:R-:W-:Y:S01]  /*15940*/  @!P2 IMAD.MOV.U32 R3, RZ, RZ, R7 ;  /* 0x000000ffff03a224 */ /* 0x000fe200078e0007 */
[----:B------:R0:W1:Y:S04]  /*15950*/  SHFL.IDX PT, R14, R0, 0x7, 0x181f ;  /* 0x00f81f00000e7f89 */ /* 0x00006800000e0000 */
[----:B------:R0:W-:Y:S04]  /*15960*/  @!P2 LDGSTS.E.BYPASS.LTC128B.128 [R35+0x1b000], desc[UR36][R2.64], !P0 ;  /* 0x1b0000000223afae */ /* 0x0001e8000c101d64 */
[----:B---3--:R0:W-:Y:S02]  /*15970*/  @!P2 LDGSTS.E.BYPASS.LTC128B.128 [R35+0x1f000], desc[UR36][R2.64+0x80], !P1 ;  /* 0x1f0000800223afae */ /* 0x0081e4000c901d64 */
.L_x_1721:
[----:B0-----:R-:W-:Y:S01]  /*15980*/  VIADD R3, R18, 0x70 ;  /* 0x0000007012037836 */ /* 0x001fe20000000000 */
[----:B------:R-:W-:Y:S04]  /*15990*/  BSSY B0, `(.L_x_1618) ;  /* 0x000000a000007945 */ /* 0x000fe80003800000 */
[----:B------:R-:W-:-:S13]  /*159a0*/  ISETP.GE.AND P2, PT, R3, R4, PT ;  /* 0x000000040300720c */ /* 0x000fda0003f46270 */
[----:B------:R-:W-:Y:S05]  /*159b0*/  @P2 BRA `(.L_x_1619) ;  /* 0x00000000001c2947 */ /* 0x000fea0003800000 */
[----:B-1----:R-:W-:-:S05]  /*159c0*/  IADD3 R2, P2, R28, R14, RZ ;  /* 0x0000000e1c027210 */ /* 0x002fca0007f5e0ff */
[----:B------:R-:W-:-:S05]  /*159d0*/  IMAD.X R3, RZ, RZ, R5, P2 ;  /* 0x000000ffff037224 */ /* 0x000fca00010e0605 */
[----:B------:R-:W-:Y:S01]  /*159e0*/  @!PT LDS RZ, [RZ] ;  /* 0x00000000fffff984 */ /* 0x000fe20000000800 */
[----:B------:R-:W-:Y:S01]  /*159f0*/  @!PT LDS RZ, [RZ] ;  /* 0x00000000fffff984 */ /* 0x000fe20000000800 */
[----:B------:R-:W-:Y:S01]  /*15a00*/  @!PT LDS RZ, [RZ] ;  /* 0x00000000fffff984 */ /* 0x000fe20000000800 */
[----:B------:R0:W-:Y:S04]  /*15a10*/  LDGSTS.E.BYPASS.LTC128B.128 [R35+0x1b800], desc[UR36][R2.64], !P0 ;  /* 0x1b80000002237fae */ /* 0x0001e8000c101d64 */
[----:B------:R0:W-:Y:S02]  /*15a20*/  LDGSTS.E.BYPASS.LTC128B.128 [R35+0x1f800], desc[UR36][R2.64+0x80], !P1 ;  /* 0x1f80008002237fae */ /* 0x0001e4000c901d64 */
.L_x_1619:
[----:B------:R-:W-:Y:S05]  /*15a30*/  BSYNC B0 ;  /* 0x0000000000007941 */ /* 0x000fea0003800000 */
.L_x_1618:
[----:B------:R-:W-:Y:S01]  /*15a40*/  NOP ;  /* 0x0000000000007918 */ /* 0x000fe20000000000 */
[----:B------:R-:W-:-:S13]  /*15a50*/  PLOP3.LUT P0, PT, PT, PT, PT, 0x80, 0x0 ;  /* 0x000000000000781c */ /* 0x000fda0003f0f070 */
.L_x_1620:
[----:B------:R-:W-:Y:S02]  /*15a60*/  PLOP3.LUT P1, PT, P1, P0, PT, 0xa2, 0x0 ;  /* 0x000000000000781c */ /* 0x000fe40000f21472 */
[----:B------:R-:W-:-:S08]  /*15a70*/  @P0 R2UR P1, UR4, R17 ;  /* 0x00000000110402ca */ /* 0x000fd00000020000 */
[----:B------:R-:W-:-:S05]  /*15a80*/  @P0 PLOP3.LUT P0, PT, P1, PT, PT, 0x80, 0x0 ;  /* 0x000000000000081c */ /* 0x000fca0000f0f070 */
[----:B------:R-:W-:Y:S01]  /*15a90*/  @!P1 SYNCS.ARRIVE.TRANS64.RED.A0T1 RZ, [UR4+0x28400], RZ ;  /* 0x028400ffffff99a7 */ /* 0x000fe20008200404 */
[----:B------:R-:W-:Y:S07]  /*15aa0*/  @!P1 ARRIVES.LDGSTSBAR.64.TRANSCNT [UR4+0x28400] ;  /* 0x02840000ff0099b0 */ /* 0x000fee0008000a84 */
[----:B------:R-:W-:Y:S05]  /*15ab0*/  @P0 BRA.U.ANY `(.L_x_1620) ;  /* 0xfffffffd00e80947 */ /* 0x000fea000393ffff */
[----:B0-----:R-:W2:Y:S02]  /*15ac0*/  LDL.LU R2, [R1] ;  /* 0x0000000001027983 */ /* 0x001ea40000300800 */
[----:B--2---:R-:W-:-:S05]  /*15ad0*/  VIADD R2, R2, 0x1 ;  /* 0x0000000102027836 */ /* 0x004fca0000000000 */
[----:B------:R0:W-:Y:S01]  /*15ae0*/  STL [R1], R2 ;  /* 0x0000000201007387 */ /* 0x0001e20000100800 */
[----:B------:R-:W-:-:S04]  /*15af0*/  LEA.HI R0, R2, R2, RZ, 0x1 ;  /* 0x0000000202007211 */ /* 0x000fc800078f08ff */
[----:B------:R-:W-:-:S05]  /*15b00*/  LOP3.LUT R0, R0, 0xfffffffe, RZ, 0xc0, !PT ;  /* 0xfffffffe00007812 */ /* 0x000fca00078ec0ff */
[----:B------:R-:W-:-:S05]  /*15b10*/  IMAD.IADD R0, R2, 0x1, -R0 ;  /* 0x0000000102007824 */ /* 0x000fca00078e0a00 */
[----:B------:R-:W-:Y:S01]  /*15b20*/  SHF.L.U32 R0, R0, 0x1f, RZ ;  /* 0x0000001f00007819 */ /* 0x000fe200000006ff */
[----:B------:R-:W-:Y:S01]  /*15b30*/  NOP ;  /* 0x0000000000007918 */ /* 0x000fe20000000000 */
[----:B------:R0:W-:Y:S01]  /*15b40*/  SYNCS.ARRIVE.TRANS64.A1T0 RZ, [R17+URZ+0x28400], RZ ;  /* 0x028400ff11ff79a7 */ /* 0x0001e2000810003f */
[----:B------:R-:W-:Y:S01]  /*15b50*/  BSSY B0, `(.L_x_1621) ;  /* 0x0000004000007945 */ /* 0x000fe20003800000 */
[----:B------:R-:W-:Y:S01]  /*15b60*/  VIADD R20, R37, 0xfffffffe ;  /* 0xfffffffe25147836 */ /* 0x000fe20000000000 */
[----:B------:R-:W2:Y:S02]  /*15b70*/  SYNCS.PHASECHK.TRANS64.TRYWAIT P0, [R17+URZ+0x28420], R0 ;  /* 0x02842000110075a7 */ /* 0x000ea4000800017f */
[----:B0-2---:R-:W-:Y:S05]  /*15b80*/  @!P0 BRA `(.L_x_1622) ;  /* 0x0000004400648947 */ /* 0x005fea0003800000 */
.L_x_1722:
[----:B------:R-:W-:Y:S05]  /*15b90*/  BSYNC B0 ;  /* 0x0000000000007941 */ /* 0x000fea0003800000 */
.L_x_1621:
[----:B------:R-:W-:-:S13]  /*15ba0*/  ISETP.GE.AND P0, PT, R20, UR44, PT ;  /* 0x0000002c14007c0c */ /* 0x000fda000bf06270 */
[----:B------:R-:W-:Y:S05]  /*15bb0*/  @!P0 BRA `(.L_x_1623) ;  /* 0x0000001000448947 */ /* 0x000fea0003800000 */
[----:B------:R-:W-:Y:S02]  /*15bc0*/  IMAD.MOV.U32 R5, RZ, RZ, R22 ;  /* 0x000000ffff057224 */ /* 0x000fe400078e0016 */
[----:B------:R-:W-:-:S07]  /*15bd0*/  IMAD.MOV.U32 R8, RZ, RZ, R23 ;  /* 0x000000ffff087224 */ /* 0x000fce00078e0017 */
.L_x_1643:
[----:B--2---:R-:W2:Y:S01]  /*15be0*/  S2R R2, SR_TID.X ;  /* 0x0000000000027919 */ /* 0x004ea20000002100 */
[----:B0-----:R-:W0:Y:S01]  /*15bf0*/  LDC R0, c[0x0][0x430] ;  /* 0x00010c00ff007b82 */ /* 0x001e220000000800 */
[----:B------:R-:W-:Y:S02]  /*15c00*/  LOP3.LUT P2, RZ, R16, 0x8, RZ, 0xc0, !PT ;  /* 0x0000000810ff7812 */ /* 0x000fe4000784c0ff */
[----:B0-----:R-:W-:Y:S02]  /*15c10*/  ISETP.NE.AND P0, PT, R0, 0x1, PT ;  /* 0x000000010000780c */ /* 0x001fe40003f05270 */
[----:B------:R-:W-:Y:S01]  /*15c20*/  LEA R0, R20, UR40, 0x6 ;  /* 0x0000002814007c11 */ /* 0x000fe2000f8e30ff */
[----:B--2---:R-:W-:-:S05]  /*15c30*/  IMAD.SHL.U32 R2, R2, 0x10, RZ ;  /* 0x0000001002027824 */ /* 0x004fca00078e00ff */
[----:B------:R-:W-:-:S05]  /*15c40*/  LOP3.LUT R2, R36, 0x70, R2, 0xf8, !PT ;  /* 0x0000007024027812 */ /* 0x000fca00078ef802 */
[----:B------:R-:W0:Y:S01]  /*15c50*/  @P0 LDC R3, c[0x0][0x434] ;  /* 0x00010d00ff030b82 */ /* 0x000e220000000800 */
[C---:B------:R-:W-:Y:S01]  /*15c60*/  ISETP.GT.U32.AND P1, PT, R2.reuse, 0x3f, PT ;  /* 0x0000003f0200780c */ /* 0x040fe20003f24070 */
[----:B------:R-:W-:-:S06]  /*15c70*/  IMAD.IADD R0, R2, 0x1, R0 ;  /* 0x0000000102007824 */ /* 0x000fcc00078e0200 */
[----:B------:R-:W2:Y:S01]  /*15c80*/  @P0 LDC R9, c[0x0][0x438] ;  /* 0x00010e00ff090b82 */ /* 0x000ea20000000800 */
[----:B------:R-:W-:-:S07]  /*15c90*/  IMAD.MOV.U32 R4, RZ, RZ, R0 ;  /* 0x000000ffff047224 */ /* 0x000fce00078e0000 */
[----:B------:R-:W3:Y:S08]  /*15ca0*/  @!P1 LDC.64 R6, c[0x0][0x428] ;  /* 0x00010a00ff069b82 */ /* 0x000ef00000000a00 */
[----:B------:R-:W4:Y:S01]  /*15cb0*/  @!P1 LDC.64 R10, c[0x0][0x418] ;  /* 0x00010600ff0a9b82 */ /* 0x000f220000000a00 */
[----:B0-----:R-:W-:-:S05]  /*15cc0*/  @P0 IMAD.HI.U32 R2, R0, R3, RZ ;  /* 0x0000000300020227 */ /* 0x001fca00078e00ff */
[----:B--2---:R-:W-:-:S04]  /*15cd0*/  @P0 SHF.R.U32.HI R4, RZ, R9, R2 ;  /* 0x00000009ff040219 */ /* 0x004fc80000011602 */
[----:B------:R-:W-:Y:S01]  /*15ce0*/  @!P1 SHF.R.S32.HI R3, RZ, 0x1f, R4 ;  /* 0x0000001fff039819 */ /* 0x000fe20000011404 */
[----:B---3--:R-:W-:-:S04]  /*15cf0*/  @!P1 IMAD R2, R27, R6, RZ ;  /* 0x000000061b029224 */ /* 0x008fc800078e02ff */
[----:B------:R-:W-:Y:S02]  /*15d00*/  @!P1 IMAD R7, R25, R7, R2 ;  /* 0x0000000719079224 */ /* 0x000fe400078e0202 */
[----:B------:R-:W-:-:S04]  /*15d10*/  @!P1 IMAD.MOV.U32 R2, RZ, RZ, R4 ;  /* 0x000000ffff029224 */ /* 0x000fc800078e0004 */
[----:B------:R-:W-:-:S04]  /*15d20*/  @!P1 IMAD.WIDE.U32 R2, R25, R6, R2 ;  /* 0x0000000619029225 */ /* 0x000fc800078e0002 */
[----:B------:R-:W-:Y:S01]  /*15d30*/  @!P1 IMAD.IADD R3, R7, 0x1, R3 ;  /* 0x0000000107039824 */ /* 0x000fe200078e0203 */
[C---:B----4-:R-:W-:Y:S01]  /*15d40*/  @!P1 LEA R10, P0, R2.reuse, R10, 0x2 ;  /* 0x0000000a020a9211 */ /* 0x050fe200078010ff */
[----:B------:R-:W-:Y:S02]  /*15d50*/  VIADD R22, R5, 0x1 ;  /* 0x0000000105167836 */ /* 0x000fe40000000000 */
[----:B------:R-:W-:Y:S01]  /*15d60*/  IMAD.MOV.U32 R6, RZ, RZ, RZ ;  /* 0x000000ffff067224 */ /* 0x000fe200078e00ff */
[----:B------:R-:W-:Y:S01]  /*15d70*/  @!P1 LEA.HI.X R11, R2, R11, R3, 0x2, P0 ;  /* 0x0000000b020b9211 */ /* 0x000fe200000f1403 */
[----:B------:R-:W-:Y:S01]  /*15d80*/  IMAD.MOV R7, RZ, RZ, -R4 ;  /* 0x000000ffff077224 */ /* 0x000fe200078e0a04 */
[----:B------:R-:W-:Y:S01]  /*15d90*/  ISETP.NE.AND P0, PT, R22, 0x2, PT ;  /* 0x000000021600780c */ /* 0x000fe20003f05270 */
[----:B------:R-:W-:Y:S05]  /*15da0*/  YIELD ;  /* 0x0000000000007946 */ /* 0x000fea0003800000 */
[----:B------:R-:W-:Y:S01]  /*15db0*/  ULDC UR4, c[0x0][0x430] ;  /* 0x00010c0000047ab9 */ /* 0x000fe20000000800 */
[----:B------:R-:W-:Y:S01]  /*15dc0*/  SEL R23, RZ, 0x1, P0 ;  /* 0x00000001ff177807 */ /* 0x000fe20000000000 */
[----:B------:R-:W-:Y:S01]  /*15dd0*/  IMAD R7, R7, UR4, R0 ;  /* 0x0000000407077c24 */ /* 0x000fe2000f8e0200 */
[----:B------:R0:W5:Y:S01]  /*15de0*/  @!P1 LDG.E R6, desc[UR36][R10.64] ;  /* 0x000000240a069981 */ /* 0x000162000c1e1900 */
[C---:B------:R-:W-:Y:S01]  /*15df0*/  ISETP.GT.AND P1, PT, R20.reuse, UR44, PT ;  /* 0x0000002c14007c0c */ /* 0x040fe2000bf24270 */
[----:B------:R-:W-:Y:S01]  /*15e00*/  VIADD R20, R20, 0xffffffff ;  /* 0xffffffff14147836 */ /* 0x000fe20000000000 */
[----:B------:R-:W-:-:S02]  /*15e10*/  SEL R22, R22, RZ, P0 ;  /* 0x000000ff16167207 */ /* 0x000fc40000000000 */
[----:B------:R-:W-:Y:S01]  /*15e20*/  LOP3.LUT R23, R8, R23, RZ, 0x3c, !PT ;  /* 0x0000001708177212 */ /* 0x000fe200078e3cff */
[----:B------:R-:W-:Y:S08]  /*15e30*/  @!P2 BRA `(.L_x_1624) ;  /* 0x000000000004a947 */ /* 0x000ff00003800000 */
[----:B------:R-:W-:Y:S01]  /*15e40*/  BPT.TRAP 0x1 ;  /* 0x000000040000795c */ /* 0x000fe20000300000 */
.L_x_1624:
[----:B------:R-:W-:Y:S01]  /*15e50*/  IMAD R0, R22, 0x8, R17 ;  /* 0x0000000816007824 */ /* 0x000fe200078e0211 */
[----:B------:R-:W-:Y:S01]  /*15e60*/  SHF.L.U32 R18, R23, 0x1f, RZ ;  /* 0x0000001f17127819 */ /* 0x000fe200000006ff */
[----:B------:R-:W-:Y:S01]  /*15e70*/  BSSY B0, `(.L_x_1625) ;  /* 0x0000004000007945 */ /* 0x000fe20003800000 */
[----:B------:R-:W-:Y:S02]  /*15e80*/  SHF.R.S32.HI R9, RZ, 0x1f, R7 ;  /* 0x0000001fff097819 */ /* 0x000fe40000011407 */
[----:B------:R-:W2:Y:S02]  /*15e90*/  SYNCS.PHASECHK.TRANS64.TRYWAIT P0, [R0+URZ+0x28480], R18 ;  /* 0x02848012000075a7 */ /* 0x000ea4000800017f */
[----:B--2---:R-:W-:Y:S05]  /*15ea0*/  @!P0 BRA `(.L_x_1626) ;  /* 0x0000004000b08947 */ /* 0x004fea0003800000 */
.L_x_1723:
[----:B------:R-:W-:Y:S05]  /*15eb0*/  BSYNC B0 ;  /* 0x0000000000007941 */ /* 0x000fea0003800000 */
.L_x_1625:
[----:B------:R-:W-:Y:S01]  /*15ec0*/  ULDC.64 UR4, c[0x0][0x328] ;  /* 0x0000ca0000047ab9 */ /* 0x000fe20000000a00 */
[----:B0----5:R-:W-:Y:S01]  /*15ed0*/  SHF.R.S32.HI R10, RZ, 0x1f, R6 ;  /* 0x0000001fff0a7819 */ /* 0x021fe20000011406 */
[----:B------:R-:W-:Y:S01]  /*15ee0*/  IMAD R2, R9, UR4, RZ ;  /* 0x0000000409027c24 */ /* 0x000fe2000f8e02ff */
[----:B------:R-:W0:Y:S01]  /*15ef0*/  LDC R12, c[0x0][0x2f4] ;  /* 0x0000bd00ff0c7b82 */ /* 0x000e220000000800 */
[----:B------:R-:W-:Y:S01]  /*15f00*/  ULDC.64 UR6, c[0x0][0x318] ;  /* 0x0000c60000067ab9 */ /* 0x000fe20000000a00 */
[----:B------:R-:W-:Y:S01]  /*15f10*/  LOP3.LUT R13, R28, 0x80, RZ, 0xfc, !PT ;  /* 0x000000801c0d7812 */ /* 0x000fe200078efcff */
        /* <DEDUP_REMOVED lines=8> */
[----:B------:R-:W-:Y:S02]  /*15fa0*/  IMAD.IADD R3, R3, 0x1, R4 ;  /* 0x0000000103037824 */ /* 0x000fe400078e0204 */
[----:B------:R-:W-:Y:S01]  /*15fb0*/  IMAD R4, R22, 0x4000, R30 ;  /* 0x0000400016047824 */ /* 0x000fe200078e021e */
[-C--:B0-----:R-:W-:Y:S01]  /*15fc0*/  ISETP.GE.AND P2, PT, R13, R12.reuse, PT ;  /* 0x0000000c0d00720c */ /* 0x081fe20003f46270 */
[C---:B------:R-:W-:Y:S01]  /*15fd0*/  IMAD.WIDE.U32 R2, R19.reuse, UR4, R2 ;  /* 0x0000000413027c25 */ /* 0x040fe2000f8e0002 */
[----:B------:R-:W-:Y:S01]  /*15fe0*/  UMOV UR4, 0xffffffff ;  /* 0xffffffff00047882 */ /* 0x000fe20000000000 */
[----:B------:R-:W-:Y:S02]  /*15ff0*/  ISETP.GE.AND P3, PT, R28, R12, PT ;  /* 0x0000000c1c00720c */ /* 0x000fe40003f66270 */
[----:B------:R-:W-:Y:S01]  /*16000*/  IMAD R26, R19, UR5, R3 ;  /* 0x00000005131a7c24 */ /* 0x000fe2000f8e0203 */
[----:B------:R-:W-:-:S04]  /*16010*/  IADD3 R21, P0, R2, UR6, RZ ;  /* 0x0000000602157c10 */ /* 0x000fc8000ff1e0ff */
[----:B------:R-:W-:Y:S01]  /*16020*/  IADD3.X R26, R26, UR7, RZ, P0, !PT ;  /* 0x000000071a1a7c10 */ /* 0x000fe200087fe4ff */
[----:B------:R-:W-:Y:S08]  /*16030*/  BRA.DIV UR4, `(.L_x_1627) ;  /* 0x0000004204607947 */ /* 0x000ff0000b800000 */
[----:B------:R-:W0:Y:S01]  /*16040*/  SHFL.IDX PT, R2, R21, RZ, 0x181f ;  /* 0x00181fff15027589 */ /* 0x000e2200000e0000 */
[----:B------:R-:W-:-:S03]  /*16050*/  IMAD.IADD R4, R17, 0x1, R4 ;  /* 0x0000000111047824 */ /* 0x000fc600078e0204 */
[----:B------:R-:W3:Y:S01]  /*16060*/  SHFL.IDX PT, R3, R26, RZ, 0x181f ;  /* 0x00181fff1a037589 */ /* 0x000ee200000e0000 */
[----:B0-----:R-:W-:-:S05]  /*16070*/  IADD3 R2, P0, R28, R2, RZ ;  /* 0x000000021c027210 */ /* 0x001fca0007f1e0ff */
[----:B---3--:R-:W-:-:S05]  /*16080*/  IMAD.X R3, RZ, RZ, R3, P0 ;  /* 0x000000ffff037224 */ /* 0x008fca00000e0603 */
[----:B------:R-:W-:Y:S01]  /*16090*/  @!PT LDS RZ, [RZ] ;  /* 0x00000000fffff984 */ /* 0x000fe20000000800 */
[----:B------:R-:W-:Y:S04]  /*160a0*/  LDGSTS.E.BYPASS.LTC128B.128 [R4+0x10000], desc[UR36][R2.64], !P3 ;  /* 0x1000000002047fae */ /* 0x000fe8000d901d64 */
[----:B------:R0:W-:Y:S04]  /*160b0*/  LDGSTS.E.BYPASS.LTC128B.128 [R4+0x12000], desc[UR36][R2.64+0x80], !P2 ;  /* 0x1200008002047fae */ /* 0x0001e8000d101d64 */
[----:B0-----:R-:W0:Y:S04]  /*160c0*/  SHFL.IDX PT, R2, R21, 0x1, 0x181f ;  /* 0x00381f0015027f89 */ /* 0x001e2800000e0000 */
[----:B------:R-:W3:Y:S01]  /*160d0*/  SHFL.IDX PT, R3, R26, 0x1, 0x181f ;  /* 0x00381f001a037f89 */ /* 0x000ee200000e0000 */
[----:B0-----:R-:W-:-:S05]  /*160e0*/  IADD3 R2, P0, R28, R2, RZ ;  /* 0x000000021c027210 */ /* 0x001fca0007f1e0ff */
[----:B---3--:R-:W-:-:S05]  /*160f0*/  IMAD.X R3, RZ, RZ, R3, P0 ;  /* 0x000000ffff037224 */ /* 0x008fca00000e0603 */
[----:B------:R-:W-:Y:S04]  /*16100*/  LDGSTS.E.BYPASS.LTC128B.128 [R4+0x10800], desc[UR36][R2.64], !P3 ;  /* 0x1080000002047fae */ /* 0x000fe8000d901d64 */
[----:B------:R0:W-:Y:S04]  /*16110*/  LDGSTS.E.BYPASS.LTC128B.128 [R4+0x12800], desc[UR36][R2.64+0x80], !P2 ;  /* 0x1280008002047fae */ /* 0x0001e8000d101d64 */
[----:B0-----:R-:W0:Y:S04]  /*16120*/  SHFL.IDX PT, R2, R21, 0x2, 0x181f ;  /* 0x00581f0015027f89 */ /* 0x001e2800000e0000 */
[----:B------:R-:W3:Y:S04]  /*16130*/  SHFL.IDX PT, R3, R26, 0x2, 0x181f ;  /* 0x00581f001a037f89 */ /* 0x000ee800000e0000 */
[----:B------:R-:W4:Y:S01]  /*16140*/  SHFL.IDX PT, R26, R26, 0x3, 0x181f ;  /* 0x00781f001a1a7f89 */ /* 0x000f2200000e0000 */
[----:B0-----:R-:W-:-:S05]  /*16150*/  IADD3 R2, P0, R28, R2, RZ ;  /* 0x000000021c027210 */ /* 0x001fca0007f1e0ff */
[----:B---3--:R-:W-:-:S05]  /*16160*/  IMAD.X R3, RZ, RZ, R3, P0 ;  /* 0x000000ffff037224 */ /* 0x008fca00000e0603 */
[----:B------:R-:W-:Y:S04]  /*16170*/  LDGSTS.E.BYPASS.LTC128B.128 [R4+0x11000], desc[UR36][R2.64], !P3 ;  /* 0x1100000002047fae */ /* 0x000fe8000d901d64 */
[----:B------:R0:W-:Y:S04]  /*16180*/  LDGSTS.E.BYPASS.LTC128B.128 [R4+0x13000], desc[UR36][R2.64+0x80], !P2 ;  /* 0x1300008002047fae */ /* 0x0001e8000d101d64 */
[----:B0---4-:R0:W3:Y:S02]  /*16190*/  SHFL.IDX PT, R2, R21, 0x3, 0x181f ;  /* 0x00781f0015027f89 */ /* 0x0110e400000e0000 */
.L_x_1733:
        /* <DEDUP_REMOVED lines=9> */
.L_x_1628:
        /* <DEDUP_REMOVED lines=10> */
.L_x_1629:
[----:B------:R4:W-:Y:S01]  /*162d0*/  SYNCS.ARRIVE.TRANS64.A1T0 RZ, [R0+URZ+0x28470], RZ ;  /* 0x028470ff00ff79a7 */ /* 0x0009e2000810003f */
[----:B------:R-:W-:Y:S05]  /*162e0*/  @!P3 BRA `(.L_x_1630) ;  /* 0x000000000004b947 */ /* 0x000fea0003800000 */
[----:B------:R-:W-:Y:S01]  /*162f0*/  BPT.TRAP 0x1 ;  /* 0x000000040000795c */ /* 0x000fe20000300000 */
.L_x_1630:
[----:B------:R-:W5:Y:S01]  /*16300*/  SYNCS.PHASECHK.TRANS64.TRYWAIT P0, [R0+URZ+0x28440], R18 ;  /* 0x02844012000075a7 */ /* 0x000f62000800017f */
[----:B------:R-:W-:Y:S04]  /*16310*/  BSSY B0, `(.L_x_1631) ;  /* 0x0000002000007945 */ /* 0x000fe80003800000 */
[----:B-----5:R-:W-:Y:S05]  /*16320*/  @!P0 BRA `(.L_x_1632) ;  /* 0x0000004000cc8947 */ /* 0x020fea0003800000 */
.L_x_1734:
[----:B------:R-:W-:Y:S05]  /*16330*/  BSYNC B0 ;  /* 0x0000000000007941 */ /* 0x000fea0003800000 */
.L_x_1631:
[----:B------:R-:W-:Y:S01]  /*16340*/  ULDC.64 UR4, c[0x0][0x300] ;  /* 0x0000c00000047ab9 */ /* 0x000fe20000000a00 */
[----:B------:R-:W5:Y:S01]  /*16350*/  LDC R11, c[0x0][0x2f4] ;  /* 0x0000bd00ff0b7b82 */ /* 0x000f620000000800 */
[----:B---3--:R-:W-:Y:S01]  /*16360*/  IMAD R2, R9, UR4, RZ ;  /* 0x0000000409027c24 */ /* 0x008fe2000f8e02ff */
        /* <DEDUP_REMOVED lines=11> */
[-C--:B-----5:R-:W-:Y:S02]  /*16420*/  ISETP.GE.AND P2, PT, R12, R11.reuse, PT ;  /* 0x0000000b0c00720c */ /* 0x0a0fe40003f46270 */
[----:B------:R-:W-:Y:S01]  /*16430*/  ISETP.GE.AND P3, PT, R28, R11, PT ;  /* 0x0000000b1c00720c */ /* 0x000fe20003f66270 */
[----:B------:R-:W-:Y:S01]  /*16440*/  IMAD.WIDE.U32 R2, R19, UR4, R2 ;  /* 0x0000000413027c25 */ /* 0x000fe2000f8e0002 */
[----:B------:R-:W-:-:S03]  /*16450*/  UMOV UR4, 0xffffffff ;  /* 0xffffffff00047882 */ /* 0x000fc60000000000 */
[----:B------:R-:W-:Y:S01]  /*16460*/  IMAD R10, R19, UR5, R3 ;  /* 0x00000005130a7c24 */ /* 0x000fe2000f8e0203 */
[----:B------:R-:W-:-:S04]  /*16470*/  IADD3 R9, P0, R2, UR6, RZ ;  /* 0x0000000602097c10 */ /* 0x000fc8000ff1e0ff */
[----:B------:R-:W-:Y:S01]  /*16480*/  IADD3.X R10, R10, UR7, RZ, P0, !PT ;  /* 0x000000070a0a7c10 */ /* 0x000fe200087fe4ff */
[----:B------:R-:W-:Y:S08]  /*16490*/  BRA.DIV UR4, `(.L_x_1633) ;  /* 0x0000004204847947 */ /* 0x000ff0000b800000 */
[----:B-1----:R-:W1:Y:S04]  /*164a0*/  SHFL.IDX PT, R14, R9, RZ, 0x181f ;  /* 0x00181fff090e7589 */ /* 0x002e6800000e0000 */
[----:B------:R-:W3:Y:S04]  /*164b0*/  SHFL.IDX PT, R3, R10, RZ, 0x181f ;  /* 0x00181fff0a037589 */ /* 0x000ee800000e0000 */
[----:B------:R-:W-:Y:S01]  /*164c0*/  SHFL.IDX PT, R7, R10, 0x1, 0x181f ;  /* 0x00381f000a077f89 */ /* 0x000fe200000e0000 */
[----:B-1----:R-:W-:-:S03]  /*164d0*/  IADD3 R2, P0, R28, R14, RZ ;  /* 0x0000000e1c027210 */ /* 0x002fc60007f1e0ff */
[----:B------:R-:W1:Y:S02]  /*164e0*/  SHFL.IDX PT, R14, R9, 0x1, 0x181f ;  /* 0x00381f00090e7f89 */ /* 0x000e6400000e0000 */
[----:B---3--:R-:W-:-:S05]  /*164f0*/  IMAD.X R3, RZ, RZ, R3, P0 ;  /* 0x000000ffff037224 */ /* 0x008fca00000e0603 */
[----:B------:R-:W-:Y:S04]  /*16500*/  LDGSTS.E.BYPASS.LTC128B.128 [R4+0x20000], desc[UR36][R2.64], !P3 ;  /* 0x2000000002047fae */ /* 0x000fe8000d901d64 */
[----:B------:R3:W-:Y:S01]  /*16510*/  LDGSTS.E.BYPASS.LTC128B.128 [R4+0x22000], desc[UR36][R2.64+0x80], !P2 ;  /* 0x2200008002047fae */ /* 0x0007e2000d101d64 */
[----:B-1----:R-:W-:-:S03]  /*16520*/  IADD3 R6, P0, R28, R14, RZ ;  /* 0x0000000e1c067210 */ /* 0x002fc60007f1e0ff */
[----:B---3--:R-:W-:Y:S04]  /*16530*/  SHFL.IDX PT, R3, R10, 0x2, 0x181f ;  /* 0x00581f000a037f89 */ /* 0x008fe800000e0000 */
[----:B------:R-:W1:Y:S01]  /*16540*/  SHFL.IDX PT, R14, R9, 0x2, 0x181f ;  /* 0x00581f00090e7f89 */ /* 0x000e6200000e0000 */
[----:B------:R-:W-:-:S03]  /*16550*/  IMAD.X R7, RZ, RZ, R7, P0 ;  /* 0x000000ffff077224 */ /* 0x000fc600000e0607 */
[----:B------:R-:W3:Y:S04]  /*16560*/  SHFL.IDX PT, R10, R10, 0x3, 0x181f ;  /* 0x00781f000a0a7f89 */ /* 0x000ee800000e0000 */
[----:B------:R0:W-:Y:S04]  /*16570*/  LDGSTS.E.BYPASS.LTC128B.128 [R4+0x20800], desc[UR36][R6.64], !P3 ;  /* 0x2080000006047fae */ /* 0x0001e8000d901d64 */
[----:B------:R0:W-:Y:S01]  /*16580*/  LDGSTS.E.BYPASS.LTC128B.128 [R4+0x22800], desc[UR36][R6.64+0x80], !P2 ;  /* 0x2280008006047fae */ /* 0x0001e2000d101d64 */
[----:B-1----:R-:W-:-:S03]  /*16590*/  IADD3 R2, P0, R28, R14, RZ ;  /* 0x0000000e1c027210 */ /* 0x002fc60007f1e0ff */
[----:B------:R0:W1:Y:S02]  /*165a0*/  SHFL.IDX PT, R14, R9, 0x3, 0x181f ;  /* 0x00781f00090e7f89 */ /* 0x00006400000e0000 */
[----:B------:R-:W-:-:S05]  /*165b0*/  IMAD.X R3, RZ, RZ, R3, P0 ;  /* 0x000000ffff037224 */ /* 0x000fca00000e0603 */
[----:B------:R0:W-:Y:S04]  /*165c0*/  LDGSTS.E.BYPASS.LTC128B.128 [R4+0x21000], desc[UR36][R2.64], !P3 ;  /* 0x2100000002047fae */ /* 0x0001e8000d901d64 */
[----:B---3--:R0:W-:Y:S02]  /*165d0*/  LDGSTS.E.BYPASS.LTC128B.128 [R4+0x23000], desc[UR36][R2.64+0x80], !P2 ;  /* 0x2300008002047fae */ /* 0x0081e4000d101d64 */
.L_x_1744:
[----:B01----:R-:W-:-:S05]  /*165e0*/  IADD3 R2, P0, R28, R14, RZ ;  /* 0x0000000e1c027210 */ /* 0x003fca0007f1e0ff */
        /* <DEDUP_REMOVED lines=8> */
.L_x_1634:
        /* <DEDUP_REMOVED lines=10> */
.L_x_1635:
[----:B------:R2:W-:Y:S02]  /*16710*/  SYNCS.ARRIVE.TRANS64.A1T0 RZ, [R0+URZ+0x28430], RZ ;  /* 0x028430ff00ff79a7 */ /* 0x0005e4000810003f */
[----:B--2-4-:R-:W-:-:S05]  /*16720*/  IMAD.U32 R0, RZ, RZ, UR46 ;  /* 0x0000002eff007e24 */ /* 0x014fca000f8e00ff */
[----:B------:R-:W-:-:S13]  /*16730*/  ISETP.NE.AND P0, PT, R0, 0x3, PT ;  /* 0x000000030000780c */ /* 0x000fda0003f05270 */
[----:B------:R-:W-:Y:S05]  /*16740*/  @!P0 BRA `(.L_x_1636) ;  /* 0x0000000000048947 */ /* 0x000fea0003800000 */
[----:B------:R-:W-:Y:S01]  /*16750*/  BPT.TRAP 0x1 ;  /* 0x000000040000795c */ /* 0x000fe20000300000 */
.L_x_1636:
[----:B0-----:R-:W-:Y:S01]  /*16760*/  LOP3.LUT R3, R8, 0x1, RZ, 0x3c, !PT ;  /* 0x0000000108037812 */ /* 0x001fe200078e3cff */
[----:B------:R-:W-:Y:S01]  /*16770*/  IMAD R0, R5, 0x8, R17 ;  /* 0x0000000805007824 */ /* 0x000fe200078e0211 */
[----:B------:R-:W-:Y:S02]  /*16780*/  BSSY B0, `(.L_x_1637) ;  /* 0x0000004000007945 */ /* 0x000fe40003800000 */
[----:B------:R-:W-:-:S04]  /*16790*/  SHF.L.U32 R3, R3, 0x1f, RZ ;  /* 0x0000001f03037819 */ /* 0x000fc800000006ff */
[----:B------:R-:W0:Y:S02]  /*167a0*/  SYNCS.PHASECHK.TRANS64.TRYWAIT P2, [R0+URZ+0x28470], R3 ;  /* 0x02847003000075a7 */ /* 0x000e24000804017f */
[----:B0-----:R-:W-:Y:S05]  /*167b0*/  @!P2 BRA `(.L_x_1638) ;  /* 0x0000004000d0a947 */ /* 0x001fea0003800000 */
.L_x_1745:
[----:B------:R-:W-:Y:S05]  /*167c0*/  BSYNC B0 ;  /* 0x0000000000007941 */ /* 0x000fea0003800000 */
.L_x_1637:
[----:B------:R-:W-:-:S13]  /*167d0*/  LOP3.LUT P2, RZ, R16, 0x8, RZ, 0xc0, !PT ;  /* 0x0000000810ff7812 */ /* 0x000fda000784c0ff */
[----:B------:R-:W-:Y:S05]  /*167e0*/  @!P2 BRA `(.L_x_1639) ;  /* 0x000000000004a947 */ /* 0x000fea0003800000 */
[----:B------:R-:W-:Y:S01]  /*167f0*/  BPT.TRAP 0x1 ;  /* 0x000000040000795c */ /* 0x000fe20000300000 */
.L_x_1639:
[----:B0-----:R-:W-:Y:S01]  /*16800*/  SHF.L.U32 R3, R8, 0x1f, RZ ;  /* 0x0000001f08037819 */ /* 0x001fe200000006ff */
[----:B------:R-:W-:-:S03]  /*16810*/  IMAD.SHL.U32 R2, R5, 0x4000, RZ ;  /* 0x0000400005027824 */ /* 0x000fc600078e00ff */
[----:B------:R-:W0:Y:S02]  /*16820*/  SYNCS.PHASECHK.TRANS64.TRYWAIT P2, [R0+URZ+0x28460], R3 ;  /* 0x02846003000075a7 */ /* 0x000e24000804017f */
[----:B0-----:R-:W-:Y:S05]  /*16830*/  @!P2 BRA `(.L_x_1640) ;  /* 0x0000004000c4a947 */ /* 0x001fea0003800000 */
.L_x_1746:
[----:B------:R-:W-:Y:S01]  /*16840*/  LOP3.LUT R4, R2, R33, RZ, 0xfc, !PT ;  /* 0x0000002102047212 */ /* 0x000fe200078efcff */
[----:B------:R-:W-:Y:S05]  /*16850*/  WARPSYNC.ALL ;  /* 0x0000000000007948 */ /* 0x000fea0003800000 */
[C---:B0-----:R-:W-:Y:S01]  /*16860*/  IMAD.IADD R3, R17.reuse, 0x1, R4 ;  /* 0x0000000111037824 */ /* 0x041fe200078e0204 */
[----:B------:R-:W-:Y:S02]  /*16870*/  IADD3 R2, R17, R2, R31 ;  /* 0x0000000211027210 */ /* 0x000fe40007ffe01f */
[----:B------:R-:W-:Y:S01]  /*16880*/  LOP3.LUT P2, RZ, R16, 0x8, RZ, 0xc0, !PT ;  /* 0x0000000810ff7812 */ /* 0x000fe2000784c0ff */
[----:B------:R-:W-:Y:S01]  /*16890*/  IMAD.IADD R18, R34, 0x1, R3 ;  /* 0x0000000122127824 */ /* 0x000fe200078e0203 */
[----:B------:R-:W0:Y:S02]  /*168a0*/  LDSM.16.MT88.4 R4, [R3+0x10000] ;  /* 0x010000000304783b */ /* 0x000e240000004200 */
[----:B0-----:R-:W-:-:S02]  /*168b0*/  PRMT R8, R4, 0x6420, R5 ;  /* 0x0000642004087816 */ /* 0x001fc40000000005 */
[----:B------:R-:W-:Y:S02]  /*168c0*/  PRMT R9, R4, 0x7531, R5 ;  /* 0x0000753104097816 */ /* 0x000fe40000000005 */
[C-C-:B------:R-:W-:Y:S02]  /*168d0*/  PRMT R10, R6.reuse, 0x6420, R7.reuse ;  /* 0x00006420060a7816 */ /* 0x140fe40000000007 */
[----:B------:R-:W-:Y:S02]  /*168e0*/  PRMT R11, R6, 0x7531, R7 ;  /* 0x00007531060b7816 */ /* 0x000fe40000000007 */
[----:B------:R-:W0:Y:S04]  /*168f0*/  LDSM.16.MT88.4 R4, [R18+0x10000] ;  /* 0x010000001204783b */ /* 0x000e280000004200 */
[----:B------:R-:W-:Y:S01]  /*16900*/  STSM.16.M88.4 [R2+0x8000], R8 ;  /* 0x0080000802007844 */ /* 0x000fe20000000200 */
        /* <DEDUP_REMOVED lines=23> */
[----:B------:R-:W-:-:S05]  /*16a80*/  PRMT R11, R14, 0x7531, R15 ;  /* 0x000075310e0b7816 */ /* 0x000fca000000000f */
[----:B------:R2:W-:Y:S02]  /*16a90*/  STSM.16.M88.4 [R2], R8 ;  /* 0x0000000802007844 */ /* 0x0005e40000000200 */
[C-C-:B--2---:R-:W-:Y:S02]  /*16aa0*/  PRMT R8, R4.reuse, 0x6420, R5.reuse ;  /* 0x0000642004087816 */ /* 0x144fe40000000005 */
        /* <DEDUP_REMOVED lines=24> */
.L_x_1641:
[----:B-1----:R1:W-:Y:S01]  /*16c30*/  SYNCS.ARRIVE.TRANS64.A1T0 RZ, [R0+URZ+0x28450], RZ ;  /* 0x028450ff00ff79a7 */ /* 0x0023e2000810003f */
[----:B------:R-:W-:Y:S06]  /*16c40*/  BAR.SYNC.DEFER_BLOCKING 0x2, 0x80 ;  /* 0x0082000000007b1d */ /* 0x000fec0000010000 */
[----:B------:R-:W-:Y:S05]  /*16c50*/  @!P0 BRA `(.L_x_1642) ;  /* 0x0000000000048947 */ /* 0x000fea0003800000 */
[----:B------:R-:W-:Y:S01]  /*16c60*/  BPT.TRAP 0x1 ;  /* 0x000000040000795c */ /* 0x000fe20000300000 */
.L_x_1642:
[----:B-1----:R-:W-:Y:S02]  /*16c70*/  VIADD R0, R0, 0x28480 ;  /* 0x0002848000007836 */ /* 0x002fe40000000000 */
[----:B0-----:R-:W-:Y:S02]  /*16c80*/  IMAD.MOV.U32 R5, RZ, RZ, R22 ;  /* 0x000000ffff057224 */ /* 0x001fe400078e0016 */
[----:B------:R-:W-:Y:S01]  /*16c90*/  IMAD.MOV.U32 R8, RZ, RZ, R23 ;  /* 0x000000ffff087224 */ /* 0x000fe200078e0017 */
[----:B------:R-:W-:-:S04]  /*16ca0*/  PRMT R0, R29, 0x654, R0 ;  /* 0x000006541d007816 */ /* 0x000fc80000000000 */
[----:B------:R2:W-:Y:S01]  /*16cb0*/  SYNCS.ARRIVE.TRANS64.RED.A1T0 RZ, [R0+URZ], RZ ;  /* 0x000000ff00ff79a7 */ /* 0x0005e2000810043f */
[----:B------:R-:W-:Y:S05]  /*16cc0*/  @P1 BRA `(.L_x_1643) ;  /* 0xffffffec00c41947 */ /* 0x000fea000383ffff */
.L_x_1623:
[----:B0-2---:R-:W0:Y:S01]  /*16cd0*/  S2R R0, SR_TID.X ;  /* 0x0000000000007919 */ /* 0x005e220000002100 */
[----:B------:R-:W-:Y:S01]  /*16ce0*/  BSSY B0, `(.L_x_1644) ;  /* 0x0000012000007945 */ /* 0x000fe20003800000 */
[----:B0-----:R-:W-:Y:S01]  /*16cf0*/  LOP3.LUT R2, R0, 0x7f, RZ, 0xc0, !PT ;  /* 0x0000007f00027812 */ /* 0x001fe200078ec0ff */
[----:B------:R-:W-:-:S03]  /*16d00*/  IMAD.U32 R0, RZ, RZ, UR46 ;  /* 0x0000002eff007e24 */ /* 0x000fc6000f8e00ff */
[----:B------:R-:W-:Y:S02]  /*16d10*/  ISETP.NE.AND P1, PT, R2, RZ, PT ;  /* 0x000000ff0200720c */ /* 0x000fe40003f25270 */
[----:B------:R-:W-:-:S11]  /*16d20*/  ISETP.NE.AND P0, PT, R0, 0x3, PT ;  /* 0x000000030000780c */ /* 0x000fd60003f05270 */
[----:B------:R-:W-:Y:S05]  /*16d30*/  @P1 BRA `(.L_x_1645) ;  /* 0x0000000000301947 */ /* 0x000fea0003800000 */
[----:B------:R-:W0:Y:S01]  /*16d40*/  S2R R5, SR_LANEID ;  /* 0x0000000000057919 */ /* 0x000e220000000000 */
[----:B------:R-:W-:Y:S01]  /*16d50*/  VOTEU.ANY UR4, UPT, PT ;  /* 0x0000000000047886 */ /* 0x000fe200038e0100 */
[----:B------:R-:W2:Y:S01]  /*16d60*/  LDC.64 R2, c[0x0][0xc60] ;  /* 0x00031800ff027b82 */ /* 0x000ea20000000a00 */
[----:B------:R-:W0:Y:S02]  /*16d70*/  FLO.U32 R0, UR4 ;  /* 0x0000000400007d00 */ /* 0x000e2400080e0000 */
[----:B0-----:R-:W-:-:S06]  /*16d80*/  ISETP.EQ.U32.AND P1, PT, R0, R5, PT ;  /* 0x000000050000720c */ /* 0x001fcc0003f22070 */
[----:B------:R-:W2:Y:S07]  /*16d90*/  POPC R5, UR4 ;  /* 0x0000000400057d09 */ /* 0x000eae0008000000 */
[----:B--2---:R-:W2:Y:S01]  /*16da0*/  @P1 ATOMG.E.ADD.STRONG.GPU PT, R3, desc[UR36][R2.64], R5 ;  /* 0x00000005020319a8 */ /* 0x004ea200081ee1e4 */
[----:B------:R-:W0:Y:S02]  /*16db0*/  S2R R4, SR_LTMASK ;  /* 0x0000000000047919 */ /* 0x000e240000003900 */
[----:B0-----:R-:W-:-:S04]  /*16dc0*/  LOP3.LUT R4, R4, UR4, RZ, 0xc0, !PT ;  /* 0x0000000404047c12 */ /* 0x001fc8000f8ec0ff */
[----:B------:R-:W0:Y:S01]  /*16dd0*/  POPC R7, R4 ;  /* 0x0000000400077309 */ /* 0x000e220000000000 */
[----:B--2---:R-:W0:Y:S02]  /*16de0*/  SHFL.IDX PT, R0, R3, R0, 0x1f ;  /* 0x00001f0003007589 */ /* 0x004e2400000e0000 */
[----:B0-----:R-:W-:-:S07]  /*16df0*/  IADD3 R24, R0, UR47, R7 ;  /* 0x0000002f00187c10 */ /* 0x001fce000fffe007 */
.L_x_1645:
[----:B------:R-:W-:Y:S05]  /*16e00*/  BSYNC B0 ;  /* 0x0000000000007941 */ /* 0x000fea0003800000 */
.L_x_1644:
[----:B------:R-:W-:Y:S05]  /*16e10*/  @!P0 BRA `(.L_x_1646) ;  /* 0x0000000000048947 */ /* 0x000fea0003800000 */
[----:B------:R-:W-:Y:S01]  /*16e20*/  BPT.TRAP 0x1 ;  /* 0x000000040000795c */ /* 0x000fe20000300000 */
.L_x_1646:
[----:B------:R-:W-:Y:S01]  /*16e30*/  LOP3.LUT R3, R23, 0x1, RZ, 0x3c, !PT ;  /* 0x0000000117037812 */ /* 0x000fe200078e3cff */
[----:B------:R-:W-:Y:S01]  /*16e40*/  IMAD R18, R22, 0x8, R17 ;  /* 0x0000000816127824 */ /* 0x000fe200078e0211 */
[----:B------:R-:W-:Y:S02]  /*16e50*/  BSSY B0, `(.L_x_1647) ;  /* 0x0000004000007945 */ /* 0x000fe40003800000 */
[----:B------:R-:W-:-:S04]  /*16e60*/  SHF.L.U32 R3, R3, 0x1f, RZ ;  /* 0x0000001f03037819 */ /* 0x000fc800000006ff */
[----:B------:R-:W0:Y:S02]  /*16e70*/  SYNCS.PHASECHK.TRANS64.TRYWAIT P1, [R18+URZ+0x28470], R3 ;  /* 0x02847003120075a7 */ /* 0x000e24000802017f */
[----:B0-----:R-:W-:Y:S05]  /*16e80*/  @!P1 BRA `(.L_x_1648) ;  /* 0x0000003c00449947 */ /* 0x001fea0003800000 */
.L_x_1747:
[----:B------:R-:W-:Y:S05]  /*16e90*/  BSYNC B0 ;  /* 0x0000000000007941 */ /* 0x000fea0003800000 */
.L_x_1647:
[----:B------:R-:W-:-:S13]  /*16ea0*/  LOP3.LUT P1, RZ, R16, 0x8, RZ, 0xc0, !PT ;  /* 0x0000000810ff7812 */ /* 0x000fda000782c0ff */
[----:B------:R-:W-:Y:S05]  /*16eb0*/  @!P1 BRA `(.L_x_1649) ;  /* 0x0000000000049947 */ /* 0x000fea0003800000 */
[----:B------:R-:W-:Y:S01]  /*16ec0*/  BPT.TRAP 0x1 ;  /* 0x000000040000795c */ /* 0x000fe20000300000 */
.L_x_1649:
[----:B0-----:R-:W-:-:S04]  /*16ed0*/  SHF.L.U32 R3, R23, 0x1f, RZ ;  /* 0x0000001f17037819 */ /* 0x001fc800000006ff */
[----:B------:R-:W0:Y:S02]  /*16ee0*/  SYNCS.PHASECHK.TRANS64.TRYWAIT P1, [R18+URZ+0x28460], R3 ;  /* 0x02846003120075a7 */ /* 0x000e24000802017f */
[----:B0-----:R-:W-:Y:S05]  /*16ef0*/  @!P1 BRA `(.L_x_1650) ;  /* 0x0000003c003c9947 */ /* 0x001fea0003800000 */
.L_x_1748:
[----:B------:R-:W-:Y:S01]  /*16f00*/  IMAD.SHL.U32 R0, R22, 0x4000, RZ ;  /* 0x0000400016007824 */ /* 0x000fe200078e00ff */
[----:B------:R-:W-:Y:S05]  /*16f10*/  WARPSYNC.ALL ;  /* 0x0000000000007948 */ /* 0x000fea0003800000 */
[----:B------:R-:W-:Y:S02]  /*16f20*/  LOP3.LUT R2, R0, R33, RZ, 0xfc, !PT ;  /* 0x0000002100027212 */ /* 0x000fe400078efcff */
[C---:B------:R-:W-:Y:S02]  /*16f30*/  IADD3 R0, R17.reuse, R0, R31 ;  /* 0x0000000011007210 */ /* 0x040fe40007ffe01f */
[----:B------:R-:W-:Y:S01]  /*16f40*/  LOP3.LUT P1, RZ, R16, 0x8, RZ, 0xc0, !PT ;  /* 0x0000000810ff7812 */ /* 0x000fe2000782c0ff */
[----:B------:R-:W-:-:S04]  /*16f50*/  IMAD.IADD R2, R17, 0x1, R2 ;  /* 0x0000000111027824 */ /* 0x000fc800078e0202 */
[----:B0-----:R-:W-:Y:S01]  /*16f60*/  IMAD.IADD R3, R34, 0x1, R2 ;  /* 0x0000000122037824 */ /* 0x001fe200078e0202 */
[----:B------:R-:W0:Y:S04]  /*16f70*/  LDSM.16.MT88.4 R4, [R2+0x10000] ;  /* 0x010000000204783b */ /* 0x000e280000004200 */
[----:B------:R-:W2:Y:S01]  /*16f80*/  LDSM.16.MT88.4 R8, [R3+0x10000] ;  /* 0x010000000308783b */ /* 0x000ea20000004200 */
[C-C-:B0-----:R-:W-:Y:S02]  /*16f90*/  PRMT R12, R4.reuse, 0x6420, R5.reuse ;  /* 0x00006420040c7816 */ /* 0x141fe40000000005 */
[----:B------:R-:W-:Y:S02]  /*16fa0*/  PRMT R13, R4, 0x7531, R5 ;  /* 0x00007531040d7816 */ /* 0x000fe40000000005 */
[----:B-1----:R-:W-:-:S02]  /*16fb0*/  PRMT R14, R6, 0x6420, R7 ;  /* 0x00006420060e7816 */ /* 0x002fc40000000007 */
[----:B------:R-:W-:Y:S02]  /*16fc0*/  PRMT R15, R6, 0x7531, R7 ;  /* 0x00007531060f7816 */ /* 0x000fe40000000007 */
[C-C-:B--2---:R-:W-:Y:S02]  /*16fd0*/  PRMT R4, R8.reuse, 0x6420, R9.reuse ;  /* 0x0000642008047816 */ /* 0x144fe40000000009 */
        /* <DEDUP_REMOVED lines=50> */
.L_x_1651:
[----:B-1----:R1:W-:Y:S01]  /*17300*/  SYNCS.ARRIVE.TRANS64.A1T0 RZ, [R18+URZ+0x28450], RZ ;  /* 0x028450ff12ff79a7 */ /* 0x0023e2000810003f */
[----:B------:R-:W-:Y:S06]  /*17310*/  BAR.SYNC.DEFER_BLOCKING 0x2, 0x80 ;  /* 0x0082000000007b1d */ /* 0x000fec0000010000 */
[----:B------:R-:W-:Y:S05]  /*17320*/  @!P0 BRA `(.L_x_1652) ;  /* 0x0000000000048947 */ /* 0x000fea0003800000 */
[----:B------:R-:W-:Y:S01]  /*17330*/  BPT.TRAP 0x1 ;  /* 0x000000040000795c */ /* 0x000fe20000300000 */
.L_x_1652:
[----:B-1----:R-:W-:Y:S02]  /*17340*/  VIADD R18, R18, 0x28480 ;  /* 0x0002848012127836 */ /* 0x002fe40000000000 */
[----:B------:R-:W-:-:S03]  /*17350*/  VIADD R22, R22, 0x1 ;  /* 0x0000000116167836 */ /* 0x000fc60000000000 */
[----:B------:R-:W-:Y:S02]  /*17360*/  PRMT R18, R29, 0x654, R18 ;  /* 0x000006541d127816 */ /* 0x000fe40000000012 */
[C---:B------:R-:W-:Y:S02]  /*17370*/  ISETP.NE.AND P0, PT, R22.reuse, 0x2, PT ;  /* 0x000000021600780c */ /* 0x040fe40003f05270 */
[----:B------:R1:W-:Y:S02]  /*17380*/  SYNCS.ARRIVE.TRANS64.RED.A1T0 RZ, [R18+URZ], RZ ;  /* 0x000000ff12ff79a7 */ /* 0x0003e4000810043f */
[----:B0-----:R-:W-:Y:S02]  /*17390*/  SEL R0, RZ, 0x1, P0 ;  /* 0x00000001ff007807 */ /* 0x001fe40000000000 */
[----:B------:R-:W-:Y:S02]  /*173a0*/  SEL R22, R22, RZ, P0 ;  /* 0x000000ff16167207 */ /* 0x000fe40000000000 */
[----:B------:R-:W-:-:S07]  /*173b0*/  LOP3.LUT R23, R23, R0, RZ, 0x3c, !PT ;  /* 0x0000000017177212 */ /* 0x000fce00078e3cff */
.L_x_1593:
[----:B------:R-:W-:Y:S05]  /*173c0*/  BSYNC B7 ;  /* 0x0000000000077941 */ /* 0x000fea0003800000 */
.L_x_1591:
[----:B------:R-:W-:-:S13]  /*173d0*/  LOP3.LUT P0, RZ, R16, 0x20, RZ, 0xc0, !PT ;  /* 0x0000002010ff7812 */ /* 0x000fda000780c0ff */
[----:B------:R-:W-:Y:S05]  /*173e0*/  @!P0 BRA `(.L_x_1653) ;  /* 0x0000000000248947 */ /* 0x000fea0003800000 */
[----:B------:R-:W0:Y:S08]  /*173f0*/  S2UR UR4, SR_CgaCtaId ;  /* 0x00000000000479c3 */ /* 0x000e300000008800 */
[----:B------:R-:W-:Y:S01]  /*17400*/  BAR.SYNC.DEFER_BLOCKING 0x5, 0x180 ;  /* 0x0146000000007b1d */ /* 0x000fe20000010000 */
[----:B------:R-:W-:Y:S01]  /*17410*/  MOV R0, 0x400 ;  /* 0x0000040000007802 */ /* 0x000fe20000000f00 */
[----:B0-----:R-:W-:-:S05]  /*17420*/  IMAD.U32 R29, RZ, RZ, UR4 ;  /* 0x00000004ff1d7e24 */ /* 0x001fca000f8e00ff */
[----:B------:R-:W-:-:S05]  /*17430*/  LEA R17, R29, R0, 0x18 ;  /* 0x000000001d117211 */ /* 0x000fca00078ec0ff */
[----:B------:R-:W0:Y:S02]  /*17440*/  LDS.128 R24, [R17+0x284d0] ;  /* 0x0284d00011187984 */ /* 0x000e240000000c00 */
[----:B0-----:R-:W-:Y:S01]  /*17450*/  R2UR UR42, R27 ;  /* 0x000000001b2a72ca */ /* 0x001fe200000e0000 */
[----:B------:R-:W-:Y:S06]  /*17460*/  BAR.ARV 0x4, 0x180 ;  /* 0x0106000000007b1d */ /* 0x000fec0000002000 */
[----:B------:R-:W-:Y:S08]  /*17470*/  BRA `(.L_x_1654) ;  /* 0x0000000c00b47947 */ /* 0x000ff00003800000 */
.L_x_1653:
[----:B------:R-:W0:Y:S01]  /*17480*/  S2R R0, SR_TID.X ;  /* 0x0000000000007919 */ /* 0x000e220000002100 */
[----:B------:R-:W-:Y:S01]  /*17490*/  ULDC UR4, c[0x0][0xc3c] ;  /* 0x00030f0000047ab9 */ /* 0x000fe20000000800 */
[----:B0-----:R-:W-:Y:S01]  /*174a0*/  LOP3.LUT R9, R0, 0x1f, RZ, 0xc0, !PT ;  /* 0x0000001f00097812 */ /* 0x001fe200078ec0ff */
[----:B------:R-:W-:-:S03]  /*174b0*/  IMAD.MOV.U32 R0, RZ, RZ, RZ ;  /* 0x000000ffff007224 */ /* 0x000fc600078e00ff */
[C---:B------:R-:W-:Y:S01]  /*174c0*/  ISETP.NE.AND P0, PT, R9.reuse, 0x1f, PT ;  /* 0x0000001f0900780c */ /* 0x040fe20003f05270 */
[----:B------:R-:W-:-:S05]  /*174d0*/  VIADD R7, R9, UR42 ;  /* 0x0000002a09077c36 */ /* 0x000fca0008000000 */
[----:B------:R-:W-:Y:S01]  /*174e0*/  ISETP.GE.OR P1, PT, R7, UR4, !P0 ;  /* 0x0000000407007c0c */ /* 0x000fe2000c726670 */
[----:B------:R-:W-:-:S12]  /*174f0*/  ULDC UR4, c[0x0][0xc3c] ;  /* 0x00030f0000047ab9 */ /* 0x000fd80000000800 */
[----:B------:R-:W0:Y:S08]  /*17500*/  @!P1 LDC.64 R2, c[0x0][0xc80] ;  /* 0x00032000ff029b82 */ /* 0x000e300000000a00 */
[----:B------:R-:W2:Y:S01]  /*17510*/  @!P1 LDC.64 R4, c[0x0][0xc78] ;  /* 0x00031e00ff049b82 */ /* 0x000ea20000000a00 */
[----:B0-----:R-:W-:-:S05]  /*17520*/  @!P1 IMAD.WIDE R2, R7, 0x4, R2 ;  /* 0x0000000407029825 */ /* 0x001fca00078e0202 */
[----:B------:R2:W3:Y:S02]  /*17530*/  @!P1 LDG.E R0, desc[UR36][R2.64] ;  /* 0x0000002402009981 */ /* 0x0004e4000c1e1900 */
[----:B--2---:R-:W-:-:S04]  /*17540*/  @!P1 IMAD.WIDE R2, R7, 0x4, R4 ;  /* 0x0000000407029825 */ /* 0x004fc800078e0204 */
[----:B------:R-:W-:-:S06]  /*17550*/  IMAD.MOV.U32 R5, RZ, RZ, RZ ;  /* 0x000000ffff057224 */ /* 0x000fcc00078e00ff */
[----:B------:R-:W3:Y:S01]  /*17560*/  @!P1 LDG.E R5, desc[UR36][R2.64] ;  /* 0x0000002402059981 */ /* 0x000ee2000c1e1900 */
[C---:B------:R-:W-:Y:S02]  /*17570*/  ISETP.NE.AND P1, PT, R9.reuse, RZ, PT ;  /* 0x000000ff0900720c */ /* 0x040fe40003f25270 */
[C---:B------:R-:W-:Y:S02]  /*17580*/  ISETP.GE.U32.AND P2, PT, R9.reuse, 0x2, PT ;  /* 0x000000020900780c */ /* 0x040fe40003f46070 */
[C---:B------:R-:W-:Y:S02]  /*17590*/  ISETP.GE.U32.AND P3, PT, R9.reuse, 0x4, PT ;  /* 0x000000040900780c */ /* 0x040fe40003f66070 */
[C---:B------:R-:W-:Y:S02]  /*175a0*/  ISETP.GE.U32.AND P4, PT, R9.reuse, 0x8, PT ;  /* 0x000000080900780c */ /* 0x040fe40003f86070 */
[----:B------:R-:W-:Y:S01]  /*175b0*/  ISETP.GE.U32.AND P5, PT, R9, 0x10, PT ;  /* 0x000000100900780c */ /* 0x000fe20003fa6070 */
[----:B---3--:R-:W-:-:S05]  /*175c0*/  IMAD R4, R5, R0, RZ ;  /* 0x0000000005047224 */ /* 0x008fca00078e02ff */
[----:B------:R-:W0:Y:S02]  /*175d0*/  SHFL.UP PT, R6, R4, 0x1, RZ ;  /* 0x0420000004067989 */ /* 0x000e2400000e00ff */
[----:B0-----:R-:W-:-:S05]  /*175e0*/  SEL R7, R6, RZ, P1 ;  /* 0x000000ff06077207 */ /* 0x001fca0000800000 */
[----:B------:R-:W-:Y:S02]  /*175f0*/  IMAD.IADD R7, R4, 0x1, R7 ;  /* 0x0000000104077824 */ /* 0x000fe400078e0207 */
[----:B------:R-:W0:Y:S03]  /*17600*/  LDC R4, c[0x0][0xc38] ;  /* 0x00030e00ff047b82 */ /* 0x000e260000000800 */
[----:B------:R-:W2:Y:S02]  /*17610*/  SHFL.UP PT, R6, R7, 0x2, RZ ;  /* 0x0440000007067989 */ /* 0x000ea400000e00ff */
[----:B--2---:R-:W-:-:S05]  /*17620*/  SEL R6, R6, RZ, P2 ;  /* 0x000000ff06067207 */ /* 0x004fca0001000000 */
[----:B------:R-:W-:Y:S02]  /*17630*/  IMAD.IADD R6, R7, 0x1, R6 ;  /* 0x0000000107067824 */ /* 0x000fe400078e0206 */
[----:B------:R-:W-:Y:S04]  /*17640*/  SHFL.IDX PT, R7, R24, RZ, 0x1f ;  /* 0x00001fff18077589 */ /* 0x000fe800000e0000 */
[----:B------:R-:W2:Y:S02]  /*17650*/  SHFL.UP PT, R8, R6, 0x4, RZ ;  /* 0x0480000006087989 */ /* 0x000ea400000e00ff */
[----:B--2---:R-:W-:-:S05]  /*17660*/  SEL R3, R8, RZ, P3 ;  /* 0x000000ff08037207 */ /* 0x004fca0001800000 */
[----:B------:R-:W-:Y:S02]  /*17670*/  IMAD.IADD R2, R6, 0x1, R3 ;  /* 0x0000000106027824 */ /* 0x000fe400078e0203 */
[----:B------:R-:W-:Y:S04]  /*17680*/  SHFL.IDX PT, R6, R24, 0x1, 0x1f ;  /* 0x00201f0018067f89 */ /* 0x000fe800000e0000 */
[----:B------:R-:W2:Y:S02]  /*17690*/  SHFL.UP PT, R3, R2, 0x8, RZ ;  /* 0x0500000002037989 */ /* 0x000ea400000e00ff */
[----:B--2---:R-:W-:-:S05]  /*176a0*/  SEL R3, R3, RZ, P4 ;  /* 0x000000ff03037207 */ /* 0x004fca0002000000 */
[----:B------:R-:W-:-:S05]  /*176b0*/  IMAD.IADD R8, R2, 0x1, R3 ;  /* 0x0000000102087824 */ /* 0x000fca00078e0203 */
[----:B------:R-:W2:Y:S02]  /*176c0*/  SHFL.UP PT, R3, R8, 0x10, RZ ;  /* 0x0600000008037989 */ /* 0x000ea400000e00ff */
[----:B--2---:R-:W-:-:S05]  /*176d0*/  SEL R3, R3, RZ, P5 ;  /* 0x000000ff03037207 */ /* 0x004fca0002800000 */
[----:B------:R-:W-:-:S05]  /*176e0*/  IMAD.IADD R3, R8, 0x1, R3 ;  /* 0x0000000108037824 */ /* 0x000fca00078e0203 */
[----:B------:R-:W0:Y:S02]  /*176f0*/  SHFL.IDX PT, R9, R3, 0x1f, 0x1f ;  /* 0x03e01f0003097f89 */ /* 0x000e2400000e0000 */
[----:B0-----:R-:W-:Y:S02]  /*17700*/  IMAD R11, R9, R4, RZ ;  /* 0x00000004090b7224 */ /* 0x001fe400078e02ff */
[----:B------:R-:W-:Y:S02]  /*17710*/  IMAD.MOV.U32 R9, RZ, RZ, RZ ;  /* 0x000000ffff097224 */ /* 0x000fe400078e00ff */
[----:B------:R-:W-:-:S05]  /*17720*/  IMAD.IADD R6, R6, 0x1, R11 ;  /* 0x0000000106067824 */ /* 0x000fca00078e020b */
[----:B------:R-:W-:-:S13]  /*17730*/  ISETP.GT.AND P6, PT, R6, R7, PT ;  /* 0x000000070600720c */ /* 0x000fda0003fc4270 */
[----:B------:R-:W-:Y:S05]  /*17740*/  @P6 BRA `(.L_x_1655) ;  /* 0x00000000009c6947 */ /* 0x000fea0003800000 */
.L_x_1657:
        /* <DEDUP_REMOVED lines=22> */
[----:B------:R-:W-:Y:S02]  /*178b0*/  IMAD.IADD R11, R4, 0x1, R11 ;  /* 0x00000001040b7824 */ /* 0x000fe400078e020b */
[----:B------:R-:W0:Y:S03]  /*178c0*/  LDC R4, c[0x0][0xc38] ;  /* 0x00030e00ff047b82 */ /* 0x000e260000000800 */
[----:B------:R-:W2:Y:S02]  /*178d0*/  SHFL.UP PT, R8, R11, 0x4, RZ ;  /* 0x048000000b087989 */ /* 0x000ea400000e00ff */
[----:B--2---:R-:W-:-:S05]  /*178e0*/  SEL R8, R8, RZ, P3 ;  /* 0x000000ff08087207 */ /* 0x004fca0001800000 */
[----:B------:R-:W-:-:S05]  /*178f0*/  IMAD.IADD R8, R11, 0x1, R8 ;  /* 0x000000010b087824 */ /* 0x000fca00078e0208 */
[----:B------:R-:W2:Y:S02]  /*17900*/  SHFL.UP PT, R2, R8, 0x8, RZ ;  /* 0x0500000008027989 */ /* 0x000ea400000e00ff */
[----:B--2---:R-:W-:-:S05]  /*17910*/  SEL R3, R2, RZ, P4 ;  /* 0x000000ff02037207 */ /* 0x004fca0002000000 */
[----:B------:R-:W-:-:S05]  /*17920*/  IMAD.IADD R3, R8, 0x1, R3 ;  /* 0x0000000108037824 */ /* 0x000fca00078e0203 */
[----:B------:R-:W2:Y:S02]  /*17930*/  SHFL.UP PT, R2, R3, 0x10, RZ ;  /* 0x0600000003027989 */ /* 0x000ea400000e00ff */
[----:B--2---:R-:W-:-:S05]  /*17940*/  SEL R2, R2, RZ, P5 ;  /* 0x000000ff02027207 */ /* 0x004fca0002800000 */
[----:B------:R-:W-:-:S05]  /*17950*/  IMAD.IADD R2, R3, 0x1, R2 ;  /* 0x0000000103027824 */ /* 0x000fca00078e0202 */
[----:B------:R-:W0:Y:S02]  /*17960*/  SHFL.IDX PT, R13, R2, 0x1f, 0x1f ;  /* 0x03e01f00020d7f89 */ /* 0x000e2400000e0000 */
[----:B0-----:R-:W-:-:S04]  /*17970*/  IMAD R11, R13, R4, RZ ;  /* 0x000000040d0b7224 */ /* 0x001fc800078e02ff */
[----:B------:R-:W-:-:S05]  /*17980*/  IMAD.IADD R6, R11, 0x1, R6 ;  /* 0x000000010b067824 */ /* 0x000fca00078e0206 */
[----:B------:R-:W-:-:S13]  /*17990*/  ISETP.GT.AND P6, PT, R6, R7, PT ;  /* 0x000000070600720c */ /* 0x000fda0003fc4270 */
[----:B------:R-:W-:Y:S05]  /*179a0*/  @!P6 BRA `(.L_x_1657) ;  /* 0xfffffffc0068e947 */ /* 0x000fea000383ffff */
[----:B------:R-:W-:-:S07]  /*179b0*/  IMAD.MOV.U32 R3, RZ, RZ, R2 ;  /* 0x000000ffff037224 */ /* 0x000fce00078e0002 */
.L_x_1655:
[----:B------:R-:W-:-:S04]  /*179c0*/  IMAD.IADD R11, R6, 0x1, -R11 ;  /* 0x00000001060b7824 */ /* 0x000fc800078e0a0b */
[----:B------:R-:W-:-:S05]  /*179d0*/  IMAD R2, R3, R4, R11 ;  /* 0x0000000403027224 */ /* 0x000fca00078e020b */
[----:B------:R-:W-:-:S13]  /*179e0*/  ISETP.GT.AND P0, PT, R2, R7, PT ;  /* 0x000000070200720c */ /* 0x000fda0003f04270 */
[----:B------:R-:W-:Y:S02]  /*179f0*/  VOTEU.ANY UR5, UPT, !P0 ;  /* 0x0000000000057886 */ /* 0x000fe400040e0100 */
[----:B------:R-:W-:Y:S02]  /*17a00*/  UPOPC UR4, UR5 ;  /* 0x00000005000472bf */ /* 0x000fe40008000000 */
[----:B------:R-:W-:-:S04]  /*17a10*/  ISETP.NE.AND P0, PT, RZ, UR5, PT ;  /* 0x00000005ff007c0c */ /* 0x000fc8000bf05270 */
[----:B------:R-:W-:Y:S02]  /*17a20*/  IMAD.U32 R6, RZ, RZ, UR4 ;  /* 0x00000004ff067e24 */ /* 0x000fe4000f8e00ff */
[----:B------:R-:W-:-:S04]  /*17a30*/  IMAD.U32 R13, RZ, RZ, UR4 ;  /* 0x00000004ff0d7e24 */ /* 0x000fc8000f8e00ff */
[----:B------:R0:W2:Y:S04]  /*17a40*/  SHFL.IDX PT, R6, R5, R6, 0x1f ;  /* 0x00001f0605067589 */ /* 0x0000a800000e0000 */
[----:B------:R0:W3:Y:S01]  /*17a50*/  SHFL.IDX PT, R0, R0, R13, 0x1f ;  /* 0x00001f0d00007589 */ /* 0x0000e200000e0000 */
[----:B------:R-:W-:Y:S05]  /*17a60*/  @!P0 BRA `(.L_x_1658) ;  /* 0x00000000000c8947 */ /* 0x000fea0003800000 */
[----:B------:R-:W-:-:S06]  /*17a70*/  UIADD3 UR5, UR4, -0x1, URZ ;  /* 0xffffffff04057890 */ /* 0x000fcc000fffe03f */
[----:B------:R-:W-:-:S05]  /*17a80*/  IMAD.U32 R2, RZ, RZ, UR5 ;  /* 0x00000005ff027e24 */ /* 0x000fca000f8e00ff */
[----:B------:R4:W0:Y:S02]  /*17a90*/  SHFL.IDX PT, R9, R3, R2, 0x1f ;  /* 0x00001f0203097589 */ /* 0x00082400000e0000 */
.L_x_1658:
[----:B--2---:R-:W-:Y:S01]  /*17aa0*/  ISETP.NE.AND P0, PT, R6, 0x1, PT ;  /* 0x000000010600780c */ /* 0x004fe20003f05270 */
[----:B0-----:R-:W-:Y:S01]  /*17ab0*/  IMAD R24, R9, R4, R11 ;  /* 0x0000000409187224 */ /* 0x001fe200078e020b */
[----:B------:R-:W-:-:S03]  /*17ac0*/  UIADD3 UR42, UR4, UR42, URZ ;  /* 0x0000002a042a7290 */ /* 0x000fc6000fffe03f */
[----:B------:R-:W-:-:S08]  /*17ad0*/  IMAD.IADD R5, R7, 0x1, -R24 ;  /* 0x0000000107057824 */ /* 0x000fd000078e0a18 */
[----:B------:R-:W-:Y:S05]  /*17ae0*/  @!P0 BRA `(.L_x_1659) ;  /* 0x0000000000dc8947 */ /* 0x000fea0003800000 */
[----:B---3--:R-:W-:Y:S02]  /*17af0*/  IABS R4, R0 ;  /* 0x0000000000047213 */ /* 0x008fe40000000000 */
[----:B------:R-:W-:Y:S02]  /*17b00*/  IABS R7, R6 ;  /* 0x0000000600077213 */ /* 0x000fe40000000000 */
[----:B------:R-:W0:Y:S08]  /*17b10*/  I2F.RP R8, R4 ;  /* 0x0000000400087306 */ /* 0x000e300000209400 */
[----:B------:R-:W2:Y:S08]  /*17b20*/  I2F.RP R10, R7 ;  /* 0x00000007000a7306 */ /* 0x000eb00000209400 */
[----:B0-----:R-:W4:Y:S08]  /*17b30*/  MUFU.RCP R8, R8 ;  /* 0x0000000800087308 */ /* 0x001f300000001000 */
[----:B--2---:R-:W-:Y:S01]  /*17b40*/  MUFU.RCP R10, R10 ;  /* 0x0000000a000a7308 */ /* 0x004fe20000001000 */
[----:B----4-:R-:W-:-:S07]  /*17b50*/  VIADD R2, R8, 0xffffffe ;  /* 0x0ffffffe08027836 */ /* 0x010fce0000000000 */
[----:B------:R0:W2:Y:S02]  /*17b60*/  F2I.FTZ.U32.TRUNC.NTZ R3, R2 ;  /* 0x0000000200037305 */ /* 0x0000a4000021f000 */
[----:B0-----:R-:W-:Y:S02]  /*17b70*/  IMAD.MOV.U32 R2, RZ, RZ, RZ ;  /* 0x000000ffff027224 */ /* 0x001fe400078e00ff */
[----:B--2---:R-:W-:-:S04]  /*17b80*/  IMAD.MOV R9, RZ, RZ, -R3 ;  /* 0x000000ffff097224 */ /* 0x004fc800078e0a03 */
[----:B------:R-:W-:-:S04]  /*17b90*/  IMAD R9, R9, R4, RZ ;  /* 0x0000000409097224 */ /* 0x000fc800078e02ff */
[----:B------:R-:W-:Y:S01]  /*17ba0*/  IMAD.HI.U32 R3, R3, R9, R2 ;  /* 0x0000000903037227 */ /* 0x000fe200078e0002 */
[----:B------:R-:W-:Y:S02]  /*17bb0*/  IABS R9, R5 ;  /* 0x0000000500097213 */ /* 0x000fe40000000000 */
[----:B------:R-:W-:-:S03]  /*17bc0*/  IABS R2, R0 ;  /* 0x0000000000027213 */ /* 0x000fc60000000000 */
[----:B------:R-:W-:-:S04]  /*17bd0*/  IMAD.HI.U32 R8, R3, R9, RZ ;  /* 0x0000000903087227 */ /* 0x000fc800078e00ff */
[----:B------:R-:W-:Y:S02]  /*17be0*/  IMAD.MOV R2, RZ, RZ, -R2 ;  /* 0x000000ffff027224 */ /* 0x000fe400078e0a02 */
[----:B------:R-:W-:Y:S02]  /*17bf0*/  VIADD R3, R10, 0xffffffe ;  /* 0x0ffffffe0a037836 */ /* 0x000fe40000000000 */
[----:B------:R-:W-:-:S04]  /*17c00*/  IMAD R9, R8, R2, R9 ;  /* 0x0000000208097224 */ /* 0x000fc800078e0209 */
[----:B------:R-:W0:Y:S01]  /*17c10*/  F2I.FTZ.U32.TRUNC.NTZ R3, R3 ;  /* 0x0000000300037305 */ /* 0x000e22000021f000 */
[----:B------:R-:W-:-:S13]  /*17c20*/  ISETP.GT.U32.AND P1, PT, R4, R9, PT ;  /* 0x000000090400720c */ /* 0x000fda0003f24070 */
[----:B------:R-:W-:Y:S02]  /*17c30*/  @!P1 IMAD.IADD R9, R9, 0x1, -R4 ;  /* 0x0000000109099824 */ /* 0x000fe400078e0a04 */
[----:B0-----:R-:W-:Y:S02]  /*17c40*/  IMAD.MOV R2, RZ, RZ, -R3 ;  /* 0x000000ffff027224 */ /* 0x001fe400078e0a03 */
[----:B------:R-:W-:Y:S01]  /*17c50*/  @!P1 VIADD R8, R8, 0x1 ;  /* 0x0000000108089836 */ /* 0x000fe20000000000 */
[----:B------:R-:W-:Y:S01]  /*17c60*/  ISETP.GE.U32.AND P0, PT, R9, R4, PT ;  /* 0x000000040900720c */ /* 0x000fe20003f06070 */
[----:B------:R-:W-:Y:S01]  /*17c70*/  IMAD R9, R2, R7, RZ ;  /* 0x0000000702097224 */ /* 0x000fe200078e02ff */
[----:B------:R-:W-:Y:S01]  /*17c80*/  ISETP.NE.AND P1, PT, R0, RZ, PT ;  /* 0x000000ff0000720c */ /* 0x000fe20003f25270 */
[----:B------:R-:W-:-:S04]  /*17c90*/  IMAD.MOV.U32 R2, RZ, RZ, RZ ;  /* 0x000000ffff027224 */ /* 0x000fc800078e00ff */
[----:B------:R-:W-:Y:S01]  /*17ca0*/  IMAD.HI.U32 R4, R3, R9, R2 ;  /* 0x0000000903047227 */ /* 0x000fe200078e0002 */
[----:B------:R-:W-:-:S04]  /*17cb0*/  LOP3.LUT R2, R5, R0, RZ, 0x3c, !PT ;  /* 0x0000000005027212 */ /* 0x000fc800078e3cff */
[----:B------:R-:W-:Y:S01]  /*17cc0*/  ISETP.GE.AND P2, PT, R2, RZ, PT ;  /* 0x000000ff0200720c */ /* 0x000fe20003f46270 */
[----:B------:R-:W-:Y:S01]  /*17cd0*/  @P0 VIADD R8, R8, 0x1 ;  /* 0x0000000108080836 */ /* 0x000fe20000000000 */
[----:B------:R-:W-:-:S05]  /*17ce0*/  IABS R2, R6 ;  /* 0x0000000600027213 */ /* 0x000fca0000000000 */
[----:B------:R-:W-:-:S06]  /*17cf0*/  IMAD.MOV R2, RZ, RZ, -R2 ;  /* 0x000000ffff027224 */ /* 0x000fcc00078e0a02 */
[----:B------:R-:W-:Y:S01]  /*17d00*/  @!P2 IMAD.MOV R8, RZ, RZ, -R8 ;  /* 0x000000ffff08a224 */ /* 0x000fe200078e0a08 */
[----:B------:R-:W-:-:S04]  /*17d10*/  @!P1 LOP3.LUT R8, RZ, R0, RZ, 0x33, !PT ;  /* 0x00000000ff089212 */ /* 0x000fc800078e33ff */
[----:B------:R-:W-:-:S05]  /*17d20*/  IABS R3, R8 ;  /* 0x0000000800037213 */ /* 0x000fca0000000000 */
        /* <DEDUP_REMOVED lines=9> */
[----:B------:R-:W-:-:S04]  /*17dc0*/  IMAD.MOV R2, RZ, RZ, -R8 ;  /* 0x000000ffff027224 */ /* 0x000fc800078e0a08 */
[----:B------:R-:W-:Y:S02]  /*17dd0*/  IMAD R2, R0, R2, R5 ;  /* 0x0000000200027224 */ /* 0x000fe400078e0205 */
[----:B------:R-:W-:-:S06]  /*17de0*/  @P0 VIADD R4, R4, 0x1 ;  /* 0x0000000104040836 */ /* 0x000fcc0000000000 */
[----:B------:R-:W-:Y:S01]  /*17df0*/  @!P2 IMAD.MOV R4, RZ, RZ, -R4 ;  /* 0x000000ffff04a224 */ /* 0x000fe200078e0a04 */
[----:B------:R-:W-:-:S05]  /*17e00*/  @!P1 LOP3.LUT R4, RZ, R6, RZ, 0x33, !PT ;  /* 0x00000006ff049212 */ /* 0x000fca00078e33ff */
[--C-:B------:R-:W-:Y:S02]  /*17e10*/  IMAD.MOV R7, RZ, RZ, -R4.reuse ;  /* 0x000000ffff077224 */ /* 0x100fe400078e0a04 */
[C---:B------:R-:W-:Y:S02]  /*17e20*/  IMAD R3, R6.reuse, 0x1000000, R4 ;  /* 0x0100000006037824 */ /* 0x040fe400078e0204 */
[----:B------:R-:W-:-:S04]  /*17e30*/  IMAD R6, R6, R7, R8 ;  /* 0x0000000706067224 */ /* 0x000fc800078e0208 */
[----:B------:R-:W-:Y:S01]  /*17e40*/  IMAD R26, R6, 0x10000, R3 ;  /* 0x00010000061a7824 */ /* 0x000fe200078e0203 */
[----:B------:R-:W-:Y:S06]  /*17e50*/  BRA `(.L_x_1660) ;  /* 0x0000000000f87947 */ /* 0x000fec0003800000 */
.L_x_1659:
[----:B------:R-:W-:Y:S02]  /*17e60*/  ULDC.64 UR4, c[0x0][0xc90] ;  /* 0x0003240000047ab9 */ /* 0x000fe40000000a00 */
[----:B------:R-:W-:-:S06]  /*17e70*/  UIMAD.WIDE UR4, UR42, 0x4, UR4 ;  /* 0x000000042a0478a5 */ /* 0x000fcc000f8e0204 */
[----:B----4-:R-:W-:Y:S02]  /*17e80*/  IMAD.U32 R2, RZ, RZ, UR4 ;  /* 0x00000004ff027e24 */ /* 0x010fe4000f8e00ff */
[----:B------:R-:W-:-:S05]  /*17e90*/  IMAD.U32 R3, RZ, RZ, UR5 ;  /* 0x00000005ff037e24 */ /* 0x000fca000f8e00ff */
[----:B------:R0:W3:Y:S02]  /*17ea0*/  LDG.E R9, desc[UR36][R2.64] ;  /* 0x0000002402097981 */ /* 0x0000e4000c1e1900 */
[----:B0-----:R-:W-:Y:S02]  /*17eb0*/  IMAD.MOV.U32 R2, RZ, RZ, RZ ;  /* 0x000000ffff027224 */ /* 0x001fe400078e00ff */
[----:B---3--:R-:W-:-:S05]  /*17ec0*/  IMAD R6, R0, R9, RZ ;  /* 0x0000000900067224 */ /* 0x008fca00078e02ff */
[----:B------:R-:W-:-:S04]  /*17ed0*/  IABS R7, R6 ;  /* 0x0000000600077213 */ /* 0x000fc80000000000 */
[----:B------:R-:W0:Y:S08]  /*17ee0*/  I2F.RP R8, R7 ;  /* 0x0000000700087306 */ /* 0x000e300000209400 */
[----:B0-----:R-:W0:Y:S02]  /*17ef0*/  MUFU.RCP R8, R8 ;  /* 0x0000000800087308 */ /* 0x001e240000001000 */
[----:B0-----:R-:W-:-:S06]  /*17f00*/  VIADD R10, R8, 0xffffffe ;  /* 0x0ffffffe080a7836 */ /* 0x001fcc0000000000 */
[----:B------:R-:W0:Y:S02]  /*17f10*/  F2I.FTZ.U32.TRUNC.NTZ R3, R10 ;  /* 0x0000000a00037305 */ /* 0x000e24000021f000 */
[----:B0-----:R-:W-:-:S04]  /*17f20*/  IMAD.MOV R12, RZ, RZ, -R3 ;  /* 0x000000ffff0c7224 */ /* 0x001fc800078e0a03 */
[----:B------:R-:W-:-:S04]  /*17f30*/  IMAD R11, R12, R7, RZ ;  /* 0x000000070c0b7224 */ /* 0x000fc800078e02ff */
[----:B------:R-:W-:Y:S01]  /*17f40*/  IMAD.HI.U32 R2, R3, R11, R2 ;  /* 0x0000000b03027227 */ /* 0x000fe200078e0002 */
[----:B------:R-:W-:Y:S02]  /*17f50*/  IABS R11, R5 ;  /* 0x00000005000b7213 */ /* 0x000fe40000000000 */
[----:B------:R-:W-:-:S03]  /*17f60*/  IABS R3, R6 ;  /* 0x0000000600037213 */ /* 0x000fc60000000000 */
[----:B------:R-:W-:-:S04]  /*17f70*/  IMAD.HI.U32 R2, R2, R11, RZ ;  /* 0x0000000b02027227 */ /* 0x000fc800078e00ff */
[----:B------:R-:W-:-:S04]  /*17f80*/  IMAD.MOV R3, RZ, RZ, -R3 ;  /* 0x000000ffff037224 */ /* 0x000fc800078e0a03 */
        /* <DEDUP_REMOVED lines=17> */
[-C--:B------:R-:W-:Y:S02]  /*180a0*/  IABS R8, R4.reuse ;  /* 0x0000000400087213 */ /* 0x080fe40000000000 */
[----:B------:R-:W-:Y:S02]  /*180b0*/  IABS R6, R4 ;  /* 0x0000000400067213 */ /* 0x000fe40000000000 */
[----:B------:R-:W0:Y:S08]  /*180c0*/  I2F.RP R9, R8 ;  /* 0x0000000800097306 */ /* 0x000e300000209400 */
[----:B0-----:R-:W0:Y:S02]  /*180d0*/  MUFU.RCP R9, R9 ;  /* 0x0000000900097308 */ /* 0x001e240000001000 */
[----:B0-----:R-:W-:Y:S01]  /*180e0*/  VIADD R3, R9, 0xffffffe ;  /* 0x0ffffffe09037836 */ /* 0x001fe20000000000 */
[----:B------:R-:W-:-:S05]  /*180f0*/  IABS R9, R5 ;  /* 0x0000000500097213 */ /* 0x000fca0000000000 */
        /* <DEDUP_REMOVED lines=12> */
[----:B------:R-:W-:Y:S02]  /*181c0*/  LOP3.LUT R3, R5, R4, RZ, 0x3c, !PT ;  /* 0x0000000405037212 */ /* 0x000fe400078e3cff */
[----:B------:R-:W-:Y:S02]  /*181d0*/  IADD3 R5, R7, 0x1000000, R5 ;  /* 0x0100000007057810 */ /* 0x000fe40007ffe005 */
[----:B------:R-:W-:-:S07]  /*181e0*/  ISETP.GE.AND P2, PT, R3, RZ, PT ;  /* 0x000000ff0300720c */ /* 0x000fce0003f46270 */
[----:B------:R-:W-:-:S06]  /*181f0*/  @P0 VIADD R2, R2, 0x1 ;  /* 0x0000000102020836 */ /* 0x000fcc0000000000 */
[----:B------:R-:W-:Y:S01]  /*18200*/  @!P2 IMAD.MOV R2, RZ, RZ, -R2 ;  /* 0x000000ffff02a224 */ /* 0x000fe200078e0a02 */
[----:B------:R-:W-:Y:S01]  /*18210*/  @!P1 LOP3.LUT R2, RZ, R4, RZ, 0x33, !PT ;  /* 0x00000004ff029212 */ /* 0x000fe200078e33ff */
[----:B------:R-:W-:-:S04]  /*18220*/  IMAD.MOV R4, RZ, RZ, -R4 ;  /* 0x000000ffff047224 */ /* 0x000fc800078e0a04 */
[----:B------:R-:W-:-:S07]  /*18230*/  IMAD R26, R2, R4, R5 ;  /* 0x00000004021a7224 */ /* 0x000fce00078e0205 */
.L_x_1660:
[----:B------:R-:W-:-:S05]  /*18240*/  LOP3.LUT R25, RZ, R2, RZ, 0x33, !PT ;  /* 0x00000002ff197212 */ /* 0x000fca00078e33ff */
[----:B------:R-:W-:Y:S01]  /*18250*/  IMAD.IADD R25, R0, 0x1, R25 ;  /* 0x0000000100197824 */ /* 0x000fe200078e0219 */
[----:B------:R-:W-:Y:S06]  /*18260*/  BRA `(.L_x_1661) ;  /* 0x0000000000107947 */ /* 0x000fec0003800000 */
.L_x_1656:
[----:B------:R-:W-:Y:S01]  /*18270*/  IMAD.MOV.U32 R24, RZ, RZ, R7 ;  /* 0x000000ffff187224 */ /* 0x000fe200078e0007 */
[----:B------:R-:W-:Y:S01]  /*18280*/  ULDC UR42, c[0x0][0xc3c] ;  /* 0x00030f00002a7ab9 */ /* 0x000fe20000000800 */
[----:B------:R-:W-:Y:S02]  /*18290*/  IMAD.MOV.U32 R25, RZ, RZ, RZ ;  /* 0x000000ffff197224 */ /* 0x000fe400078e00ff */
[----:B------:R-:W-:-:S07]  /*182a0*/  IMAD.MOV.U32 R26, RZ, RZ, RZ ;  /* 0x000000ffff1a7224 */ /* 0x000fce00078e00ff */
.L_x_1661:
[----:B------:R-:W0:Y:S01]  /*182b0*/  S2R R0, SR_TID.X ;  /* 0x0000000000007919 */ /* 0x000e220000002100 */
[----:B------:R-:W-:Y:S01]  /*182c0*/  IMAD.U32 R27, RZ, RZ, UR42 ;  /* 0x0000002aff1b7e24 */ /* 0x000fe2000f8e00ff */
[----:B------:R-:W-:Y:S01]  /*182d0*/  BAR.SYNC.DEFER_BLOCKING 0x4, 0x180 ;  /* 0x0106000000007b1d */ /* 0x000fe20000010000 */
[----:B0-----:R-:W-:-:S04]  /*182e0*/  LOP3.LUT R0, R0, 0x1f, RZ, 0xc0, !PT ;  /* 0x0000001f00007812 */ /* 0x001fc800078ec0ff */
[----:B------:R-:W-:-:S13]  /*182f0*/  ISETP.NE.AND P0, PT, R0, RZ, PT ;  /* 0x000000ff0000720c */ /* 0x000fda0003f05270 */
[----:B------:R-:W0:Y:S01]  /*18300*/  @!P0 S2R R29, SR_CgaCtaId ;  /* 0x00000000001d8919 */ /* 0x000e220000008800 */
[----:B------:R-:W-:-:S04]  /*18310*/  @!P0 MOV R0, 0x400 ;  /* 0x0000040000008802 */ /* 0x000fc80000000f00 */
[----:B0-----:R-:W-:-:S05]  /*18320*/  @!P0 LEA R17, R29, R0, 0x18 ;  /* 0x000000001d118211 */ /* 0x001fca00078ec0ff */
[----:B------:R0:W-:Y:S01]  /*18330*/  @!P0 STS.128 [R17+0x284d0], R24 ;  /* 0x0284d01811008388 */ /* 0x0001e20000000c00 */
[----:B------:R-:W-:Y:S06]  /*18340*/  BAR.ARV 0x5, 0x180 ;  /* 0x0146000000007b1d */ /* 0x000fec0000002000 */
.L_x_1654:
[----:B------:R-:W-:Y:S02]  /*18350*/  ULDC UR4, c[0x0][0xc3c] ;  /* 0x00030f0000047ab9 */ /* 0x000fe40000000800 */
[----:B------:R-:W-:-:S06]  /*18360*/  UISETP.GE.AND UP0, UPT, UR42, UR4, UPT ;  /* 0x000000042a00728c */ /* 0x000fcc000bf06270 */
[----:B------:R-:W-:-:S13]  /*18370*/  PLOP3.LUT P0, PT, PT, PT, UP0, 0x80, 0x0 ;  /* 0x000000000000781c */ /* 0x000fda0003f0f008 */
[----:B------:R-:W-:Y:S05]  /*18380*/  @!P0 BRA `(.L_x_1662) ;  /* 0xffffffa800c48947 */ /* 0x000fea000383ffff */
.L_x_1580:
[----:B0-----:R-:W2:Y:S01]  /*18390*/  LDL.LU R0, [R1] ;  /* 0x0000000001007983 */ /* 0x001ea20000300800 */
[----:B------:R-:W-:Y:S01]  /*183a0*/  BSSY B0, `(.L_x_1663) ;  /* 0x000000b000007945 */ /* 0x000fe20003800000 */
[----:B------:R-:W0:Y:S01]  /*183b0*/  S2R R5, SR_CgaCtaId ;  /* 0x0000000000057919 */ /* 0x000e220000008800 */
[----:B--2---:R-:W-:-:S05]  /*183c0*/  VIADD R0, R0, 0x1 ;  /* 0x0000000100007836 */ /* 0x004fca0000000000 */
        /* <DEDUP_REMOVED lines=8> */
.L_x_1749:
[----:B------:R-:W-:Y:S05]  /*18450*/  BSYNC B0 ;  /* 0x0000000000007941 */ /* 0x000fea0003800000 */
.L_x_1663:
[----:B------:R-:W-:-:S03]  /*18460*/  UMOV UR4, 0xffffffff ;  /* 0xffffffff00047882 */ /* 0x000fc60000000000 */
[----:B------:R-:W-:Y:S05]  /*18470*/  BRA.DIV UR4, `(.L_x_1665) ;  /* 0x0000002a04047947 */ /* 0x000fea000b800000 */
[----:B0-----:R-:W0:Y:S02]  /*18480*/  S2R R0, SR_TID.X ;  /* 0x0000000000007919 */ /* 0x001e240000002100 */
[----:B0-----:R-:W-:-:S04]  /*18490*/  SHF.R.U32.HI R0, RZ, 0x5, R0 ;  /* 0x00000005ff007819 */ /* 0x001fc80000011600 */
[----:B------:R-:W-:-:S05]  /*184a0*/  LOP3.LUT R0, R0, 0x3, RZ, 0xc0, !PT ;  /* 0x0000000300007812 */ /* 0x000fca00078ec0ff */
[----:B------:R0:W2:Y:S02]  /*184b0*/  SHFL.IDX PT, R14, R0, RZ, 0x1f ;  /* 0x00001fff000e7589 */ /* 0x0000a400000e0000 */
.L_x_1752:
[----:B--2---:R-:W-:Y:S01]  /*184c0*/  ISETP.NE.AND P0, PT, R14, RZ, PT ;  /* 0x000000ff0e00720c */ /* 0x004fe20003f05270 */
[----:B------:R-:W-:-:S12]  /*184d0*/  BSSY B0, `(.L_x_1666) ;  /* 0x000002e000007945 */ /* 0x000fd80003800000 */
[----:B------:R-:W-:Y:S05]  /*184e0*/  @P0 BRA `(.L_x_1667) ;  /* 0x0000000000b00947 */ /* 0x000fea0003800000 */
[----:B------:R-:W-:-:S03]  /*184f0*/  UMOV UR4, 0xffffffff ;  /* 0xffffffff00047882 */ /* 0x000fc60000000000 */
[----:B------:R-:W-:Y:S05]  /*18500*/  BRA.DIV UR4, `(.L_x_1668) ;  /* 0x0000002a04147947 */ /* 0x000fea000b800000 */
[----:B------:R-:W-:-:S13]  /*18510*/  ELECT P6, URZ, PT ;  /* 0x00000000003f782f */ /* 0x000fda00038c0000 */
.L_x_1755:
        /* <DEDUP_REMOVED lines=8> */
.L_x_1669:
[C---:B------:R-:W-:Y:S01]  /*185a0*/  IMAD R3, R22.reuse, 0x8, R5 ;  /* 0x0000000816037824 */ /* 0x040fe200078e0205 */
[----:B------:R-:W-:Y:S01]  /*185b0*/  SHF.L.U32 R2, R23, 0x1f, RZ ;  /* 0x0000001f17027819 */ /* 0x000fe200000006ff */
[----:B------:R-:W-:-:S03]  /*185c0*/  VIADD R22, R22, 0x1 ;  /* 0x0000000116167836 */ /* 0x000fc60000000000 */
[----:B------:R-:W0:Y:S02]  /*185d0*/  SYNCS.PHASECHK.TRANS64.TRYWAIT P1, [R3+URZ+0x28440], R2 ;  /* 0x02844002030075a7 */ /* 0x000e24000802017f */
[----:B------:R-:W-:-:S04]  /*185e0*/  ISETP.NE.AND P2, PT, R22, 0x2, PT ;  /* 0x000000021600780c */ /* 0x000fc80003f45270 */
[----:B------:R-:W-:Y:S01]  /*185f0*/  SEL R0, RZ, 0x1, P2 ;  /* 0x00000001ff007807 */ /* 0x000fe20001000000 */
[----:B0-----:R-:W-:Y:S08]  /*18600*/  @!P1 BRA `(.L_x_1670) ;  /* 0x0000002400f49947 */ /* 0x001ff00003800000 */
.L_x_1756:
[----:B------:R-:W-:Y:S02]  /*18610*/  SEL R22, R22, RZ, P2 ;  /* 0x000000ff16167207 */ /* 0x000fe40001000000 */
[----:B------:R-:W-:Y:S01]  /*18620*/  LOP3.LUT R0, R23, R0, RZ, 0x3c, !PT ;  /* 0x0000000017007212 */ /* 0x000fe200078e3cff */
[----:B------:R-:W-:Y:S06]  /*18630*/  @!P0 BRA `(.L_x_1671) ;  /* 0x0000000000048947 */ /* 0x000fec0003800000 */
[----:B------:R-:W-:Y:S01]  /*18640*/  BPT.TRAP 0x1 ;  /* 0x000000040000795c */ /* 0x000fe20000300000 */
.L_x_1671:
[----:B------:R-:W-:Y:S01]  /*18650*/  IMAD R5, R22, 0x8, R5 ;  /* 0x0000000816057824 */ /* 0x000fe200078e0205 */
[----:B------:R-:W-:-:S04]  /*18660*/  SHF.L.U32 R0, R0, 0x1f, RZ ;  /* 0x0000001f00007819 */ /* 0x000fc800000006ff */
[----:B------:R-:W2:Y:S02]  /*18670*/  SYNCS.PHASECHK.TRANS64.TRYWAIT P1, [R5+URZ+0x28440], R0 ;  /* 0x02844000050075a7 */ /* 0x000ea4000802017f */
[----:B--2---:R-:W-:Y:S05]  /*18680*/  @!P1 BRA `(.L_x_1672) ;  /* 0x0000002400e89947 */ /* 0x004fea0003800000 */
.L_x_1757:
[----:B------:R-:W-:Y:S05]  /*18690*/  @!P0 BRA `(.L_x_1673) ;  /* 0x0000000000048947 */ /* 0x000fea0003800000 */
[----:B------:R-:W-:Y:S01]  /*186a0*/  BPT.TRAP 0x1 ;  /* 0x000000040000795c */ /* 0x000fe20000300000 */
.L_x_1673:
[----:B------:R-:W3:Y:S02]  /*186b0*/  SYNCS.PHASECHK.TRANS64.TRYWAIT P1, [R3+URZ+0x28460], R2 ;  /* 0x02846002030075a7 */ /* 0x000ee4000802017f */
[----:B---3--:R-:W-:Y:S05]  /*186c0*/  @!P1 BRA `(.L_x_1674) ;  /* 0x0000002400ec9947 */ /* 0x008fea0003800000 */
.L_x_1758:
[----:B------:R-:W-:Y:S05]  /*186d0*/  @!P0 BRA `(.L_x_1675) ;  /* 0x0000000000048947 */ /* 0x000fea0003800000 */
[----:B------:R-:W-:Y:S01]  /*186e0*/  BPT.TRAP 0x1 ;  /* 0x000000040000795c */ /* 0x000fe20000300000 */
.L_x_1675:
[----:B------:R-:W4:Y:S02]  /*186f0*/  SYNCS.PHASECHK.TRANS64.TRYWAIT P1, [R5+URZ+0x28460], R0 ;  /* 0x02846000050075a7 */ /* 0x000f24000802017f */
[----:B----4-:R-:W-:Y:S05]  /*18700*/  @!P1 BRA `(.L_x_1676) ;  /* 0x0000002400f09947 */ /* 0x010fea0003800000 */
.L_x_1759:
[----:B------:R-:W-:Y:S05]  /*18710*/  @!P0 BRA `(.L_x_1677) ;  /* 0x0000000000048947 */ /* 0x000fea0003800000 */
[----:B------:R-:W-:Y:S01]  /*18720*/  BPT.TRAP 0x1 ;  /* 0x000000040000795c */ /* 0x000fe20000300000 */
.L_x_1677:
[----:B------:R-:W5:Y:S02]  /*18730*/  SYNCS.PHASECHK.TRANS64.TRYWAIT P1, [R3+URZ+0x28480], R2 ;  /* 0x02848002030075a7 */ /* 0x000f64000802017f */
[----:B-----5:R-:W-:Y:S05]  /*18740*/  @!P1 BRA `(.L_x_1678) ;  /* 0x0000002400f49947 */ /* 0x020fea0003800000 */
.L_x_1760:
[----:B------:R-:W-:Y:S05]  /*18750*/  @!P0 BRA `(.L_x_1679) ;  /* 0x0000000000048947 */ /* 0x000fea0003800000 */
[----:B------:R-:W-:Y:S01]  /*18760*/  BPT.TRAP 0x1 ;  /* 0x000000040000795c */ /* 0x000fe20000300000 */
.L_x_1679:
[----:B------:R0:W0:Y:S02]  /*18770*/  SYNCS.PHASECHK.TRANS64.TRYWAIT P0, [R5+URZ+0x28480], R0 ;  /* 0x02848000050075a7 */ /* 0x000024000800017f */
[----:B0-----:R-:W-:Y:S05]  /*18780*/  @!P0 NANOSLEEP.SYNCS 0x989680 ;  /* 0x009896800000895d */ /* 0x001fea0003900000 */
[----:B------:R-:W0:Y:S02]  /*18790*/  @!P0 SYNCS.PHASECHK.TRANS64 P0, [R5+URZ+0x28480], R0 ;  /* 0x02848000050085a7 */ /* 0x000e24000800007f */
[----:B0-----:R-:W-:Y:S05]  /*187a0*/  @!P0 BRA `(.L_x_1679) ;  /* 0xfffffffc00f08947 */ /* 0x001fea000383ffff */
.L_x_1667:
[----:B------:R-:W-:Y:S05]  /*187b0*/  BSYNC B0 ;  /* 0x0000000000007941 */ /* 0x000fea0003800000 */
.L_x_1666:
[----:B------:R-:W-:Y:S05]  /*187c0*/  EXIT ;  /* 0x000000000000794d */ /* 0x000fea0003800000 */
.L_x_1472:
[----:B0-----:R-:W-:-:S04]  /*187d0*/  IMAD.U32 R3, RZ, RZ, UR43 ;  /* 0x0000002bff037e24 */ /* 0x001fc8000f8e00ff */
[----:B------:R0:W1:Y:S03]  /*187e0*/  SYNCS.PHASECHK.TRANS64.TRYWAIT P0, [R3+URZ+0x28400], R0 ;  /* 0x02840000030075a7 */ /* 0x000066000800017f */
[----:B-1----:R-:W-:Y:S05]  /*187f0*/  @!P0 NANOSLEEP.SYNCS 0x989680 ;  /* 0x009896800000895d */ /* 0x002fea0003900000 */
[----:B------:R-:W1:Y:S02]  /*18800*/  @!P0 SYNCS.PHASECHK.TRANS64 P0, [R3+URZ+0x28400], R0 ;  /* 0x02840000030085a7 */ /* 0x000e64000800007f */
[----:B-1----:R-:W-:Y:S05]  /*18810*/  @!P0 BRA `(.L_x_1472) ;  /* 0xfffffffc00ec8947 */ /* 0x002fea000383ffff */
[----:B------:R-:W-:Y:S05]  /*18820*/  BRA `(.L_x_1680) ;  /* 0xfffffe9c00c47947 */ /* 0x000fea000383ffff */
.L_x_1476:
[----:B-1----:R-:W-:-:S04]  /*18830*/  IMAD.U32 R0, RZ, RZ, UR45 ;  /* 0x0000002dff007e24 */ /* 0x002fc8000f8e00ff */
[----:B------:R1:W2:Y:S03]  /*18840*/  SYNCS.PHASECHK.TRANS64.TRYWAIT P1, [R0+URZ+0x28430], R7 ;  /* 0x02843007000075a7 */ /* 0x0002a6000802017f */
[----:B--2---:R-:W-:Y:S05]  /*18850*/  @!P1 NANOSLEEP.SYNCS 0x989680 ;  /* 0x009896800000995d */ /* 0x004fea0003900000 */
[----:B------:R-:W2:Y:S02]  /*18860*/  @!P1 SYNCS.PHASECHK.TRANS64 P1, [R0+URZ+0x28430], R7 ;  /* 0x02843007000095a7 */ /* 0x000ea4000802007f */
[----:B--2---:R-:W-:Y:S05]  /*18870*/  @!P1 BRA `(.L_x_1476) ;  /* 0xfffffffc00ec9947 */ /* 0x004fea000383ffff */
[----:B------:R-:W-:Y:S05]  /*18880*/  BRA `(.L_x_1475) ;  /* 0xfffffe9c00f07947 */ /* 0x000fea000383ffff */
.L_x_1489:
[----:B---3--:R-:W-:-:S04]  /*18890*/  IMAD.U32 R8, RZ, RZ, UR45 ;  /* 0x0000002dff087e24 */ /* 0x008fc8000f8e00ff */
[----:B------:R3:W4:Y:S03]  /*188a0*/  SYNCS.PHASECHK.TRANS64.TRYWAIT P1, [R8+URZ+0x28450], R7 ;  /* 0x02845007080075a7 */ /* 0x000726000802017f */
[----:B----4-:R-:W-:Y:S05]  /*188b0*/  @!P1 NANOSLEEP.SYNCS 0x989680 ;  /* 0x009896800000995d */ /* 0x010fea0003900000 */
[----:B------:R-:W4:Y:S02]  /*188c0*/  @!P1 SYNCS.PHASECHK.TRANS64 P1, [R8+URZ+0x28450], R7 ;  /* 0x02845007080095a7 */ /* 0x000f24000802007f */
[----:B----4-:R-:W-:Y:S05]  /*188d0*/  @!P1 BRA `(.L_x_1489) ;  /* 0xfffffffc00ec9947 */ /* 0x010fea000383ffff */
[----:B------:R-:W-:Y:S05]  /*188e0*/  BRA `(.L_x_1488) ;  /* 0xfffffeb800dc7947 */ /* 0x000fea000383ffff */
.L_x_1498:
[----:B----4-:R-:W-:-:S04]  /*188f0*/  IMAD.U32 R5, RZ, RZ, UR45 ;  /* 0x0000002dff057e24 */ /* 0x010fc8000f8e00ff */
[----:B------:R4:W0:Y:S03]  /*18900*/  SYNCS.PHASECHK.TRANS64.TRYWAIT P1, [R5+URZ+0x28430], R8 ;  /* 0x02843008050075a7 */ /* 0x000826000802017f */
[----:B0-----:R-:W-:Y:S05]  /*18910*/  @!P1 NANOSLEEP.SYNCS 0x989680 ;  /* 0x009896800000995d */ /* 0x001fea0003900000 */
[----:B------:R-:W0:Y:S02]  /*18920*/  @!P1 SYNCS.PHASECHK.TRANS64 P1, [R5+URZ+0x28430], R8 ;  /* 0x02843008050095a7 */ /* 0x000e24000802007f */
[----:B0-----:R-:W-:Y:S05]  /*18930*/  @!P1 BRA `(.L_x_1498) ;  /* 0xfffffffc00ec9947 */ /* 0x001fea000383ffff */
[----:B------:R-:W-:Y:S05]  /*18940*/  BRA `(.L_x_1497) ;  /* 0xfffffec000187947 */ /* 0x000fea000383ffff */
.L_x_1511:
[----:B--2---:R-:W-:-:S04]  /*18950*/  IMAD.U32 R7, RZ, RZ, UR45 ;  /* 0x0000002dff077e24 */ /* 0x004fc8000f8e00ff */
[----:B------:R2:W4:Y:S03]  /*18960*/  SYNCS.PHASECHK.TRANS64.TRYWAIT P1, [R7+URZ+0x28450], R8 ;  /* 0x02845008070075a7 */ /* 0x000526000802017f */
[----:B----4-:R-:W-:Y:S05]  /*18970*/  @!P1 NANOSLEEP.SYNCS 0x989680 ;  /* 0x009896800000995d */ /* 0x010fea0003900000 */
[----:B------:R-:W4:Y:S02]  /*18980*/  @!P1 SYNCS.PHASECHK.TRANS64 P1, [R7+URZ+0x28450], R8 ;  /* 0x02845008070095a7 */ /* 0x000f24000802007f */
[----:B----4-:R-:W-:Y:S05]  /*18990*/  @!P1 BRA `(.L_x_1511) ;  /* 0xfffffffc00ec9947 */ /* 0x010fea000383ffff */
[----:B------:R-:W-:Y:S05]  /*189a0*/  BRA `(.L_x_1510) ;  /* 0xfffffee000d07947 */ /* 0x000fea000383ffff */
.L_x_1521:
[----:B--2---:R-:W-:-:S04]  /*189b0*/  IMAD.U32 R5, RZ, RZ, UR43 ;  /* 0x0000002bff057e24 */ /* 0x004fc8000f8e00ff */
[----:B------:R2:W3:Y:S03]  /*189c0*/  SYNCS.PHASECHK.TRANS64.TRYWAIT P1, [R5+URZ+0x28430], R6 ;  /* 0x02843006050075a7 */ /* 0x0004e6000802017f */
[----:B---3--:R-:W-:Y:S05]  /*189d0*/  @!P1 NANOSLEEP.SYNCS 0x989680 ;  /* 0x009896800000995d */ /* 0x008fea0003900000 */
[----:B------:R-:W3:Y:S02]  /*189e0*/  @!P1 SYNCS.PHASECHK.TRANS64 P1, [R5+URZ+0x28430], R6 ;  /* 0x02843006050095a7 */ /* 0x000ee4000802007f */
[----:B---3--:R-:W-:Y:S05]  /*189f0*/  @!P1 BRA `(.L_x_1521) ;  /* 0xfffffffc00ec9947 */ /* 0x008fea000383ffff */
[----:B------:R-:W-:Y:S05]  /*18a00*/  BRA `(.L_x_1520) ;  /* 0xfffffee8001c7947 */ /* 0x000fea000383ffff */
.L_x_1526:
[----:B---3--:R-:W-:-:S04]  /*18a10*/  IMAD.U32 R11, RZ, RZ, UR43 ;  /* 0x0000002bff0b7e24 */ /* 0x008fc8000f8e00ff */
[----:B------:R3:W4:Y:S03]  /*18a20*/  SYNCS.PHASECHK.TRANS64.TRYWAIT P1, [R11+URZ+0x28450], R6 ;  /* 0x028450060b0075a7 */ /* 0x000726000802017f */
[----:B----4-:R-:W-:Y:S05]  /*18a30*/  @!P1 NANOSLEEP.SYNCS 0x989680 ;  /* 0x009896800000995d */ /* 0x010fea0003900000 */
[----:B------:R-:W4:Y:S02]  /*18a40*/  @!P1 SYNCS.PHASECHK.TRANS64 P1, [R11+URZ+0x28450], R6 ;  /* 0x028450060b0095a7 */ /* 0x000f24000802007f */
[----:B----4-:R-:W-:Y:S05]  /*18a50*/  @!P1 BRA `(.L_x_1526) ;  /* 0xfffffffc00ec9947 */ /* 0x010fea000383ffff */
[----:B------:R-:W-:Y:S05]  /*18a60*/  BRA `(.L_x_1525) ;  /* 0xfffffefc00787947 */ /* 0x000fea000383ffff */
.L_x_1533:
[----:B--2---:R-:W-:-:S04]  /*18a70*/  IMAD.U32 R5, RZ, RZ, UR44 ;  /* 0x0000002cff057e24 */ /* 0x004fc8000f8e00ff */
[----:B------:R2:W3:Y:S03]  /*18a80*/  SYNCS.PHASECHK.TRANS64.TRYWAIT P1, [R5+URZ+0x28430], R8 ;  /* 0x02843008050075a7 */ /* 0x0004e6000802017f */
[----:B---3--:R-:W-:Y:S05]  /*18a90*/  @!P1 NANOSLEEP.SYNCS 0x989680 ;  /* 0x009896800000995d */ /* 0x008fea0003900000 */
[----:B------:R-:W3:Y:S02]  /*18aa0*/  @!P1 SYNCS.PHASECHK.TRANS64 P1, [R5+URZ+0x28430], R8 ;  /* 0x02843008050095a7 */ /* 0x000ee4000802007f */
[----:B---3--:R-:W-:Y:S05]  /*18ab0*/  @!P1 BRA `(.L_x_1533) ;  /* 0xfffffffc00ec9947 */ /* 0x008fea000383ffff */
[----:B------:R-:W-:Y:S05]  /*18ac0*/  BRA `(.L_x_1532) ;  /* 0xffffff0000247947 */ /* 0x000fea000383ffff */
.L_x_1546:
[----:B---3--:R-:W-:-:S04]  /*18ad0*/  IMAD.U32 R7, RZ, RZ, UR44 ;  /* 0x0000002cff077e24 */ /* 0x008fc8000f8e00ff */
[----:B------:R3:W4:Y:S03]  /*18ae0*/  SYNCS.PHASECHK.TRANS64.TRYWAIT P1, [R7+URZ+0x28450], R8 ;  /* 0x02845008070075a7 */ /* 0x000726000802017f */
[----:B----4-:R-:W-:Y:S05]  /*18af0*/  @!P1 NANOSLEEP.SYNCS 0x989680 ;  /* 0x009896800000995d */ /* 0x010fea0003900000 */
[----:B------:R-:W4:Y:S02]  /*18b00*/  @!P1 SYNCS.PHASECHK.TRANS64 P1, [R7+URZ+0x28450], R8 ;  /* 0x02845008070095a7 */ /* 0x000f24000802007f */
[----:B----4-:R-:W-:Y:S05]  /*18b10*/  @!P1 BRA `(.L_x_1546) ;  /* 0xfffffffc00ec9947 */ /* 0x010fea000383ffff */
[----:B------:R-:W-:Y:S05]  /*18b20*/  BRA `(.L_x_1545) ;  /* 0xffffff2000d87947 */ /* 0x000fea000383ffff */
.L_x_1602:
[----:B------:R-:W0:Y:S01]  /*18b30*/  S2R R19, SR_TID.X ;  /* 0x0000000000137919 */ /* 0x000e220000002100 */
[----:B------:R-:W-:Y:S02]  /*18b40*/  IMAD.MOV.U32 R12, RZ, RZ, RZ ;  /* 0x000000ffff0c7224 */ /* 0x000fe400078e00ff */
        /* <DEDUP_REMOVED lines=8> */
.L_x_1681:
[----:B------:R-:W-:Y:S05]  /*18bd0*/  BRA `(.L_x_1682) ;  /* 0xffffffb8006c7947 */ /* 0x000fea000383ffff */
.L_x_1605:
[----:B0-----:R0:W1:Y:S02]  /*18be0*/  SYNCS.PHASECHK.TRANS64.TRYWAIT P0, [R0+URZ+0x28480], R21 ;  /* 0x02848015000075a7 */ /* 0x001064000800017f */
[----:B-1----:R-:W-:Y:S05]  /*18bf0*/  @!P0 NANOSLEEP.SYNCS 0x989680 ;  /* 0x009896800000895d */ /* 0x002fea0003900000 */
[----:B------:R-:W1:Y:S02]  /*18c00*/  @!P0 SYNCS.PHASECHK.TRANS64 P0, [R0+URZ+0x28480], R21 ;  /* 0x02848015000085a7 */ /* 0x000e64000800007f */
[----:B-1----:R-:W-:Y:S05]  /*18c10*/  @!P0 BRA `(.L_x_1605) ;  /* 0xfffffffc00f08947 */ /* 0x002fea000383ffff */
[----:B------:R-:W-:Y:S05]  /*18c20*/  BRA `(.L_x_1683) ;  /* 0xffffffb8007c7947 */ /* 0x000fea000383ffff */
.L_x_1606:
        /* <DEDUP_REMOVED lines=8> */
.L_x_1685:
[----:B------:R-:W-:Y:S05]  /*18cb0*/  BSYNC B0 ;  /* 0x0000000000007941 */ /* 0x000fea0003800000 */
.L_x_1684:
[----:B------:R-:W-:Y:S01]  /*18cc0*/  IMAD.MOV.U32 R13, RZ, RZ, R8 ;  /* 0x000000ffff0d7224 */ /* 0x000fe200078e0008 */
[----:B------:R-:W-:Y:S01]  /*18cd0*/  LOP3.LUT R26, R28, 0x80, RZ, 0xfc, !PT ;  /* 0x000000801c1a7812 */ /* 0x000fe200078efcff */
[----:B------:R-:W-:Y:S01]  /*18ce0*/  IMAD.MOV.U32 R12, RZ, RZ, RZ ;  /* 0x000000ffff0c7224 */ /* 0x000fe200078e00ff */
[C---:B------:R-:W-:Y:S01]  /*18cf0*/  ISETP.GE.AND P3, PT, R7.reuse, 0x11, PT ;  /* 0x000000110700780c */ /* 0x040fe20003f66270 */
[----:B------:R-:W-:Y:S01]  /*18d00*/  IMAD.MOV.U32 R11, RZ, RZ, 0x181f ;  /* 0x0000181fff0b7424 */ /* 0x000fe200078e00ff */
[----:B------:R-:W-:Y:S01]  /*18d10*/  ISETP.GE.AND P5, PT, R7, 0x31, PT ;  /* 0x000000310700780c */ /* 0x000fe20003fa6270 */
[----:B------:R-:W-:Y:S02]  /*18d20*/  IMAD.MOV.U32 R15, RZ, RZ, -0x1 ;  /* 0xffffffffff0f7424 */ /* 0x000fe400078e00ff */
[----:B------:R-:W-:Y:S02]  /*18d30*/  IMAD.MOV.U32 R3, RZ, RZ, R14 ;  /* 0x000000ffff037224 */ /* 0x000fe400078e000e */
[----:B------:R-:W-:-:S08]  /*18d40*/  IMAD.IADD R4, R17, 0x1, R4 ;  /* 0x0000000111047824 */ /* 0x000fd000078e0204 */
[----:B------:R-:W-:Y:S05]  /*18d50*/  WARPSYNC.COLLECTIVE R15, `(.L_x_1686) ;  /* 0x000000000f087348 */ /* 0x000fea0003c00000 */
[----:B------:R0:W1:Y:S02]  /*18d60*/  SHFL.IDX P6, R14, R13, R12, R11 ;  /* 0x0000000c0d0e7389 */ /* 0x00006400000c000b */
[----:B01----:R-:W-:Y:S01]  /*18d70*/  ENDCOLLECTIVE ;  /* 0x000000000000791b */ /* 0x003fe20003800000 */
.L_x_1686:
[----:B------:R-:W0:Y:S01]  /*18d80*/  LDC R15, c[0x0][0x2f4] ;  /* 0x0000bd00ff0f7b82 */ /* 0x000e220000000800 */
[----:B------:R-:W-:Y:S02]  /*18d90*/  IMAD.MOV.U32 R13, RZ, RZ, R9 ;  /* 0x000000ffff0d7224 */ /* 0x000fe400078e0009 */
[----:B------:R-:W-:Y:S02]  /*18da0*/  IMAD.MOV.U32 R12, RZ, RZ, 0x1 ;  /* 0x00000001ff0c7424 */ /* 0x000fe400078e00ff */
[----:B------:R-:W-:-:S05]  /*18db0*/  IMAD.MOV.U32 R2, RZ, RZ, R14 ;  /* 0x000000ffff027224 */ /* 0x000fca00078e000e */
[----:B------:R-:W-:-:S05]  /*18dc0*/  IADD3 R2, P0, R28, R2, RZ ;  /* 0x000000021c027210 */ /* 0x000fca0007f1e0ff */
[----:B------:R-:W-:Y:S01]  /*18dd0*/  IMAD.X R3, RZ, RZ, R3, P0 ;  /* 0x000000ffff037224 */ /* 0x000fe200000e0603 */
[-C--:B0-----:R-:W-:Y:S02]  /*18de0*/  ISETP.GE.AND P2, PT, R28, R15.reuse, PT ;  /* 0x0000000f1c00720c */ /* 0x081fe40003f46270 */
[----:B------:R-:W-:Y:S01]  /*18df0*/  ISETP.GE.AND P0, PT, R26, R15, PT ;  /* 0x0000000f1a00720c */ /* 0x000fe20003f06270 */
[----:B------:R-:W-:Y:S01]  /*18e00*/  IMAD.MOV.U32 R15, RZ, RZ, -0x1 ;  /* 0xffffffffff0f7424 */ /* 0x000fe200078e00ff */
[----:B------:R-:W-:-:S13]  /*18e10*/  ISETP.LT.OR P1, PT, R7, 0x1, P2 ;  /* 0x000000010700780c */ /* 0x000fda0001721670 */
[----:B------:R-:W-:Y:S05]  /*18e20*/  WARPSYNC.COLLECTIVE R15, `(.L_x_1687) ;  /* 0x000000000f087348 */ /* 0x000fea0003c00000 */
[----:B------:R0:W1:Y:S02]  /*18e30*/  SHFL.IDX P6, R14, R13, R12, R11 ;  /* 0x0000000c0d0e7389 */ /* 0x00006400000c000b */
[----:B01----:R-:W-:Y:S01]  /*18e40*/  ENDCOLLECTIVE ;  /* 0x000000000000791b */ /* 0x003fe20003800000 */
.L_x_1687:
        /* <DEDUP_REMOVED lines=11> */
.L_x_1688:
[----:B------:R-:W-:Y:S02]  /*18f00*/  IMAD.MOV.U32 R13, RZ, RZ, R9 ;  /* 0x000000ffff0d7224 */ /* 0x000fe400078e0009 */
[----:B------:R-:W-:Y:S02]  /*18f10*/  IMAD.MOV.U32 R12, RZ, RZ, 0x2 ;  /* 0x00000002ff0c7424 */ /* 0x000fe400078e00ff */
[----:B------:R-:W-:-:S07]  /*18f20*/  IMAD.MOV.U32 R2, RZ, RZ, R14 ;  /* 0x000000ffff027224 */ /* 0x000fce00078e000e */
[----:B------:R-:W-:Y:S05]  /*18f30*/  WARPSYNC.COLLECTIVE R15, `(.L_x_1689) ;  /* 0x000000000f087348 */ /* 0x000fea0003c00000 */
[----:B------:R0:W1:Y:S02]  /*18f40*/  SHFL.IDX P6, R14, R13, R12, R11 ;  /* 0x0000000c0d0e7389 */ /* 0x00006400000c000b */
[----:B01----:R-:W-:Y:S01]  /*18f50*/  ENDCOLLECTIVE ;  /* 0x000000000000791b */ /* 0x003fe20003800000 */
.L_x_1689:
        /* <DEDUP_REMOVED lines=14> */
.L_x_1690:
[----:B------:R-:W-:Y:S02]  /*19040*/  IMAD.MOV.U32 R13, RZ, RZ, R9 ;  /* 0x000000ffff0d7224 */ /* 0x000fe400078e0009 */
[----:B------:R-:W-:Y:S02]  /*19050*/  IMAD.MOV.U32 R12, RZ, RZ, 0x3 ;  /* 0x00000003ff0c7424 */ /* 0x000fe400078e00ff */
[----:B------:R-:W-:-:S07]  /*19060*/  IMAD.MOV.U32 R2, RZ, RZ, R14 ;  /* 0x000000ffff027224 */ /* 0x000fce00078e000e */
[----:B------:R-:W-:Y:S05]  /*19070*/  WARPSYNC.COLLECTIVE R15, `(.L_x_1691) ;  /* 0x000000000f087348 */ /* 0x000fea0003c00000 */
[----:B------:R0:W1:Y:S02]  /*19080*/  SHFL.IDX P6, R14, R13, R12, R11 ;  /* 0x0000000c0d0e7389 */ /* 0x00006400000c000b */
[----:B01----:R-:W-:Y:S01]  /*19090*/  ENDCOLLECTIVE ;  /* 0x000000000000791b */ /* 0x003fe20003800000 */
.L_x_1691:
        /* <DEDUP_REMOVED lines=13> */
.L_x_1692:
[----:B------:R-:W-:Y:S01]  /*19170*/  @!PT LDS RZ, [RZ] ;  /* 0x00000000fffff984 */ /* 0x000fe20000000800 */
[----:B------:R-:W-:Y:S01]  /*19180*/  @!PT LDS RZ, [RZ] ;  /* 0x00000000fffff984 */ /* 0x000fe20000000800 */
[----:B------:R-:W-:Y:S01]  /*19190*/  @!PT LDS RZ, [RZ] ;  /* 0x00000000fffff984 */ /* 0x000fe20000000800 */
[----:B------:R0:W-:Y:S01]  /*191a0*/  LDGSTS.E.BYPASS.LTC128B.128 [R4+0x13000], desc[UR36][R2.64+0x80], !P1 ;  /* 0x1300008002047fae */ /* 0x0001e2000c901d64 */
[----:B------:R-:W-:Y:S01]  /*191b0*/  ISETP.GE.AND P1, PT, R7, 0x21, PT ;  /* 0x000000210700780c */ /* 0x000fe20003f26270 */
[----:B0-----:R-:W-:Y:S01]  /*191c0*/  IMAD.MOV.U32 R2, RZ, RZ, R14 ;  /* 0x000000ffff027224 */ /* 0x001fe200078e000e */
[----:B------:R-:W-:Y:S11]  /*191d0*/  BRA `(.L_x_1693) ;  /* 0xffffffb400f87947 */ /* 0x000ff6000383ffff */
.L_x_1611:
[----:B----4-:R4:W0:Y:S02]  /*191e0*/  SYNCS.PHASECHK.TRANS64.TRYWAIT P0, [R0+URZ+0x28440], R21 ;  /* 0x02844015000075a7 */ /* 0x010824000800017f */
[----:B0-----:R-:W-:Y:S05]  /*191f0*/  @!P0 NANOSLEEP.SYNCS 0x989680 ;  /* 0x009896800000895d */ /* 0x001fea0003900000 */
[----:B------:R-:W0:Y:S02]  /*19200*/  @!P0 SYNCS.PHASECHK.TRANS64 P0, [R0+URZ+0x28440], R21 ;  /* 0x02844015000085a7 */ /* 0x000e24000800007f */
[----:B0-----:R-:W-:Y:S05]  /*19210*/  @!P0 BRA `(.L_x_1611) ;  /* 0xfffffffc00f08947 */ /* 0x001fea000383ffff */
[----:B------:R-:W-:Y:S05]  /*19220*/  BRA `(.L_x_1694) ;  /* 0xffffffb800507947 */ /* 0x000fea000383ffff */
.L_x_1612:
[----:B------:R-:W-:Y:S01]  /*19230*/  BSSY B0, `(.L_x_1695) ;  /* 0x0000008000007945 */ /* 0x000fe20003800000 */
[----:B------:R-:W-:Y:S02]  /*19240*/  IMAD.MOV.U32 R13, RZ, RZ, R6 ;  /* 0x000000ffff0d7224 */ /* 0x000fe400078e0006 */
[----:B------:R-:W-:Y:S02]  /*19250*/  IMAD.MOV.U32 R12, RZ, RZ, RZ ;  /* 0x000000ffff0c7224 */ /* 0x000fe400078e00ff */
[----:B------:R-:W-:Y:S02]  /*19260*/  IMAD.MOV.U32 R11, RZ, RZ, 0x181f ;  /* 0x0000181fff0b7424 */ /* 0x000fe400078e00ff */
[----:B------:R-:W-:-:S07]  /*19270*/  IMAD.MOV.U32 R15, RZ, RZ, -0x1 ;  /* 0xffffffffff0f7424 */ /* 0x000fce00078e00ff */
[----:B0--34-:R-:W-:Y:S05]  /*19280*/  WARPSYNC.COLLECTIVE R15, `(.L_x_1696) ;  /* 0x000000000f087348 */ /* 0x019fea0003c00000 */
[----:B------:R1:W2:Y:S02]  /*19290*/  SHFL.IDX P6, R14, R13, R12, R11 ;  /* 0x0000000c0d0e7389 */ /* 0x0002a400000c000b */
[----:B01234-:R-:W-:Y:S01]  /*192a0*/  ENDCOLLECTIVE ;  /* 0x000000000000791b */ /* 0x01ffe20003800000 */
.L_x_1696:
[----:B------:R-:W-:Y:S05]  /*192b0*/  BSYNC B0 ;  /* 0x0000000000007941 */ /* 0x000fea0003800000 */
.L_x_1695:
        /* <DEDUP_REMOVED lines=8> */
.L_x_1697:
        /* <DEDUP_REMOVED lines=13> */
.L_x_1698:
        /* <DEDUP_REMOVED lines=10> */
.L_x_1699:
[----:B------:R-:W-:Y:S02]  /*194b0*/  IMAD.MOV.U32 R13, RZ, RZ, R6 ;  /* 0x000000ffff0d7224 */ /* 0x000fe400078e0006 */
[----:B------:R-:W-:Y:S01]  /*194c0*/  IMAD.MOV.U32 R12, RZ, RZ, 0x2 ;  /* 0x00000002ff0c7424 */ /* 0x000fe200078e00ff */
[----:B------:R-:W-:-:S05]  /*194d0*/  @P3 IADD3 R14, P0, R28, R14, RZ ;  /* 0x0000000e1c0e3210 */ /* 0x000fca0007f1e0ff */
[----:B------:R-:W-:Y:S02]  /*194e0*/  @P3 IMAD.X R7, RZ, RZ, R2, P0 ;  /* 0x000000ffff073224 */ /* 0x000fe400000e0602 */
[----:B------:R-:W-:-:S07]  /*194f0*/  @P3 IMAD.MOV.U32 R2, RZ, RZ, R14 ;  /* 0x000000ffff023224 */ /* 0x000fce00078e000e */
[----:B------:R-:W-:Y:S05]  /*19500*/  WARPSYNC.COLLECTIVE R15, `(.L_x_1700) ;  /* 0x000000000f087348 */ /* 0x000fea0003c00000 */
[----:B------:R0:W1:Y:S02]  /*19510*/  SHFL.IDX P6, R14, R13, R12, R11 ;  /* 0x0000000c0d0e7389 */ /* 0x00006400000c000b */
[----:B01----:R-:W-:Y:S01]  /*19520*/  ENDCOLLECTIVE ;  /* 0x000000000000791b */ /* 0x003fe20003800000 */
.L_x_1700:
[----:B------:R-:W-:-:S05]  /*19530*/  @P3 IMAD.MOV.U32 R3, RZ, RZ, R7 ;  /* 0x000000ffff033224 */ /* 0x000fca00078e0007 */
[----:B------:R-:W-:Y:S01]  /*19540*/  @!PT LDS RZ, [RZ] ;  /* 0x00000000fffff984 */ /* 0x000fe20000000800 */
[----:B------:R-:W-:Y:S01]  /*19550*/  @!PT LDS RZ, [RZ] ;  /* 0x00000000fffff984 */ /* 0x000fe20000000800 */
[----:B------:R-:W-:Y:S01]  /*19560*/  @!PT LDS RZ, [RZ] ;  /* 0x00000000fffff984 */ /* 0x000fe20000000800 */
[----:B------:R-:W-:Y:S04]  /*19570*/  @P3 LDGSTS.E.BYPASS.LTC128B.128 [R4+0x20800], desc[UR36][R2.64], !P4 ;  /* 0x2080000002043fae */ /* 0x000fe8000e101d64 */
[----:B------:R0:W-:Y:S01]  /*19580*/  @P3 LDGSTS.E.BYPASS.LTC128B.128 [R4+0x22800], desc[UR36][R2.64+0x80], !P2 ;  /* 0x2280008002043fae */ /* 0x0001e2000d101d64 */
[----:B------:R-:W-:Y:S02]  /*19590*/  IMAD.MOV.U32 R13, RZ, RZ, R5 ;  /* 0x000000ffff0d7224 */ /* 0x000fe400078e0005 */
[----:B0-----:R-:W-:-:S07]  /*195a0*/  IMAD.MOV.U32 R2, RZ, RZ, R14 ;  /* 0x000000ffff027224 */ /* 0x001fce00078e000e */
[----:B------:R-:W-:Y:S05]  /*195b0*/  WARPSYNC.COLLECTIVE R15, `(.L_x_1701) ;  /* 0x000000000f087348 */ /* 0x000fea0003c00000 */
[----:B------:R0:W1:Y:S02]  /*195c0*/  SHFL.IDX P6, R14, R13, R12, R11 ;  /* 0x0000000c0d0e7389 */ /* 0x00006400000c000b */
[----:B01----:R-:W-:Y:S01]  /*195d0*/  ENDCOLLECTIVE ;  /* 0x000000000000791b */ /* 0x003fe20003800000 */
.L_x_1701:
        /* <DEDUP_REMOVED lines=8> */
.L_x_1702:
[----:B------:R-:W-:-:S05]  /*19660*/  @P1 IMAD.MOV.U32 R3, RZ, RZ, R7 ;  /* 0x000000ffff031224 */ /* 0x000fca00078e0007 */
[----:B------:R-:W-:Y:S01]  /*19670*/  @!PT LDS RZ, [RZ] ;  /* 0x00000000fffff984 */ /* 0x000fe20000000800 */
[----:B------:R-:W-:Y:S01]  /*19680*/  @!PT LDS RZ, [RZ] ;  /* 0x00000000fffff984 */ /* 0x000fe20000000800 */
[----:B------:R-:W-:Y:S01]  /*19690*/  @!PT LDS RZ, [RZ] ;  /* 0x00000000fffff984 */ /* 0x000fe20000000800 */
[----:B------:R0:W-:Y:S04]  /*196a0*/  @P1 LDGSTS.E.BYPASS.LTC128B.128 [R4+0x21000], desc[UR36][R2.64], !P4 ;  /* 0x2100000002041fae */ /* 0x0001e8000e101d64 */
[----:B------:R0:W-:Y:S01]  /*196b0*/  @P1 LDGSTS.E.BYPASS.LTC128B.128 [R4+0x23000], desc[UR36][R2.64+0x80], !P2 ;  /* 0x2300008002041fae */ /* 0x0001e2000d101d64 */
[----:B------:R-:W-:Y:S02]  /*196c0*/  IMAD.MOV.U32 R13, RZ, RZ, R5 ;  /* 0x000000ffff0d7224 */ /* 0x000fe400078e0005 */
[----:B------:R-:W-:-:S07]  /*196d0*/  IMAD.MOV.U32 R7, RZ, RZ, R14 ;  /* 0x000000ffff077224 */ /* 0x000fce00078e000e */
[----:B0-----:R-:W-:Y:S05]  /*196e0*/  WARPSYNC.COLLECTIVE R15, `(.L_x_1703) ;  /* 0x000000000f087348 */ /* 0x001fea0003c00000 */
[----:B------:R1:W2:Y:S02]  /*196f0*/  SHFL.IDX P6, R14, R13, R12, R11 ;  /* 0x0000000c0d0e7389 */ /* 0x0002a400000c000b */
[----:B012---:R-:W-:Y:S01]  /*19700*/  ENDCOLLECTIVE ;  /* 0x000000000000791b */ /* 0x007fe20003800000 */
.L_x_1703:
[----:B------:R-:W-:Y:S05]  /*19710*/  BRA `(.L_x_1704) ;  /* 0xffffffb400d47947 */ /* 0x000fea000383ffff */
.L_x_1617:
[----:B------:R-:W-:Y:S02]  /*19720*/  IMAD.MOV.U32 R13, RZ, RZ, R5 ;  /* 0x000000ffff0d7224 */ /* 0x000fe400078e0005 */
[----:B------:R-:W-:Y:S02]  /*19730*/  IMAD.MOV.U32 R12, RZ, RZ, RZ ;  /* 0x000000ffff0c7224 */ /* 0x000fe400078e00ff */
[----:B------:R-:W-:Y:S02]  /*19740*/  IMAD.MOV.U32 R11, RZ, RZ, 0x181f ;  /* 0x0000181fff0b7424 */ /* 0x000fe400078e00ff */
[----:B------:R-:W-:Y:S02]  /*19750*/  IMAD.MOV.U32 R15, RZ, RZ, -0x1 ;  /* 0xffffffffff0f7424 */ /* 0x000fe400078e00ff */
[----:B------:R-:W-:Y:S02]  /*19760*/  IMAD R4, R6, UR43, RZ ;  /* 0x0000002b06047c24 */ /* 0x000fe4000f8e02ff */
[----:B------:R-:W-:-:S07]  /*19770*/  IMAD.IADD R18, R36, 0x1, R18 ;  /* 0x0000000124127824 */ /* 0x000fce00078e0212 */
[----:B------:R-:W-:Y:S05]  /*19780*/  WARPSYNC.COLLECTIVE R15, `(.L_x_1705) ;  /* 0x000000000f087348 */ /* 0x000fea0003c00000 */
[----:B------:R0:W1:Y:S02]  /*19790*/  SHFL.IDX P6, R14, R13, R12, R11 ;  /* 0x0000000c0d0e7389 */ /* 0x00006400000c000b */
[----:B01----:R-:W-:Y:S01]  /*197a0*/  ENDCOLLECTIVE ;  /* 0x000000000000791b */ /* 0x003fe20003800000 */
.L_x_1705:
[C---:B------:R-:W-:Y:S01]  /*197b0*/  VIADD R7, R18.reuse, 0x10 ;  /* 0x0000001012077836 */ /* 0x040fe20000000000 */
[----:B------:R-:W-:Y:S01]  /*197c0*/  ISETP.GE.AND P2, PT, R18, R4, PT ;  /* 0x000000041200720c */ /* 0x000fe20003f46270 */
[----:B------:R-:W-:Y:S02]  /*197d0*/  IMAD.MOV.U32 R13, RZ, RZ, R0 ;  /* 0x000000ffff0d7224 */ /* 0x000fe400078e0000 */
[----:B------:R-:W-:-:S10]  /*197e0*/  IMAD.MOV.U32 R2, RZ, RZ, R14 ;  /* 0x000000ffff027224 */ /* 0x000fd400078e000e */
[----:B------:R-:W-:Y:S05]  /*197f0*/  WARPSYNC.COLLECTIVE R15, `(.L_x_1706) ;  /* 0x000000000f087348 */ /* 0x000fea0003c00000 */
[----:B------:R0:W1:Y:S02]  /*19800*/  SHFL.IDX P6, R14, R13, R12, R11 ;  /* 0x0000000c0d0e7389 */ /* 0x00006400000c000b */
[----:B01----:R-:W-:Y:S01]  /*19810*/  ENDCOLLECTIVE ;  /* 0x000000000000791b */ /* 0x003fe20003800000 */
.L_x_1706:
        /* <DEDUP_REMOVED lines=8> */
.L_x_1707:
[----:B------:R-:W-:Y:S01]  /*198a0*/  @!PT LDS RZ, [RZ] ;  /* 0x00000000fffff984 */ /* 0x000fe20000000800 */
[----:B------:R-:W-:Y:S01]  /*198b0*/  @!PT LDS RZ, [RZ] ;  /* 0x00000000fffff984 */ /* 0x000fe20000000800 */
[----:B------:R-:W-:Y:S01]  /*198c0*/  @!PT LDS RZ, [RZ] ;  /* 0x00000000fffff984 */ /* 0x000fe20000000800 */
[----:B------:R0:W-:Y:S04]  /*198d0*/  @!P2 LDGSTS.E.BYPASS.LTC128B.128 [R35+0x18000], desc[UR36][R2.64], !P0 ;  /* 0x180000000223afae */ /* 0x0001e8000c101d64 */
[----:B------:R0:W-:Y:S01]  /*198e0*/  @!P2 LDGSTS.E.BYPASS.LTC128B.128 [R35+0x1c000], desc[UR36][R2.64+0x80], !P1 ;  /* 0x1c0000800223afae */ /* 0x0001e2000c901d64 */
[----:B------:R-:W-:Y:S01]  /*198f0*/  ISETP.GE.AND P2, PT, R7, R4, PT ;  /* 0x000000040700720c */ /* 0x000fe20003f46270 */
[----:B------:R-:W-:Y:S02]  /*19900*/  IMAD.MOV.U32 R13, RZ, RZ, R0 ;  /* 0x000000ffff0d7224 */ /* 0x000fe400078e0000 */
[----:B------:R-:W-:-:S10]  /*19910*/  IMAD.MOV.U32 R6, RZ, RZ, R14 ;  /* 0x000000ffff067224 */ /* 0x000fd400078e000e */
[----:B0-----:R-:W-:Y:S05]  /*19920*/  WARPSYNC.COLLECTIVE R15, `(.L_x_1708) ;  /* 0x000000000f087348 */ /* 0x001fea0003c00000 */
[----:B------:R1:W2:Y:S02]  /*19930*/  SHFL.IDX P6, R14, R13, R12, R11 ;  /* 0x0000000c0d0e7389 */ /* 0x0002a400000c000b */
[----:B012---:R-:W-:Y:S01]  /*19940*/  ENDCOLLECTIVE ;  /* 0x000000000000791b */ /* 0x007fe20003800000 */
.L_x_1708:
[----:B------:R-:W-:Y:S02]  /*19950*/  IMAD.MOV.U32 R13, RZ, RZ, R5 ;  /* 0x000000ffff0d7224 */ /* 0x000fe400078e0005 */
[----:B------:R-:W-:Y:S01]  /*19960*/  IMAD.MOV.U32 R12, RZ, RZ, 0x2 ;  /* 0x00000002ff0c7424 */ /* 0x000fe200078e00ff */
[----:B------:R-:W-:-:S05]  /*19970*/  @!P2 IADD3 R14, P3, R28, R14, RZ ;  /* 0x0000000e1c0ea210 */ /* 0x000fca0007f7e0ff */
[----:B------:R-:W-:-:S08]  /*19980*/  @!P2 IMAD.MOV.U32 R2, RZ, RZ, R14 ;  /* 0x000000ffff02a224 */ /* 0x000fd000078e000e */
[----:B------:R-:W-:Y:S05]  /*19990*/  WARPSYNC.COLLECTIVE R15, `(.L_x_1709) ;  /* 0x000000000f087348 */ /* 0x000fea0003c00000 */
[----:B------:R0:W1:Y:S02]  /*199a0*/  SHFL.IDX P6, R14, R13, R12, R11 ;  /* 0x0000000c0d0e7389 */ /* 0x00006400000c000b */
[----:B01----:R-:W-:Y:S01]  /*199b0*/  ENDCOLLECTIVE ;  /* 0x000000000000791b */ /* 0x003fe20003800000 */
.L_x_1709:
[----:B------:R-:W-:-:S04]  /*199c0*/  @!P2 IMAD.X R7, RZ, RZ, R6, P3 ;  /* 0x000000ffff07a224 */ /* 0x000fc800018e0606 */
[----:B------:R-:W-:Y:S02]  /*199d0*/  @!P2 IMAD.MOV.U32 R3, RZ, RZ, R7 ;  /* 0x000000ffff03a224 */ /* 0x000fe400078e0007 */
[----:B------:R-:W-:-:S03]  /*199e0*/  VIADD R7, R18, 0x20 ;  /* 0x0000002012077836 */ /* 0x000fc60000000000 */
        /* <DEDUP_REMOVED lines=11> */
.L_x_1710:
[----:B------:R-:W-:Y:S02]  /*19aa0*/  IMAD.MOV.U32 R13, RZ, RZ, R5 ;  /* 0x000000ffff0d7224 */ /* 0x000fe400078e0005 */
[----:B------:R-:W-:Y:S01]  /*19ab0*/  IMAD.MOV.U32 R12, RZ, RZ, 0x3 ;  /* 0x00000003ff0c7424 */ /* 0x000fe200078e00ff */
[----:B------:R-:W-:-:S05]  /*19ac0*/  @!P2 IADD3 R14, P3, R28, R14, RZ ;  /* 0x0000000e1c0ea210 */ /* 0x000fca0007f7e0ff */
[----:B------:R-:W-:-:S08]  /*19ad0*/  @!P2 IMAD.MOV.U32 R2, RZ, RZ, R14 ;  /* 0x000000ffff02a224 */ /* 0x000fd000078e000e */
[----:B------:R-:W-:Y:S05]  /*19ae0*/  WARPSYNC.COLLECTIVE R15, `(.L_x_1711) ;  /* 0x000000000f087348 */ /* 0x000fea0003c00000 */
[----:B------:R0:W1:Y:S02]  /*19af0*/  SHFL.IDX P6, R14, R13, R12, R11 ;  /* 0x0000000c0d0e7389 */ /* 0x00006400000c000b */
[----:B01----:R-:W-:Y:S01]  /*19b00*/  ENDCOLLECTIVE ;  /* 0x000000000000791b */ /* 0x003fe20003800000 */
.L_x_1711:
        /* <DEDUP_REMOVED lines=14> */
.L_x_1712:
[----:B------:R-:W-:Y:S02]  /*19bf0*/  IMAD.MOV.U32 R13, RZ, RZ, R5 ;  /* 0x000000ffff0d7224 */ /* 0x000fe400078e0005 */
[----:B------:R-:W-:Y:S01]  /*19c00*/  IMAD.MOV.U32 R12, RZ, RZ, 0x4 ;  /* 0x00000004ff0c7424 */ /* 0x000fe200078e00ff */
[----:B------:R-:W-:-:S05]  /*19c10*/  @!P2 IADD3 R14, P3, R28, R14, RZ ;  /* 0x0000000e1c0ea210 */ /* 0x000fca0007f7e0ff */
[----:B------:R-:W-:-:S08]  /*19c20*/  @!P2 IMAD.MOV.U32 R2, RZ, RZ, R14 ;  /* 0x000000ffff02a224 */ /* 0x000fd000078e000e */
[----:B------:R-:W-:Y:S05]  /*19c30*/  WARPSYNC.COLLECTIVE R15, `(.L_x_1713) ;  /* 0x000000000f087348 */ /* 0x000fea0003c00000 */
[----:B------:R0:W1:Y:S02]  /*19c40*/  SHFL.IDX P6, R14, R13, R12, R11 ;  /* 0x0000000c0d0e7389 */ /* 0x00006400000c000b */
[----:B01----:R-:W-:Y:S01]  /*19c50*/  ENDCOLLECTIVE ;  /* 0x000000000000791b */ /* 0x003fe20003800000 */
.L_x_1713:
        /* <DEDUP_REMOVED lines=14> */
.L_x_1714:
[----:B------:R-:W-:Y:S02]  /*19d40*/  IMAD.MOV.U32 R13, RZ, RZ, R5 ;  /* 0x000000ffff0d7224 */ /* 0x000fe400078e0005 */
[----:B------:R-:W-:Y:S01]  /*19d50*/  IMAD.MOV.U32 R12, RZ, RZ, 0x5 ;  /* 0x00000005ff0c7424 */ /* 0x000fe200078e00ff */
[----:B------:R-:W-:-:S05]  /*19d60*/  @!P2 IADD3 R14, P3, R28, R14, RZ ;  /* 0x0000000e1c0ea210 */ /* 0x000fca0007f7e0ff */
[----:B------:R-:W-:-:S08]  /*19d70*/  @!P2 IMAD.MOV.U32 R2, RZ, RZ, R14 ;  /* 0x000000ffff02a224 */ /* 0x000fd000078e000e */
[----:B------:R-:W-:Y:S05]  /*19d80*/  WARPSYNC.COLLECTIVE R15, `(.L_x_1715) ;  /* 0x000000000f087348 */ /* 0x000fea0003c00000 */
[----:B------:R0:W1:Y:S02]  /*19d90*/  SHFL.IDX P6, R14, R13, R12, R11 ;  /* 0x0000000c0d0e7389 */ /* 0x00006400000c000b */
[----:B01----:R-:W-:Y:S01]  /*19da0*/  ENDCOLLECTIVE ;  /* 0x000000000000791b */ /* 0x003fe20003800000 */
.L_x_1715:
        /* <DEDUP_REMOVED lines=14> */
.L_x_1716:
[----:B------:R-:W-:Y:S02]  /*19e90*/  IMAD.MOV.U32 R13, RZ, RZ, R5 ;  /* 0x000000ffff0d7224 */ /* 0x000fe400078e0005 */
[----:B------:R-:W-:Y:S01]  /*19ea0*/  IMAD.MOV.U32 R12, RZ, RZ, 0x6 ;  /* 0x00000006ff0c7424 */ /* 0x000fe200078e00ff */
[----:B------:R-:W-:-:S05]  /*19eb0*/  @!P2 IADD3 R14, P3, R28, R14, RZ ;  /* 0x0000000e1c0ea210 */ /* 0x000fca0007f7e0ff */
[----:B------:R-:W-:-:S08]  /*19ec0*/  @!P2 IMAD.MOV.U32 R2, RZ, RZ, R14 ;  /* 0x000000ffff02a224 */ /* 0x000fd000078e000e */
[----:B------:R-:W-:Y:S05]  /*19ed0*/  WARPSYNC.COLLECTIVE R15, `(.L_x_1717) ;  /* 0x000000000f087348 */ /* 0x000fea0003c00000 */
[----:B------:R0:W1:Y:S02]  /*19ee0*/  SHFL.IDX P6, R14, R13, R12, R11 ;  /* 0x0000000c0d0e7389 */ /* 0x00006400000c000b */
[----:B01----:R-:W-:Y:S01]  /*19ef0*/  ENDCOLLECTIVE ;  /* 0x000000000000791b */ /* 0x003fe20003800000 */
.L_x_1717:
        /* <DEDUP_REMOVED lines=14> */
.L_x_1718:
[----:B------:R-:W-:Y:S02]  /*19fe0*/  IMAD.MOV.U32 R13, RZ, RZ, R5 ;  /* 0x000000ffff0d7224 */ /* 0x000fe400078e0005 */
[----:B------:R-:W-:Y:S01]  /*19ff0*/  IMAD.MOV.U32 R12, RZ, RZ, 0x7 ;  /* 0x00000007ff0c7424 */ /* 0x000fe200078e00ff */
[----:B------:R-:W-:-:S05]  /*1a000*/  @!P2 IADD3 R14, P3, R28, R14, RZ ;  /* 0x0000000e1c0ea210 */ /* 0x000fca0007f7e0ff */
[----:B------:R-:W-:-:S08]  /*1a010*/  @!P2 IMAD.MOV.U32 R2, RZ, RZ, R14 ;  /* 0x000000ffff02a224 */ /* 0x000fd000078e000e */
[----:B------:R-:W-:Y:S05]  /*1a020*/  WARPSYNC.COLLECTIVE R15, `(.L_x_1719) ;  /* 0x000000000f087348 */ /* 0x000fea0003c00000 */
[----:B------:R0:W1:Y:S02]  /*1a030*/  SHFL.IDX P6, R14, R13, R12, R11 ;  /* 0x0000000c0d0e7389 */ /* 0x00006400000c000b */
[----:B01----:R-:W-:Y:S01]  /*1a040*/  ENDCOLLECTIVE ;  /* 0x000000000000791b */ /* 0x003fe20003800000 */
.L_x_1719:
        /* <DEDUP_REMOVED lines=12> */
.L_x_1720:
[----:B------:R-:W-:Y:S05]  /*1a110*/  BRA `(.L_x_1721) ;  /* 0xffffffb800187947 */ /* 0x000fea000383ffff */
.L_x_1622:
[----:B0-----:R0:W2:Y:S02]  /*1a120*/  SYNCS.PHASECHK.TRANS64.TRYWAIT P0, [R17+URZ+0x28420], R0 ;  /* 0x02842000110075a7 */ /* 0x0010a4000800017f */
[----:B--2---:R-:W-:Y:S05]  /*1a130*/  @!P0 NANOSLEEP.SYNCS 0x989680 ;  /* 0x009896800000895d */ /* 0x004fea0003900000 */
[----:B------:R-:W2:Y:S02]  /*1a140*/  @!P0 SYNCS.PHASECHK.TRANS64 P0, [R17+URZ+0x28420], R0 ;  /* 0x02842000110085a7 */ /* 0x000ea4000800007f */
[----:B--2---:R-:W-:Y:S05]  /*1a150*/  @!P0 BRA `(.L_x_1622) ;  /* 0xfffffffc00f08947 */ /* 0x004fea000383ffff */
[----:B------:R-:W-:Y:S05]  /*1a160*/  BRA `(.L_x_1722) ;  /* 0xffffffb800887947 */ /* 0x000fea000383ffff */
.L_x_1626:
[----:B--2---:R2:W3:Y:S02]  /*1a170*/  SYNCS.PHASECHK.TRANS64.TRYWAIT P0, [R0+URZ+0x28480], R18 ;  /* 0x02848012000075a7 */ /* 0x0044e4000800017f */
[----:B---3--:R-:W-:Y:S05]  /*1a180*/  @!P0 NANOSLEEP.SYNCS 0x989680 ;  /* 0x009896800000895d */ /* 0x008fea0003900000 */
[----:B------:R-:W3:Y:S02]  /*1a190*/  @!P0 SYNCS.PHASECHK.TRANS64 P0, [R0+URZ+0x28480], R18 ;  /* 0x02848012000085a7 */ /* 0x000ee4000800007f */
[----:B---3--:R-:W-:Y:S05]  /*1a1a0*/  @!P0 BRA `(.L_x_1626) ;  /* 0xfffffffc00f08947 */ /* 0x008fea000383ffff */
[----:B------:R-:W-:Y:S05]  /*1a1b0*/  BRA `(.L_x_1723) ;  /* 0xffffffbc003c7947 */ /* 0x000fea000383ffff */
.L_x_1627:
[----:B------:R-:W-:Y:S01]  /*1a1c0*/  BSSY B0, `(.L_x_1724) ;  /* 0x0000008000007945 */ /* 0x000fe20003800000 */
[----:B------:R-:W-:Y:S02]  /*1a1d0*/  IMAD.MOV.U32 R13, RZ, RZ, R26 ;  /* 0x000000ffff0d7224 */ /* 0x000fe400078e001a */
[----:B------:R-:W-:Y:S02]  /*1a1e0*/  IMAD.MOV.U32 R12, RZ, RZ, RZ ;  /* 0x000000ffff0c7224 */ /* 0x000fe400078e00ff */
[----:B------:R-:W-:Y:S02]  /*1a1f0*/  IMAD.MOV.U32 R11, RZ, RZ, 0x181f ;  /* 0x0000181fff0b7424 */ /* 0x000fe400078e00ff */
[----:B------:R-:W-:-:S07]  /*1a200*/  IMAD.MOV.U32 R15, RZ, RZ, -0x1 ;  /* 0xffffffffff0f7424 */ /* 0x000fce00078e00ff */
[----:B-12---:R-:W-:Y:S05]  /*1a210*/  WARPSYNC.COLLECTIVE R15, `(.L_x_1725) ;  /* 0x000000000f087348 */ /* 0x006fea0003c00000 */
[----:B-1----:R0:W1:Y:S02]  /*1a220*/  SHFL.IDX P6, R14, R13, R12, R11 ;  /* 0x0000000c0d0e7389 */ /* 0x00206400000c000b */
[----:B012---:R-:W-:Y:S01]  /*1a230*/  ENDCOLLECTIVE ;  /* 0x000000000000791b */ /* 0x007fe20003800000 */
.L_x_1725:
[----:B------:R-:W-:Y:S05]  /*1a240*/  BSYNC B0 ;  /* 0x0000000000007941 */ /* 0x000fea0003800000 */
.L_x_1724:
        /* <DEDUP_REMOVED lines=9> */
.L_x_1726:
[----:B------:R-:W-:Y:S02]  /*1a2e0*/  IMAD.MOV.U32 R13, RZ, RZ, R26 ;  /* 0x000000ffff0d7224 */ /* 0x000fe400078e001a */
[----:B------:R-:W-:Y:S02]  /*1a2f0*/  IMAD.MOV.U32 R12, RZ, RZ, 0x1 ;  /* 0x00000001ff0c7424 */ /* 0x000fe400078e00ff */
[----:B------:R-:W-:-:S07]  /*1a300*/  IMAD.MOV.U32 R2, RZ, RZ, R14 ;  /* 0x000000ffff027224 */ /* 0x000fce00078e000e */
[----:B------:R-:W-:Y:S05]  /*1a310*/  WARPSYNC.COLLECTIVE R15, `(.L_x_1727) ;  /* 0x000000000f087348 */ /* 0x000fea0003c00000 */
[----:B------:R0:W1:Y:S02]  /*1a320*/  SHFL.IDX P6, R14, R13, R12, R11 ;  /* 0x0000000c0d0e7389 */ /* 0x00006400000c000b */
[----:B01----:R-:W-:Y:S01]  /*1a330*/  ENDCOLLECTIVE ;  /* 0x000000000000791b */ /* 0x003fe20003800000 */
.L_x_1727:
        /* <DEDUP_REMOVED lines=12> */
.L_x_1728:
[----:B------:R-:W-:Y:S02]  /*1a400*/  IMAD.MOV.U32 R13, RZ, RZ, R26 ;  /* 0x000000ffff0d7224 */ /* 0x000fe400078e001a */
[----:B------:R-:W-:Y:S02]  /*1a410*/  IMAD.MOV.U32 R12, RZ, RZ, 0x2 ;  /* 0x00000002ff0c7424 */ /* 0x000fe400078e00ff */
[----:B------:R-:W-:-:S07]  /*1a420*/  IMAD.MOV.U32 R2, RZ, RZ, R14 ;  /* 0x000000ffff027224 */ /* 0x000fce00078e000e */
[----:B------:R-:W-:Y:S05]  /*1a430*/  WARPSYNC.COLLECTIVE R15, `(.L_x_1729) ;  /* 0x000000000f087348 */ /* 0x000fea0003c00000 */
[----:B------:R0:W1:Y:S02]  /*1a440*/  SHFL.IDX P6, R14, R13, R12, R11 ;  /* 0x0000000c0d0e7389 */ /* 0x00006400000c000b */
[----:B01----:R-:W-:Y:S01]  /*1a450*/  ENDCOLLECTIVE ;  /* 0x000000000000791b */ /* 0x003fe20003800000 */
.L_x_1729:
        /* <DEDUP_REMOVED lines=12> */
.L_x_1730:
[----:B------:R-:W-:Y:S02]  /*1a520*/  IMAD.MOV.U32 R13, RZ, RZ, R26 ;  /* 0x000000ffff0d7224 */ /* 0x000fe400078e001a */
[----:B------:R-:W-:Y:S02]  /*1a530*/  IMAD.MOV.U32 R12, RZ, RZ, 0x3 ;  /* 0x00000003ff0c7424 */ /* 0x000fe400078e00ff */
[----:B------:R-:W-:-:S07]  /*1a540*/  IMAD.MOV.U32 R2, RZ, RZ, R14 ;  /* 0x000000ffff027224 */ /* 0x000fce00078e000e */
[----:B------:R-:W-:Y:S05]  /*1a550*/  WARPSYNC.COLLECTIVE R15, `(.L_x_1731) ;  /* 0x000000000f087348 */ /* 0x000fea0003c00000 */
[----:B------:R0:W1:Y:S02]  /*1a560*/  SHFL.IDX P6, R14, R13, R12, R11 ;  /* 0x0000000c0d0e7389 */ /* 0x00006400000c000b */
[----:B01----:R-:W-:Y:S01]  /*1a570*/  ENDCOLLECTIVE ;  /* 0x000000000000791b */ /* 0x003fe20003800000 */
.L_x_1731:
        /* <DEDUP_REMOVED lines=12> */
.L_x_1732:
[----:B------:R-:W-:Y:S01]  /*1a640*/  IMAD.MOV.U32 R2, RZ, RZ, R14 ;  /* 0x000000ffff027224 */ /* 0x000fe200078e000e */
[----:B------:R-:W-:Y:S06]  /*1a650*/  BRA `(.L_x_1733) ;  /* 0xffffffb800d07947 */ /* 0x000fec000383ffff */
.L_x_1632:
[----:B------:R0:W0:Y:S02]  /*1a660*/  SYNCS.PHASECHK.TRANS64.TRYWAIT P0, [R0+URZ+0x28440], R18 ;  /* 0x02844012000075a7 */ /* 0x000024000800017f */
[----:B0-----:R-:W-:Y:S05]  /*1a670*/  @!P0 NANOSLEEP.SYNCS 0x989680 ;  /* 0x009896800000895d */ /* 0x001fea0003900000 */
[----:B------:R-:W0:Y:S02]  /*1a680*/  @!P0 SYNCS.PHASECHK.TRANS64 P0, [R0+URZ+0x28440], R18 ;  /* 0x02844012000085a7 */ /* 0x000e24000800007f */
[----:B0-----:R-:W-:Y:S05]  /*1a690*/  @!P0 BRA `(.L_x_1632) ;  /* 0xfffffffc00f08947 */ /* 0x001fea000383ffff */
[----:B------:R-:W-:Y:S05]  /*1a6a0*/  BRA `(.L_x_1734) ;  /* 0xffffffbc00207947 */ /* 0x000fea000383ffff */
.L_x_1633:
[----:B------:R-:W-:Y:S01]  /*1a6b0*/  BSSY B0, `(.L_x_1735) ;  /* 0x0000008000007945 */ /* 0x000fe20003800000 */
[----:B------:R-:W-:Y:S02]  /*1a6c0*/  IMAD.MOV.U32 R13, RZ, RZ, R10 ;  /* 0x000000ffff0d7224 */ /* 0x000fe400078e000a */
[----:B------:R-:W-:Y:S02]  /*1a6d0*/  IMAD.MOV.U32 R12, RZ, RZ, RZ ;  /* 0x000000ffff0c7224 */ /* 0x000fe400078e00ff */
[----:B------:R-:W-:Y:S02]  /*1a6e0*/  IMAD.MOV.U32 R11, RZ, RZ, 0x181f ;  /* 0x0000181fff0b7424 */ /* 0x000fe400078e00ff */
[----:B------:R-:W-:-:S07]  /*1a6f0*/  IMAD.MOV.U32 R15, RZ, RZ, -0x1 ;  /* 0xffffffffff0f7424 */ /* 0x000fce00078e00ff */
[----:B012-4-:R-:W-:Y:S05]  /*1a700*/  WARPSYNC.COLLECTIVE R15, `(.L_x_1736) ;  /* 0x000000000f087348 */ /* 0x017fea0003c00000 */
[----:B-1----:R1:W3:Y:S02]  /*1a710*/  SHFL.IDX P6, R14, R13, R12, R11 ;  /* 0x0000000c0d0e7389 */ /* 0x0022e400000c000b */
[----:B01234-:R-:W-:Y:S01]  /*1a720*/  ENDCOLLECTIVE ;  /* 0x000000000000791b */ /* 0x01ffe20003800000 */
.L_x_1736:
[----:B------:R-:W-:Y:S05]  /*1a730*/  BSYNC B0 ;  /* 0x0000000000007941 */ /* 0x000fea0003800000 */
.L_x_1735:
        /* <DEDUP_REMOVED lines=8> */
.L_x_1737:
[----:B------:R-:W-:Y:S02]  /*1a7c0*/  IMAD.MOV.U32 R13, RZ, RZ, R10 ;  /* 0x000000ffff0d7224 */ /* 0x000fe400078e000a */
[----:B------:R-:W-:Y:S01]  /*1a7d0*/  IMAD.MOV.U32 R12, RZ, RZ, 0x1 ;  /* 0x00000001ff0c7424 */ /* 0x000fe200078e00ff */
[----:B------:R-:W-:-:S13]  /*1a7e0*/  IADD3 R2, P0, R28, R14, RZ ;  /* 0x0000000e1c027210 */ /* 0x000fda0007f1e0ff */
[----:B------:R-:W-:Y:S05]  /*1a7f0*/  WARPSYNC.COLLECTIVE R15, `(.L_x_1738) ;  /* 0x000000000f087348 */ /* 0x000fea0003c00000 */
[----:B------:R0:W1:Y:S02]  /*1a800*/  SHFL.IDX P6, R14, R13, R12, R11 ;  /* 0x0000000c0d0e7389 */ /* 0x00006400000c000b */
[----:B01----:R-:W-:Y:S01]  /*1a810*/  ENDCOLLECTIVE ;  /* 0x000000000000791b */ /* 0x003fe20003800000 */
.L_x_1738:
        /* <DEDUP_REMOVED lines=11> */
.L_x_1739:
[----:B------:R-:W-:Y:S02]  /*1a8d0*/  IMAD.MOV.U32 R13, RZ, RZ, R10 ;  /* 0x000000ffff0d7224 */ /* 0x000fe400078e000a */
[----:B------:R-:W-:Y:S01]  /*1a8e0*/  IMAD.MOV.U32 R12, RZ, RZ, 0x2 ;  /* 0x00000002ff0c7424 */ /* 0x000fe200078e00ff */
[----:B------:R-:W-:-:S13]  /*1a8f0*/  IADD3 R2, P0, R28, R14, RZ ;  /* 0x0000000e1c027210 */ /* 0x000fda0007f1e0ff */
[----:B------:R-:W-:Y:S05]  /*1a900*/  WARPSYNC.COLLECTIVE R15, `(.L_x_1740) ;  /* 0x000000000f087348 */ /* 0x000fea0003c00000 */
[----:B------:R0:W1:Y:S02]  /*1a910*/  SHFL.IDX P6, R14, R13, R12, R11 ;  /* 0x0000000c0d0e7389 */ /* 0x00006400000c000b */
[----:B01----:R-:W-:Y:S01]  /*1a920*/  ENDCOLLECTIVE ;  /* 0x000000000000791b */ /* 0x003fe20003800000 */
.L_x_1740:
        /* <DEDUP_REMOVED lines=11> */
.L_x_1741:
[----:B------:R-:W-:Y:S02]  /*1a9e0*/  IMAD.MOV.U32 R13, RZ, RZ, R10 ;  /* 0x000000ffff0d7224 */ /* 0x000fe400078e000a */
[----:B------:R-:W-:Y:S01]  /*1a9f0*/  IMAD.MOV.U32 R12, RZ, RZ, 0x3 ;  /* 0x00000003ff0c7424 */ /* 0x000fe200078e00ff */
[----:B------:R-:W-:-:S13]  /*1aa00*/  IADD3 R2, P0, R28, R14, RZ ;  /* 0x0000000e1c027210 */ /* 0x000fda0007f1e0ff */
[----:B------:R-:W-:Y:S05]  /*1aa10*/  WARPSYNC.COLLECTIVE R15, `(.L_x_1742) ;  /* 0x000000000f087348 */ /* 0x000fea0003c00000 */
[----:B------:R0:W1:Y:S02]  /*1aa20*/  SHFL.IDX P6, R14, R13, R12, R11 ;  /* 0x0000000c0d0e7389 */ /* 0x00006400000c000b */
[----:B01----:R-:W-:Y:S01]  /*1aa30*/  ENDCOLLECTIVE ;  /* 0x000000000000791b */ /* 0x003fe20003800000 */
.L_x_1742:
        /* <DEDUP_REMOVED lines=11> */
.L_x_1743:
[----:B------:R-:W-:Y:S05]  /*1aaf0*/  BRA `(.L_x_1744) ;  /* 0xffffffb800b87947 */ /* 0x000fea000383ffff */
.L_x_1638:
[----:B0-----:R0:W1:Y:S02]  /*1ab00*/  SYNCS.PHASECHK.TRANS64.TRYWAIT P2, [R0+URZ+0x28470], R3 ;  /* 0x02847003000075a7 */ /* 0x001064000804017f */
[----:B-1----:R-:W-:Y:S05]  /*1ab10*/  @!P2 NANOSLEEP.SYNCS 0x989680 ;  /* 0x009896800000a95d */ /* 0x002fea0003900000 */
[----:B------:R-:W1:Y:S02]  /*1ab20*/  @!P2 SYNCS.PHASECHK.TRANS64 P2, [R0+URZ+0x28470], R3 ;  /* 0x028470030000a5a7 */ /* 0x000e64000804007f */
[----:B-1----:R-:W-:Y:S05]  /*1ab30*/  @!P2 BRA `(.L_x_1638) ;  /* 0xfffffffc00f0a947 */ /* 0x002fea000383ffff */
[----:B------:R-:W-:Y:S05]  /*1ab40*/  BRA `(.L_x_1745) ;  /* 0xffffffbc001c7947 */ /* 0x000fea000383ffff */
.L_x_1640:
[----:B0-----:R0:W1:Y:S02]  /*1ab50*/  SYNCS.PHASECHK.TRANS64.TRYWAIT P2, [R0+URZ+0x28460], R3 ;  /* 0x02846003000075a7 */ /* 0x001064000804017f */
[----:B-1----:R-:W-:Y:S05]  /*1ab60*/  @!P2 NANOSLEEP.SYNCS 0x989680 ;  /* 0x009896800000a95d */ /* 0x002fea0003900000 */
[----:B------:R-:W1:Y:S02]  /*1ab70*/  @!P2 SYNCS.PHASECHK.TRANS64 P2, [R0+URZ+0x28460], R3 ;  /* 0x028460030000a5a7 */ /* 0x000e64000804007f */
[----:B-1----:R-:W-:Y:S05]  /*1ab80*/  @!P2 BRA `(.L_x_1640) ;  /* 0xfffffffc00f0a947 */ /* 0x002fea000383ffff */
[----:B------:R-:W-:Y:S05]  /*1ab90*/  BRA `(.L_x_1746) ;  /* 0xffffffbc00287947 */ /* 0x000fea000383ffff */
.L_x_1648:
[----:B0-----:R0:W2:Y:S02]  /*1aba0*/  SYNCS.PHASECHK.TRANS64.TRYWAIT P1, [R18+URZ+0x28470], R3 ;  /* 0x02847003120075a7 */ /* 0x0010a4000802017f */
[----:B--2---:R-:W-:Y:S05]  /*1abb0*/  @!P1 NANOSLEEP.SYNCS 0x989680 ;  /* 0x009896800000995d */ /* 0x004fea0003900000 */
[----:B------:R-:W2:Y:S02]  /*1abc0*/  @!P1 SYNCS.PHASECHK.TRANS64 P1, [R18+URZ+0x28470], R3 ;  /* 0x02847003120095a7 */ /* 0x000ea4000802007f */
[----:B--2---:R-:W-:Y:S05]  /*1abd0*/  @!P1 BRA `(.L_x_1648) ;  /* 0xfffffffc00f09947 */ /* 0x004fea000383ffff */
[----:B------:R-:W-:Y:S05]  /*1abe0*/  BRA `(.L_x_1747) ;  /* 0xffffffc000a87947 */ /* 0x000fea000383ffff */
.L_x_1650:
[----:B0-----:R0:W2:Y:S02]  /*1abf0*/  SYNCS.PHASECHK.TRANS64.TRYWAIT P1, [R18+URZ+0x28460], R3 ;  /* 0x02846003120075a7 */ /* 0x0010a4000802017f */
[----:B--2---:R-:W-:Y:S05]  /*1ac00*/  @!P1 NANOSLEEP.SYNCS 0x989680 ;  /* 0x009896800000995d */ /* 0x004fea0003900000 */
[----:B------:R-:W2:Y:S02]  /*1ac10*/  @!P1 SYNCS.PHASECHK.TRANS64 P1, [R18+URZ+0x28460], R3 ;  /* 0x02846003120095a7 */ /* 0x000ea4000802007f */
[----:B--2---:R-:W-:Y:S05]  /*1ac20*/  @!P1 BRA `(.L_x_1650) ;  /* 0xfffffffc00f09947 */ /* 0x004fea000383ffff */
[----:B------:R-:W-:Y:S05]  /*1ac30*/  BRA `(.L_x_1748) ;  /* 0xffffffc000b07947 */ /* 0x000fea000383ffff */
.L_x_1664:
[----:B0-----:R0:W2:Y:S02]  /*1ac40*/  SYNCS.PHASECHK.TRANS64.TRYWAIT P0, [R5+URZ+0x28420], R0 ;  /* 0x02842000050075a7 */ /* 0x0010a4000800017f */
[----:B--2---:R-:W-:Y:S05]  /*1ac50*/  @!P0 NANOSLEEP.SYNCS 0x989680 ;  /* 0x009896800000895d */ /* 0x004fea0003900000 */
[----:B------:R-:W2:Y:S02]  /*1ac60*/  @!P0 SYNCS.PHASECHK.TRANS64 P0, [R5+URZ+0x28420], R0 ;  /* 0x02842000050085a7 */ /* 0x000ea4000800007f */
[----:B--2---:R-:W-:Y:S05]  /*1ac70*/  @!P0 BRA `(.L_x_1664) ;  /* 0xfffffffc00f08947 */ /* 0x004fea000383ffff */
[----:B------:R-:W-:Y:S05]  /*1ac80*/  BRA `(.L_x_1749) ;  /* 0xffffffd400f07947 */ /* 0x000fea000383ffff */
.L_x_1665:
[----:B------:R-:W2:Y:S01]  /*1ac90*/  S2R R2, SR_TID.X ;  /* 0x0000000000027919 */ /* 0x000ea20000002100 */
[----:B------:R-:W-:Y:S01]  /*1aca0*/  BSSY B0, `(.L_x_1750) ;  /* 0x000000a000007945 */ /* 0x000fe20003800000 */
[----:B------:R-:W-:Y:S02]  /*1acb0*/  IMAD.MOV.U32 R12, RZ, RZ, RZ ;  /* 0x000000ffff0c7224 */ /* 0x000fe400078e00ff */
[----:B------:R-:W-:Y:S02]  /*1acc0*/  IMAD.MOV.U32 R11, RZ, RZ, 0x1f ;  /* 0x0000001fff0b7424 */ /* 0x000fe400078e00ff */
[----:B------:R-:W-:Y:S01]  /*1acd0*/  IMAD.MOV.U32 R15, RZ, RZ, -0x1 ;  /* 0xffffffffff0f7424 */ /* 0x000fe200078e00ff */
[----:B--2---:R-:W-:-:S04]  /*1ace0*/  SHF.R.U32.HI R2, RZ, 0x5, R2 ;  /* 0x00000005ff027819 */ /* 0x004fc80000011602 */
[----:B------:R-:W-:-:S05]  /*1acf0*/  LOP3.LUT R2, R2, 0x3, RZ, 0xc0, !PT ;  /* 0x0000000302027812 */ /* 0x000fca00078ec0ff */
[----:B------:R-:W-:-:S07]  /*1ad00*/  IMAD.MOV.U32 R13, RZ, RZ, R2 ;  /* 0x000000ffff0d7224 */ /* 0x000fce00078e0002 */
[----:B01----:R-:W-:Y:S05]  /*1ad10*/  WARPSYNC.COLLECTIVE R15, `(.L_x_1751) ;  /* 0x000000000f087348 */ /* 0x003fea0003c00000 */
[----:B------:R2:W3:Y:S02]  /*1ad20*/  SHFL.IDX P6, R14, R13, R12, R11 ;  /* 0x0000000c0d0e7389 */ /* 0x0004e400000c000b */
[----:B0123--:R-:W-:Y:S01]  /*1ad30*/  ENDCOLLECTIVE ;  /* 0x000000000000791b */ /* 0x00ffe20003800000 */
.L_x_1751:
[----:B------:R-:W-:Y:S05]  /*1ad40*/  BSYNC B0 ;  /* 0x0000000000007941 */ /* 0x000fea0003800000 */
.L_x_1750:
[----:B------:R-:W-:Y:S05]  /*1ad50*/  BRA `(.L_x_1752) ;  /* 0xffffffd400d87947 */ /* 0x000fea000383ffff */
.L_x_1668:
[----:B------:R-:W-:Y:S01]  /*1ad60*/  BSSY B1, `(.L_x_1753) ;  /* 0x0000006000017945 */ /* 0x000fe20003800000 */
[----:B------:R-:W-:-:S07]  /*1ad70*/  IMAD.MOV.U32 R15, RZ, RZ, -0x1 ;  /* 0xffffffffff0f7424 */ /* 0x000fce00078e00ff */
[----:B01----:R-:W-:Y:S05]  /*1ad80*/  WARPSYNC.COLLECTIVE R15, `(.L_x_1754) ;  /* 0x000000000f0c7348 */ /* 0x003fea0003c00000 */
[----:B------:R-:W-:Y:S02]  /*1ad90*/  ELECT P6, UR62, PT ;  /* 0x00000000003e782f */ /* 0x000fe400038c0000 */
[----:B------:R-:W-:Y:S01]  /*1ada0*/  MOV R14, UR62 ;  /* 0x0000003e000e7c02 */ /* 0x000fe20008000f00 */
[----:B01----:R-:W-:Y:S10]  /*1adb0*/  ENDCOLLECTIVE ;  /* 0x000000000000791b */ /* 0x003ff40003800000 */
.L_x_1754:
[----:B------:R-:W-:Y:S05]  /*1adc0*/  BSYNC B1 ;  /* 0x0000000000017941 */ /* 0x000fea0003800000 */
.L_x_1753:
[----:B------:R-:W-:Y:S05]  /*1add0*/  BRA `(.L_x_1755) ;  /* 0xffffffd400d07947 */ /* 0x000fea000383ffff */
.L_x_1670:
[----:B0-----:R0:W2:Y:S02]  /*1ade0*/  SYNCS.PHASECHK.TRANS64.TRYWAIT P1, [R3+URZ+0x28440], R2 ;  /* 0x02844002030075a7 */ /* 0x0010a4000802017f */
[----:B--2---:R-:W-:Y:S05]  /*1adf0*/  @!P1 NANOSLEEP.SYNCS 0x989680 ;  /* 0x009896800000995d */ /* 0x004fea0003900000 */
[----:B------:R-:W2:Y:S02]  /*1ae00*/  @!P1 SYNCS.PHASECHK.TRANS64 P1, [R3+URZ+0x28440], R2 ;  /* 0x02844002030095a7 */ /* 0x000ea4000802007f */
[----:B--2---:R-:W-:Y:S05]  /*1ae10*/  @!P1 BRA `(.L_x_1670) ;  /* 0xfffffffc00f09947 */ /* 0x004fea000383ffff */
[----:B------:R-:W-:Y:S05]  /*1ae20*/  BRA `(.L_x_1756) ;  /* 0xffffffd400f87947 */ /* 0x000fea000383ffff */
.L_x_1672:
[----:B--2---:R2:W3:Y:S02]  /*1ae30*/  SYNCS.PHASECHK.TRANS64.TRYWAIT P1, [R5+URZ+0x28440], R0 ;  /* 0x02844000050075a7 */ /* 0x0044e4000802017f */
[----:B---3--:R-:W-:Y:S05]  /*1ae40*/  @!P1 NANOSLEEP.SYNCS 0x989680 ;  /* 0x009896800000995d */ /* 0x008fea0003900000 */
[----:B------:R-:W3:Y:S02]  /*1ae50*/  @!P1 SYNCS.PHASECHK.TRANS64 P1, [R5+URZ+0x28440], R0 ;  /* 0x02844000050095a7 */ /* 0x000ee4000802007f */
[----:B---3--:R-:W-:Y:S05]  /*1ae60*/  @!P1 BRA `(.L_x_1672) ;  /* 0xfffffffc00f09947 */ /* 0x008fea000383ffff */
[----:B------:R-:W-:Y:S05]  /*1ae70*/  BRA `(.L_x_1757) ;  /* 0xffffffd800047947 */ /* 0x000fea000383ffff */
.L_x_1674:
[----:B---3--:R3:W4:Y:S02]  /*1ae80*/  SYNCS.PHASECHK.TRANS64.TRYWAIT P1, [R3+URZ+0x28460], R2 ;  /* 0x02846002030075a7 */ /* 0x008724000802017f */
[----:B----4-:R-:W-:Y:S05]  /*1ae90*/  @!P1 NANOSLEEP.SYNCS 0x989680 ;  /* 0x009896800000995d */ /* 0x010fea0003900000 */
[----:B------:R-:W4:Y:S02]  /*1aea0*/  @!P1 SYNCS.PHASECHK.TRANS64 P1, [R3+URZ+0x28460], R2 ;  /* 0x02846002030095a7 */ /* 0x000f24000802007f */
[----:B----4-:R-:W-:Y:S05]  /*1aeb0*/  @!P1 BRA `(.L_x_1674) ;  /* 0xfffffffc00f09947 */ /* 0x010fea000383ffff */
[----:B------:R-:W-:Y:S05]  /*1aec0*/  BRA `(.L_x_1758) ;  /* 0xffffffd800007947 */ /* 0x000fea000383ffff */
.L_x_1676:
[----:B----4-:R4:W0:Y:S02]  /*1aed0*/  SYNCS.PHASECHK.TRANS64.TRYWAIT P1, [R5+URZ+0x28460], R0 ;  /* 0x02846000050075a7 */ /* 0x010824000802017f */
[----:B0-----:R-:W-:Y:S05]  /*1aee0*/  @!P1 NANOSLEEP.SYNCS 0x989680 ;  /* 0x009896800000995d */ /* 0x001fea0003900000 */
[----:B------:R-:W0:Y:S02]  /*1aef0*/  @!P1 SYNCS.PHASECHK.TRANS64 P1, [R5+URZ+0x28460], R0 ;  /* 0x02846000050095a7 */ /* 0x000e24000802007f */
[----:B0-----:R-:W-:Y:S05]  /*1af00*/  @!P1 BRA `(.L_x_1676) ;  /* 0xfffffffc00f09947 */ /* 0x001fea000383ffff */
[----:B------:R-:W-:Y:S05]  /*1af10*/  BRA `(.L_x_1759) ;  /* 0xffffffd400fc7947 */ /* 0x000fea000383ffff */
.L_x_1678:
[----:B------:R0:W0:Y:S02]  /*1af20*/  SYNCS.PHASECHK.TRANS64.TRYWAIT P1, [R3+URZ+0x28480], R2 ;  /* 0x02848002030075a7 */ /* 0x000024000802017f */
[----:B0-----:R-:W-:Y:S05]  /*1af30*/  @!P1 NANOSLEEP.SYNCS 0x989680 ;  /* 0x009896800000995d */ /* 0x001fea0003900000 */
[----:B------:R-:W0:Y:S02]  /*1af40*/  @!P1 SYNCS.PHASECHK.TRANS64 P1, [R3+URZ+0x28480], R2 ;  /* 0x02848002030095a7 */ /* 0x000e24000802007f */
[----:B0-----:R-:W-:Y:S05]  /*1af50*/  @!P1 BRA `(.L_x_1678) ;  /* 0xfffffffc00f09947 */ /* 0x001fea000383ffff */
[----:B------:R-:W-:Y:S05]  /*1af60*/  BRA `(.L_x_1760) ;  /* 0xffffffd400f87947 */ /* 0x000fea000383ffff */
.L_x_1761:
        /* <DEDUP_REMOVED lines=9> */
.L_x_3856:


//--------------------- .text._ZN7cutlass13device_kernelIN5flash11enable_sm90INS1_16FlashAttnFwdSm90INS1_25CollectiveMainloopFwdSm90ILi2EN4cute5tupleIJNS5_1CILi1EEES8_S8_EEENS6_IJNS7_ILi128EEENS7_ILi64EEENS7_ILi256EEEEEELi256ENS_12float_e4m3_tEfNS_4arch4Sm90ELb0ELb1ELb0ELb1ELb1ELb1ELb0ELb1ELb0ELb1ELb1ELb0EEENS1_21CollectiveEpilogueFwdINS6_IJSA_SC_SB_EEES9_NS_10bfloat16_tESG_Li256ELb1ELb1ELb1ELb1EEENS1_36VarlenDynamicPersistentTileSchedulerILi128ELi64ELi256ELi128ELb1ELb1ELb1ELb1ELb0ELb1EEEEEEEEEvNT_6ParamsE --------------------------
	.section	.text._ZN7cutlass13device_kernelIN5flash11enable_sm90INS1_16FlashAttnFwdSm90INS1_25CollectiveMainloopFwdSm90ILi2EN4cute5tupleIJNS5_1CILi1EEES8_S8_EEENS6_IJNS7_ILi128EEENS7_ILi64EEENS7_ILi256EEEEEELi256ENS_12float_e4m3_tEfNS_4arch4Sm90ELb0ELb1ELb0ELb1ELb1ELb1ELb0ELb1ELb0ELb1ELb1ELb0EEENS1_21CollectiveEpilogueFwdINS6_IJSA_SC_SB_EEES9_NS_10bfloat16_tESG_Li256ELb1ELb1ELb1ELb1EEENS1_36VarlenDynamicPersistentTileSchedulerILi128ELi64ELi256ELi128ELb1ELb1ELb1ELb1ELb0ELb1EEEEEEEEEvNT_6ParamsE,"ax",@progbits
	.align	128
.text._ZN7cutlass13device_kernelIN5flash11enable_sm90INS1_16FlashAttnFwdSm90INS1_25CollectiveMainloopFwdSm90ILi2EN4cute5tupleIJNS5_1CILi1EEES8_S8_EEENS6_IJNS7_ILi128EEENS7_ILi64EEENS7_ILi256EEEEEELi256ENS_12float_e4m3_tEfNS_4arch4Sm90ELb0ELb1ELb0ELb1ELb1ELb1ELb0ELb1ELb0ELb1ELb1ELb0EEENS1_21CollectiveEpilogueFwdINS6_IJSA_SC_SB_EEES9_NS_10bfloat16_tESG_Li256ELb1ELb1ELb1ELb1EEENS1_36VarlenDynamicPersistentTileSchedulerILi128ELi64ELi256ELi128ELb1ELb1ELb1ELb1ELb0ELb1EEEEEEEEEvNT_6ParamsE:
        .type           _ZN7cutlass13device_kernelIN5flash11enable_sm90INS1_16FlashAttnFwdSm90INS1_25CollectiveMainloopFwdSm90ILi2EN4cute5tupleIJNS5_1CILi1EEES8_S8_EEENS6_IJNS7_ILi128EEENS7_ILi64EEENS7_ILi256EEEEEELi256ENS_12float_e4m3_tEfNS_4arch4Sm90ELb0ELb1ELb0ELb1ELb1ELb1ELb0ELb1ELb0ELb1ELb1ELb0EEENS1_21CollectiveEpilogueFwdINS6_IJSA_SC_SB_EEES9_NS_10bfloat16_tESG_Li256ELb1ELb1ELb1ELb1EEENS1_36VarlenDynamicPersistentTileSchedulerILi128ELi64ELi256ELi128ELb1ELb1ELb1ELb1ELb0ELb1EEEEEEEEEvNT_6ParamsE,@function
        .size           _ZN7cutlass13device_kernelIN5flash11enable_sm90INS1_16FlashAttnFwdSm90INS1_25CollectiveMainloopFwdSm90ILi2EN4cute5tupleIJNS5_1CILi1EEES8_S8_EEENS6_IJNS7_ILi128EEENS7_ILi64EEENS7_ILi256EEEEEELi256ENS_12float_e4m3_tEfNS_4arch4Sm90ELb0ELb1ELb0ELb1ELb1ELb1ELb0ELb1ELb0ELb1ELb1ELb0EEENS1_21CollectiveEpilogueFwdINS6_IJSA_SC_SB_EEES9_NS_10bfloat16_tESG_Li256ELb1ELb1ELb1ELb1EEENS1_36VarlenDynamicPersistentTileSchedulerILi128ELi64ELi256ELi128ELb1ELb1ELb1ELb1ELb0ELb1EEEEEEEEEvNT_6ParamsE,(.L_x_3857 - _ZN7cutlass13device_kernelIN5flash11enable_sm90INS1_16FlashAttnFwdSm90INS1_25CollectiveMainloopFwdSm90ILi2EN4cute5tupleIJNS5_1CILi1EEES8_S8_EEENS6_IJNS7_ILi128EEENS7_ILi64EEENS7_ILi256EEEEEELi256ENS_12float_e4m3_tEfNS_4arch4Sm90ELb0ELb1ELb0ELb1ELb1ELb1ELb0ELb1ELb0ELb1ELb1ELb0EEENS1_21CollectiveEpilogueFwdINS6_IJSA_SC_SB_EEES9_NS_10bfloat16_tESG_Li256ELb1ELb1ELb1ELb1EEENS1_36VarlenDynamicPersistentTileSchedulerILi128ELi64ELi256ELi128ELb1ELb1ELb1ELb1ELb0ELb1EEEEEEEEEvNT_6ParamsE)
        .other          _ZN7cutlass13device_kernelIN5flash11enable_sm90INS1_16FlashAttnFwdSm90INS1_25CollectiveMainloopFwdSm90ILi2EN4cute5tupleIJNS5_1CILi1EEES8_S8_EEENS6_IJNS7_ILi128EEENS7_ILi64EEENS7_ILi256EEEEEELi256ENS_12float_e4m3_tEfNS_4arch4Sm90ELb0ELb1ELb0ELb1ELb1ELb1ELb0ELb1ELb0ELb1ELb1ELb0EEENS1_21CollectiveEpilogueFwdINS6_IJSA_SC_SB_EEES9_NS_10bfloat16_tESG_Li256ELb1ELb1ELb1ELb1EEENS1_36VarlenDynamicPersistentTileSchedulerILi128ELi64ELi256ELi128ELb1ELb1ELb1ELb1ELb0ELb1EEEEEEEEEvNT_6ParamsE,@"STO_CUDA_ENTRY STV_DEFAULT"
_ZN7cutlass13device_kernelIN5flash11enable_sm90INS1_16FlashAttnFwdSm90INS1_25CollectiveMainloopFwdSm90ILi2EN4cute5tupleIJNS5_1CILi1EEES8_S8_EEENS6_IJNS7_ILi128EEENS7_ILi64EEENS7_ILi256EEEEEELi256ENS_12float_e4m3_tEfNS_4arch4Sm90ELb0ELb1ELb0ELb1ELb1ELb1ELb0ELb1ELb0ELb1ELb1ELb0EEENS1_21CollectiveEpilogueFwdINS6_IJSA_SC_SB_EEES9_NS_10bfloat16_tESG_Li256ELb1ELb1ELb1ELb1EEENS1_36VarlenDynamicPersistentTileSchedulerILi128ELi64ELi256ELi128ELb1ELb1ELb1ELb1ELb0ELb1EEEEEEEEEvNT_6ParamsE:
        /* <DEDUP_REMOVED lines=18> */
.L_x_1763:
[----:B------:R-:W-:Y:S05]  /*0120*/  BSYNC B0 ;  /* 0x0000000000007941 */ /* 0x000fea0003800000 */
.L_x_1762:
        /* <DEDUP_REMOVED lines=41> */
.L_x_1764:
        /* <DEDUP_REMOVED lines=22> */
.L_x_1765:
        /* <DEDUP_REMOVED lines=18> */
.L_x_1766:
        /* <DEDUP_REMOVED lines=22> */
.L_x_1767:
        /* <DEDUP_REMOVED lines=23> */
.L_x_1768:
        /* <DEDUP_REMOVED lines=10> */
.L_x_1771:
        /* <DEDUP_REMOVED lines=8> */
[----:B--2---:R-:W-:-:S06]  /*0a30*/  ULEA UR4, UR39, UR4, 0x18 ;  /* 0x0000000427047291 */ /* 0x004fcc000f8ec03f */
[----:B------:R-:W-:Y:S01]  /*0a40*/  IMAD.U32 R22, RZ, RZ, UR4 ;  /* 0x00000004ff167e24 */ /* 0x000fe2000f8e00ff */
[----:B-1----:R-:W-:Y:S01]  /*0a50*/  SHF.R.U32.HI R0, RZ, 0x7, R0 ;  /* 0x00000007ff007819 */ /* 0x002fe20000011600 */
[----:B------:R-:W-:-:S03]  /*0a60*/  ULDC UR4, c[0x0][0xc3c] ;  /* 0x00030f0000047ab9 */ /* 0x000fc60000000800 */
[----:B------:R-:W-:-:S13]  /*0a70*/  ISETP.NE.AND P0, PT, R0, 0x1, PT ;  /* 0x000000010000780c */ /* 0x000fda0003f05270 */
[----:B------:R-:W-:Y:S08]  /*0a80*/  @!P0 BAR.ARV 0x9, 0x100 ;  /* 0x0244000000008b1d */ /* 0x000ff00000002000 */
[----:B------:R-:W-:Y:S06]  /*0a90*/  BAR.SYNC.DEFER_BLOCKING 0x5, 0x180 ;  /* 0x0146000000007b1d */ /* 0x000fec0000010000 */
[----:B------:R-:W1:Y:S02]  /*0aa0*/  LDS.128 R204, [R22+0x284d0] ;  /* 0x0284d00016cc7984 */ /* 0x000e640000000c00 */
[----:B------:R-:W-:Y:S06]  /*0ab0*/  BAR.ARV 0x4, 0x180 ;  /* 0x0106000000007b1d */ /* 0x000fec0000002000 */
[----:B-1----:R-:W-:-:S13]  /*0ac0*/  ISETP.GE.AND P0, PT, R207, UR4, PT ;  /* 0x00000004cf007c0c */ /* 0x002fda000bf06270 */
[----:B------:R-:W-:Y:S05]  /*0ad0*/  @P0 BRA `(.L_x_1772) ;  /* 0x000002a000e80947 */ /* 0x000fea0003800000 */
[----:B------:R-:W2:Y:S01]  /*0ae0*/  LDL R2, [R1+0x98] ;  /* 0x0000980001027983 */ /* 0x000ea20000100800 */
[----:B------:R-:W-:Y:S01]  /*0af0*/  R2UR UR4, R22 ;  /* 0x00000000160472ca */ /* 0x000fe200000e0000 */
[----:B------:R-:W-:Y:S01]  /*0b00*/  IMAD.MOV.U32 R217, RZ, RZ, RZ ;  /* 0x000000ffffd97224 */ /* 0x000fe200078e00ff */
[----:B------:R-:W1:Y:S01]  /*0b10*/  S2R R0, SR_TID.X ;  /* 0x0000000000007919 */ /* 0x000e620000002100 */
[----:B------:R-:W-:Y:S02]  /*0b20*/  IMAD.MOV.U32 R185, RZ, RZ, RZ ;  /* 0x000000ffffb97224 */ /* 0x000fe400078e00ff */
[----:B------:R-:W-:Y:S02]  /*0b30*/  IMAD.MOV.U32 R200, RZ, RZ, RZ ;  /* 0x000000ffffc87224 */ /* 0x000fe400078e00ff */
[----:B------:R-:W-:Y:S02]  /*0b40*/  IMAD.MOV.U32 R186, RZ, RZ, RZ ;  /* 0x000000ffffba7224 */ /* 0x000fe400078e00ff */
[----:B------:R-:W-:-:S04]  /*0b50*/  IMAD.MOV.U32 R23, RZ, RZ, RZ ;  /* 0x000000ffff177224 */ /* 0x000fc800078e00ff */
[----:B------:R-:W-:Y:S01]  /*0b60*/  UIADD3 UR4, UR4, 0x18000, URZ ;  /* 0x0001800004047890 */ /* 0x000fe2000fffe03f */
[----:B-1----:R-:W-:-:S05]  /*0b70*/  VIADD R0, R0, 0xffffff80 ;  /* 0xffffff8000007836 */ /* 0x002fca0000000000 */
[----:B0-----:R-:W-:-:S04]  /*0b80*/  SHF.R.S32.HI R3, RZ, 0x1f, R0 ;  /* 0x0000001fff037819 */ /* 0x001fc80000011400 */
[CC--:B------:R-:W-:Y:S02]  /*0b90*/  LEA.HI R5, R3.reuse, R0.reuse, RZ, 0x4 ;  /* 0x0000000003057211 */ /* 0x0c0fe400078f20ff */
[CC--:B------:R-:W-:Y:S02]  /*0ba0*/  LEA.HI R187, R3.reuse, R0.reuse, RZ, 0x3 ;  /* 0x0000000003bb7211 */ /* 0x0c0fe400078f18ff */
[CC--:B------:R-:W-:Y:S02]  /*0bb0*/  LEA.HI R8, R3.reuse, R0.reuse, RZ, 0x2 ;  /* 0x0000000003087211 */ /* 0x0c0fe400078f10ff */
[CC--:B------:R-:W-:Y:S02]  /*0bc0*/  LEA.HI R6, R3.reuse, R0.reuse, RZ, 0x5 ;  /* 0x0000000003067211 */ /* 0x0c0fe400078f28ff */
[----:B------:R-:W-:Y:S02]  /*0bd0*/  LEA.HI R4, R3, R0, RZ, 0x6 ;  /* 0x0000000003047211 */ /* 0x000fe400078f30ff */
[----:B------:R-:W-:Y:S01]  /*0be0*/  LOP3.LUT R7, R5, 0x3fffff0, RZ, 0xc0, !PT ;  /* 0x03fffff005077812 */ /* 0x000fe200078ec0ff */
[----:B------:R-:W-:Y:S01]  /*0bf0*/  IMAD.SHL.U32 R6, R6, 0x20, RZ ;  /* 0x0000002006067824 */ /* 0x000fe200078e00ff */
[----:B------:R-:W-:Y:S01]  /*0c00*/  LOP3.LUT R11, R8, 0xfffffffc, RZ, 0xc0, !PT ;  /* 0xfffffffc080b7812 */ /* 0x000fe200078ec0ff */
[----:B------:R-:W-:-:S02]  /*0c10*/  IMAD.SHL.U32 R4, R4, 0x10, RZ ;  /* 0x0000001004047824 */ /* 0x000fc400078e00ff */
[----:B------:R-:W-:Y:S01]  /*0c20*/  IMAD.IADD R7, R0, 0x1, -R7 ;  /* 0x0000000100077824 */ /* 0x000fe200078e0a07 */
[----:B------:R-:W-:Y:S01]  /*0c30*/  LOP3.LUT R6, R6, 0xfffffc00, RZ, 0xc0, !PT ;  /* 0xfffffc0006067812 */ /* 0x000fe200078ec0ff */
[----:B------:R-:W-:Y:S01]  /*0c40*/  IMAD.IADD R11, R0, 0x1, -R11 ;  /* 0x00000001000b7824 */ /* 0x000fe200078e0a0b */
[----:B------:R-:W-:-:S03]  /*0c50*/  LOP3.LUT R203, R4, 0xfffffc00, RZ, 0xc0, !PT ;  /* 0xfffffc0004cb7812 */ /* 0x000fc600078ec0ff */
[----:B------:R-:W-:Y:S01]  /*0c60*/  IMAD R6, R7, 0x40, R6 ;  /* 0x0000004007067824 */ /* 0x000fe200078e0206 */
[----:B--2---:R-:W-:Y:S02]  /*0c70*/  R2UR UR5, R2 ;  /* 0x00000000020572ca */ /* 0x004fe400000e0000 */
[----:B------:R-:W-:Y:S02]  /*0c80*/  LEA.HI R2, R3, R0, RZ, 0x7 ;  /* 0x0000000003027211 */ /* 0x000fe400078f38ff */
[----:B------:R-:W-:Y:S02]  /*0c90*/  LOP3.LUT R3, R187, 0xfffffff8, RZ, 0xc0, !PT ;  /* 0xfffffff8bb037812 */ /* 0x000fe400078ec0ff */
[----:B------:R-:W-:Y:S02]  /*0ca0*/  LOP3.LUT R9, R2, 0xffffff80, RZ, 0xc0, !PT ;  /* 0xffffff8002097812 */ /* 0x000fe400078ec0ff */
[----:B------:R-:W-:Y:S01]  /*0cb0*/  SHF.R.S32.HI R187, RZ, 0x3, R187 ;  /* 0x00000003ffbb7819 */ /* 0x000fe200000114bb */
[C---:B------:R-:W-:Y:S01]  /*0cc0*/  IMAD.IADD R18, R0.reuse, 0x1, -R3 ;  /* 0x0000000100127824 */ /* 0x040fe200078e0a03 */
[----:B------:R-:W-:Y:S01]  /*0cd0*/  SHF.R.S32.HI R3, RZ, 0x7, R2 ;  /* 0x00000007ff037819 */ /* 0x000fe20000011402 */
[----:B------:R-:W-:Y:S01]  /*0ce0*/  IMAD.IADD R20, R0, 0x1, -R9 ;  /* 0x0000000100147824 */ /* 0x000fe200078e0a09 */
[----:B------:R-:W-:Y:S01]  /*0cf0*/  SHF.R.S32.HI R0, RZ, 0x4, R5 ;  /* 0x00000004ff007819 */ /* 0x000fe20000011405 */
[C---:B------:R-:W-:Y:S01]  /*0d00*/  VIADD R12, R187.reuse, 0x60 ;  /* 0x00000060bb0c7836 */ /* 0x040fe20000000000 */
[----:B------:R-:W-:Y:S01]  /*0d10*/  LEA.HI R2, R2, R3, RZ, 0x1 ;  /* 0x0000000302027211 */ /* 0x000fe200078f08ff */
[----:B------:R-:W-:Y:S01]  /*0d20*/  VIADD R21, R187, 0x20 ;  /* 0x00000020bb157836 */ /* 0x000fe20000000000 */
[----:B------:R-:W-:Y:S01]  /*0d30*/  SHF.R.S32.HI R8, RZ, 0x1f, R20 ;  /* 0x0000001fff087819 */ /* 0x000fe20000011414 */
[----:B------:R-:W-:Y:S01]  /*0d40*/  STL [R1+0x7c], R20 ;  /* 0x00007c1401007387 */ /* 0x000fe20000100800 */
[----:B------:R-:W-:Y:S01]  /*0d50*/  LEA.HI R5, R5, R0, RZ, 0x1 ;  /* 0x0000000005057211 */ /* 0x000fe200078f08ff */
[----:B------:R-:W-:Y:S01]  /*0d60*/  IMAD.SHL.U32 R16, R18, 0x10, RZ ;  /* 0x0000001012107824 */ /* 0x000fe200078e00ff */
[-C--:B------:R-:W-:Y:S01]  /*0d70*/  LEA.HI R9, R8, R20.reuse, RZ, 0x2 ;  /* 0x0000001408097211 */ /* 0x080fe200078f10ff */
[----:B------:R-:W-:Y:S01]  /*0d80*/  IMAD.SHL.U32 R202, R187, 0x80, RZ ;  /* 0x00000080bbca7824 */ /* 0x000fe200078e00ff */
[----:B------:R-:W-:Y:S01]  /*0d90*/  LOP3.LUT R5, R5, 0x1ffffffe, RZ, 0xc0, !PT ;  /* 0x1ffffffe05057812 */ /* 0x000fe200078ec0ff */
[----:B------:R-:W-:Y:S01]  /*0da0*/  IMAD.SHL.U32 R18, R18, 0x8, RZ ;  /* 0x0000000812127824 */ /* 0x000fe200078e00ff */
[--C-:B------:R-:W-:Y:S01]  /*0db0*/  SHF.R.S32.HI R7, RZ, 0x2, R9.reuse ;  /* 0x00000002ff077819 */ /* 0x100fe20000011409 */
[----:B------:R-:W-:Y:S01]  /*0dc0*/  VIADD R184, R16, 0x80 ;  /* 0x0000008010b87836 */ /* 0x000fe20000000000 */
[----:B------:R-:W-:Y:S01]  /*0dd0*/  SHF.R.S32.HI R10, RZ, 0x1f, R9 ;  /* 0x0000001fff0a7819 */ /* 0x000fe20000011409 */
[----:B------:R-:W-:Y:S01]  /*0de0*/  IMAD.IADD R5, R0, 0x1, -R5 ;  /* 0x0000000100057824 */ /* 0x000fe200078e0a05 */
[----:B------:R-:W-:Y:S01]  /*0df0*/  LOP3.LUT R2, R2, 0x3fffffe, RZ, 0xc0, !PT ;  /* 0x03fffffe02027812 */ /* 0x000fe200078ec0ff */
[----:B------:R-:W-:Y:S01]  /*0e00*/  VIADD R0, R187, 0x40 ;  /* 0x00000040bb007836 */ /* 0x000fe20000000000 */
[----:B------:R-:W-:Y:S01]  /*0e10*/  LEA.HI R10, R10, R7, RZ, 0x3 ;  /* 0x000000070a0a7211 */ /* 0x000fe200078f18ff */
[----:B------:R-:W-:Y:S01]  /*0e20*/  IMAD R5, R5, 0x8, R6 ;  /* 0x0000000805057824 */ /* 0x000fe200078e0206 */
[----:B------:R-:W-:Y:S01]  /*0e30*/  LEA.HI R8, R8, R20, RZ, 0x5 ;  /* 0x0000001408087211 */ /* 0x000fe200078f28ff */
[----:B------:R-:W-:Y:S01]  /*0e40*/  IMAD.IADD R2, R3, 0x1, -R2 ;  /* 0x0000000103027824 */ /* 0x000fe200078e0a02 */
[----:B------:R-:W-:Y:S01]  /*0e50*/  LOP3.LUT R10, R10, 0xfffffff8, RZ, 0xc0, !PT ;  /* 0xfffffff80a0a7812 */ /* 0x000fe200078ec0ff */
[C---:B------:R-:W-:Y:S01]  /*0e60*/  VIADD R190, R18.reuse, 0x40 ;  /* 0x0000004012be7836 */ /* 0x040fe20000000000 */
[----:B------:R-:W-:Y:S01]  /*0e70*/  SHF.R.S32.HI R3, RZ, 0x1f, R0 ;  /* 0x0000001fff037819 */ /* 0x000fe20000011400 */
[----:B------:R0:W-:Y:S01]  /*0e80*/  STL [R1+0x94], R5 ;  /* 0x0000940501007387 */ /* 0x0001e20000100800 */
[----:B------:R-:W-:Y:S01]  /*0e90*/  SHF.R.S32.HI R8, RZ, 0x5, R8 ;  /* 0x00000005ff087819 */ /* 0x000fe20000011408 */
[----:B------:R-:W-:Y:S01]  /*0ea0*/  IMAD.IADD R7, R7, 0x1, -R10 ;  /* 0x0000000107077824 */ /* 0x000fe200078e0a0a */
[----:B------:R-:W-:Y:S01]  /*0eb0*/  SHF.R.S32.HI R13, RZ, 0x1f, R12 ;  /* 0x0000001fff0d7819 */ /* 0x000fe2000001140c */
[----:B------:R-:W-:Y:S01]  /*0ec0*/  VIADD R210, R18, 0x80 ;  /* 0x0000008012d27836 */ /* 0x000fe20000000000 */
[----:B------:R-:W-:Y:S01]  /*0ed0*/  LOP3.LUT R9, R9, 0x7ffffffc, RZ, 0xc0, !PT ;  /* 0x7ffffffc09097812 */ /* 0x000fe200078ec0ff */
[----:B------:R-:W-:Y:S01]  /*0ee0*/  IMAD R7, R8, 0x10, R7 ;  /* 0x0000001008077824 */ /* 0x000fe200078e0207 */
[----:B------:R-:W-:Y:S01]  /*0ef0*/  LEA.HI R10, R13, R12, RZ, 0x3 ;  /* 0x0000000c0d0a7211 */ /* 0x000fe200078f18ff */
[----:B------:R-:W-:Y:S01]  /*0f00*/  IMAD.SHL.U32 R12, R12, 0x80, RZ ;  /* 0x000000800c0c7824 */ /* 0x000fe200078e00ff */
[----:B------:R-:W-:Y:S01]  /*0f10*/  LOP3.LUT R202, R202, 0x380, RZ, 0xc0, !PT ;  /* 0x00000380caca7812 */ /* 0x000fe200078ec0ff */
[----:B------:R-:W-:Y:S01]  /*0f20*/  IMAD R15, R2, 0x40, R7 ;  /* 0x00000040020f7824 */ /* 0x000fe200078e0207 */
[----:B0-----:R-:W-:Y:S01]  /*0f30*/  LEA.HI R5, R3, R0, RZ, 0x3 ;  /* 0x0000000003057211 */ /* 0x001fe200078f18ff */
[----:B------:R-:W-:Y:S01]  /*0f40*/  IMAD.U32 R2, RZ, RZ, UR4 ;  /* 0x00000004ff027e24 */ /* 0x000fe2000f8e00ff */
[----:B------:R-:W-:Y:S01]  /*0f50*/  SHF.L.U32 R3, R0, 0x7, RZ ;  /* 0x0000000700037819 */ /* 0x000fe200000006ff */
[----:B------:R-:W-:Y:S01]  /*0f60*/  IMAD.IADD R9, R20, 0x1, -R9 ;  /* 0x0000000114097824 */ /* 0x000fe200078e0a09 */
[----:B------:R-:W-:Y:S01]  /*0f70*/  LEA.HI R0, R11, R11, RZ, 0x1 ;  /* 0x0000000b0b007211 */ /* 0x000fe200078f08ff */
[----:B------:R-:W-:Y:S01]  /*0f80*/  IMAD.SHL.U32 R6, R5, 0x80, RZ ;  /* 0x0000008005067824 */ /* 0x000fe200078e00ff */
[----:B------:R-:W-:Y:S01]  /*0f90*/  LOP3.LUT R3, R3, 0x380, RZ, 0xc0, !PT ;  /* 0x0000038003037812 */ /* 0x000fe200078ec0ff */
[----:B------:R-:W-:Y:S01]  /*0fa0*/  STL [R1+0x90], R15 ;  /* 0x0000900f01007387 */ /* 0x000fe20000100800 */
[----:B------:R-:W-:Y:S01]  /*0fb0*/  LOP3.LUT R0, R0, 0x1ffffffe, RZ, 0xc0, !PT ;  /* 0x1ffffffe00007812 */ /* 0x000fe200078ec0ff */
[----:B------:R-:W-:Y:S01]  /*0fc0*/  IMAD.SHL.U32 R191, R9, 0x2, RZ ;  /* 0x0000000209bf7824 */ /* 0x000fe200078e00ff */
[----:B------:R-:W-:Y:S01]  /*0fd0*/  LOP3.LUT R5, R3, 0x70, R16, 0xf8, !PT ;  /* 0x0000007003057812 */ /* 0x000fe200078ef810 */
[----:B------:R0:W-:Y:S01]  /*0fe0*/  STL [R1+0x8c], R2 ;  /* 0x00008c0201007387 */ /* 0x0001e20000100800 */
[----:B------:R-:W-:Y:S01]  /*0ff0*/  LOP3.LUT R13, R12, 0x380, RZ, 0xc0, !PT ;  /* 0x000003800c0d7812 */ /* 0x000fe200078ec0ff */
[----:B------:R-:W-:Y:S01]  /*1000*/  IMAD.IADD R208, R11, 0x1, -R0 ;  /* 0x000000010bd07824 */ /* 0x000fe200078e0a00 */
[----:B------:R-:W-:Y:S01]  /*1010*/  SHF.R.S32.HI R0, RZ, 0x1f, R21 ;  /* 0x0000001fff007819 */ /* 0x000fe20000011415 */
[----:B------:R-:W-:Y:S01]  /*1020*/  IMAD.SHL.U32 R12, R10, 0x80, RZ ;  /* 0x000000800a0c7824 */ /* 0x000fe200078e00ff */
[----:B------:R-:W-:Y:S01]  /*1030*/  SHF.R.U32.HI R3, RZ, 0x3, R3 ;  /* 0x00000003ff037819 */ /* 0x000fe20000011603 */
[C---:B------:R-:W-:Y:S01]  /*1040*/  VIADD R31, R191.reuse, 0x8 ;  /* 0x00000008bf1f7836 */ /* 0x040fe20000000000 */
[----:B------:R-:W-:Y:S01]  /*1050*/  LOP3.LUT R6, R6, 0xfffffc00, RZ, 0xc0, !PT ;  /* 0xfffffc0006067812 */ /* 0x000fe200078ec0ff */
[----:B------:R-:W-:Y:S01]  /*1060*/  VIADD R30, R191, 0x10 ;  /* 0x00000010bf1e7836 */ /* 0x000fe20000000000 */
[----:B------:R-:W-:Y:S01]  /*1070*/  SHF.L.U32 R209, R21, 0x7, RZ ;  /* 0x0000000715d17819 */ /* 0x000fe200000006ff */
[C---:B------:R-:W-:Y:S01]  /*1080*/  VIADD R29, R191.reuse, 0x18 ;  /* 0x00000018bf1d7836 */ /* 0x040fe20000000000 */
[----:B0-----:R-:W-:Y:S01]  /*1090*/  LEA.HI R2, R0, R21, RZ, 0x3 ;  /* 0x0000001500027211 */ /* 0x001fe200078f18ff */
[C---:B------:R-:W-:Y:S01]  /*10a0*/  VIADD R28, R191.reuse, 0x20 ;  /* 0x00000020bf1c7836 */ /* 0x040fe20000000000 */
[----:B------:R-:W-:Y:S01]  /*10b0*/  LOP3.LUT R5, R6, R5, R3, 0xf6, !PT ;  /* 0x0000000506057212 */ /* 0x000fe200078ef603 */
[----:B------:R-:W-:Y:S01]  /*10c0*/  VIADD R26, R191, 0x30 ;  /* 0x00000030bf1a7836 */ /* 0x000fe20000000000 */
[--C-:B------:R-:W-:Y:S01]  /*10d0*/  LOP3.LUT R10, R13, 0x70, R16.reuse, 0xf8, !PT ;  /* 0x000000700d0a7812 */ /* 0x100fe200078ef810 */
[----:B------:R-:W-:Y:S01]  /*10e0*/  IMAD.SHL.U32 R2, R2, 0x80, RZ ;  /* 0x0000008002027824 */ /* 0x000fe200078e00ff */
[----:B------:R-:W-:Y:S01]  /*10f0*/  SHF.R.U32.HI R14, RZ, 0x3, R13 ;  /* 0x00000003ff0e7819 */ /* 0x000fe2000001160d */
[C---:B------:R-:W-:Y:S01]  /*1100*/  VIADD R25, R191.reuse, 0x38 ;  /* 0x00000038bf197836 */ /* 0x040fe20000000000 */
[----:B------:R-:W-:Y:S01]  /*1110*/  LOP3.LUT R0, R202, 0x70, R16, 0xf8, !PT ;  /* 0x00000070ca007812 */ /* 0x000fe200078ef810 */
[C---:B------:R-:W-:Y:S01]  /*1120*/  VIADD R24, R191.reuse, 0x40 ;  /* 0x00000040bf187836 */ /* 0x040fe20000000000 */
[----:B------:R-:W-:Y:S01]  /*1130*/  SHF.R.U32.HI R3, RZ, 0x3, R202 ;  /* 0x00000003ff037819 */ /* 0x000fe200000116ca */
[C---:B------:R-:W-:Y:S01]  /*1140*/  VIADD R21, R191.reuse, 0x48 ;  /* 0x00000048bf157836 */ /* 0x040fe20000000000 */
[----:B------:R-:W-:Y:S01]  /*1150*/  LOP3.LUT R13, R12, 0xfffffc00, RZ, 0xc0, !PT ;  /* 0xfffffc000c0d7812 */ /* 0x000fe200078ec0ff */
[----:B------:R-:W-:Y:S01]  /*1160*/  VIADD R20, R191, 0x50 ;  /* 0x00000050bf147836 */ /* 0x000fe20000000000 */
[----:B------:R-:W-:Y:S01]  /*1170*/  LOP3.LUT R209, R209, 0x380, RZ, 0xc0, !PT ;  /* 0x00000380d1d17812 */ /* 0x000fe200078ec0ff */
[----:B------:R-:W-:Y:S01]  /*1180*/  VIADD R12, R191, 0x68 ;  /* 0x00000068bf0c7836 */ /* 0x000fe20000000000 */
[----:B------:R-:W-:Y:S01]  /*1190*/  LOP3.LUT R213, R203, R0, R3, 0xf6, !PT ;  /* 0x00000000cbd57212 */ /* 0x000fe200078ef603 */
[----:B------:R-:W-:Y:S01]  /*11a0*/  IMAD.IADD R0, R22, 0x1, R5 ;  /* 0x0000000116007824 */ /* 0x000fe200078e0205 */
[----:B------:R-:W-:Y:S01]  /*11b0*/  LOP3.LUT R13, R13, R10, R14, 0xf6, !PT ;  /* 0x0000000a0d0d7212 */ /* 0x000fe200078ef60e */
[C---:B------:R-:W-:Y:S01]  /*11c0*/  VIADD R14, R191.reuse, 0x58 ;  /* 0x00000058bf0e7836 */ /* 0x040fe20000000000 */
[----:B------:R-:W-:Y:S01]  /*11d0*/  SHF.R.U32.HI R4, RZ, 0x3, R209 ;  /* 0x00000003ff047819 */ /* 0x000fe200000116d1 */
[----:B------:R-:W-:Y:S01]  /*11e0*/  VIADD R11, R191, 0x70 ;  /* 0x00000070bf0b7836 */ /* 0x000fe20000000000 */
[----:B------:R-:W-:Y:S01]  /*11f0*/  LOP3.LUT R3, R209, 0x70, R16, 0xf8, !PT ;  /* 0x00000070d1037812 */ /* 0x000fe200078ef810 */
[C---:B------:R-:W-:Y:S01]  /*1200*/  VIADD R10, R191.reuse, 0x78 ;  /* 0x00000078bf0a7836 */ /* 0x040fe20000000000 */
[----:B------:R-:W-:Y:S01]  /*1210*/  LOP3.LUT R212, R2, 0xfffffc00, RZ, 0xc0, !PT ;  /* 0xfffffc0002d47812 */ /* 0x000fe200078ec0ff */
[C---:B------:R-:W-:Y:S01]  /*1220*/  VIADD R9, R191.reuse, 0x80 ;  /* 0x00000080bf097836 */ /* 0x040fe20000000000 */
[C---:B------:R-:W-:Y:S01]  /*1230*/  IADD3 R27, R191.reuse, 0x28, RZ ;  /* 0x00000028bf1b7810 */ /* 0x040fe20007ffe0ff */
[C---:B------:R-:W-:Y:S01]  /*1240*/  VIADD R8, R191.reuse, 0x88 ;  /* 0x00000088bf087836 */ /* 0x040fe20000000000 */
[----:B------:R-:W-:Y:S01]  /*1250*/  SHF.R.S32.HI R32, RZ, 0x1f, R31 ;  /* 0x0000001fff207819 */ /* 0x000fe2000001141f */
[C---:B------:R-:W-:Y:S01]  /*1260*/  VIADD R7, R191.reuse, 0x90 ;  /* 0x00000090bf077836 */ /* 0x040fe20000000000 */
[----:B------:R-:W-:Y:S01]  /*1270*/  SHF.R.S32.HI R31, RZ, 0x1f, R30 ;  /* 0x0000001fff1f7819 */ /* 0x000fe2000001141e */
[----:B------:R-:W-:Y:S01]  /*1280*/  STL [R1+0x84], R0 ;  /* 0x0000840001007387 */ /* 0x000fe20000100800 */
[----:B------:R-:W-:Y:S01]  /*1290*/  SHF.R.S32.HI R30, RZ, 0x1f, R29 ;  /* 0x0000001fff1e7819 */ /* 0x000fe2000001141d */
[C---:B------:R-:W-:Y:S01]  /*12a0*/  VIADD R6, R191.reuse, 0x98 ;  /* 0x00000098bf067836 */ /* 0x040fe20000000000 */
[----:B------:R-:W-:Y:S01]  /*12b0*/  SHF.R.S32.HI R29, RZ, 0x1f, R28 ;  /* 0x0000001fff1d7819 */ /* 0x000fe2000001141c */
[C---:B------:R-:W-:Y:S01]  /*12c0*/  VIADD R5, R191.reuse, 0xa0 ;  /* 0x000000a0bf057836 */ /* 0x040fe20000000000 */
[----:B------:R-:W-:Y:S01]  /*12d0*/  LOP3.LUT R3, R212, R3, R4, 0xf6, !PT ;  /* 0x00000003d4037212 */ /* 0x000fe200078ef604 */
[C---:B------:R-:W-:Y:S01]  /*12e0*/  IMAD.IADD R4, R22.reuse, 0x1, R13 ;  /* 0x0000000116047824 */ /* 0x040fe200078e020d */
[----:B------:R-:W-:Y:S01]  /*12f0*/  SHF.R.S32.HI R28, RZ, 0x1f, R27 ;  /* 0x0000001fff1c7819 */ /* 0x000fe2000001141b */
[C---:B------:R-:W-:Y:S01]  /*1300*/  VIADD R13, R191.reuse, 0x60 ;  /* 0x00000060bf0d7836 */ /* 0x040fe20000000000 */
[----:B------:R-:W-:Y:S01]  /*1310*/  SHF.R.S32.HI R27, RZ, 0x1f, R26 ;  /* 0x0000001fff1b7819 */ /* 0x000fe2000001141a */
[----:B------:R-:W-:Y:S01]  /*1320*/  IMAD.IADD R2, R22, 0x1, R3 ;  /* 0x0000000116027824 */ /* 0x000fe200078e0203 */
[----:B------:R-:W-:Y:S01]  /*1330*/  SHF.R.S32.HI R26, RZ, 0x1f, R25 ;  /* 0x0000001fff1a7819 */ /* 0x000fe20000011419 */
[----:B------:R0:W-:Y:S01]  /*1340*/  STL [R1+0x80], R4 ;  /* 0x0000800401007387 */ /* 0x0001e20000100800 */
[----:B------:R-:W-:Y:S01]  /*1350*/  SHF.R.S32.HI R25, RZ, 0x1f, R24 ;  /* 0x0000001fff197819 */ /* 0x000fe20000011418 */
[C---:B------:R-:W-:Y:S01]  /*1360*/  VIADD R228, R191.reuse, 0xc8 ;  /* 0x000000c8bfe47836 */ /* 0x040fe20000000000 */
[----:B------:R-:W-:Y:S01]  /*1370*/  SHF.R.S32.HI R24, RZ, 0x1f, R21 ;  /* 0x0000001fff187819 */ /* 0x000fe20000011415 */
[----:B------:R1:W-:Y:S01]  /*1380*/  STL [R1+0x88], R2 ;  /* 0x0000880201007387 */ /* 0x0003e20000100800 */
[----:B------:R-:W-:Y:S01]  /*1390*/  SHF.R.S32.HI R21, RZ, 0x1f, R20 ;  /* 0x0000001fff157819 */ /* 0x000fe20000011414 */
[C---:B------:R-:W-:Y:S01]  /*13a0*/  VIADD R227, R191.reuse, 0xd0 ;  /* 0x000000d0bfe37836 */ /* 0x040fe20000000000 */
[----:B------:R-:W-:Y:S01]  /*13b0*/  SHF.R.S32.HI R20, RZ, 0x1f, R14 ;  /* 0x0000001fff147819 */ /* 0x000fe2000001140e */
[C---:B------:R-:W-:Y:S01]  /*13c0*/  VIADD R225, R191.reuse, 0xd8 ;  /* 0x000000d8bfe17836 */ /* 0x040fe20000000000 */
[----:B------:R-:W-:Y:S01]  /*13d0*/  SHF.R.S32.HI R14, RZ, 0x1f, R13 ;  /* 0x0000001fff0e7819 */ /* 0x000fe2000001140d */
[C---:B0-----:R-:W-:Y:S01]  /*13e0*/  VIADD R4, R191.reuse, 0xa8 ;  /* 0x000000a8bf047836 */ /* 0x041fe20000000000 */
[----:B------:R-:W-:Y:S01]  /*13f0*/  SHF.R.S32.HI R13, RZ, 0x1f, R12 ;  /* 0x0000001fff0d7819 */ /* 0x000fe2000001140c */
[C---:B------:R-:W-:Y:S01]  /*1400*/  VIADD R224, R191.reuse, 0xe0 ;  /* 0x000000e0bfe07836 */ /* 0x040fe20000000000 */
[----:B------:R-:W-:Y:S01]  /*1410*/  SHF.R.S32.HI R12, RZ, 0x1f, R11 ;  /* 0x0000001fff0c7819 */ /* 0x000fe2000001140b */
[C---:B-1----:R-:W-:Y:S01]  /*1420*/  VIADD R2, R191.reuse, 0xb8 ;  /* 0x000000b8bf027836 */ /* 0x042fe20000000000 */
[----:B------:R-:W-:Y:S01]  /*1430*/  SHF.R.S32.HI R11, RZ, 0x1f, R10 ;  /* 0x0000001fff0b7819 */ /* 0x000fe2000001140a */
[----:B------:R-:W-:Y:S01]  /*1440*/  VIADD R211, R18, 0xc0 ;  /* 0x000000c012d37836 */ /* 0x000fe20000000000 */
[----:B------:R-:W-:Y:S01]  /*1450*/  SHF.R.S32.HI R10, RZ, 0x1f, R9 ;  /* 0x0000001fff0a7819 */ /* 0x000fe20000011409 */
[C---:B------:R-:W-:Y:S01]  /*1460*/  VIADD R223, R191.reuse, 0xe8 ;  /* 0x000000e8bfdf7836 */ /* 0x040fe20000000000 */
[----:B------:R-:W-:Y:S01]  /*1470*/  SHF.R.S32.HI R9, RZ, 0x1f, R8 ;  /* 0x0000001fff097819 */ /* 0x000fe20000011408 */
[C---:B------:R-:W-:Y:S01]  /*1480*/  VIADD R222, R191.reuse, 0xf0 ;  /* 0x000000f0bfde7836 */ /* 0x040fe20000000000 */
[----:B------:R-:W-:Y:S01]  /*1490*/  SHF.R.S32.HI R0, RZ, 0x1f, R191 ;  /* 0x0000001fff007819 */ /* 0x000fe200000114bf */
[C---:B------:R-:W-:Y:S01]  /*14a0*/  VIADD R0, R191.reuse, 0xc0 ;  /* 0x000000c0bf007836 */ /* 0x040fe20000000000 */
[C---:B------:R-:W-:Y:S01]  /*14b0*/  IADD3 R3, R191.reuse, 0xb0, RZ ;  /* 0x000000b0bf037810 */ /* 0x040fe20007ffe0ff */
[----:B------:R-:W-:Y:S01]  /*14c0*/  VIADD R221, R191, 0xf8 ;  /* 0x000000f8bfdd7836 */ /* 0x000fe20000000000 */
[----:B------:R-:W-:Y:S01]  /*14d0*/  SHF.R.S32.HI R8, RZ, 0x1f, R7 ;  /* 0x0000001fff087819 */ /* 0x000fe20000011407 */
[----:B------:R-:W-:Y:S01]  /*14e0*/  IMAD.IADD R213, R22, 0x1, R213 ;  /* 0x0000000116d57824 */ /* 0x000fe200078e02d5 */
[----:B------:R-:W-:Y:S01]  /*14f0*/  SHF.R.S32.HI R7, RZ, 0x1f, R6 ;  /* 0x0000001fff077819 */ /* 0x000fe20000011406 */
[----:B------:R-:W-:Y:S01]  /*1500*/  IMAD R208, R208, 0x8, R15 ;  /* 0x00000008d0d07824 */ /* 0x000fe200078e020f */
[----:B------:R-:W-:Y:S01]  /*1510*/  SHF.R.S32.HI R6, RZ, 0x1f, R5 ;  /* 0x0000001fff067819 */ /* 0x000fe20000011405 */
[----:B------:R-:W-:Y:S01]  /*1520*/  ULOP3.LUT UR61, UR5, 0x1, URZ, 0xfc, !UPT ;  /* 0x00000001053d7892 */ /* 0x000fe2000f8efc3f */
[----:B------:R-:W-:-:S02]  /*1530*/  SHF.R.S32.HI R5, RZ, 0x1f, R4 ;  /* 0x0000001fff057819 */ /* 0x000fc40000011404 */
[----:B------:R-:W-:Y:S02]  /*1540*/  SHF.R.S32.HI R4, RZ, 0x1f, R3 ;  /* 0x0000001fff047819 */ /* 0x000fe40000011403 */
[----:B------:R-:W-:Y:S02]  /*1550*/  SHF.R.S32.HI R3, RZ, 0x1f, R2 ;  /* 0x0000001fff037819 */ /* 0x000fe40000011402 */
[----:B------:R-:W-:Y:S02]  /*1560*/  SHF.R.S32.HI R2, RZ, 0x1f, R0 ;  /* 0x0000001fff027819 */ /* 0x000fe40000011400 */
[----:B------:R-:W-:Y:S02]  /*1570*/  SHF.R.S32.HI R0, RZ, 0x1f, R228 ;  /* 0x0000001fff007819 */ /* 0x000fe400000114e4 */
[----:B------:R-:W-:Y:S02]  /*1580*/  SHF.R.S32.HI R3, RZ, 0x1f, R227 ;  /* 0x0000001fff037819 */ /* 0x000fe400000114e3 */
        /* <DEDUP_REMOVED lines=10> */
[----:B------:R-:W-:-:S07]  /*1630*/  SHF.R.S32.HI R0, RZ, 0x1f, R221 ;  /* 0x0000001fff007819 */ /* 0x000fce00000114dd */
.L_x_2025:
[----:B------:R-:W-:Y:S05]  /*1640*/  YIELD ;  /* 0x0000000000007946 */ /* 0x000fea0003800000 */
[----:B------:R-:W-:Y:S01]  /*1650*/  ULDC.64 UR4, c[0x0][0xa28] ;  /* 0x00028a0000047ab9 */ /* 0x000fe20000000a00 */
[----:B0--3--:R-:W0:Y:S01]  /*1660*/  LDC.64 R2, c[0x0][0xa08] ;  /* 0x00028200ff027b82 */ /* 0x009e220000000a00 */
[----:B------:R-:W-:Y:S01]  /*1670*/  ISETP.NE.U32.AND P1, PT, RZ, UR4, PT ;  /* 0x00000004ff007c0c */ /* 0x000fe2000bf25070 */
[----:B-1--4-:R-:W-:Y:S02]  /*1680*/  IMAD.MOV.U32 R9, RZ, RZ, RZ ;  /* 0x000000ffff097224 */ /* 0x012fe400078e00ff */
[----:B-----5:R-:W-:Y:S01]  /*1690*/  IMAD.MOV.U32 R45, RZ, RZ, RZ ;  /* 0x000000ffff2d7224 */ /* 0x020fe200078e00ff */
[----:B------:R-:W-:Y:S01]  /*16a0*/  ISETP.NE.AND.EX P1, PT, RZ, UR5, PT, P1 ;  /* 0x00000005ff007c0c */ /* 0x000fe2000bf25310 */
[----:B------:R-:W-:-:S02]  /*16b0*/  ULDC.64 UR4, c[0x0][0xa18] ;  /* 0x0002860000047ab9 */ /* 0x000fc40000000a00 */
[----:B------:R-:W-:-:S04]  /*16c0*/  ISETP.NE.U32.AND P2, PT, RZ, UR4, PT ;  /* 0x00000004ff007c0c */ /* 0x000fc8000bf45070 */
[----:B------:R-:W-:Y:S01]  /*16d0*/  ISETP.NE.AND.EX P2, PT, RZ, UR5, PT, P2 ;  /* 0x00000005ff007c0c */ /* 0x000fe2000bf45320 */
[----:B------:R-:W-:Y:S02]  /*16e0*/  ULDC.64 UR4, c[0x0][0xa08] ;  /* 0x0002820000047ab9 */ /* 0x000fe40000000a00 */
[----:B------:R-:W-:-:S03]  /*16f0*/  ISETP.NE.U32.AND P0, PT, RZ, UR4, PT ;  /* 0x00000004ff007c0c */ /* 0x000fc6000bf05070 */
[----:B------:R-:W1:Y:S01]  /*1700*/  @P1 LDC.64 R4, c[0x0][0xa28] ;  /* 0x00028a00ff041b82 */ /* 0x000e620000000a00 */
[----:B------:R-:W-:Y:S01]  /*1710*/  ISETP.NE.AND.EX P0, PT, RZ, UR5, PT, P0 ;  /* 0x00000005ff007c0c */ /* 0x000fe2000bf05300 */
[----:B0-----:R-:W-:-:S06]  /*1720*/  IMAD.WIDE R2, R207, 0x4, R2 ;  /* 0x00000004cf027825 */ /* 0x001fcc00078e0202 */
[----:B------:R-:W0:Y:S01]  /*1730*/  @P2 LDC.64 R6, c[0x0][0xa18] ;  /* 0x00028600ff062b82 */ /* 0x000e220000000a00 */
[----:B------:R-:W-:Y:S02]  /*1740*/  ULDC UR4, c[0x0][0x288] ;  /* 0x0000a20000047ab9 */ /* 0x000fe40000000800 */
[----:B------:R-:W-:Y:S01]  /*1750*/  IMAD.U32 R189, RZ, RZ, UR4 ;  /* 0x00000004ffbd7e24 */ /* 0x000fe2000f8e00ff */
[----:B------:R-:W-:Y:S02]  /*1760*/  ULDC.64 UR4, c[0x0][0x418] ;  /* 0x0001060000047ab9 */ /* 0x000fe40000000a00 */
[----:B------:R2:W5:Y:S01]  /*1770*/  @P0 LDG.E R45, desc[UR36][R2.64] ;  /* 0x00000024022d0981 */ /* 0x000562000c1e1900 */
[----:B-1----:R-:W-:-:S05]  /*1780*/  @P1 IMAD.WIDE R4, R207, 0x4, R4 ;  /* 0x00000004cf041825 */ /* 0x002fca00078e0204 */
[----:B------:R2:W5:Y:S01]  /*1790*/  @P1 LDG.E R9, desc[UR36][R4.64] ;  /* 0x0000002404091981 */ /* 0x000562000c1e1900 */
[----:B0-----:R-:W-:-:S05]  /*17a0*/  @P2 IMAD.WIDE R6, R207, 0x4, R6 ;  /* 0x00000004cf062825 */ /* 0x001fca00078e0206 */
[----:B------:R2:W5:Y:S01]  /*17b0*/  @P2 LDG.E R189, desc[UR36][R6.64] ;  /* 0x0000002406bd2981 */ /* 0x000562000c1e1900 */
[----:B------:R-:W-:-:S03]  /*17c0*/  UISETP.NE.U32.AND UP0, UPT, UR4, URZ, UPT ;  /* 0x0000003f0400728c */ /* 0x000fc6000bf05070 */
[----:B------:R-:W-:Y:S01]  /*17d0*/  ULDC UR4, c[0x0][0x424] ;  /* 0x0001090000047ab9 */ /* 0x000fe20000000800 */
[----:B------:R-:W-:-:S03]  /*17e0*/  UISETP.NE.AND.EX UP0, UPT, UR5, URZ, UPT, UP0 ;  /* 0x0000003f0500728c */ /* 0x000fc6000bf05300 */
[----:B------:R-:W-:Y:S01]  /*17f0*/  ULDC UR5, c[0x0][0x2f0] ;  /* 0x0000bc0000057ab9 */ /* 0x000fe20000000800 */
[----:B------:R-:W-:-:S04]  /*1800*/  USEL UR4, UR4, 0x1, UP0 ;  /* 0x0000000104047887 */ /* 0x000fc80008000000 */
[----:B------:R-:W-:-:S03]  /*1810*/  UIMAD UR4, UR4, UR5, URZ ;  /* 0x00000005040472a4 */ /* 0x000fc6000f8e023f */
[----:B------:R-:W-:Y:S02]  /*1820*/  ULDC UR5, c[0x0][0x348] ;  /* 0x0000d20000057ab9 */ /* 0x000fe40000000800 */
[----:B------:R-:W-:Y:S02]  /*1830*/  IMAD.U32 R39, RZ, RZ, UR5 ;  /* 0x00000005ff277e24 */ /* 0x000fe4000f8e00ff */
[----:B------:R-:W-:Y:S01]  /*1840*/  IMAD.U32 R24, RZ, RZ, UR4 ;  /* 0x00000004ff187e24 */ /* 0x000fe2000f8e00ff */
[----:B--2---:R-:W-:Y:S06]  /*1850*/  @P2 BRA `(.L_x_1773) ;  /* 0x0000000000242947 */ /* 0x004fec0003800000 */
        /* <DEDUP_REMOVED lines=9> */
.L_x_1773:
[----:B------:R-:W-:Y:S01]  /*18f0*/  ULDC.64 UR4, c[0x0][0xa20] ;  /* 0x0002880000047ab9 */ /* 0x000fe20000000a00 */
[C---:B------:R-:W-:Y:S02]  /*1900*/  LOP3.LUT R4, R206.reuse, 0xff000000, RZ, 0xc0, !PT ;  /* 0xff000000ce047812 */ /* 0x040fe400078ec0ff */
[----:B------:R-:W-:Y:S02]  /*1910*/  ISETP.NE.U32.AND P1, PT, RZ, UR4, PT ;  /* 0x00000004ff007c0c */ /* 0x000fe4000bf25070 */
[C---:B------:R-:W-:Y:S02]  /*1920*/  LOP3.LUT R0, R206.reuse, 0xff0000, RZ, 0xc0, !PT ;  /* 0x00ff0000ce007812 */ /* 0x040fe400078ec0ff */
[----:B------:R-:W-:Y:S02]  /*1930*/  ISETP.NE.AND.EX P1, PT, RZ, UR5, PT, P1 ;  /* 0x00000005ff007c0c */ /* 0x000fe4000bf25310 */
[----:B------:R-:W-:Y:S02]  /*1940*/  SHF.R.U32.HI R5, RZ, 0x8, R4 ;  /* 0x00000008ff057819 */ /* 0x000fe40000011604 */
[----:B------:R-:W-:-:S02]  /*1950*/  LOP3.LUT R188, R206, 0xffff, RZ, 0xc0, !PT ;  /* 0x0000ffffcebc7812 */ /* 0x000fc400078ec0ff */
[----:B------:R-:W-:Y:S02]  /*1960*/  LEA.HI R215, R0, R5, RZ, 0x10 ;  /* 0x0000000500d77211 */ /* 0x000fe400078f80ff */
[----:B------:R-:W-:-:S05]  /*1970*/  MOV R216, R207 ;  /* 0x000000cf00d87202 */ /* 0x000fca0000000f00 */
[----:B------:R-:W-:Y:S05]  /*1980*/  @!P1 BRA `(.L_x_1774) ;  /* 0x0000000000109947 */ /* 0x000fea0003800000 */
[----:B------:R-:W0:Y:S02]  /*1990*/  LDC.64 R24, c[0x0][0xa20] ;  /* 0x00028800ff187b82 */ /* 0x000e240000000a00 */
[----:B0-----:R-:W-:-:S06]  /*19a0*/  IMAD.WIDE R24, R207, 0x4, R24 ;  /* 0x00000004cf187825 */ /* 0x001fcc00078e0218 */
[----:B------:R0:W5:Y:S01]  /*19b0*/  LDG.E R24, desc[UR36][R24.64] ;  /* 0x0000002418187981 */ /* 0x000162000c1e1900 */
[----:B------:R-:W-:Y:S05]  /*19c0*/  BRA `(.L_x_1775) ;  /* 0x0000000000107947 */ /* 0x000fea0003800000 */
.L_x_1774:
[----:B------:R-:W-:Y:S05]  /*19d0*/  @!P0 BRA `(.L_x_1775) ;  /* 0x00000000000c8947 */ /* 0x000fea0003800000 */
[----:B------:R-:W2:Y:S04]  /*19e0*/  LDG.E R5, desc[UR36][R2.64] ;  /* 0x0000002402057981 */ /* 0x000ea8000c1e1900 */
[----:B------:R-:W2:Y:S02]  /*19f0*/  LDG.E R24, desc[UR36][R2.64+0x4] ;  /* 0x0000042402187981 */ /* 0x000ea4000c1e1900 */
[----:B--2---:R-:W-:-:S07]  /*1a00*/  IMAD.IADD R24, R24, 0x1, -R5 ;  /* 0x0000000118187824 */ /* 0x004fce00078e0a05 */
.L_x_1775:
[----:B------:R-:W-:Y:S02]  /*1a10*/  ULDC.64 UR4, c[0x0][0xa10] ;  /* 0x0002840000047ab9 */ /* 0x000fe40000000a00 */
[----:B------:R-:W-:-:S04]  /*1a20*/  ISETP.NE.U32.AND P0, PT, RZ, UR4, PT ;  /* 0x00000004ff007c0c */ /* 0x000fc8000bf05070 */
[----:B------:R-:W-:Y:S01]  /*1a30*/  ISETP.NE.AND.EX P0, PT, RZ, UR5, PT, P0 ;  /* 0x00000005ff007c0c */ /* 0x000fe2000bf05300 */
[----:B------:R-:W-:Y:S02]  /*1a40*/  ULDC.64 UR4, c[0x0][0xa30] ;  /* 0x00028c0000047ab9 */ /* 0x000fe40000000a00 */
[----:B------:R-:W-:-:S04]  /*1a50*/  ISETP.NE.U32.AND P1, PT, RZ, UR4, PT ;  /* 0x00000004ff007c0c */ /* 0x000fc8000bf25070 */
[----:B------:R-:W-:-:S06]  /*1a60*/  ISETP.NE.AND.EX P1, PT, RZ, UR5, PT, P1 ;  /* 0x00000005ff007c0c */ /* 0x000fcc000bf25310 */
[----:B------:R-:W1:Y:S08]  /*1a70*/  @P0 LDC.64 R4, c[0x0][0xa10] ;  /* 0x00028400ff040b82 */ /* 0x000e700000000a00 */
[----:B------:R-:W2:Y:S01]  /*1a80*/  @P1 LDC.64 R2, c[0x0][0xa30] ;  /* 0x00028c00ff021b82 */ /* 0x000ea20000000a00 */
[----:B-1----:R-:W-:-:S05]  /*1a90*/  @P0 IMAD.WIDE R4, R207, 0x4, R4 ;  /* 0x00000004cf040825 */ /* 0x002fca00078e0204 */
[----:B------:R-:W3:Y:S04]  /*1aa0*/  @P0 LDG.E R0, desc[UR36][R4.64] ;  /* 0x0000002404000981 */ /* 0x000ee8000c1e1900 */
[----:B------:R-:W3:Y:S01]  /*1ab0*/  @P0 LDG.E R11, desc[UR36][R4.64+0x4] ;  /* 0x00000424040b0981 */ /* 0x000ee2000c1e1900 */
[----:B--2---:R-:W-:Y:S02]  /*1ac0*/  @P1 IMAD.WIDE R6, R207, 0x4, R2 ;  /* 0x00000004cf061825 */ /* 0x004fe400078e0202 */
[----:B------:R-:W1:Y:S02]  /*1ad0*/  LDC R2, c[0x0][0x448] ;  /* 0x00011200ff027b82 */ /* 0x000e640000000800 */
[----:B-----5:R-:W-:-:S06]  /*1ae0*/  IMAD.MOV.U32 R38, RZ, RZ, R24 ;  /* 0x000000ffff267224 */ /* 0x020fcc00078e0018 */
[----:B------:R2:W5:Y:S01]  /*1af0*/  @P1 LDG.E R38, desc[UR36][R6.64] ;  /* 0x0000002406261981 */ /* 0x000562000c1e1900 */
[----:B------:R-:W-:Y:S02]  /*1b00*/  IMAD.SHL.U32 R201, R205, 0x80, RZ ;  /* 0x00000080cdc97824 */ /* 0x000fe400078e00ff */
[----:B------:R-:W-:Y:S01]  /*1b10*/  IMAD.IADD R10, R24, 0x1, -R9 ;  /* 0x00000001180a7824 */ /* 0x000fe200078e0a09 */
[----:B-1----:R-:W-:Y:S02]  /*1b20*/  ISETP.NE.AND P1, PT, R2, 0x1, PT ;  /* 0x000000010200780c */ /* 0x002fe40003f25270 */
[----:B------:R-:W1:Y:S11]  /*1b30*/  LDC.64 R2, c[0x0][0x9e0] ;  /* 0x00027800ff027b82 */ /* 0x000e760000000a00 */
[----:B------:R-:W4:Y:S08]  /*1b40*/  @P1 LDC R13, c[0x0][0x44c] ;  /* 0x00011300ff0d1b82 */ /* 0x000f300000000800 */
[----:B------:R-:W0:Y:S01]  /*1b50*/  @P1 LDC R8, c[0x0][0x450] ;  /* 0x00011400ff081b82 */ /* 0x000e220000000800 */
[----:B-1----:R-:W-:Y:S01]  /*1b60*/  ISETP.GE.AND P2, PT, R3, 0x1, PT ;  /* 0x000000010300780c */ /* 0x002fe20003f46270 */
[----:B---3--:R-:W-:-:S02]  /*1b70*/  @P0 IMAD.IADD R39, R11, 0x1, -R0 ;  /* 0x000000010b270824 */ /* 0x008fc400078e0a00 */
[----:B------:R-:W-:Y:S02]  /*1b80*/  VIADD R0, R201, 0x7f ;  /* 0x0000007fc9007836 */ /* 0x000fe40000000000 */
[----:B------:R-:W-:Y:S02]  /*1b90*/  IMAD.IADD R192, R10, 0x1, R39 ;  /* 0x000000010ac07824 */ /* 0x000fe400078e0227 */
[----:B----4-:R-:W-:-:S03]  /*1ba0*/  @P1 IMAD.HI.U32 R5, R0, R13, RZ ;  /* 0x0000000d00051227 */ /* 0x010fc600078e00ff */
[C---:B--2---:R-:W-:Y:S01]  /*1bb0*/  IADD3 R7, R192.reuse, 0x1, -R189 ;  /* 0x00000001c0077810 */ /* 0x044fe20007ffe8bd */
[----:B------:R-:W-:Y:S01]  /*1bc0*/  IMAD.MOV.U32 R4, RZ, RZ, R0 ;  /* 0x000000ffff047224 */ /* 0x000fe200078e0000 */
[----:B0-----:R-:W-:Y:S01]  /*1bd0*/  @P1 SHF.R.U32.HI R4, RZ, R8, R5 ;  /* 0x00000008ff041219 */ /* 0x001fe20000011605 */
[----:B------:R-:W-:-:S04]  /*1be0*/  VIADD R0, R192, 0x3f ;  /* 0x0000003fc0007836 */ /* 0x000fc80000000000 */
[----:B------:R-:W-:Y:S01]  /*1bf0*/  IMAD.IADD R7, R7, 0x1, R4 ;  /* 0x0000000107077824 */ /* 0x000fe200078e0204 */
[----:B------:R-:W-:-:S03]  /*1c00*/  SHF.R.S32.HI R5, RZ, 0x1f, R0 ;  /* 0x0000001fff057819 */ /* 0x000fc60000011400 */
[----:B------:R-:W-:Y:S01]  /*1c10*/  IMAD.IADD R2, R7, 0x1, R2 ;  /* 0x0000000107027824 */ /* 0x000fe200078e0202 */
[----:B------:R-:W-:-:S04]  /*1c20*/  LEA.HI R5, R5, R0, RZ, 0x6 ;  /* 0x0000000005057211 */ /* 0x000fc800078f30ff */
[----:B------:R-:W-:Y:S01]  /*1c30*/  SHF.R.S32.HI R42, RZ, 0x6, R5 ;  /* 0x00000006ff2a7819 */ /* 0x000fe20000011405 */
[----:B------:R-:W-:Y:S06]  /*1c40*/  @!P2 BRA `(.L_x_1776) ;  /* 0x000000000048a947 */ /* 0x000fec0003800000 */
[C---:B------:R-:W-:Y:S01]  /*1c50*/  ISETP.GT.AND P0, PT, R7.reuse, RZ, PT ;  /* 0x000000ff0700720c */ /* 0x040fe20003f04270 */
[----:B------:R-:W-:Y:S01]  /*1c60*/  BSSY B0, `(.L_x_1777) ;  /* 0x000000e000007945 */ /* 0x000fe20003800000 */
[----:B------:R-:W-:-:S11]  /*1c70*/  VIADD R0, R7, 0xffffffff ;  /* 0xffffffff07007836 */ /* 0x000fd60000000000 */
[----:B------:R-:W-:Y:S05]  /*1c80*/  @P0 BRA `(.L_x_1778) ;  /* 0x00000000001c0947 */ /* 0x000fea0003800000 */
[----:B------:R-:W-:Y:S01]  /*1c90*/  ISETP.NE.AND P0, PT, R3, 0x1, PT ;  /* 0x000000010300780c */ /* 0x000fe20003f05270 */
[----:B------:R-:W-:-:S12]  /*1ca0*/  IMAD.MOV R7, RZ, RZ, -R7 ;  /* 0x000000ffff077224 */ /* 0x000fd800078e0a07 */
[----:B------:R-:W0:Y:S02]  /*1cb0*/  @P0 LDC.64 R4, c[0x0][0x9e8] ;  /* 0x00027a00ff040b82 */ /* 0x000e240000000a00 */
[----:B0-----:R-:W-:-:S05]  /*1cc0*/  @P0 IMAD.HI.U32 R4, R7, R4, RZ ;  /* 0x0000000407040227 */ /* 0x001fca00078e00ff */
[----:B------:R-:W-:-:S04]  /*1cd0*/  @P0 SHF.R.U32.HI R7, RZ, R5, R4 ;  /* 0x00000005ff070219 */ /* 0x000fc80000011604 */
[----:B------:R-:W-:Y:S01]  /*1ce0*/  LOP3.LUT R0, RZ, R7, RZ, 0x33, !PT ;  /* 0x00000007ff007212 */ /* 0x000fe200078e33ff */
[----:B------:R-:W-:Y:S06]  /*1cf0*/  BRA `(.L_x_1779) ;  /* 0x0000000000107947 */ /* 0x000fec0003800000 */
.L_x_1778:
[----:B------:R-:W-:-:S13]  /*1d00*/  ISETP.NE.AND P0, PT, R3, 0x1, PT ;  /* 0x000000010300780c */ /* 0x000fda0003f05270 */
[----:B------:R-:W0:Y:S02]  /*1d10*/  @P0 LDC.64 R4, c[0x0][0x9e8] ;  /* 0x00027a00ff040b82 */ /* 0x000e240000000a00 */
[----:B0-----:R-:W-:-:S05]  /*1d20*/  @P0 IMAD.HI.U32 R4, R0, R4, RZ ;  /* 0x0000000400040227 */ /* 0x001fca00078e00ff */
[----:B------:R-:W-:-:S07]  /*1d30*/  @P0 SHF.R.U32.HI R0, RZ, R5, R4 ;  /* 0x00000005ff000219 */ /* 0x000fce0000011604 */
.L_x_1779:
[----:B------:R-:W-:Y:S05]  /*1d40*/  BSYNC B0 ;  /* 0x0000000000007941 */ /* 0x000fea0003800000 */
.L_x_1777:
[----:B------:R-:W-:-:S05]  /*1d50*/  IMAD R5, R0, R3, R3 ;  /* 0x0000000300057224 */ /* 0x000fca00078e0203 */
[----:B------:R-:W-:-:S07]  /*1d60*/  VIMNMX R2, R2, R5, PT ;  /* 0x0000000502027248 */ /* 0x000fce0003fe0100 */
.L_x_1776:
[----:B------:R-:W0:Y:S01]  /*1d70*/  @P1 LDC R4, c[0x0][0x44c] ;  /* 0x00011300ff041b82 */ /* 0x000e220000000800 */
[----:B------:R-:W-:Y:S01]  /*1d80*/  VIADD R2, R2, 0x3f ;  /* 0x0000003f02027836 */ /* 0x000fe20000000000 */
[----:B------:R-:W-:Y:S01]  /*1d90*/  ULDC UR4, c[0x0][0x9dc] ;  /* 0x0002770000047ab9 */ /* 0x000fe20000000800 */
[----:B------:R-:W-:Y:S02]  /*1da0*/  IMAD.MOV.U32 R0, RZ, RZ, R201 ;  /* 0x000000ffff007224 */ /* 0x000fe400078e00c9 */
[----:B------:R-:W-:Y:S01]  /*1db0*/  IMAD.IADD R161, R192, 0x1, -R189 ;  /* 0x00000001c0a17824 */ /* 0x000fe200078e0abd */
[----:B------:R-:W-:Y:S02]  /*1dc0*/  SHF.R.S32.HI R5, RZ, 0x1f, R2 ;  /* 0x0000001fff057819 */ /* 0x000fe40000011402 */
[----:B------:R-:W1:Y:S02]  /*1dd0*/  @P1 LDC R7, c[0x0][0x450] ;  /* 0x00011400ff071b82 */ /* 0x000e640000000800 */
[----:B------:R-:W-:-:S04]  /*1de0*/  LEA.HI R5, R5, R2, RZ, 0x6 ;  /* 0x0000000205057211 */ /* 0x000fc800078f30ff */
[----:B------:R-:W-:-:S04]  /*1df0*/  SHF.R.S32.HI R5, RZ, 0x6, R5 ;  /* 0x00000006ff057819 */ /* 0x000fc80000011405 */
[----:B------:R-:W-:Y:S01]  /*1e00*/  VIMNMX R6, R42, R5, PT ;  /* 0x000000052a067248 */ /* 0x000fe20003fe0100 */
[----:B0-----:R-:W-:-:S05]  /*1e10*/  @P1 IMAD.HI.U32 R4, R201, R4, RZ ;  /* 0x00000004c9041227 */ /* 0x001fca00078e00ff */
[----:B-1----:R-:W-:-:S04]  /*1e20*/  @P1 SHF.R.U32.HI R0, RZ, R7, R4 ;  /* 0x00000007ff001219 */ /* 0x002fc80000011604 */
[----:B------:R-:W-:-:S05]  /*1e30*/  IADD3 R0, R161, R0, RZ ;  /* 0x00000000a1007210 */ /* 0x000fca0007ffe0ff */
[----:B------:R-:W-:Y:S01]  /*1e40*/  VIADD R2, R0, -UR4 ;  /* 0x8000000400027c36 */ /* 0x000fe20008000000 */
[----:B------:R-:W-:Y:S06]  /*1e50*/  @!P2 BRA `(.L_x_1780) ;  /* 0x000000000044a947 */ /* 0x000fec0003800000 */
[----:B------:R-:W-:Y:S01]  /*1e60*/  ISETP.GT.AND P0, PT, R0, -0x1, PT ;  /* 0xffffffff0000780c */ /* 0x000fe20003f04270 */
[----:B------:R-:W-:-:S12]  /*1e70*/  BSSY B0, `(.L_x_1781) ;  /* 0x000000d000007945 */ /* 0x000fd80003800000 */
[----:B------:R-:W-:Y:S05]  /*1e80*/  @P0 BRA `(.L_x_1782) ;  /* 0x00000000001c0947 */ /* 0x000fea0003800000 */
[----:B------:R-:W-:Y:S02]  /*1e90*/  ISETP.NE.AND P0, PT, R3, 0x1, PT ;  /* 0x000000010300780c */ /* 0x000fe40003f05270 */
[----:B------:R-:W-:-:S11]  /*1ea0*/  LOP3.LUT R7, RZ, R0, RZ, 0x33, !PT ;  /* 0x00000000ff077212 */ /* 0x000fd600078e33ff */
[----:B------:R-:W0:Y:S02]  /*1eb0*/  @P0 LDC.64 R4, c[0x0][0x9e8] ;  /* 0x00027a00ff040b82 */ /* 0x000e240000000a00 */
[----:B0-----:R-:W-:-:S05]  /*1ec0*/  @P0 IMAD.HI.U32 R4, R7, R4, RZ ;  /* 0x0000000407040227 */ /* 0x001fca00078e00ff */
[----:B------:R-:W-:-:S04]  /*1ed0*/  @P0 SHF.R.U32.HI R7, RZ, R5, R4 ;  /* 0x00000005ff070219 */ /* 0x000fc80000011604 */
[----:B------:R-:W-:Y:S01]  /*1ee0*/  LOP3.LUT R0, RZ, R7, RZ, 0x33, !PT ;  /* 0x00000007ff007212 */ /* 0x000fe200078e33ff */
[----:B------:R-:W-:Y:S06]  /*1ef0*/  BRA `(.L_x_1783) ;  /* 0x0000000000107947 */ /* 0x000fec0003800000 */
.L_x_1782:
[----:B------:R-:W-:-:S13]  /*1f00*/  ISETP.NE.AND P0, PT, R3, 0x1, PT ;  /* 0x000000010300780c */ /* 0x000fda0003f05270 */
[----:B------:R-:W0:Y:S02]  /*1f10*/  @P0 LDC.64 R4, c[0x0][0x9e8] ;  /* 0x00027a00ff040b82 */ /* 0x000e240000000a00 */
[----:B0-----:R-:W-:-:S05]  /*1f20*/  @P0 IMAD.HI.U32 R4, R0, R4, RZ ;  /* 0x0000000400040227 */ /* 0x001fca00078e00ff */
[----:B------:R-:W-:-:S07]  /*1f30*/  @P0 SHF.R.U32.HI R0, RZ, R5, R4 ;  /* 0x00000005ff000219 */ /* 0x000fce0000011604 */
.L_x_1783:
[----:B------:R-:W-:Y:S05]  /*1f40*/  BSYNC B0 ;  /* 0x0000000000007941 */ /* 0x000fea0003800000 */
.L_x_1781:
[----:B------:R-:W-:-:S05]  /*1f50*/  IMAD R3, R0, R3, RZ ;  /* 0x0000000300037224 */ /* 0x000fca00078e02ff */
[----:B------:R-:W-:-:S07]  /*1f60*/  VIMNMX R2, R2, R3, !PT ;  /* 0x0000000302027248 */ /* 0x000fce0007fe0100 */
.L_x_1780:
[----:B------:R-:W-:Y:S01]  /*1f70*/  SHF.R.S32.HI R3, RZ, 0x1f, R2 ;  /* 0x0000001fff037819 */ /* 0x000fe20000011402 */
[----:B------:R-:W-:Y:S01]  /*1f80*/  BSSY B0, `(.L_x_1784) ;  /* 0x0000027000007945 */ /* 0x000fe20003800000 */
[----:B------:R-:W-:Y:S02]  /*1f90*/  LOP3.LUT R220, R215, 0xff, RZ, 0xc0, !PT ;  /* 0x000000ffd7dc7812 */ /* 0x000fe400078ec0ff */
[----:B------:R-:W-:Y:S02]  /*1fa0*/  LEA.HI R3, R3, R2, RZ, 0x6 ;  /* 0x0000000203037211 */ /* 0x000fe400078f30ff */
[----:B------:R-:W-:Y:S02]  /*1fb0*/  SHF.R.U32.HI R215, RZ, 0x10, R215 ;  /* 0x00000010ffd77819 */ /* 0x000fe400000116d7 */
[----:B------:R-:W-:-:S04]  /*1fc0*/  SHF.R.S32.HI R3, RZ, 0x6, R3 ;  /* 0x00000006ff037819 */ /* 0x000fc80000011403 */
[----:B------:R-:W-:Y:S01]  /*1fd0*/  VIMNMX R9, RZ, R3, !PT ;  /* 0x00000003ff097248 */ /* 0x000fe20007fe0100 */
[----:B------:R-:W-:-:S03]  /*1fe0*/  IMAD.MOV.U32 R3, RZ, RZ, RZ ;  /* 0x000000ffff037224 */ /* 0x000fc600078e00ff */
[----:B------:R-:W-:-:S13]  /*1ff0*/  ISETP.GT.AND P0, PT, R6, R9, PT ;  /* 0x000000090600720c */ /* 0x000fda0003f04270 */
[----:B------:R-:W-:Y:S05]  /*2000*/  @!P0 BRA `(.L_x_1785) ;  /* 0x0000000000788947 */ /* 0x000fea0003800000 */
[----:B------:R-:W-:Y:S01]  /*2010*/  ISETP.NE.AND P0, PT, R215, RZ, PT ;  /* 0x000000ffd700720c */ /* 0x000fe20003f05270 */
[----:B------:R-:W-:-:S03]  /*2020*/  ULDC UR4, c[0x0][0x9f0] ;  /* 0x00027c0000047ab9 */ /* 0x000fc60000000800 */
[----:B------:R-:W-:-:S04]  /*2030*/  SEL R11, R215, UR4, P0 ;  /* 0x00000004d70b7c07 */ /* 0x000fc80008000000 */
[-C--:B------:R-:W-:Y:S02]  /*2040*/  IABS R5, R11.reuse ;  /* 0x0000000b00057213 */ /* 0x080fe40000000000 */
[----:B------:R-:W-:Y:S02]  /*2050*/  IADD3 R0, R11, -0x1, R6 ;  /* 0xffffffff0b007810 */ /* 0x000fe40007ffe006 */
[----:B------:R-:W0:Y:S01]  /*2060*/  I2F.RP R4, R5 ;  /* 0x0000000500047306 */ /* 0x000e220000209400 */
[----:B------:R-:W-:Y:S02]  /*2070*/  IABS R12, R11 ;  /* 0x0000000b000c7213 */ /* 0x000fe40000000000 */
[----:B------:R-:W-:-:S05]  /*2080*/  IMAD.IADD R0, R0, 0x1, -R9 ;  /* 0x0000000100007824 */ /* 0x000fca00078e0a09 */
[----:B0-----:R-:W0:Y:S02]  /*2090*/  MUFU.RCP R4, R4 ;  /* 0x0000000400047308 */ /* 0x001e240000001000 */
[----:B0-----:R-:W-:Y:S02]  /*20a0*/  VIADD R2, R4, 0xffffffe ;  /* 0x0ffffffe04027836 */ /* 0x001fe40000000000 */
[----:B------:R-:W-:-:S04]  /*20b0*/  IMAD.MOV R4, RZ, RZ, -R12 ;  /* 0x000000ffff047224 */ /* 0x000fc800078e0a0c */
[----:B------:R0:W1:Y:S02]  /*20c0*/  F2I.FTZ.U32.TRUNC.NTZ R3, R2 ;  /* 0x0000000200037305 */ /* 0x000064000021f000 */
[----:B0-----:R-:W-:Y:S02]  /*20d0*/  IMAD.MOV.U32 R2, RZ, RZ, RZ ;  /* 0x000000ffff027224 */ /* 0x001fe400078e00ff */
[----:B-1----:R-:W-:-:S04]  /*20e0*/  IMAD.MOV R8, RZ, RZ, -R3 ;  /* 0x000000ffff087224 */ /* 0x002fc800078e0a03 */
[----:B------:R-:W-:Y:S01]  /*20f0*/  IMAD R7, R8, R5, RZ ;  /* 0x0000000508077224 */ /* 0x000fe200078e02ff */
[----:B------:R-:W-:Y:S02]  /*2100*/  IABS R8, R0 ;  /* 0x0000000000087213 */ /* 0x000fe40000000000 */
[----:B------:R-:W-:Y:S01]  /*2110*/  LOP3.LUT R0, R0, R11, RZ, 0x3c, !PT ;  /* 0x0000000b00007212 */ /* 0x000fe200078e3cff */
[----:B------:R-:W-:-:S03]  /*2120*/  IMAD.HI.U32 R3, R3, R7, R2 ;  /* 0x0000000703037227 */ /* 0x000fc600078e0002 */
[----:B------:R-:W-:Y:S01]  /*2130*/  ISETP.GE.AND P2, PT, R0, RZ, PT ;  /* 0x000000ff0000720c */ /* 0x000fe20003f46270 */
[----:B------:R-:W-:-:S04]  /*2140*/  IMAD.MOV.U32 R2, RZ, RZ, R8 ;  /* 0x000000ffff027224 */ /* 0x000fc800078e0008 */
[----:B------:R-:W-:-:S04]  /*2150*/  IMAD.HI.U32 R3, R3, R2, RZ ;  /* 0x0000000203037227 */ /* 0x000fc800078e00ff */
[----:B------:R-:W-:-:S05]  /*2160*/  IMAD R2, R3, R4, R2 ;  /* 0x0000000403027224 */ /* 0x000fca00078e0202 */
[----:B------:R-:W-:-:S13]  /*2170*/  ISETP.GT.U32.AND P1, PT, R5, R2, PT ;  /* 0x000000020500720c */ /* 0x000fda0003f24070 */
[----:B------:R-:W-:Y:S02]  /*2180*/  @!P1 IMAD.IADD R2, R2, 0x1, -R5 ;  /* 0x0000000102029824 */ /* 0x000fe400078e0a05 */
[----:B------:R-:W-:Y:S01]  /*2190*/  @!P1 VIADD R3, R3, 0x1 ;  /* 0x0000000103039836 */ /* 0x000fe20000000000 */
[----:B------:R-:W-:Y:S02]  /*21a0*/  ISETP.NE.AND P1, PT, R11, RZ, PT ;  /* 0x000000ff0b00720c */ /* 0x000fe40003f25270 */
[----:B------:R-:W-:-:S13]  /*21b0*/  ISETP.GE.U32.AND P0, PT, R2, R5, PT ;  /* 0x000000050200720c */ /* 0x000fda0003f06070 */
[----:B------:R-:W-:-:S04]  /*21c0*/  @P0 VIADD R3, R3, 0x1 ;  /* 0x0000000103030836 */ /* 0x000fc80000000000 */
[----:B------:R-:W-:Y:S01]  /*21d0*/  @!P2 IMAD.MOV R3, RZ, RZ, -R3 ;  /* 0x000000ffff03a224 */ /* 0x000fe200078e0a03 */
[----:B------:R-:W-:-:S07]  /*21e0*/  @!P1 LOP3.LUT R3, RZ, R11, RZ, 0x33, !PT ;  /* 0x0000000bff039212 */ /* 0x000fce00078e33ff */
.L_x_1785:
[----:B------:R-:W-:Y:S05]  /*21f0*/  BSYNC B0 ;  /* 0x0000000000007941 */ /* 0x000fea0003800000 */
.L_x_1784:
[----:B------:R-:W-:-:S05]  /*2200*/  IMAD R0, R220, R3, R9 ;  /* 0x00000003dc007224 */ /* 0x000fca00078e0209 */
[C---:B------:R-:W-:Y:S01]  /*2210*/  VIADDMNMX R3, R0.reuse, R3, R6, PT ;  /* 0x0000000300037246 */ /* 0x040fe20003800106 */
[----:B------:R-:W-:-:S04]  /*2220*/  IMAD R0, R0, 0x40, -R10 ;  /* 0x0000004000007824 */ /* 0x000fc800078e0a0a */
[----:B------:R-:W-:Y:S01]  /*2230*/  IMAD R2, R3, 0x40, -R10 ;  /* 0x0000004003027824 */ /* 0x000fe200078e0a0a */
[----:B------:R-:W-:-:S04]  /*2240*/  VIMNMX R0, RZ, R0, !PT ;  /* 0x00000000ff007248 */ /* 0x000fc80007fe0100 */
        /* <DEDUP_REMOVED lines=11> */
[----:B------:R-:W-:Y:S01]  /*2300*/  IADD3 R0, R22, 0x20000, RZ ;  /* 0x0002000016007810 */ /* 0x000fe20007ffe0ff */
[----:B------:R-:W-:Y:S03]  /*2310*/  BSSY B6, `(.L_x_1787) ;  /* 0x0000013000067945 */ /* 0x000fe60003800000 */
        /* <DEDUP_REMOVED lines=18> */
.L_x_1788:
[----:B------:R-:W-:Y:S05]  /*2440*/  BSYNC B6 ;  /* 0x0000000000067941 */ /* 0x000fea0003800000 */
.L_x_1787:
        /* <DEDUP_REMOVED lines=8> */
[----:B------:R-:W-:Y:S01]  /*24d0*/  MOV R8, 0x70 ;  /* 0x0000007000087802 */ /* 0x000fe20000000f00 */
        /* <DEDUP_REMOVED lines=8> */
[----:B------:R-:W-:-:S07]  /*2560*/  IMAD.MOV.U32 R13, RZ, RZ, RZ ;  /* 0x000000ffff0d7224 */ /* 0x000fce00078e00ff */
[----:B------:R-:W-:-:S07]  /*2570*/  LEPC R20, `(.L_x_1790) ;  /* 0x000000001014794e */ /* 0x000fce0000000000 */
[----:B0----5:R-:W-:Y:S05]  /*2580*/  CALL.ABS.NOINC R2 ;  /* 0x0000000002007343 */ /* 0x021fea0003c00000 */
.L_x_1790:
[----:B------:R-:W-:Y:S05]  /*2590*/  BSYNC B6 ;  /* 0x0000000000067941 */ /* 0x000fea0003800000 */
.L_x_1789:
[----:B------:R-:W-:Y:S01]  /*25a0*/  ULDC.64 UR4, c[0x0][0x9f8] ;  /* 0x00027e0000047ab9 */ /* 0x000fe20000000a00 */
[----:B------:R-:W-:Y:S01]  /*25b0*/  IMAD.MOV.U32 R0, RZ, RZ, R207 ;  /* 0x000000ffff007224 */ /* 0x000fe200078e00cf */
[----:B------:R-:W-:Y:S01]  /*25c0*/  ISETP.NE.U32.AND P0, PT, RZ, UR4, PT ;  /* 0x00000004ff007c0c */ /* 0x000fe2000bf05070 */
[----:B------:R-:W0:Y:S01]  /*25d0*/  S2R R25, SR_TID.X ;  /* 0x0000000000197919 */ /* 0x000e220000002100 */
[----:B------:R-:W1:Y:S02]  /*25e0*/  LDC.64 R6, c[0x0][0x3f8] ;  /* 0x0000fe00ff067b82 */ /* 0x000e640000000a00 */
[----:B------:R-:W-:-:S06]  /*25f0*/  ISETP.NE.AND.EX P0, PT, RZ, UR5, PT, P0 ;  /* 0x00000005ff007c0c */ /* 0x000fcc000bf05300 */
[----:B------:R-:W2:Y:S08]  /*2600*/  LDC R57, c[0x0][0x3f4] ;  /* 0x0000fd00ff397b82 */ /* 0x000eb00000000800 */
[----:B------:R-:W3:Y:S08]  /*2610*/  @P0 LDC.64 R2, c[0x0][0x9f8] ;  /* 0x00027e00ff020b82 */ /* 0x000ef00000000a00 */
[----:B------:R-:W4:Y:S01]  /*2620*/  LDC.64 R4, c[0x0][0x408] ;  /* 0x00010200ff047b82 */ /* 0x000f220000000a00 */
[----:B---3--:R-:W-:-:S05]  /*2630*/  @P0 IMAD.WIDE R2, R207, 0x4, R2 ;  /* 0x00000004cf020825 */ /* 0x008fca00078e0202 */
[----:B------:R3:W3:Y:S01]  /*2640*/  @P0 LDG.E R0, desc[UR36][R2.64] ;  /* 0x0000002402000981 */ /* 0x0006e2000c1e1900 */
[----:B0-----:R-:W-:Y:S01]  /*2650*/  VIADD R10, R25, 0xffffff80 ;  /* 0xffffff80190a7836 */ /* 0x001fe20000000000 */
[----:B------:R-:W-:Y:S01]  /*2660*/  SHF.R.S32.HI R9, RZ, 0x1f, R187 ;  /* 0x0000001fff097819 */ /* 0x000fe200000114bb */
[----:B----4-:R-:W-:Y:S01]  /*2670*/  IMAD.WIDE.U32 R36, R187, R4, R18 ;  /* 0x00000004bb247225 */ /* 0x010fe200078e0012 */
[----:B------:R-:W-:Y:S02]  /*2680*/  SHF.R.U32.HI R14, RZ, 0x7, R25 ;  /* 0x00000007ff0e7819 */ /* 0x000fe40000011619 */
[----:B------:R-:W-:Y:S01]  /*2690*/  SHF.R.S32.HI R11, RZ, 0x1f, R10 ;  /* 0x0000001fff0b7819 */ /* 0x000fe2000001140a */
[----:B-1----:R-:W-:Y:S01]  /*26a0*/  IMAD R8, R9, R6, RZ ;  /* 0x0000000609087224 */ /* 0x002fe200078e02ff */
[----:B------:R-:W-:Y:S01]  /*26b0*/  ISETP.NE.AND P6, PT, R14, 0x1, PT ;  /* 0x000000010e00780c */ /* 0x000fe20003fc5270 */
[----:B------:R-:W-:Y:S01]  /*26c0*/  IMAD.WIDE.U32 R40, R187, R4, R16 ;  /* 0x00000004bb287225 */ /* 0x000fe200078e0010 */
[----:B--2---:R-:W-:-:S02]  /*26d0*/  ISETP.GE.AND P0, PT, R16, R57, PT ;  /* 0x000000391000720c */ /* 0x004fc40003f06270 */
[----:B------:R-:W-:Y:S01]  /*26e0*/  LEA.HI R12, R11, R10, RZ, 0x3 ;  /* 0x0000000a0b0c7211 */ /* 0x000fe200078f18ff */
[----:B------:R-:W-:Y:S01]  /*26f0*/  IMAD R11, R187, R7, R8 ;  /* 0x00000007bb0b7224 */ /* 0x000fe200078e0208 */
[----:B------:R-:W-:Y:S01]  /*2700*/  SHF.R.U32.HI R27, RZ, 0x3, R202 ;  /* 0x00000003ff1b7819 */ /* 0x000fe200000116ca */
[----:B------:R-:W-:Y:S01]  /*2710*/  IMAD R8, R9, R4, RZ ;  /* 0x0000000409087224 */ /* 0x000fe200078e02ff */
[----:B------:R-:W-:Y:S01]  /*2720*/  SEL R9, R57, RZ, P0 ;  /* 0x000000ff39097207 */ /* 0x000fe20000000000 */
[CC--:B---3--:R-:W-:Y:S01]  /*2730*/  IMAD.WIDE.U32 R2, R187.reuse, R6.reuse, R18 ;  /* 0x00000006bb027225 */ /* 0x0c8fe200078e0012 */
[----:B------:R-:W-:Y:S02]  /*2740*/  LOP3.LUT R15, R12, 0xfffffff8, RZ, 0xc0, !PT ;  /* 0xfffffff80c0f7812 */ /* 0x000fe400078ec0ff */
[----:B------:R-:W-:Y:S01]  /*2750*/  SHF.R.U32.HI R26, RZ, 0x3, R209 ;  /* 0x00000003ff1a7819 */ /* 0x000fe200000116d1 */
[----:B------:R-:W-:Y:S01]  /*2760*/  IMAD.IADD R9, R16, 0x1, R9 ;  /* 0x0000000110097824 */ /* 0x000fe200078e0209 */
[----:B------:R-:W-:Y:S05]  /*2770*/  @!P6 WARPSYNC.ALL ;  /* 0x000000000000e948 */ /* 0x000fea0003800000 */
[----:B------:R-:W-:Y:S01]  /*2780*/  IMAD R13, R187, R5, R8 ;  /* 0x00000005bb0d7224 */ /* 0x000fe200078e0208 */
[----:B------:R-:W-:Y:S01]  /*2790*/  SHF.R.S32.HI R8, RZ, 0x1f, R9 ;  /* 0x0000001fff087819 */ /* 0x000fe20000011409 */
[----:B------:R-:W-:Y:S01]  /*27a0*/  IMAD.IADD R58, R10, 0x1, -R15 ;  /* 0x000000010a3a7824 */ /* 0x000fe200078e0a0f */
[----:B------:R-:W-:Y:S01]  /*27b0*/  ULDC UR4, c[0x0][0x2f4] ;  /* 0x0000bd0000047ab9 */ /* 0x000fe20000000800 */
[----:B------:R-:W-:Y:S01]  /*27c0*/  IMAD.IADD R37, R37, 0x1, R13 ;  /* 0x0000000125257824 */ /* 0x000fe200078e020d */
[CC--:B------:R-:W-:Y:S01]  /*27d0*/  LEA.HI R10, R8.reuse, R9.reuse, RZ, 0x7 ;  /* 0x00000009080a7211 */ /* 0x0c0fe200078f38ff */
[----:B------:R-:W-:Y:S01]  /*27e0*/  IMAD.IADD R41, R13, 0x1, R41 ;  /* 0x000000010d297824 */ /* 0x000fe200078e0229 */
[----:B-----5:R-:W-:Y:S01]  /*27f0*/  SHF.R.S32.HI R13, RZ, 0x1f, R38 ;  /* 0x0000001fff0d7819 */ /* 0x020fe20000011426 */
[----:B------:R-:W-:Y:S01]  /*2800*/  IMAD.WIDE.U32 R20, R187, R6, R16 ;  /* 0x00000006bb147225 */ /* 0x000fe200078e0010 */
[----:B------:R-:W-:-:S02]  /*2810*/  LEA.HI R8, R8, R9, RZ, 0x4 ;  /* 0x0000000908087211 */ /* 0x000fc400078f20ff */
[----:B------:R-:W-:Y:S01]  /*2820*/  SHF.L.U64.HI R48, R6, 0x6, R7 ;  /* 0x0000000606307819 */ /* 0x000fe20000010207 */
[----:B------:R-:W-:Y:S01]  /*2830*/  IMAD.IADD R3, R3, 0x1, R11 ;  /* 0x0000000103037824 */ /* 0x000fe200078e020b */
[--C-:B------:R-:W-:Y:S01]  /*2840*/  LOP3.LUT R9, R202, 0x70, R8.reuse, 0xf8, !PT ;  /* 0x00000070ca097812 */ /* 0x100fe200078ef808 */
[----:B------:R-:W-:Y:S01]  /*2850*/  IMAD.IADD R21, R11, 0x1, R21 ;  /* 0x000000010b157824 */ /* 0x000fe200078e0215 */
[----:B------:R-:W-:Y:S01]  /*2860*/  LOP3.LUT R11, R209, 0x70, R8, 0xf8, !PT ;  /* 0x00000070d10b7812 */ /* 0x000fe200078ef808 */
[----:B------:R-:W-:Y:S01]  /*2870*/  IMAD.SHL.U32 R10, R10, 0x40, RZ ;  /* 0x000000400a0a7824 */ /* 0x000fe200078e00ff */
[----:B------:R-:W-:Y:S01]  /*2880*/  LOP3.LUT R9, R9, R27, RZ, 0x3c, !PT ;  /* 0x0000001b09097212 */ /* 0x000fe200078e3cff */
[----:B------:R-:W-:Y:S01]  /*2890*/  IMAD R12, R13, R6, RZ ;  /* 0x000000060d0c7224 */ /* 0x000fe200078e02ff */
[----:B------:R-:W-:Y:S01]  /*28a0*/  LOP3.LUT R11, R11, R26, RZ, 0x3c, !PT ;  /* 0x0000001a0b0b7212 */ /* 0x000fe200078e3cff */
[----:B------:R-:W-:Y:S01]  /*28b0*/  IMAD R13, R13, R4, RZ ;  /* 0x000000040d0d7224 */ /* 0x000fe200078e02ff */
[----:B------:R-:W-:Y:S01]  /*28c0*/  LOP3.LUT R10, R10, 0xffffe000, RZ, 0xc0, !PT ;  /* 0xffffe0000a0a7812 */ /* 0x000fe200078ec0ff */
[----:B------:R-:W-:Y:S01]  /*28d0*/  IMAD R61, R38, R7, R12 ;  /* 0x00000007263d7224 */ /* 0x000fe200078e020c */
[----:B------:R-:W-:Y:S01]  /*28e0*/  LOP3.LUT R62, R8, 0xfffffff0, RZ, 0xc0, !PT ;  /* 0xfffffff0083e7812 */ /* 0x000fe200078ec0ff */
[----:B------:R-:W-:Y:S01]  /*28f0*/  IMAD.WIDE.U32 R2, R38, R6, R2 ;  /* 0x0000000626027225 */ /* 0x000fe200078e0002 */
[----:B------:R-:W-:-:S02]  /*2900*/  IADD3 R46, R9, R10, R203 ;  /* 0x0000000a092e7210 */ /* 0x000fc40007ffe0cb */
[----:B------:R-:W-:Y:S01]  /*2910*/  IADD3 R47, R11, R10, R212 ;  /* 0x0000000a0b2f7210 */ /* 0x000fe20007ffe0d4 */
[----:B------:R-:W-:Y:S01]  /*2920*/  IMAD.WIDE.U32 R20, R38, R6, R20 ;  /* 0x0000000626147225 */ /* 0x000fe200078e0014 */
[----:B------:R-:W-:Y:S02]  /*2930*/  SHF.L.U64.HI R49, R6, 0x5, R7 ;  /* 0x0000000506317819 */ /* 0x000fe40000010207 */
[----:B------:R-:W-:Y:S01]  /*2940*/  SHF.L.U64.HI R52, R4, 0x6, R5 ;  /* 0x0000000604347819 */ /* 0x000fe20000010205 */
[----:B------:R-:W-:Y:S01]  /*2950*/  IMAD R13, R38, R5, R13 ;  /* 0x00000005260d7224 */ /* 0x000fe200078e020d */
[----:B------:R-:W-:Y:S01]  /*2960*/  SHF.L.U64.HI R53, R4, 0x5, R5 ;  /* 0x0000000504357819 */ /* 0x000fe20000010205 */
[-C--:B------:R-:W-:Y:S01]  /*2970*/  IMAD.WIDE.U32 R36, R38, R4.reuse, R36 ;  /* 0x0000000426247225 */ /* 0x080fe200078e0024 */
[----:B------:R-:W-:Y:S02]  /*2980*/  IADD3 R56, R14, 0x8, RZ ;  /* 0x000000080e387810 */ /* 0x000fe40007ffe0ff */
[----:B------:R-:W-:Y:S01]  /*2990*/  ISETP.GE.AND P1, PT, R16, UR4, PT ;  /* 0x0000000410007c0c */ /* 0x000fe2000bf26270 */
[----:B------:R-:W-:Y:S01]  /*29a0*/  IMAD.WIDE.U32 R40, R38, R4, R40 ;  /* 0x0000000426287225 */ /* 0x000fe200078e0028 */
[----:B------:R-:W-:-:S02]  /*29b0*/  ISETP.GE.AND P2, PT, R184, UR4, PT ;  /* 0x00000004b8007c0c */ /* 0x000fc4000bf46270 */
[----:B------:R-:W-:Y:S01]  /*29c0*/  SHF.R.S32.HI R65, RZ, 0x4, R8 ;  /* 0x00000004ff417819 */ /* 0x000fe20000011408 */
[----:B------:R-:W-:Y:S01]  /*29d0*/  IMAD.IADD R60, R3, 0x1, R61 ;  /* 0x00000001033c7824 */ /* 0x000fe200078e023d */
[----:B------:R-:W-:Y:S01]  /*29e0*/  SHF.R.S32.HI R66, RZ, 0x1f, R62 ;  /* 0x0000001fff427819 */ /* 0x000fe2000001143e */
[----:B------:R-:W-:Y:S02]  /*29f0*/  IMAD.IADD R45, R45, 0x1, R24 ;  /* 0x000000012d2d7824 */ /* 0x000fe400078e0218 */
[C---:B------:R-:W-:Y:S02]  /*2a00*/  IMAD.SHL.U32 R50, R6.reuse, 0x40, RZ ;  /* 0x0000004006327824 */ /* 0x040fe400078e00ff */
[----:B------:R-:W-:Y:S02]  /*2a10*/  IMAD.SHL.U32 R51, R6, 0x20, RZ ;  /* 0x0000002006337824 */ /* 0x000fe400078e00ff */
[C---:B------:R-:W-:Y:S02]  /*2a20*/  IMAD.SHL.U32 R54, R4.reuse, 0x40, RZ ;  /* 0x0000004004367824 */ /* 0x040fe400078e00ff */
[----:B------:R-:W-:-:S02]  /*2a30*/  IMAD.SHL.U32 R55, R4, 0x20, RZ ;  /* 0x0000002004377824 */ /* 0x000fc400078e00ff */
[----:B------:R-:W-:Y:S02]  /*2a40*/  IMAD.SHL.U32 R57, R57, 0x2, RZ ;  /* 0x0000000239397824 */ /* 0x000fe400078e00ff */
[----:B------:R-:W-:Y:S02]  /*2a50*/  IMAD R58, R58, 0x20, R187 ;  /* 0x000000203a3a7824 */ /* 0x000fe400078e02bb */
[----:B------:R-:W-:Y:S02]  /*2a60*/  IMAD.IADD R61, R61, 0x1, R21 ;  /* 0x000000013d3d7824 */ /* 0x000fe400078e0215 */
[----:B------:R-:W-:Y:S02]  /*2a70*/  IMAD.IADD R63, R37, 0x1, R13 ;  /* 0x00000001253f7824 */ /* 0x000fe400078e020d */
[----:B------:R-:W-:Y:S01]  /*2a80*/  IMAD.IADD R64, R13, 0x1, R41 ;  /* 0x000000010d407824 */ /* 0x000fe200078e0229 */
[----:B------:R-:W-:Y:S01]  /*2a90*/  @!P6 BAR.SYNC.DEFER_BLOCKING 0x9, 0x100 ;  /* 0x024400000000eb1d */ /* 0x000fe20000010000 */
[----:B------:R-:W-:-:S07]  /*2aa0*/  SHF.R.S32.HI R59, RZ, 0x1f, R0 ;  /* 0x0000001fff3b7819 */ /* 0x000fce0000011400 */
.L_x_1844:
[----:B------:R-:W0:Y:S01]  /*2ab0*/  LDC R72, c[0x0][0x430] ;  /* 0x00010c00ff487b82 */ /* 0x000e220000000800 */
[----:B------:R-:W-:Y:S02]  /*2ac0*/  VIADD R43, R43, 0xffffffff ;  /* 0xffffffff2b2b7836 */ /* 0x000fe40000000000 */
[----:B------:R-:W-:Y:S02]  /*2ad0*/  IMAD.MOV.U32 R71, RZ, RZ, RZ ;  /* 0x000000ffff477224 */ /* 0x000fe400078e00ff */
[----:B------:R-:W-:-:S03]  /*2ae0*/  IMAD R4, R43, 0x40, R58 ;  /* 0x000000402b047824 */ /* 0x000fc600078e023a */
[----:B------:R-:W1:Y:S01]  /*2af0*/  LDC R78, c[0x0][0x3f4] ;  /* 0x0000fd00ff4e7b82 */ /* 0x000e620000000800 */
[----:B------:R-:W-:Y:S01]  /*2b00*/  IMAD.IADD R12, R45, 0x1, R4 ;  /* 0x000000012d0c7824 */ /* 0x000fe200078e0204 */
[----:B------:R-:W-:-:S03]  /*2b10*/  ISETP.GE.AND P3, PT, R4, R39, PT ;  /* 0x000000270400720c */ /* 0x000fc60003f66270 */
[----:B------:R-:W-:Y:S01]  /*2b20*/  IMAD.MOV.U32 R8, RZ, RZ, R12 ;  /* 0x000000ffff087224 */ /* 0x000fe200078e000c */
[----:B------:R-:W-:Y:S02]  /*2b30*/  ISETP.GT.OR P3, PT, R58, 0x3f, P3 ;  /* 0x0000003f3a00780c */ /* 0x000fe40001f64670 */
[----:B0-----:R-:W-:-:S11]  /*2b40*/  ISETP.NE.AND P4, PT, R72, 0x1, PT ;  /* 0x000000014800780c */ /* 0x001fd60003f85270 */
[----:B------:R-:W0:Y:S08]  /*2b50*/  @!P3 LDC.64 R6, c[0x0][0x428] ;  /* 0x00010a00ff06bb82 */ /* 0x000e300000000a00 */
[----:B--2---:R-:W2:Y:S08]  /*2b60*/  @!P3 LDC.64 R4, c[0x0][0x418] ;  /* 0x00010600ff04bb82 */ /* 0x004eb00000000a00 */
[----:B----4-:R-:W3:Y:S08]  /*2b70*/  @P4 LDC R9, c[0x0][0x434] ;  /* 0x00010d00ff094b82 */ /* 0x010ef00000000800 */
[----:B------:R-:W4:Y:S01]  /*2b80*/  @P4 LDC R10, c[0x0][0x438] ;  /* 0x00010e00ff0a4b82 */ /* 0x000f220000000800 */
[----:B---3--:R-:W-:-:S05]  /*2b90*/  @P4 IMAD.HI.U32 R9, R12, R9, RZ ;  /* 0x000000090c094227 */ /* 0x008fca00078e00ff */
[----:B----4-:R-:W-:Y:S01]  /*2ba0*/  @P4 SHF.R.U32.HI R8, RZ, R10, R9 ;  /* 0x0000000aff084219 */ /* 0x010fe20000011609 */
[----:B0-----:R-:W-:-:S03]  /*2bb0*/  @!P3 IMAD R10, R59, R6, RZ ;  /* 0x000000063b0ab224 */ /* 0x001fc600078e02ff */
[----:B------:R-:W-:Y:S01]  /*2bc0*/  @!P3 SHF.R.S32.HI R9, RZ, 0x1f, R8 ;  /* 0x0000001fff09b819 */ /* 0x000fe20000011408 */
[C---:B------:R-:W-:Y:S02]  /*2bd0*/  @!P3 IMAD R11, R0.reuse, R7, R10 ;  /* 0x00000007000bb224 */ /* 0x040fe400078e020a */
[----:B------:R-:W-:-:S04]  /*2be0*/  @!P3 IMAD.WIDE.U32 R6, R0, R6, R8 ;  /* 0x000000060006b225 */ /* 0x000fc800078e0008 */
[----:B------:R-:W-:Y:S01]  /*2bf0*/  @!P3 IMAD.IADD R7, R7, 0x1, R11 ;  /* 0x000000010707b824 */ /* 0x000fe200078e020b */
[----:B--2---:R-:W-:-:S04]  /*2c00*/  @!P3 LEA R4, P4, R6, R4, 0x2 ;  /* 0x000000040604b211 */ /* 0x004fc800078810ff */
[----:B------:R-:W-:Y:S02]  /*2c10*/  @!P3 LEA.HI.X R5, R6, R5, R7, 0x2, P4 ;  /* 0x000000050605b211 */ /* 0x000fe400020f1407 */
[----:B------:R-:W-:-:S03]  /*2c20*/  SHF.R.U32.HI R13, RZ, 0x3, R202 ;  /* 0x00000003ff0d7819 */ /* 0x000fc600000116ca */
[----:B------:R0:W5:Y:S01]  /*2c30*/  @!P3 LDG.E R71, desc[UR36][R4.64] ;  /* 0x000000240447b981 */ /* 0x000162000c1e1900 */
[----:B-1----:R-:W-:Y:S01]  /*2c40*/  ISETP.GE.AND P3, PT, R78, 0x1, PT ;  /* 0x000000014e00780c */ /* 0x002fe20003f66270 */
[----:B------:R-:W-:Y:S01]  /*2c50*/  IMAD.MOV R7, RZ, RZ, -R8 ;  /* 0x000000ffff077224 */ /* 0x000fe200078e0a08 */
[----:B------:R-:W-:Y:S01]  /*2c60*/  LOP3.LUT R6, R202, 0x70, R16, 0xf8, !PT ;  /* 0x00000070ca067812 */ /* 0x000fe200078ef810 */
[----:B------:R-:W-:Y:S05]  /*2c70*/  YIELD ;  /* 0x0000000000007946 */ /* 0x000fea0003800000 */
[----:B------:R-:W-:Y:S01]  /*2c80*/  LOP3.LUT R6, R203, R6, R13, 0xf6, !PT ;  /* 0x00000006cb067212 */ /* 0x000fe200078ef60d */
[----:B------:R-:W-:Y:S01]  /*2c90*/  IMAD R72, R72, R7, R12 ;  /* 0x0000000748487224 */ /* 0x000fe200078e020c */
[----:B------:R-:W-:Y:S01]  /*2ca0*/  ISETP.GT.AND P4, PT, R43, R44, PT ;  /* 0x0000002c2b00720c */ /* 0x000fe20003f84270 */
[----:B------:R-:W-:Y:S02]  /*2cb0*/  BSSY B0, `(.L_x_1791) ;  /* 0x00004a3000007945 */ /* 0x000fe40003800000 */
[----:B------:R-:W-:Y:S01]  /*2cc0*/  IMAD R7, R185, 0x4000, R6 ;  /* 0x00004000b9077824 */ /* 0x000fe200078e0206 */
[----:B------:R-:W-:-:S03]  /*2cd0*/  P2R R67, PR, RZ, 0x10 ;  /* 0x00000010ff437803 */ /* 0x000fc60000000000 */
[----:B------:R-:W-:Y:S01]  /*2ce0*/  IMAD.IADD R70, R22, 0x1, R7 ;  /* 0x0000000116467824 */ /* 0x000fe200078e0207 */
[----:B0-----:R-:W-:Y:S06]  /*2cf0*/  @!P3 BRA `(.L_x_1792) ;  /* 0x00000044006cb947 */ /* 0x001fec0003800000 */
[----:B------:R-:W-:Y:S01]  /*2d00*/  SHF.R.S32.HI R73, RZ, 0x1f, R72 ;  /* 0x0000001fff497819 */ /* 0x000fe20000011448 */
[----:B------:R-:W-:Y:S01]  /*2d10*/  ULDC.64 UR4, c[0x0][0x300] ;  /* 0x0000c00000047ab9 */ /* 0x000fe20000000a00 */
[----:B-----5:R-:W-:Y:S01]  /*2d20*/  SHF.R.S32.HI R74, RZ, 0x1f, R71 ;  /* 0x0000001fff4a7819 */ /* 0x020fe20000011447 */
[----:B------:R-:W-:Y:S01]  /*2d30*/  IMAD.WIDE.U32 R4, R72, UR4, RZ ;  /* 0x0000000448047c25 */ /* 0x000fe2000f8e00ff */
[----:B------:R-:W-:-:S03]  /*2d40*/  ULDC.64 UR6, c[0x0][0x2e8] ;  /* 0x0000ba0000067ab9 */ /* 0x000fc60000000a00 */
[----:B------:R-:W-:Y:S02]  /*2d50*/  IMAD R7, R73, UR4, RZ ;  /* 0x0000000449077c24 */ /* 0x000fe4000f8e02ff */
[----:B------:R-:W-:Y:S02]  /*2d60*/  IMAD R8, R52, R43, RZ ;  /* 0x0000002b34087224 */ /* 0x000fe400078e02ff */
[----:B------:R-:W-:Y:S01]  /*2d70*/  IMAD R7, R72, UR5, R7 ;  /* 0x0000000548077c24 */ /* 0x000fe2000f8e0207 */
[----:B------:R-:W-:Y:S01]  /*2d80*/  ULDC.64 UR4, c[0x0][0x310] ;  /* 0x0000c40000047ab9 */ /* 0x000fe20000000a00 */
[----:B------:R-:W-:Y:S02]  /*2d90*/  IMAD R75, R43, -0x40, R39 ;  /* 0xffffffc02b4b7824 */ /* 0x000fe400078e0227 */
[----:B------:R-:W-:Y:S02]  /*2da0*/  IMAD R6, R74, UR4, RZ ;  /* 0x000000044a067c24 */ /* 0x000fe4000f8e02ff */
[----:B------:R-:W-:Y:S01]  /*2db0*/  IMAD.IADD R5, R5, 0x1, R7 ;  /* 0x0000000105057824 */ /* 0x000fe200078e0207 */
[----:B------:R-:W-:Y:S01]  /*2dc0*/  VIMNMX R75, R75, 0x40, PT ;  /* 0x000000404b4b7848 */ /* 0x000fe20003fe0100 */
[----:B------:R-:W-:-:S02]  /*2dd0*/  IMAD R7, R71, UR5, R6 ;  /* 0x0000000547077c24 */ /* 0x000fc4000f8e0206 */
[----:B------:R-:W-:Y:S01]  /*2de0*/  IMAD.WIDE.U32 R4, R71, UR4, R4 ;  /* 0x0000000447047c25 */ /* 0x000fe2000f8e0004 */
[----:B------:R-:W-:-:S03]  /*2df0*/  ULDC.64 UR4, c[0x0][0x308] ;  /* 0x0000c20000047ab9 */ /* 0x000fc60000000a00 */
[----:B------:R-:W-:Y:S01]  /*2e00*/  IMAD R6, R48, R43, RZ ;  /* 0x0000002b30067224 */ /* 0x000fe200078e02ff */
[----:B------:R-:W-:Y:S02]  /*2e10*/  IADD3 R5, R5, R7, RZ ;  /* 0x0000000705057210 */ /* 0x000fe40007ffe0ff */
[----:B------:R-:W-:Y:S01]  /*2e20*/  SHF.R.S32.HI R7, RZ, 0x1f, R43 ;  /* 0x0000001fff077819 */ /* 0x000fe2000001142b */
[C---:B------:R-:W-:Y:S01]  /*2e30*/  IMAD.WIDE.U32 R4, R188.reuse, UR4, R4 ;  /* 0x00000004bc047c25 */ /* 0x040fe2000f8e0004 */
[----:B------:R-:W-:Y:S02]  /*2e40*/  ULDC.U8 UR4, c[0x0][0x410] ;  /* 0x0001040000047ab9 */ /* 0x000fe40000000000 */
[----:B------:R-:W-:Y:S01]  /*2e50*/  ISETP.NE.AND P3, PT, RZ, UR4, PT ;  /* 0x00000004ff007c0c */ /* 0x000fe2000bf65270 */
[----:B------:R-:W-:Y:S01]  /*2e60*/  IMAD R80, R188, UR5, R5 ;  /* 0x00000005bc507c24 */ /* 0x000fe2000f8e0205 */
[----:B------:R-:W-:Y:S01]  /*2e70*/  IADD3 R79, P4, R4, UR6, RZ ;  /* 0x00000006044f7c10 */ /* 0x000fe2000ff9e0ff */
[----:B------:R-:W-:-:S02]  /*2e80*/  IMAD R9, R7, R50, R6 ;  /* 0x0000003207097224 */ /* 0x000fc400078e0206 */
[----:B------:R-:W-:Y:S01]  /*2e90*/  IMAD R11, R7, R54, R8 ;  /* 0x00000036070b7224 */ /* 0x000fe200078e0208 */
[----:B------:R-:W-:Y:S01]  /*2ea0*/  IADD3.X R80, R80, UR7, RZ, P4, !PT ;  /* 0x0000000750507c10 */ /* 0x000fe2000a7fe4ff */
[----:B------:R-:W-:-:S04]  /*2eb0*/  IMAD.WIDE.U32 R6, R50, R43, RZ ;  /* 0x0000002b32067225 */ /* 0x000fc800078e00ff */
[----:B------:R-:W-:-:S04]  /*2ec0*/  IMAD.WIDE.U32 R4, R54, R43, RZ ;  /* 0x0000002b36047225 */ /* 0x000fc800078e00ff */
[----:B------:R-:W-:Y:S02]  /*2ed0*/  IMAD.IADD R14, R7, 0x1, R9 ;  /* 0x00000001070e7824 */ /* 0x000fe400078e0209 */
[----:B------:R-:W-:Y:S01]  /*2ee0*/  IMAD.IADD R76, R5, 0x1, R11 ;  /* 0x00000001054c7824 */ /* 0x000fe200078e020b */
[----:B------:R-:W-:Y:S06]  /*2ef0*/  @!P3 BRA `(.L_x_1793) ;  /* 0x000000200064b947 */ /* 0x000fec0003800000 */
[----:B------:R-:W-:Y:S01]  /*2f00*/  ISETP.GE.AND P3, PT, R187, R75, PT ;  /* 0x0000004bbb00720c */ /* 0x000fe20003f66270 */
[----:B------:R-:W-:Y:S01]  /*2f10*/  BSSY B1, `(.L_x_1794) ;  /* 0x0000017000017945 */ /* 0x000fe20003800000 */
[----:B------:R-:W-:Y:S02]  /*2f20*/  CS2R R8, SRZ ;  /* 0x0000000000087805 */ /* 0x000fe4000001ff00 */
[----:B------:R-:W-:Y:S02]  /*2f30*/  CS2R R30, SRZ ;  /* 0x00000000001e7805 */ /* 0x000fe4000001ff00 */
[----:B------:R-:W-:Y:S02]  /*2f40*/  CS2R R34, SRZ ;  /* 0x0000000000227805 */ /* 0x000fe4000001ff00 */
[----:B------:R-:W-:Y:S02]  /*2f50*/  CS2R R32, SRZ ;  /* 0x0000000000207805 */ /* 0x000fe4000001ff00 */
[----:B------:R-:W-:-:S03]  /*2f60*/  CS2R R68, SRZ ;  /* 0x0000000000447805 */ /* 0x000fc6000001ff00 */
[----:B------:R-:W-:Y:S05]  /*2f70*/  @P3 BRA `(.L_x_1795) ;  /* 0x0000000000403947 */ /* 0x000fea0003800000 */
        /* <DEDUP_REMOVED lines=16> */
.L_x_1795:
[----:B------:R-:W-:Y:S05]  /*3080*/  BSYNC B1 ;  /* 0x0000000000017941 */ /* 0x000fea0003800000 */
.L_x_1794:
[----:B0-----:R-:W-:Y:S01]  /*3090*/  VIADD R10, R187, 0x20 ;  /* 0x00000020bb0a7836 */ /* 0x001fe20000000000 */
[----:B------:R-:W-:Y:S01]  /*30a0*/  BSSY B1, `(.L_x_1796) ;  /* 0x000001c000017945 */ /* 0x000fe20003800000 */
[----:B------:R-:W-:Y:S02]  /*30b0*/  CS2R R26, SRZ ;  /* 0x00000000001a7805 */ /* 0x000fe4000001ff00 */
[----:B------:R-:W-:Y:S01]  /*30c0*/  CS2R R24, SRZ ;  /* 0x0000000000187805 */ /* 0x000fe2000001ff00 */
[----:B-----5:R-:W-:Y:S01]  /*30d0*/  IMAD.MOV.U32 R86, RZ, RZ, R30 ;  /* 0x000000ffff567224 */ /* 0x020fe200078e001e */
[----:B------:R-:W-:Y:S01]  /*30e0*/  ISETP.GE.AND P4, PT, R10, R75, PT ;  /* 0x0000004b0a00720c */ /* 0x000fe20003f86270 */
[----:B------:R-:W-:Y:S01]  /*30f0*/  IMAD.MOV.U32 R88, RZ, RZ, R34 ;  /* 0x000000ffff587224 */ /* 0x000fe200078e0022 */
[----:B------:R-:W-:-:S11]  /*3100*/  CS2R R28, SRZ ;  /* 0x00000000001c7805 */ /* 0x000fd6000001ff00 */
        /* <DEDUP_REMOVED lines=21> */
.L_x_1797:
[----:B------:R-:W-:Y:S05]  /*3260*/  BSYNC B1 ;  /* 0x0000000000017941 */ /* 0x000fea0003800000 */
.L_x_1796:
[----:B------:R-:W-:Y:S01]  /*3270*/  UISETP.NE.AND UP0, UPT, UR61, 0x3, UPT ;  /* 0x000000033d00788c */ /* 0x000fe2000bf05270 */
[----:B------:R-:W-:Y:S02]  /*3280*/  IMAD.MOV.U32 R87, RZ, RZ, R32 ;  /* 0x000000ffff577224 */ /* 0x000fe400078e0020 */
[----:B------:R-:W-:Y:S02]  /*3290*/  IMAD.MOV.U32 R89, RZ, RZ, R68 ;  /* 0x000000ffff597224 */ /* 0x000fe400078e0044 */
[----:B-----5:R-:W-:Y:S01]  /*32a0*/  IMAD.MOV.U32 R82, RZ, RZ, R8 ;  /* 0x000000ffff527224 */ /* 0x020fe200078e0008 */
[----:B------:R-:W-:Y:S01]  /*32b0*/  PLOP3.LUT P5, PT, PT, PT, UP0, 0x80, 0x0 ;  /* 0x000000000000781c */ /* 0x000fe20003faf008 */
[----:B------:R-:W-:Y:S02]  /*32c0*/  IMAD.MOV.U32 R84, RZ, RZ, R26 ;  /* 0x000000ffff547224 */ /* 0x000fe400078e001a */
[----:B------:R-:W-:Y:S02]  /*32d0*/  IMAD.MOV.U32 R83, RZ, RZ, R24 ;  /* 0x000000ffff537224 */ /* 0x000fe400078e0018 */
[----:B------:R-:W-:-:S08]  /*32e0*/  IMAD.MOV.U32 R85, RZ, RZ, R28 ;  /* 0x000000ffff557224 */ /* 0x000fd000078e001c */
[----:B------:R-:W-:Y:S05]  /*32f0*/  @!P5 BRA `(.L_x_1798) ;  /* 0x000000000004d947 */ /* 0x000fea0003800000 */
[----:B------:R-:W-:Y:S01]  /*3300*/  BPT.TRAP 0x1 ;  /* 0x000000040000795c */ /* 0x000fe20000300000 */
.L_x_1798:
[----:B------:R-:W-:Y:S01]  /*3310*/  IMAD R76, R185, 0x8, R22 ;  /* 0x00000008b94c7824 */ /* 0x000fe200078e0216 */
[----:B------:R-:W-:Y:S01]  /*3320*/  SHF.L.U32 R77, R200, 0x1f, RZ ;  /* 0x0000001fc84d7819 */ /* 0x000fe200000006ff */
[----:B------:R-:W-:Y:S03]  /*3330*/  BSSY B1, `(.L_x_1799) ;  /* 0x0000003000017945 */ /* 0x000fe60003800000 */
[----:B------:R-:W1:Y:S02]  /*3340*/  SYNCS.PHASECHK.TRANS64.TRYWAIT P6, [R76+URZ+0x28490], R77 ;  /* 0x0284904d4c0075a7 */ /* 0x000e6400080c017f */
[----:B-1----:R-:W-:Y:S05]  /*3350*/  @!P6 BRA `(.L_x_1800) ;  /* 0x0000027800d0e947 */ /* 0x002fea0003800000 */
.L_x_2184:
[----:B------:R-:W-:Y:S05]  /*3360*/  BSYNC B1 ;  /* 0x0000000000017941 */ /* 0x000fea0003800000 */
.L_x_1799:
[----:B------:R-:W-:-:S03]  /*3370*/  UMOV UR4, 0xffffffff ;  /* 0xffffffff00047882 */ /* 0x000fc60000000000 */
[----:B------:R-:W-:Y:S05]  /*3380*/  BRA.DIV UR4, `(.L_x_1801) ;  /* 0x0000027a04d87947 */ /* 0x000fea000b800000 */
[----:B------:R2:W3:Y:S04]  /*3390*/  SHFL.IDX PT, R81, R80, RZ, 0x181f ;  /* 0x00181fff50517589 */ /* 0x0004e800000e0000 */
[----:B------:R2:W4:Y:S02]  /*33a0*/  SHFL.IDX PT, R14, R79, RZ, 0x181f ;  /* 0x00181fff4f0e7589 */ /* 0x00052400000e0000 */
.L_x_2188:
[----:B------:R-:W-:Y:S04]  /*33b0*/  BSSY B1, `(.L_x_1802) ;  /* 0x00000e4000017945 */ /* 0x000fe80003800000 */
[----:B------:R-:W-:Y:S05]  /*33c0*/  @P3 BRA `(.L_x_1803) ;  /* 0x0000000c00883947 */ /* 0x000fea0003800000 */
[----:B------:R-:W-:Y:S04]  /*33d0*/  BSSY B2, `(.L_x_1804) ;  /* 0x0000071000027945 */ /* 0x000fe80003800000 */
[----:B------:R-:W-:Y:S05]  /*33e0*/  @P1 BRA `(.L_x_1805) ;  /* 0x0000000400bc1947 */ /* 0x000fea0003800000 */
[----:B0-----:R0:W0:Y:S01]  /*33f0*/  LDS.128 R4, [R70+0x20000] ;  /* 0x0200000046047984 */ /* 0x0010220000000c00 */
[----:B----4-:R-:W-:Y:S01]  /*3400*/  IADD3 R10, P3, R16, R14, RZ ;  /* 0x0000000e100a7210 */ /* 0x010fe20007f7e0ff */
[----:B------:R-:W-:Y:S04]  /*3410*/  BSSY B3, `(.L_x_1806) ;  /* 0x000006b000037945 */ /* 0x000fe80003800000 */
[----:B---3--:R-:W-:Y:S01]  /*3420*/  IMAD.X R11, R81, 0x1, R17, P3 ;  /* 0x00000001510b7824 */ /* 0x008fe200018e0611 */
[----:B------:R-:W-:-:S13]  /*3430*/  ISETP.GE.AND P3, PT, R18, R78, PT ;  /* 0x0000004e1200720c */ /* 0x000fda0003f66270 */
[----:B------:R-:W-:Y:S05]  /*3440*/  @P3 BRA `(.L_x_1807) ;  /* 0x00000004009c3947 */ /* 0x000fea0003800000 */
[----:B------:R-:W-:Y:S01]  /*3450*/  SHF.R.U32.HI R12, RZ, 0x8, R35 ;  /* 0x00000008ff0c7819 */ /* 0x000fe20000011623 */
[----:B0-----:R-:W-:Y:S01]  /*3460*/  IMAD.MOV.U32 R15, RZ, RZ, R4 ;  /* 0x000000ffff0f7224 */ /* 0x001fe200078e0004 */
[----:B------:R-:W-:Y:S02]  /*3470*/  SHF.R.U32.HI R34, RZ, 0x8, R69 ;  /* 0x00000008ff227819 */ /* 0x000fe40000011645 */
[----:B------:R-:W-:Y:S01]  /*3480*/  SHF.R.U32.HI R90, RZ, 0x10, R35 ;  /* 0x00000010ff5a7819 */ /* 0x000fe20000011623 */
[----:B------:R-:W-:Y:S01]  /*3490*/  IMAD.SHL.U32 R12, R12, 0x100, RZ ;  /* 0x000001000c0c7824 */ /* 0x000fe200078e00ff */
[----:B------:R-:W-:Y:S01]  /*34a0*/  LOP3.LUT R13, R35, 0xff0000ff, RZ, 0xc0, !PT ;  /* 0xff0000ff230d7812 */ /* 0x000fe200078ec0ff */
[----:B------:R-:W-:Y:S01]  /*34b0*/  IMAD.SHL.U32 R34, R34, 0x100, RZ ;  /* 0x0000010022227824 */ /* 0x000fe200078e00ff */
[----:B------:R-:W-:Y:S02]  /*34c0*/  SHF.R.U32.HI R68, RZ, 0x10, R69 ;  /* 0x00000010ff447819 */ /* 0x000fe40000011645 */
[----:B------:R-:W-:-:S02]  /*34d0*/  LOP3.LUT R35, R69, 0xff0000ff, RZ, 0xc0, !PT ;  /* 0xff0000ff45237812 */ /* 0x000fc400078ec0ff */
[----:B------:R-:W-:Y:S02]  /*34e0*/  LOP3.LUT R13, R13, 0xff00, R12, 0xf8, !PT ;  /* 0x0000ff000d0d7812 */ /* 0x000fe400078ef80c */
[----:B------:R-:W-:Y:S01]  /*34f0*/  LOP3.LUT R69, R35, 0xff00, R34, 0xf8, !PT ;  /* 0x0000ff0023457812 */ /* 0x000fe200078ef822 */
[----:B------:R-:W-:Y:S01]  /*3500*/  IMAD.U32 R34, R68, 0x10000, RZ ;  /* 0x0001000044227824 */ /* 0x000fe200078e00ff */
[----:B------:R-:W-:Y:S02]  /*3510*/  SHF.L.U32 R12, R90, 0x10, RZ ;  /* 0x000000105a0c7819 */ /* 0x000fe400000006ff */
[----:B------:R-:W-:Y:S02]  /*3520*/  F2FP.F16.E4M3.UNPACK_B R4, R5 ;  /* 0x00000005ff04723e */ /* 0x000fe400020006ff */
[----:B------:R-:W-:Y:S02]  /*3530*/  F2FP.F16.E4M3.UNPACK_B R35, R89.H1 ;  /* 0x00000059ff23723e */ /* 0x000fe400030006ff */
[----:B------:R-:W-:-:S02]  /*3540*/  LOP3.LUT R12, R13, 0xff0000, R12, 0xf8, !PT ;  /* 0x00ff00000d0c7812 */ /* 0x000fc400078ef80c */
[----:B------:R-:W-:Y:S01]  /*3550*/  LOP3.LUT R13, R69, 0xff0000, R34, 0xf8, !PT ;  /* 0x00ff0000450d7812 */ /* 0x000fe200078ef822 */
[--C-:B------:R-:W-:Y:S01]  /*3560*/  HADD2.F32 R34, -RZ, R4.reuse.H1_H1 ;  /* 0x30000004ff227230 */ /* 0x100fe20000004100 */
[-C--:B------:R-:W-:Y:S01]  /*3570*/  F2FP.F16.E4M3.UNPACK_B R69, R88.reuse.H1 ;  /* 0x00000058ff45723e */ /* 0x080fe200030006ff */
[--C-:B------:R-:W-:Y:S01]  /*3580*/  HADD2.F32 R93, -RZ, R35.reuse.H0_H0 ;  /* 0x20000023ff5d7230 */ /* 0x100fe20000004100 */
[----:B------:R-:W-:Y:S01]  /*3590*/  F2FP.F16.E4M3.UNPACK_B R5, R5.H1 ;  /* 0x00000005ff05723e */ /* 0x000fe200030006ff */
[----:B------:R-:W-:Y:S01]  /*35a0*/  HADD2.F32 R4, -RZ, R4.H0_H0 ;  /* 0x20000004ff047230 */ /* 0x000fe20000004100 */
[----:B------:R-:W-:Y:S01]  /*35b0*/  F2FP.F16.E4M3.UNPACK_B R89, R89 ;  /* 0x00000059ff59723e */ /* 0x000fe200020006ff */
[----:B------:R-:W-:Y:S02]  /*35c0*/  HADD2.F32 R90, -RZ, R35.H1_H1 ;  /* 0x30000023ff5a7230 */ /* 0x000fe40000004100 */
[----:B------:R-:W-:Y:S01]  /*35d0*/  FMUL.FTZ R95, R34, R93 ;  /* 0x0000005d225f7220 */ /* 0x000fe20000410000 */
[----:B------:R-:W-:Y:S01]  /*35e0*/  HADD2.F32 R91, -RZ, R69.H0_H0 ;  /* 0x20000045ff5b7230 */ /* 0x000fe20000004100 */
[----:B------:R-:W-:Y:S01]  /*35f0*/  F2FP.F16.E4M3.UNPACK_B R88, R88 ;  /* 0x00000058ff58723e */ /* 0x000fe200020006ff */
[----:B------:R-:W-:-:S02]  /*3600*/  HADD2.F32 R68, -RZ, R5.H1_H1 ;  /* 0x30000005ff447230 */ /* 0x000fc40000004100 */
[----:B------:R-:W-:Y:S02]  /*3610*/  HADD2.F32 R35, -RZ, R5.H0_H0 ;  /* 0x20000005ff237230 */ /* 0x000fe40000004100 */
[----:B------:R-:W-:Y:S01]  /*3620*/  FMUL.FTZ R5, R4, R93 ;  /* 0x0000005d04057220 */ /* 0x000fe20000410000 */
[----:B------:R-:W-:Y:S02]  /*3630*/  HADD2.F32 R69, -RZ, R69.H1_H1 ;  /* 0x30000045ff457230 */ /* 0x000fe40000004100 */
[-C--:B------:R-:W-:Y:S01]  /*3640*/  FMUL.FTZ R92, R68, R90.reuse ;  /* 0x0000005a445c7220 */ /* 0x080fe20000410000 */
[-C--:B------:R-:W-:Y:S01]  /*3650*/  FFMA.FTZ R4, R4, R91.reuse, -R95 ;  /* 0x0000005b04047223 */ /* 0x080fe2000001085f */
[----:B------:R-:W-:Y:S01]  /*3660*/  FFMA.FTZ R5, R34, R91, R5 ;  /* 0x0000005b22057223 */ /* 0x000fe20000010005 */
[C---:B------:R-:W-:Y:S01]  /*3670*/  FMUL.FTZ R93, R35.reuse, R90 ;  /* 0x0000005a235d7220 */ /* 0x040fe20000410000 */
[----:B------:R-:W-:Y:S01]  /*3680*/  F2FP.F16.E4M3.UNPACK_B R34, R15.H1 ;  /* 0x0000000fff22723e */ /* 0x000fe200030006ff */
[----:B------:R-:W-:Y:S01]  /*3690*/  FFMA.FTZ R94, R35, R69, -R92 ;  /* 0x00000045235e7223 */ /* 0x000fe2000001085c */
[----:B------:R-:W-:Y:S01]  /*36a0*/  F2FP.F16.E4M3.UNPACK_B R15, R15 ;  /* 0x0000000fff0f723e */ /* 0x000fe200020006ff */
[----:B------:R-:W-:Y:S01]  /*36b0*/  FFMA.FTZ R95, R68, R69, R93 ;  /* 0x00000045445f7223 */ /* 0x000fe2000001005d */
[----:B------:R-:W-:-:S02]  /*36c0*/  HADD2.F32 R90, -RZ, R89.H1_H1 ;  /* 0x30000059ff5a7230 */ /* 0x000fc40000004100 */
[--C-:B------:R-:W-:Y:S02]  /*36d0*/  HADD2.F32 R68, -RZ, R34.reuse.H0_H0 ;  /* 0x20000022ff447230 */ /* 0x100fe40000004100 */
[----:B------:R-:W-:Y:S02]  /*36e0*/  HADD2.F32 R69, -RZ, R34.H1_H1 ;  /* 0x30000022ff457230 */ /* 0x000fe40000004100 */
[----:B------:R-:W-:Y:S02]  /*36f0*/  HADD2.F32 R89, -RZ, R89.H0_H0 ;  /* 0x20000059ff597230 */ /* 0x000fe40000004100 */
[-C--:B------:R-:W-:Y:S01]  /*3700*/  FMUL.FTZ R92, R68, R90.reuse ;  /* 0x0000005a445c7220 */ /* 0x080fe20000410000 */
[--C-:B------:R-:W-:Y:S02]  /*3710*/  HADD2.F32 R35, -RZ, R15.reuse.H1_H1 ;  /* 0x3000000fff237230 */ /* 0x100fe40000004100 */
[----:B------:R-:W-:Y:S01]  /*3720*/  FMUL.FTZ R93, R69, R90 ;  /* 0x0000005a455d7220 */ /* 0x000fe20000410000 */
[----:B------:R-:W-:-:S02]  /*3730*/  HADD2.F32 R34, -RZ, R15.H0_H0 ;  /* 0x2000000fff227230 */ /* 0x000fc40000004100 */
[--C-:B------:R-:W-:Y:S02]  /*3740*/  HADD2.F32 R15, -RZ, R88.reuse.H1_H1 ;  /* 0x30000058ff0f7230 */ /* 0x100fe40000004100 */
[-C--:B------:R-:W-:Y:S01]  /*3750*/  FMUL.FTZ R91, R35, R89.reuse ;  /* 0x00000059235b7220 */ /* 0x080fe20000410000 */
[----:B------:R-:W-:Y:S02]  /*3760*/  HADD2.F32 R88, -RZ, R88.H0_H0 ;  /* 0x20000058ff587230 */ /* 0x000fe40000004100 */
[----:B------:R-:W-:Y:S01]  /*3770*/  FMUL.FTZ R90, R34, R89 ;  /* 0x00000059225a7220 */ /* 0x000fe20000410000 */
[-C--:B------:R-:W-:Y:S01]  /*3780*/  FFMA.FTZ R68, R68, R15.reuse, -R93 ;  /* 0x0000000f44447223 */ /* 0x080fe2000001085d */
[----:B------:R-:W-:Y:S01]  /*3790*/  FFMA.FTZ R69, R69, R15, R92 ;  /* 0x0000000f45457223 */ /* 0x000fe2000001005c */
[-C--:B------:R-:W-:Y:S01]  /*37a0*/  FFMA.FTZ R15, R34, R88.reuse, -R91 ;  /* 0x00000058220f7223 */ /* 0x080fe2000001085b */
[----:B------:R-:W-:Y:S01]  /*37b0*/  FFMA.FTZ R34, R35, R88, R90 ;  /* 0x0000005823227223 */ /* 0x000fe2000001005a */
[----:B------:R-:W-:-:S02]  /*37c0*/  F2FP.F16.E4M3.UNPACK_B R88, R7.H1 ;  /* 0x00000007ff58723e */ /* 0x000fc400030006ff */
[----:B------:R-:W-:Y:S02]  /*37d0*/  F2FP.SATFINITE.E4M3.F32.PACK_AB_MERGE_C R35, R95, R94, RZ ;  /* 0x0000005e5f23723e */ /* 0x000fe400048070ff */
[----:B------:R-:W-:Y:S01]  /*37e0*/  F2FP.SATFINITE.E4M3.F32.PACK_AB_MERGE_C R68, R69, R68, RZ ;  /* 0x000000444544723e */ /* 0x000fe200048070ff */
[--C-:B------:R-:W-:Y:S01]  /*37f0*/  HADD2.F32 R89, -RZ, R88.reuse.H0_H0 ;  /* 0x20000058ff597230 */ /* 0x100fe20000004100 */
[-C--:B------:R-:W-:Y:S01]  /*3800*/  F2FP.F16.E4M3.UNPACK_B R95, R13.reuse.H1 ;  /* 0x0000000dff5f723e */ /* 0x080fe200030006ff */
[----:B------:R-:W-:Y:S01]  /*3810*/  HADD2.F32 R88, -RZ, R88.H1_H1 ;  /* 0x30000058ff587230 */ /* 0x000fe20000004100 */
[----:B------:R-:W-:Y:S02]  /*3820*/  F2FP.F16.E4M3.UNPACK_B R69, R6.H1 ;  /* 0x00000006ff45723e */ /* 0x000fe400030006ff */
[----:B------:R-:W-:Y:S01]  /*3830*/  F2FP.F16.E4M3.UNPACK_B R94, R13 ;  /* 0x0000000dff5e723e */ /* 0x000fe200020006ff */
[----:B------:R-:W-:Y:S01]  /*3840*/  HADD2.F32 R92, -RZ, R95.H1_H1 ;  /* 0x3000005fff5c7230 */ /* 0x000fe20000004100 */
[-C--:B------:R-:W-:Y:S01]  /*3850*/  F2FP.F16.E4M3.UNPACK_B R91, R12.reuse.H1 ;  /* 0x0000000cff5b723e */ /* 0x080fe200030006ff */
[----:B------:R-:W-:Y:S01]  /*3860*/  HADD2.F32 R13, -RZ, R69.H1_H1 ;  /* 0x30000045ff0d7230 */ /* 0x000fe20000004100 */
[----:B------:R-:W-:Y:S01]  /*3870*/  F2FP.F16.E4M3.UNPACK_B R90, R12 ;  /* 0x0000000cff5a723e */ /* 0x000fe200020006ff */
[----:B------:R-:W-:-:S02]  /*3880*/  HADD2.F32 R96, -RZ, R94.H1_H1 ;  /* 0x3000005eff607230 */ /* 0x000fc40000004100 */
[CC--:B------:R-:W-:Y:S01]  /*3890*/  FMUL.FTZ R12, R88.reuse, R92.reuse ;  /* 0x0000005c580c7220 */ /* 0x0c0fe20000410000 */
[----:B------:R-:W-:Y:S02]  /*38a0*/  HADD2.F32 R69, -RZ, R69.H0_H0 ;  /* 0x20000045ff457230 */ /* 0x000fe40000004100 */
[----:B------:R-:W-:Y:S01]  /*38b0*/  FMUL.FTZ R97, R89, R92 ;  /* 0x0000005c59617220 */ /* 0x000fe20000410000 */
[----:B------:R-:W-:Y:S02]  /*38c0*/  HADD2.F32 R93, -RZ, R91.H1_H1 ;  /* 0x3000005bff5d7230 */ /* 0x000fe40000004100 */
[-C--:B------:R-:W-:Y:S01]  /*38d0*/  FMUL.FTZ R98, R13, R96.reuse ;  /* 0x000000600d627220 */ /* 0x080fe20000410000 */
[----:B------:R-:W-:Y:S01]  /*38e0*/  HADD2.F32 R92, -RZ, R90.H1_H1 ;  /* 0x3000005aff5c7230 */ /* 0x000fe20000004100 */
[----:B------:R-:W-:Y:S01]  /*38f0*/  F2FP.F16.E4M3.UNPACK_B R7, R7 ;  /* 0x00000007ff07723e */ /* 0x000fe200020006ff */
[----:B------:R-:W-:Y:S01]  /*3900*/  FMUL.FTZ R96, R69, R96 ;  /* 0x0000006045607220 */ /* 0x000fe20000410000 */
[----:B------:R-:W-:Y:S01]  /*3910*/  F2FP.F16.E4M3.UNPACK_B R6, R6 ;  /* 0x00000006ff06723e */ /* 0x000fe200020006ff */
[-C--:B------:R-:W-:Y:S01]  /*3920*/  FFMA.FTZ R12, R89, R93.reuse, -R12 ;  /* 0x0000005d590c7223 */ /* 0x080fe2000001080c */
[----:B------:R-:W-:Y:S01]  /*3930*/  FFMA.FTZ R97, R88, R93, R97 ;  /* 0x0000005d58617223 */ /* 0x000fe20000010061 */
[-C--:B------:R-:W-:Y:S01]  /*3940*/  FFMA.FTZ R98, R69, R92.reuse, -R98 ;  /* 0x0000005c45627223 */ /* 0x080fe20000010862 */
[----:B------:R-:W-:Y:S01]  /*3950*/  FFMA.FTZ R93, R13, R92, R96 ;  /* 0x0000005c0d5d7223 */ /* 0x000fe20000010060 */
[--C-:B------:R-:W-:Y:S01]  /*3960*/  HADD2.F32 R13, -RZ, R7.reuse.H0_H0 ;  /* 0x20000007ff0d7230 */ /* 0x100fe20000004100 */
[----:B------:R-:W-:Y:S01]  /*3970*/  F2FP.SATFINITE.E4M3.F32.PACK_AB_MERGE_C R5, R5, R4, R35 ;  /* 0x000000040505723e */ /* 0x000fe20004807023 */
[----:B------:R-:W-:Y:S01]  /*3980*/  HADD2.F32 R69, -RZ, R7.H1_H1 ;  /* 0x30000007ff457230 */ /* 0x000fe20000004100 */
[----:B------:R-:W-:Y:S01]  /*3990*/  F2FP.SATFINITE.E4M3.F32.PACK_AB_MERGE_C R12, R97, R12, RZ ;  /* 0x0000000c610c723e */ /* 0x000fe200048070ff */
[----:B------:R-:W-:Y:S01]  /*39a0*/  HADD2.F32 R92, -RZ, R95.H0_H0 ;  /* 0x2000005fff5c7230 */ /* 0x000fe20000004100 */
[----:B------:R-:W-:Y:S01]  /*39b0*/  F2FP.SATFINITE.E4M3.F32.PACK_AB_MERGE_C R93, R93, R98, RZ ;  /* 0x000000625d5d723e */ /* 0x000fe200048070ff */
[--C-:B------:R-:W-:Y:S01]  /*39c0*/  HADD2.F32 R7, -RZ, R6.reuse.H0_H0 ;  /* 0x20000006ff077230 */ /* 0x100fe20000004100 */
[----:B------:R-:W-:Y:S01]  /*39d0*/  F2FP.SATFINITE.E4M3.F32.PACK_AB_MERGE_C R4, R34, R15, R68 ;  /* 0x0000000f2204723e */ /* 0x000fe20004807044 */
[----:B------:R-:W-:-:S02]  /*39e0*/  HADD2.F32 R6, -RZ, R6.H1_H1 ;  /* 0x30000006ff067230 */ /* 0x000fc40000004100 */
[-C--:B------:R-:W-:Y:S01]  /*39f0*/  FMUL.FTZ R96, R69, R92.reuse ;  /* 0x0000005c45607220 */ /* 0x080fe20000410000 */
[----:B------:R-:W-:Y:S02]  /*3a00*/  HADD2.F32 R94, -RZ, R94.H0_H0 ;  /* 0x2000005eff5e7230 */ /* 0x000fe40000004100 */
[----:B------:R-:W-:Y:S01]  /*3a10*/  FMUL.FTZ R100, R13, R92 ;  /* 0x0000005c0d647220 */ /* 0x000fe20000410000 */
[----:B------:R-:W-:Y:S02]  /*3a20*/  HADD2.F32 R88, -RZ, R91.H0_H0 ;  /* 0x2000005bff587230 */ /* 0x000fe40000004100 */
[----:B------:R-:W-:Y:S02]  /*3a30*/  HADD2.F32 R90, -RZ, R90.H0_H0 ;  /* 0x2000005aff5a7230 */ /* 0x000fe40000004100 */
[CC--:B------:R-:W-:Y:S01]  /*3a40*/  FMUL.FTZ R92, R6.reuse, R94.reuse ;  /* 0x0000005e065c7220 */ /* 0x0c0fe20000410000 */
[----:B------:R-:W-:Y:S01]  /*3a50*/  FMUL.FTZ R89, R7, R94 ;  /* 0x0000005e07597220 */ /* 0x000fe20000410000 */
[-C--:B------:R-:W-:Y:S01]  /*3a60*/  FFMA.FTZ R96, R13, R88.reuse, -R96 ;  /* 0x000000580d607223 */ /* 0x080fe20000010860 */
[----:B------:R-:W-:Y:S01]  /*3a70*/  FFMA.FTZ R69, R69, R88, R100 ;  /* 0x0000005845457223 */ /* 0x000fe20000010064 */
[-C--:B------:R-:W-:Y:S01]  /*3a80*/  FFMA.FTZ R92, R7, R90.reuse, -R92 ;  /* 0x0000005a075c7223 */ /* 0x080fe2000001085c */
[----:B------:R-:W-:-:S03]  /*3a90*/  FFMA.FTZ R89, R6, R90, R89 ;  /* 0x0000005a06597223 */ /* 0x000fc60000010059 */
[----:B------:R-:W-:Y:S02]  /*3aa0*/  F2FP.SATFINITE.E4M3.F32.PACK_AB_MERGE_C R7, R69, R96, R12 ;  /* 0x000000604507723e */ /* 0x000fe4000480700c */
[----:B------:R-:W-:-:S07]  /*3ab0*/  F2FP.SATFINITE.E4M3.F32.PACK_AB_MERGE_C R6, R89, R92, R93 ;  /* 0x0000005c5906723e */ /* 0x000fce000480705d */
.L_x_1807:
[----:B------:R-:W-:Y:S05]  /*3ac0*/  BSYNC B3 ;  /* 0x0000000000037941 */ /* 0x000fea0003800000 */
.L_x_1806:
[----:B0-----:R0:W-:Y:S02]  /*3ad0*/  ST.E.128 desc[UR36][R10.64], R4 ;  /* 0x000000040a007985 */ /* 0x0011e4000c101d24 */
.L_x_1805:
[----:B------:R-:W-:Y:S05]  /*3ae0*/  BSYNC B2 ;  /* 0x0000000000027941 */ /* 0x000fea0003800000 */
.L_x_1804:
        /* <DEDUP_REMOVED lines=10> */
[----:B------:R-:W-:Y:S01]  /*3b90*/  LOP3.LUT R12, R31, 0xff0000ff, RZ, 0xc0, !PT ;  /* 0xff0000ff1f0c7812 */ /* 0x000fe200078ec0ff */
[----:B------:R-:W-:Y:S01]  /*3ba0*/  IMAD.SHL.U32 R13, R13, 0x100, RZ ;  /* 0x000001000d0d7824 */ /* 0x000fe200078e00ff */
[----:B------:R-:W-:Y:S01]  /*3bb0*/  SHF.R.U32.HI R31, RZ, 0x10, R31 ;  /* 0x00000010ff1f7819 */ /* 0x000fe2000001161f */
[----:B------:R-:W-:Y:S01]  /*3bc0*/  IMAD.SHL.U32 R30, R30, 0x100, RZ ;  /* 0x000001001e1e7824 */ /* 0x000fe200078e00ff */
[----:B------:R-:W-:Y:S02]  /*3bd0*/  SHF.R.U32.HI R32, RZ, 0x10, R33 ;  /* 0x00000010ff207819 */ /* 0x000fe40000011621 */
[----:B------:R-:W-:-:S02]  /*3be0*/  LOP3.LUT R15, R33, 0xff0000ff, RZ, 0xc0, !PT ;  /* 0xff0000ff210f7812 */ /* 0x000fc400078ec0ff */
[----:B------:R-:W-:Y:S01]  /*3bf0*/  LOP3.LUT R12, R12, 0xff00, R13, 0xf8, !PT ;  /* 0x0000ff000c0c7812 */ /* 0x000fe200078ef80d */
[----:B------:R-:W-:Y:S01]  /*3c00*/  IMAD.U32 R13, R31, 0x10000, RZ ;  /* 0x000100001f0d7824 */ /* 0x000fe200078e00ff */
[----:B------:R-:W-:Y:S01]  /*3c10*/  LOP3.LUT R15, R15, 0xff00, R30, 0xf8, !PT ;  /* 0x0000ff000f0f7812 */ /* 0x000fe200078ef81e */
[----:B------:R-:W-:Y:S01]  /*3c20*/  IMAD.U32 R32, R32, 0x10000, RZ ;  /* 0x0001000020207824 */ /* 0x000fe200078e00ff */
[----:B------:R-:W-:Y:S02]  /*3c30*/  F2FP.F16.E4M3.UNPACK_B R30, R87.H1 ;  /* 0x00000057ff1e723e */ /* 0x000fe400030006ff */
[-C--:B------:R-:W-:Y:S02]  /*3c40*/  F2FP.F16.E4M3.UNPACK_B R4, R5.reuse ;  /* 0x00000005ff04723e */ /* 0x080fe400020006ff */
[----:B------:R-:W-:Y:S01]  /*3c50*/  LOP3.LUT R12, R12, 0xff0000, R13, 0xf8, !PT ;  /* 0x00ff00000c0c7812 */ /* 0x000fe200078ef80d */
[----:B------:R-:W-:Y:S01]  /*3c60*/  HADD2.F32 R34, -RZ, R30.H0_H0 ;  /* 0x2000001eff227230 */ /* 0x000fe20000004100 */
[----:B------:R-:W-:Y:S01]  /*3c70*/  LOP3.LUT R13, R15, 0xff0000, R32, 0xf8, !PT ;  /* 0x00ff00000f0d7812 */ /* 0x000fe200078ef820 */
[--C-:B------:R-:W-:Y:S01]  /*3c80*/  HADD2.F32 R15, -RZ, R4.reuse.H1_H1 ;  /* 0x30000004ff0f7230 */ /* 0x100fe20000004100 */
[----:B------:R-:W-:Y:S01]  /*3c90*/  F2FP.F16.E4M3.UNPACK_B R32, R86.H1 ;  /* 0x00000056ff20723e */ /* 0x000fe200030006ff */
[----:B------:R-:W-:Y:S01]  /*3ca0*/  HADD2.F32 R4, -RZ, R4.H0_H0 ;  /* 0x20000004ff047230 */ /* 0x000fe20000004100 */
[----:B------:R-:W-:Y:S01]  /*3cb0*/  F2FP.F16.E4M3.UNPACK_B R5, R5.H1 ;  /* 0x00000005ff05723e */ /* 0x000fe200030006ff */
[----:B------:R-:W-:-:S02]  /*3cc0*/  HADD2.F32 R35, -RZ, R30.H1_H1 ;  /* 0x3000001eff237230 */ /* 0x000fc40000004100 */
[CC--:B------:R-:W-:Y:S01]  /*3cd0*/  FMUL.FTZ R69, R15.reuse, R34.reuse ;  /* 0x000000220f457220 */ /* 0x0c0fe20000410000 */
[--C-:B------:R-:W-:Y:S02]  /*3ce0*/  HADD2.F32 R33, -RZ, R32.reuse.H0_H0 ;  /* 0x20000020ff217230 */ /* 0x100fe40000004100 */
        /* <DEDUP_REMOVED lines=15> */
[--C-:B------:R-:W-:Y:S01]  /*3de0*/  HADD2.F32 R32, -RZ, R15.reuse.H1_H1 ;  /* 0x3000000fff207230 */ /* 0x100fe20000004100 */
[----:B------:R-:W-:Y:S01]  /*3df0*/  F2FP.F16.E4M3.UNPACK_B R81, R13 ;  /* 0x0000000dff51723e */ /* 0x000fe200020006ff */
[----:B------:R-:W-:Y:S01]  /*3e00*/  HADD2.F32 R31, -RZ, R15.H0_H0 ;  /* 0x2000000fff1f7230 */ /* 0x000fe20000004100 */
[----:B------:R-:W-:Y:S01]  /*3e10*/  F2FP.F16.E4M3.UNPACK_B R35, R12 ;  /* 0x0000000cff23723e */ /* 0x000fe200020006ff */
[----:B------:R-:W-:-:S02]  /*3e20*/  HADD2.F32 R87, -RZ, R87.H0_H0 ;  /* 0x20000057ff577230 */ /* 0x000fc40000004100 */
[-C--:B------:R-:W-:Y:S01]  /*3e30*/  FMUL.FTZ R68, R32, R33.reuse ;  /* 0x0000002120447220 */ /* 0x080fe20000410000 */
[--C-:B------:R-:W-:Y:S02]  /*3e40*/  HADD2.F32 R30, -RZ, R14.reuse.H1_H1 ;  /* 0x3000000eff1e7230 */ /* 0x100fe40000004100 */
[----:B------:R-:W-:Y:S01]  /*3e50*/  FMUL.FTZ R33, R31, R33 ;  /* 0x000000211f217220 */ /* 0x000fe20000410000 */
[----:B------:R-:W-:Y:S02]  /*3e60*/  HADD2.F32 R15, -RZ, R14.H0_H0 ;  /* 0x2000000eff0f7230 */ /* 0x000fe40000004100 */
        /* <DEDUP_REMOVED lines=8> */
[----:B------:R-:W-:Y:S01]  /*3ef0*/  F2FP.F16.E4M3.UNPACK_B R33, R7.H1 ;  /* 0x00000007ff21723e */ /* 0x000fe200030006ff */
[--C-:B------:R-:W-:Y:S01]  /*3f00*/  HADD2.F32 R87, -RZ, R81.reuse.H1_H1 ;  /* 0x30000051ff577230 */ /* 0x100fe20000004100 */
[----:B------:R-:W-:Y:S01]  /*3f10*/  F2FP.F16.E4M3.UNPACK_B R86, R13.H1 ;  /* 0x0000000dff56723e */ /* 0x000fe200030006ff */
[----:B------:R-:W-:Y:S01]  /*3f20*/  HADD2.F32 R81, -RZ, R81.H0_H0 ;  /* 0x20000051ff517230 */ /* 0x000fe20000004100 */
[----:B------:R-:W-:Y:S01]  /*3f30*/  F2FP.SATFINITE.E4M3.F32.PACK_AB_MERGE_C R31, R32, R31, RZ ;  /* 0x0000001f201f723e */ /* 0x000fe200048070ff */
[--C-:B------:R-:W-:Y:S01]  /*3f40*/  HADD2.F32 R34, -RZ, R33.reuse.H0_H0 ;  /* 0x20000021ff227230 */ /* 0x100fe20000004100 */
[----:B------:R-:W-:Y:S01]  /*3f50*/  F2FP.SATFINITE.E4M3.F32.PACK_AB_MERGE_C R30, R88, R69, RZ ;  /* 0x00000045581e723e */ /* 0x000fe200048070ff */
[----:B------:R-:W-:Y:S01]  /*3f60*/  HADD2.F32 R33, -RZ, R33.H1_H1 ;  /* 0x30000021ff217230 */ /* 0x000fe20000004100 */
[----:B------:R-:W-:Y:S01]  /*3f70*/  F2FP.F16.E4M3.UNPACK_B R32, R6.H1 ;  /* 0x00000006ff20723e */ /* 0x000fe200030006ff */
[----:B------:R-:W-:Y:S01]  /*3f80*/  HADD2.F32 R88, -RZ, R86.H1_H1 ;  /* 0x30000056ff587230 */ /* 0x000fe20000004100 */
[----:B------:R-:W-:Y:S01]  /*3f90*/  F2FP.F16.E4M3.UNPACK_B R68, R12.H1 ;  /* 0x0000000cff44723e */ /* 0x000fe200030006ff */
[----:B------:R-:W-:Y:S01]  /*3fa0*/  HADD2.F32 R12, -RZ, R35.H1_H1 ;  /* 0x30000023ff0c7230 */ /* 0x000fe20000004100 */
[----:B------:R-:W-:Y:S01]  /*3fb0*/  F2FP.F16.E4M3.UNPACK_B R7, R7 ;  /* 0x00000007ff07723e */ /* 0x000fe200020006ff */
[----:B------:R-:W-:-:S02]  /*3fc0*/  HADD2.F32 R13, -RZ, R32.H1_H1 ;  /* 0x30000020ff0d7230 */ /* 0x000fc40000004100 */
[-C--:B------:R-:W-:Y:S01]  /*3fd0*/  FMUL.FTZ R89, R33, R88.reuse ;  /* 0x0000005821597220 */ /* 0x080fe20000410000 */
[----:B------:R-:W-:Y:S02]  /*3fe0*/  HADD2.F32 R69, -RZ, R68.H1_H1 ;  /* 0x30000044ff457230 */ /* 0x000fe40000004100 */
[C---:B------:R-:W-:Y:S01]  /*3ff0*/  FMUL.FTZ R90, R34.reuse, R88 ;  /* 0x00000058225a7220 */ /* 0x040fe20000410000 */
[----:B------:R-:W-:Y:S01]  /*4000*/  HADD2.F32 R32, -RZ, R32.H0_H0 ;  /* 0x20000020ff207230 */ /* 0x000fe20000004100 */
[----:B------:R-:W-:Y:S01]  /*4010*/  F2FP.F16.E4M3.UNPACK_B R6, R6 ;  /* 0x00000006ff06723e */ /* 0x000fe200020006ff */
[----:B------:R-:W-:Y:S02]  /*4020*/  HADD2.F32 R86, -RZ, R86.H0_H0 ;  /* 0x20000056ff567230 */ /* 0x000fe40000004100 */
[----:B------:R-:W-:Y:S01]  /*4030*/  FFMA.FTZ R88, R34, R69, -R89 ;  /* 0x0000004522587223 */ /* 0x000fe20000010859 */
[-C--:B------:R-:W-:Y:S01]  /*4040*/  FMUL.FTZ R89, R13, R87.reuse ;  /* 0x000000570d597220 */ /* 0x080fe20000410000 */
[----:B------:R-:W-:Y:S01]  /*4050*/  FMUL.FTZ R34, R32, R87 ;  /* 0x0000005720227220 */ /* 0x000fe20000410000 */
[----:B------:R-:W-:Y:S01]  /*4060*/  FFMA.FTZ R69, R33, R69, R90 ;  /* 0x0000004521457223 */ /* 0x000fe2000001005a */
[----:B------:R-:W-:-:S02]  /*4070*/  HADD2.F32 R68, -RZ, R68.H0_H0 ;  /* 0x20000044ff447230 */ /* 0x000fc40000004100 */
[-C--:B------:R-:W-:Y:S01]  /*4080*/  FFMA.FTZ R89, R32, R12.reuse, -R89 ;  /* 0x0000000c20597223 */ /* 0x080fe20000010859 */
[----:B------:R-:W-:Y:S01]  /*4090*/  FFMA.FTZ R34, R13, R12, R34 ;  /* 0x0000000c0d227223 */ /* 0x000fe20000010022 */
[--C-:B------:R-:W-:Y:S01]  /*40a0*/  HADD2.F32 R12, -RZ, R7.reuse.H0_H0 ;  /* 0x20000007ff0c7230 */ /* 0x100fe20000004100 */
[----:B------:R-:W-:Y:S01]  /*40b0*/  F2FP.SATFINITE.E4M3.F32.PACK_AB_MERGE_C R69, R69, R88, RZ ;  /* 0x000000584545723e */ /* 0x000fe200048070ff */
[----:B------:R-:W-:Y:S01]  /*40c0*/  HADD2.F32 R13, -RZ, R7.H1_H1 ;  /* 0x30000007ff0d7230 */ /* 0x000fe20000004100 */
[----:B------:R-:W-:Y:S01]  /*40d0*/  F2FP.SATFINITE.E4M3.F32.PACK_AB_MERGE_C R5, R5, R4, R30 ;  /* 0x000000040505723e */ /* 0x000fe2000480701e */
[--C-:B------:R-:W-:Y:S01]  /*40e0*/  HADD2.F32 R7, -RZ, R6.reuse.H0_H0 ;  /* 0x20000006ff077230 */ /* 0x100fe20000004100 */
[----:B------:R-:W-:Y:S01]  /*40f0*/  F2FP.SATFINITE.E4M3.F32.PACK_AB_MERGE_C R34, R34, R89, RZ ;  /* 0x000000592222723e */ /* 0x000fe200048070ff */
[----:B------:R-:W-:Y:S02]  /*4100*/  HADD2.F32 R6, -RZ, R6.H1_H1 ;  /* 0x30000006ff067230 */ /* 0x000fe40000004100 */
[----:B------:R-:W-:Y:S01]  /*4110*/  FMUL.FTZ R33, R13, R86 ;  /* 0x000000560d217220 */ /* 0x000fe20000410000 */
[----:B------:R-:W-:-:S02]  /*4120*/  HADD2.F32 R35, -RZ, R35.H0_H0 ;  /* 0x20000023ff237230 */ /* 0x000fc40000004100 */
[----:B------:R-:W-:Y:S01]  /*4130*/  FMUL.FTZ R86, R12, R86 ;  /* 0x000000560c567220 */ /* 0x000fe20000410000 */
[----:B------:R-:W-:Y:S01]  /*4140*/  F2FP.SATFINITE.E4M3.F32.PACK_AB_MERGE_C R4, R15, R14, R31 ;  /* 0x0000000e0f04723e */ /* 0x000fe2000480701f */
[-C--:B------:R-:W-:Y:S01]  /*4150*/  FMUL.FTZ R32, R6, R81.reuse ;  /* 0x0000005106207220 */ /* 0x080fe20000410000 */
[----:B------:R-:W-:Y:S01]  /*4160*/  FMUL.FTZ R81, R7, R81 ;  /* 0x0000005107517220 */ /* 0x000fe20000410000 */
[-C--:B------:R-:W-:Y:S01]  /*4170*/  FFMA.FTZ R33, R12, R68.reuse, -R33 ;  /* 0x000000440c217223 */ /* 0x080fe20000010821 */
[----:B------:R-:W-:Y:S01]  /*4180*/  FFMA.FTZ R86, R13, R68, R86 ;  /* 0x000000440d567223 */ /* 0x000fe20000010056 */
[-C--:B------:R-:W-:Y:S01]  /*4190*/  FFMA.FTZ R32, R7, R35.reuse, -R32 ;  /* 0x0000002307207223 */ /* 0x080fe20000010820 */
[----:B------:R-:W-:-:S03]  /*41a0*/  FFMA.FTZ R81, R6, R35, R81 ;  /* 0x0000002306517223 */ /* 0x000fc60000010051 */
[----:B------:R-:W-:Y:S02]  /*41b0*/  F2FP.SATFINITE.E4M3.F32.PACK_AB_MERGE_C R7, R86, R33, R69 ;  /* 0x000000215607723e */ /* 0x000fe40004807045 */
[----:B------:R-:W-:-:S07]  /*41c0*/  F2FP.SATFINITE.E4M3.F32.PACK_AB_MERGE_C R6, R81, R32, R34 ;  /* 0x000000205106723e */ /* 0x000fce0004807022 */
.L_x_1809:
[----:B------:R-:W-:Y:S05]  /*41d0*/  BSYNC B2 ;  /* 0x0000000000027941 */ /* 0x000fea0003800000 */
.L_x_1808:
[----:B0-----:R0:W-:Y:S02]  /*41e0*/  ST.E.128 desc[UR36][R10.64], R4 ;  /* 0x000000040a007985 */ /* 0x0011e4000c101d24 */
.L_x_1803:
[----:B------:R-:W-:Y:S05]  /*41f0*/  BSYNC B1 ;  /* 0x0000000000017941 */ /* 0x000fea0003800000 */
.L_x_1802:
[----:B------:R-:W-:-:S03]  /*4200*/  UMOV UR4, 0xffffffff ;  /* 0xffffffff00047882 */ /* 0x000fc60000000000 */
[----:B------:R-:W-:Y:S05]  /*4210*/  BRA.DIV UR4, `(.L_x_1810) ;  /* 0x0000026e047c7947 */ /* 0x000fea000b800000 */
[----:B--2---:R-:W2:Y:S04]  /*4220*/  SHFL.IDX PT, R80, R80, 0x1, 0x181f ;  /* 0x00381f0050507f89 */ /* 0x004ea800000e0000 */
[----:B----4-:R4:W0:Y:S02]  /*4230*/  SHFL.IDX PT, R14, R79, 0x1, 0x181f ;  /* 0x00381f004f0e7f89 */ /* 0x01082400000e0000 */
.L_x_2192:
[----:B------:R-:W-:Y:S05]  /*4240*/  @P4 BRA `(.L_x_1811) ;  /* 0x0000003400244947 */ /* 0x000fea0003800000 */
[----:B------:R-:W-:Y:S04]  /*4250*/  BSSY B1, `(.L_x_1812) ;  /* 0x0000072000017945 */ /* 0x000fe80003800000 */
[----:B------:R-:W-:Y:S05]  /*4260*/  @P1 BRA `(.L_x_1813) ;  /* 0x0000000400c01947 */ /* 0x000fea0003800000 */
[----:B0-----:R0:W0:Y:S01]  /*4270*/  LDS.128 R4, [R70+0x21000] ;  /* 0x0210000046047984 */ /* 0x0010220000000c00 */
[----:B------:R-:W-:Y:S01]  /*4280*/  IADD3 R10, P3, R16, R14, RZ ;  /* 0x0000000e100a7210 */ /* 0x000fe20007f7e0ff */
[----:B------:R-:W-:Y:S04]  /*4290*/  BSSY B2, `(.L_x_1814) ;  /* 0x000006c000027945 */ /* 0x000fe80003800000 */
[----:B--2---:R-:W-:Y:S01]  /*42a0*/  IMAD.X R11, R80, 0x1, R17, P3 ;  /* 0x00000001500b7824 */ /* 0x004fe200018e0611 */
[----:B------:R-:W-:-:S13]  /*42b0*/  ISETP.GE.AND P3, PT, R18, R78, PT ;  /* 0x0000004e1200720c */ /* 0x000fda0003f66270 */
[----:B------:R-:W-:Y:S05]  /*42c0*/  @P3 BRA `(.L_x_1815) ;  /* 0x0000000400a03947 */ /* 0x000fea0003800000 */
[----:B------:R-:W-:Y:S02]  /*42d0*/  SHF.R.U32.HI R15, RZ, 0x8, R27 ;  /* 0x00000008ff0f7819 */ /* 0x000fe4000001161b */
[----:B------:R-:W-:Y:S02]  /*42e0*/  SHF.R.U32.HI R13, RZ, 0x8, R29 ;  /* 0x00000008ff0d7819 */ /* 0x000fe4000001161d */
[----:B------:R-:W-:Y:S02]  /*42f0*/  LOP3.LUT R12, R27, 0xff0000ff, RZ, 0xc0, !PT ;  /* 0xff0000ff1b0c7812 */ /* 0x000fe400078ec0ff */
[----:B------:R-:W-:Y:S01]  /*4300*/  SHF.R.U32.HI R30, RZ, 0x10, R27 ;  /* 0x00000010ff1e7819 */ /* 0x000fe2000001161b */
[----:B------:R-:W-:Y:S01]  /*4310*/  IMAD.SHL.U32 R27, R15, 0x100, RZ ;  /* 0x000001000f1b7824 */ /* 0x000fe200078e00ff */
[----:B------:R-:W-:Y:S01]  /*4320*/  LOP3.LUT R26, R29, 0xff0000ff, RZ, 0xc0, !PT ;  /* 0xff0000ff1d1a7812 */ /* 0x000fe200078ec0ff */
[----:B0-----:R-:W-:Y:S01]  /*4330*/  IMAD.MOV.U32 R15, RZ, RZ, R4 ;  /* 0x000000ffff0f7224 */ /* 0x001fe200078e0004 */
[----:B------:R-:W-:Y:S01]  /*4340*/  SHF.R.U32.HI R28, RZ, 0x10, R29 ;  /* 0x00000010ff1c7819 */ /* 0x000fe2000001161d */
[----:B------:R-:W-:-:S02]  /*4350*/  IMAD.SHL.U32 R29, R13, 0x100, RZ ;  /* 0x000001000d1d7824 */ /* 0x000fc400078e00ff */
[----:B------:R-:W-:Y:S01]  /*4360*/  IMAD.MOV.U32 R13, RZ, RZ, R5 ;  /* 0x000000ffff0d7224 */ /* 0x000fe200078e0005 */
[----:B------:R-:W-:Y:S01]  /*4370*/  LOP3.LUT R5, R12, 0xff00, R27, 0xf8, !PT ;  /* 0x0000ff000c057812 */ /* 0x000fe200078ef81b */
[----:B------:R-:W-:Y:S01]  /*4380*/  IMAD.U32 R12, R30, 0x10000, RZ ;  /* 0x000100001e0c7824 */ /* 0x000fe200078e00ff */
[----:B------:R-:W-:Y:S01]  /*4390*/  LOP3.LUT R26, R26, 0xff00, R29, 0xf8, !PT ;  /* 0x0000ff001a1a7812 */ /* 0x000fe200078ef81d */
[----:B------:R-:W-:Y:S01]  /*43a0*/  IMAD.U32 R29, R28, 0x10000, RZ ;  /* 0x000100001c1d7824 */ /* 0x000fe200078e00ff */
[----:B------:R-:W-:Y:S02]  /*43b0*/  F2FP.F16.E4M3.UNPACK_B R4, R13 ;  /* 0x0000000dff04723e */ /* 0x000fe400020006ff */
[----:B------:R-:W-:Y:S02]  /*43c0*/  F2FP.F16.E4M3.UNPACK_B R27, R85.H1 ;  /* 0x00000055ff1b723e */ /* 0x000fe400030006ff */
[----:B------:R-:W-:Y:S02]  /*43d0*/  LOP3.LUT R5, R5, 0xff0000, R12, 0xf8, !PT ;  /* 0x00ff000005057812 */ /* 0x000fe400078ef80c */
[----:B------:R-:W-:Y:S01]  /*43e0*/  LOP3.LUT R12, R26, 0xff0000, R29, 0xf8, !PT ;  /* 0x00ff00001a0c7812 */ /* 0x000fe200078ef81d */
[--C-:B------:R-:W-:Y:S01]  /*43f0*/  HADD2.F32 R26, -RZ, R4.reuse.H1_H1 ;  /* 0x30000004ff1a7230 */ /* 0x100fe20000004100 */
[----:B------:R-:W-:Y:S01]  /*4400*/  F2FP.F16.E4M3.UNPACK_B R29, R84.H1 ;  /* 0x00000054ff1d723e */ /* 0x000fe200030006ff */
[--C-:B------:R-:W-:Y:S01]  /*4410*/  HADD2.F32 R33, -RZ, R27.reuse.H0_H0 ;  /* 0x2000001bff217230 */ /* 0x100fe20000004100 */
[----:B------:R-:W-:Y:S01]  /*4420*/  F2FP.F16.E4M3.UNPACK_B R13, R13.H1 ;  /* 0x0000000dff0d723e */ /* 0x000fe200030006ff */
[----:B------:R-:W-:Y:S01]  /*4430*/  HADD2.F32 R4, -RZ, R4.H0_H0 ;  /* 0x20000004ff047230 */ /* 0x000fe20000004100 */
[----:B------:R-:W-:Y:S01]  /*4440*/  F2FP.F16.E4M3.UNPACK_B R85, R85 ;  /* 0x00000055ff55723e */ /* 0x000fe200020006ff */
[----:B------:R-:W-:-:S02]  /*4450*/  HADD2.F32 R30, -RZ, R27.H1_H1 ;  /* 0x3000001bff1e7230 */ /* 0x000fc40000004100 */
[-C--:B------:R-:W-:Y:S01]  /*4460*/  FMUL.FTZ R35, R26, R33.reuse ;  /* 0x000000211a237220 */ /* 0x080fe20000410000 */
[----:B------:R-:W-:Y:S01]  /*4470*/  HADD2.F32 R31, -RZ, R29.H0_H0 ;  /* 0x2000001dff1f7230 */ /* 0x000fe20000004100 */
[----:B------:R-:W-:Y:S01]  /*4480*/  F2FP.F16.E4M3.UNPACK_B R84, R84 ;  /* 0x00000054ff54723e */ /* 0x000fe200020006ff */
[--C-:B------:R-:W-:Y:S02]  /*4490*/  HADD2.F32 R28, -RZ, R13.reuse.H1_H1 ;  /* 0x3000000dff1c7230 */ /* 0x100fe40000004100 */
        /* <DEDUP_REMOVED lines=13> */
[----:B------:R-:W-:Y:S01]  /*4570*/  HADD2.F32 R29, -RZ, R26.H1_H1 ;  /* 0x3000001aff1d7230 */ /* 0x000fe20000004100 */
[----:B---3--:R-:W-:Y:S01]  /*4580*/  F2FP.SATFINITE.E4M3.F32.PACK_AB_MERGE_C R81, R35, R34, RZ ;  /* 0x000000222351723e */ /* 0x008fe200048070ff */
[--C-:B------:R-:W-:Y:S02]  /*4590*/  HADD2.F32 R26, -RZ, R15.reuse.H0_H0 ;  /* 0x2000000fff1a7230 */ /* 0x100fe40000004100 */
[-C--:B------:R-:W-:Y:S01]  /*45a0*/  FMUL.FTZ R32, R28, R30.reuse ;  /* 0x0000001e1c207220 */ /* 0x080fe20000410000 */
[----:B------:R-:W-:Y:S02]  /*45b0*/  HADD2.F32 R27, -RZ, R15.H1_H1 ;  /* 0x3000000fff1b7230 */ /* 0x000fe40000004100 */
[----:B------:R-:W-:Y:S01]  /*45c0*/  FMUL.FTZ R33, R29, R30 ;  /* 0x0000001e1d217220 */ /* 0x000fe20000410000 */
[----:B------:R-:W-:Y:S01]  /*45d0*/  HADD2.F32 R85, -RZ, R85.H0_H0 ;  /* 0x20000055ff557230 */ /* 0x000fe20000004100 */
[----:B------:R-:W-:Y:S01]  /*45e0*/  F2FP.F16.E4M3.UNPACK_B R34, R12.H1 ;  /* 0x0000000cff22723e */ /* 0x000fe200030006ff */
[----:B------:R-:W-:-:S02]  /*45f0*/  HADD2.F32 R15, -RZ, R84.H1_H1 ;  /* 0x30000054ff0f7230 */ /* 0x000fc40000004100 */
[----:B------:R-:W-:Y:S02]  /*4600*/  HADD2.F32 R84, -RZ, R84.H0_H0 ;  /* 0x20000054ff547230 */ /* 0x000fe40000004100 */
[-C--:B------:R-:W-:Y:S01]  /*4610*/  FMUL.FTZ R31, R27, R85.reuse ;  /* 0x000000551b1f7220 */ /* 0x080fe20000410000 */
[----:B------:R-:W-:Y:S01]  /*4620*/  FMUL.FTZ R30, R26, R85 ;  /* 0x000000551a1e7220 */ /* 0x000fe20000410000 */
[-C--:B------:R-:W-:Y:S01]  /*4630*/  FFMA.FTZ R33, R28, R15.reuse, -R33 ;  /* 0x0000000f1c217223 */ /* 0x080fe20000010821 */
[----:B------:R-:W-:Y:S01]  /*4640*/  FFMA.FTZ R32, R29, R15, R32 ;  /* 0x0000000f1d207223 */ /* 0x000fe20000010020 */
[-C--:B------:R-:W-:Y:S01]  /*4650*/  FFMA.FTZ R15, R26, R84.reuse, -R31 ;  /* 0x000000541a0f7223 */ /* 0x080fe2000001081f */
[----:B------:R-:W-:Y:S01]  /*4660*/  F2FP.F16.E4M3.UNPACK_B R28, R7.H1 ;  /* 0x00000007ff1c723e */ /* 0x000fe200030006ff */
[----:B------:R-:W-:Y:S01]  /*4670*/  FFMA.FTZ R26, R27, R84, R30 ;  /* 0x000000541b1a7223 */ /* 0x000fe2000001001e */
[----:B------:R-:W-:Y:S01]  /*4680*/  F2FP.F16.E4M3.UNPACK_B R27, R6.H1 ;  /* 0x00000006ff1b723e */ /* 0x000fe200030006ff */
[----:B------:R-:W-:Y:S01]  /*4690*/  HADD2.F32 R68, -RZ, R34.H1_H1 ;  /* 0x30000022ff447230 */ /* 0x000fe20000004100 */
[----:B----4-:R-:W-:Y:S01]  /*46a0*/  F2FP.SATFINITE.E4M3.F32.PACK_AB_MERGE_C R79, R32, R33, RZ ;  /* 0x00000021204f723e */ /* 0x010fe200048070ff */
[--C-:B------:R-:W-:Y:S01]  /*46b0*/  HADD2.F32 R29, -RZ, R28.reuse.H0_H0 ;  /* 0x2000001cff1d7230 */ /* 0x100fe20000004100 */
[----:B------:R-:W-:Y:S01]  /*46c0*/  F2FP.F16.E4M3.UNPACK_B R33, R12 ;  /* 0x0000000cff21723e */ /* 0x000fe200020006ff */
[----:B------:R-:W-:Y:S01]  /*46d0*/  HADD2.F32 R28, -RZ, R28.H1_H1 ;  /* 0x3000001cff1c7230 */ /* 0x000fe20000004100 */
[-C--:B------:R-:W-:Y:S01]  /*46e0*/  F2FP.F16.E4M3.UNPACK_B R30, R5.reuse ;  /* 0x00000005ff1e723e */ /* 0x080fe200020006ff */
[----:B------:R-:W-:Y:S01]  /*46f0*/  HADD2.F32 R12, -RZ, R27.H1_H1 ;  /* 0x3000001bff0c7230 */ /* 0x000fe20000004100 */
[----:B------:R-:W-:Y:S01]  /*4700*/  F2FP.F16.E4M3.UNPACK_B R31, R5.H1 ;  /* 0x00000005ff1f723e */ /* 0x000fe200030006ff */
[----:B------:R-:W-:-:S02]  /*4710*/  HADD2.F32 R35, -RZ, R33.H1_H1 ;  /* 0x30000021ff237230 */ /* 0x000fc40000004100 */
        /* <DEDUP_REMOVED lines=12> */
[----:B------:R-:W-:Y:S02]  /*47e0*/  HADD2.F32 R5, -RZ, R6.H0_H0 ;  /* 0x20000006ff057230 */ /* 0x000fe40000004100 */
[-C--:B------:R-:W-:Y:S01]  /*47f0*/  FFMA.FTZ R69, R28, R32.reuse, R69 ;  /* 0x000000201c457223 */ /* 0x080fe20000010045 */
[----:B------:R-:W-:Y:S02]  /*4800*/  HADD2.F32 R7, -RZ, R7.H1_H1 ;  /* 0x30000007ff077230 */ /* 0x000fe40000004100 */
[----:B------:R-:W-:Y:S01]  /*4810*/  FFMA.FTZ R84, R29, R32, -R84 ;  /* 0x000000201d547223 */ /* 0x000fe20000010854 */
[----:B------:R-:W-:Y:S01]  /*4820*/  HADD2.F32 R34, -RZ, R34.H0_H0 ;  /* 0x20000022ff227230 */ /* 0x000fe20000004100 */
[----:B------:R-:W-:Y:S01]  /*4830*/  F2FP.SATFINITE.E4M3.F32.PACK_AB_MERGE_C R35, R35, R68, RZ ;  /* 0x000000442323723e */ /* 0x000fe200048070ff */
[----:B------:R-:W-:-:S02]  /*4840*/  HADD2.F32 R6, -RZ, R6.H1_H1 ;  /* 0x30000006ff067230 */ /* 0x000fc40000004100 */
[----:B------:R-:W-:Y:S02]  /*4850*/  HADD2.F32 R33, -RZ, R33.H0_H0 ;  /* 0x20000021ff217230 */ /* 0x000fe40000004100 */
        /* <DEDUP_REMOVED lines=15> */
.L_x_1815:
[----:B------:R-:W-:Y:S05]  /*4950*/  BSYNC B2 ;  /* 0x0000000000027941 */ /* 0x000fea0003800000 */
.L_x_1814:
[----:B0-----:R0:W-:Y:S02]  /*4960*/  ST.E.128 desc[UR36][R10.64], R4 ;  /* 0x000000040a007985 */ /* 0x0011e4000c101d24 */
.L_x_1813:
[----:B------:R-:W-:Y:S05]  /*4970*/  BSYNC B1 ;  /* 0x0000000000017941 */ /* 0x000fea0003800000 */
.L_x_1812:
        /* <DEDUP_REMOVED lines=9> */
[----:B------:R-:W-:Y:S02]  /*4a10*/  SHF.R.U32.HI R26, RZ, 0x10, R9 ;  /* 0x00000010ff1a7819 */ /* 0x000fe40000011609 */
[----:B------:R-:W-:Y:S01]  /*4a20*/  LOP3.LUT R12, R9, 0xff0000ff, RZ, 0xc0, !PT ;  /* 0xff0000ff090c7812 */ /* 0x000fe200078ec0ff */
[----:B------:R-:W-:Y:S01]  /*4a30*/  IMAD.SHL.U32 R9, R8, 0x100, RZ ;  /* 0x0000010008097824 */ /* 0x000fe200078e00ff */
[----:B------:R-:W-:Y:S01]  /*4a40*/  SHF.R.U32.HI R24, RZ, 0x10, R25 ;  /* 0x00000010ff187819 */ /* 0x000fe20000011619 */
[----:B0-----:R-:W-:Y:S01]  /*4a50*/  IMAD.MOV.U32 R8, RZ, RZ, R4 ;  /* 0x000000ffff087224 */ /* 0x001fe200078e0004 */
[----:B------:R-:W-:-:S02]  /*4a60*/  LOP3.LUT R14, R25, 0xff0000ff, RZ, 0xc0, !PT ;  /* 0xff0000ff190e7812 */ /* 0x000fc400078ec0ff */
[----:B------:R-:W-:Y:S02]  /*4a70*/  SHF.L.U32 R13, R13, 0x8, RZ ;  /* 0x000000080d0d7819 */ /* 0x000fe400000006ff */
[----:B------:R-:W-:Y:S01]  /*4a80*/  LOP3.LUT R12, R12, 0xff00, R9, 0xf8, !PT ;  /* 0x0000ff000c0c7812 */ /* 0x000fe200078ef809 */
[----:B------:R-:W-:Y:S01]  /*4a90*/  IMAD.U32 R9, R26, 0x10000, RZ ;  /* 0x000100001a097824 */ /* 0x000fe200078e00ff */
[----:B------:R-:W-:Y:S01]  /*4aa0*/  LOP3.LUT R15, R14, 0xff00, R13, 0xf8, !PT ;  /* 0x0000ff000e0f7812 */ /* 0x000fe200078ef80d */
[----:B------:R-:W-:Y:S01]  /*4ab0*/  IMAD.U32 R14, R24, 0x10000, RZ ;  /* 0x00010000180e7824 */ /* 0x000fe200078e00ff */
[----:B------:R-:W-:Y:S02]  /*4ac0*/  F2FP.F16.E4M3.UNPACK_B R4, R5 ;  /* 0x00000005ff04723e */ /* 0x000fe400020006ff */
[----:B------:R-:W-:Y:S02]  /*4ad0*/  F2FP.F16.E4M3.UNPACK_B R13, R83.H1 ;  /* 0x00000053ff0d723e */ /* 0x000fe400030006ff */
[----:B------:R-:W-:Y:S01]  /*4ae0*/  LOP3.LUT R24, R12, 0xff0000, R9, 0xf8, !PT ;  /* 0x00ff00000c187812 */ /* 0x000fe200078ef809 */
[--C-:B------:R-:W-:Y:S01]  /*4af0*/  HADD2.F32 R9, -RZ, R4.reuse.H1_H1 ;  /* 0x30000004ff097230 */ /* 0x100fe20000004100 */
[----:B------:R-:W-:Y:S01]  /*4b00*/  LOP3.LUT R27, R15, 0xff0000, R14, 0xf8, !PT ;  /* 0x00ff00000f1b7812 */ /* 0x000fe200078ef80e */
[--C-:B------:R-:W-:Y:S01]  /*4b10*/  HADD2.F32 R25, -RZ, R13.reuse.H0_H0 ;  /* 0x2000000dff197230 */ /* 0x100fe20000004100 */
[----:B------:R-:W-:Y:S01]  /*4b20*/  F2FP.F16.E4M3.UNPACK_B R14, R82.H1 ;  /* 0x00000052ff0e723e */ /* 0x000fe200030006ff */
[----:B------:R-:W-:Y:S01]  /*4b30*/  HADD2.F32 R4, -RZ, R4.H0_H0 ;  /* 0x20000004ff047230 */ /* 0x000fe20000004100 */
[----:B------:R-:W-:Y:S01]  /*4b40*/  F2FP.F16.E4M3.UNPACK_B R5, R5.H1 ;  /* 0x00000005ff05723e */ /* 0x000fe200030006ff */
[----:B------:R-:W-:-:S02]  /*4b50*/  HADD2.F32 R26, -RZ, R13.H1_H1 ;  /* 0x3000000dff1a7230 */ /* 0x000fc40000004100 */
[CC--:B------:R-:W-:Y:S01]  /*4b60*/  FMUL.FTZ R29, R9.reuse, R25.reuse ;  /* 0x00000019091d7220 */ /* 0x0c0fe20000410000 */
[--C-:B------:R-:W-:Y:S02]  /*4b70*/  HADD2.F32 R15, -RZ, R14.reuse.H0_H0 ;  /* 0x2000000eff0f7230 */ /* 0x100fe40000004100 */
[----:B------:R-:W-:Y:S01]  /*4b80*/  FMUL.FTZ R28, R4, R25 ;  /* 0x00000019041c7220 */ /* 0x000fe20000410000 */
[--C-:B------:R-:W-:Y:S01]  /*4b90*/  HADD2.F32 R13, -RZ, R5.reuse.H1_H1 ;  /* 0x30000005ff0d7230 */ /* 0x100fe20000004100 */
[----:B------:R-:W-:Y:S01]  /*4ba0*/  F2FP.F16.E4M3.UNPACK_B R83, R83 ;  /* 0x00000053ff53723e */ /* 0x000fe200020006ff */
[----:B------:R-:W-:Y:S02]  /*4bb0*/  HADD2.F32 R12, -RZ, R5.H0_H0 ;  /* 0x20000005ff0c7230 */ /* 0x000fe40000004100 */
[-C--:B------:R-:W-:Y:S01]  /*4bc0*/  FFMA.FTZ R5, R9, R15.reuse, R28 ;  /* 0x0000000f09057223 */ /* 0x080fe2000001001c */
[----:B------:R-:W-:Y:S02]  /*4bd0*/  HADD2.F32 R14, -RZ, R14.H1_H1 ;  /* 0x3000000eff0e7230 */ /* 0x000fe40000004100 */
[C---:B------:R-:W-:Y:S01]  /*4be0*/  FMUL.FTZ R25, R13.reuse, R26 ;  /* 0x0000001a0d197220 */ /* 0x040fe20000410000 */
[----:B------:R-:W-:Y:S01]  /*4bf0*/  F2FP.F16.E4M3.UNPACK_B R9, R8.H1 ;  /* 0x00000008ff09723e */ /* 0x000fe200030006ff */
[----:B------:R-:W-:Y:S01]  /*4c00*/  FMUL.FTZ R26, R12, R26 ;  /* 0x0000001a0c1a7220 */ /* 0x000fe20000410000 */
[----:B------:R-:W-:Y:S01]  /*4c10*/  FFMA.FTZ R4, R4, R15, -R29 ;  /* 0x0000000f04047223 */ /* 0x000fe2000001081d */
[----:B------:R-:W-:Y:S01]  /*4c20*/  FFMA.FTZ R30, R12, R14, -R25 ;  /* 0x0000000e0c1e7223 */ /* 0x000fe20000010819 */
[----:B------:R-:W-:Y:S01]  /*4c30*/  F2FP.F16.E4M3.UNPACK_B R8, R8 ;  /* 0x00000008ff08723e */ /* 0x000fe200020006ff */
[----:B------:R-:W-:Y:S01]  /*4c40*/  FFMA.FTZ R31, R13, R14, R26 ;  /* 0x0000000e0d1f7223 */ /* 0x000fe2000001001a */
[----:B------:R-:W-:Y:S01]  /*4c50*/  F2FP.F16.E4M3.UNPACK_B R82, R82 ;  /* 0x00000052ff52723e */ /* 0x000fe200020006ff */
[----:B------:R-:W-:-:S02]  /*4c60*/  HADD2.F32 R15, -RZ, R83.H1_H1 ;  /* 0x30000053ff0f7230 */ /* 0x000fc40000004100 */
[--C-:B------:R-:W-:Y:S01]  /*4c70*/  HADD2.F32 R12, -RZ, R9.reuse.H0_H0 ;  /* 0x20000009ff0c7230 */ /* 0x100fe20000004100 */
[----:B------:R-:W-:Y:S01]  /*4c80*/  F2FP.SATFINITE.E4M3.F32.PACK_AB_MERGE_C R33, R31, R30, RZ ;  /* 0x0000001e1f21723e */ /* 0x000fe200048070ff */
[----:B------:R-:W-:Y:S02]  /*4c90*/  HADD2.F32 R13, -RZ, R9.H1_H1 ;  /* 0x30000009ff0d7230 */ /* 0x000fe40000004100 */
[----:B------:R-:W-:Y:S02]  /*4ca0*/  HADD2.F32 R9, -RZ, R8.H0_H0 ;  /* 0x20000008ff097230 */ /* 0x000fe40000004100 */
[-C--:B------:R-:W-:Y:S01]  /*4cb0*/  FMUL.FTZ R28, R12, R15.reuse ;  /* 0x0000000f0c1c7220 */ /* 0x080fe20000410000 */
[----:B------:R-:W-:Y:S02]  /*4cc0*/  HADD2.F32 R14, -RZ, R82.H1_H1 ;  /* 0x30000052ff0e7230 */ /* 0x000fe40000004100 */
[----:B------:R-:W-:Y:S01]  /*4cd0*/  FMUL.FTZ R25, R13, R15 ;  /* 0x0000000f0d197220 */ /* 0x000fe20000410000 */
[----:B------:R-:W-:Y:S01]  /*4ce0*/  HADD2.F32 R83, -RZ, R83.H0_H0 ;  /* 0x20000053ff537230 */ /* 0x000fe20000004100 */
[----:B------:R-:W-:Y:S01]  /*4cf0*/  F2FP.SATFINITE.E4M3.F32.PACK_AB_MERGE_C R5, R5, R4, R33 ;  /* 0x000000040505723e */ /* 0x000fe20004807021 */
[----:B------:R-:W-:-:S02]  /*4d00*/  HADD2.F32 R8, -RZ, R8.H1_H1 ;  /* 0x30000008ff087230 */ /* 0x000fc40000004100 */
[-C--:B------:R-:W-:Y:S01]  /*4d10*/  FFMA.FTZ R25, R12, R14.reuse, -R25 ;  /* 0x0000000e0c197223 */ /* 0x080fe20000010819 */
[----:B------:R-:W-:Y:S02]  /*4d20*/  HADD2.F32 R82, -RZ, R82.H0_H0 ;  /* 0x20000052ff527230 */ /* 0x000fe40000004100 */
[----:B------:R-:W-:Y:S01]  /*4d30*/  FFMA.FTZ R28, R13, R14, R28 ;  /* 0x0000000e0d1c7223 */ /* 0x000fe2000001001c */
[-C--:B------:R-:W-:Y:S01]  /*4d40*/  F2FP.F16.E4M3.UNPACK_B R14, R24.reuse.H1 ;  /* 0x00000018ff0e723e */ /* 0x080fe200030006ff */
[-C--:B------:R-:W-:Y:S01]  /*4d50*/  FMUL.FTZ R26, R8, R83.reuse ;  /* 0x00000053081a7220 */ /* 0x080fe20000410000 */
[C---:B------:R-:W-:Y:S01]  /*4d60*/  FMUL.FTZ R83, R9.reuse, R83 ;  /* 0x0000005309537220 */ /* 0x040fe20000410000 */
[----:B------:R-:W-:Y:S02]  /*4d70*/  F2FP.F16.E4M3.UNPACK_B R24, R24 ;  /* 0x00000018ff18723e */ /* 0x000fe400020006ff */
[-C--:B------:R-:W-:Y:S01]  /*4d80*/  FFMA.FTZ R29, R9, R82.reuse, -R26 ;  /* 0x00000052091d7223 */ /* 0x080fe2000001081a */
[----:B------:R-:W-:Y:S01]  /*4d90*/  F2FP.SATFINITE.E4M3.F32.PACK_AB_MERGE_C R32, R28, R25, RZ ;  /* 0x000000191c20723e */ /* 0x000fe200048070ff */
[----:B------:R-:W-:Y:S01]  /*4da0*/  FFMA.FTZ R82, R8, R82, R83 ;  /* 0x0000005208527223 */ /* 0x000fe20000010053 */
[----:B------:R-:W-:Y:S01]  /*4db0*/  F2FP.F16.E4M3.UNPACK_B R9, R7.H1 ;  /* 0x00000007ff09723e */ /* 0x000fe200030006ff */
[--C-:B------:R-:W-:Y:S01]  /*4dc0*/  HADD2.F32 R15, -RZ, R14.reuse.H1_H1 ;  /* 0x3000000eff0f7230 */ /* 0x100fe20000004100 */
[-C--:B------:R-:W-:Y:S01]  /*4dd0*/  F2FP.F16.E4M3.UNPACK_B R25, R27.reuse.H1 ;  /* 0x0000001bff19723e */ /* 0x080fe200030006ff */
[----:B------:R-:W-:Y:S01]  /*4de0*/  HADD2.F32 R14, -RZ, R14.H0_H0 ;  /* 0x2000000eff0e7230 */ /* 0x000fe20000004100 */
[-C--:B------:R-:W-:Y:S01]  /*4df0*/  F2FP.F16.E4M3.UNPACK_B R8, R6.reuse.H1 ;  /* 0x00000006ff08723e */ /* 0x080fe200030006ff */
[----:B------:R-:W-:Y:S01]  /*4e00*/  HADD2.F32 R13, -RZ, R9.H1_H1 ;  /* 0x30000009ff0d7230 */ /* 0x000fe20000004100 */
[----:B------:R-:W-:Y:S01]  /*4e10*/  F2FP.F16.E4M3.UNPACK_B R27, R27 ;  /* 0x0000001bff1b723e */ /* 0x000fe200020006ff */
[----:B------:R-:W-:Y:S01]  /*4e20*/  HADD2.F32 R28, -RZ, R25.H1_H1 ;  /* 0x30000019ff1c7230 */ /* 0x000fe20000004100 */
[----:B------:R-:W-:Y:S01]  /*4e30*/  F2FP.F16.E4M3.UNPACK_B R7, R7 ;  /* 0x00000007ff07723e */ /* 0x000fe200020006ff */
[----:B------:R-:W-:Y:S01]  /*4e40*/  HADD2.F32 R12, -RZ, R9.H0_H0 ;  /* 0x20000009ff0c7230 */ /* 0x000fe20000004100 */
[----:B------:R-:W-:Y:S01]  /*4e50*/  F2FP.F16.E4M3.UNPACK_B R6, R6 ;  /* 0x00000006ff06723e */ /* 0x000fe200020006ff */
[----:B------:R-:W-:-:S02]  /*4e60*/  HADD2.F32 R9, -RZ, R8.H1_H1 ;  /* 0x30000008ff097230 */ /* 0x000fc40000004100 */
[-C--:B------:R-:W-:Y:S01]  /*4e70*/  FMUL.FTZ R31, R13, R28.reuse ;  /* 0x0000001c0d1f7220 */ /* 0x080fe20000410000 */
[--C-:B------:R-:W-:Y:S02]  /*4e80*/  HADD2.F32 R26, -RZ, R27.reuse.H1_H1 ;  /* 0x3000001bff1a7230 */ /* 0x100fe40000004100 */
[C---:B------:R-:W-:Y:S01]  /*4e90*/  FMUL.FTZ R28, R12.reuse, R28 ;  /* 0x0000001c0c1c7220 */ /* 0x040fe20000410000 */
[----:B------:R-:W-:Y:S02]  /*4ea0*/  HADD2.F32 R8, -RZ, R8.H0_H0 ;  /* 0x20000008ff087230 */ /* 0x000fe40000004100 */
[----:B------:R-:W-:Y:S01]  /*4eb0*/  FFMA.FTZ R30, R12, R15, -R31 ;  /* 0x0000000f0c1e7223 */ /* 0x000fe2000001081f */
[----:B------:R-:W-:Y:S02]  /*4ec0*/  HADD2.F32 R12, -RZ, R24.H1_H1 ;  /* 0x30000018ff0c7230 */ /* 0x000fe40000004100 */
[----:B------:R-:W-:Y:S01]  /*4ed0*/  FMUL.FTZ R31, R9, R26 ;  /* 0x0000001a091f7220 */ /* 0x000fe20000410000 */
[----:B------:R-:W-:-:S02]  /*4ee0*/  HADD2.F32 R27, -RZ, R27.H0_H0 ;  /* 0x2000001bff1b7230 */ /* 0x000fc40000004100 */
[C---:B------:R-:W-:Y:S01]  /*4ef0*/  FMUL.FTZ R26, R8.reuse, R26 ;  /* 0x0000001a081a7220 */ /* 0x040fe20000410000 */
[----:B------:R-:W-:Y:S02]  /*4f00*/  HADD2.F32 R25, -RZ, R25.H0_H0 ;  /* 0x20000019ff197230 */ /* 0x000fe40000004100 */
[-C--:B------:R-:W-:Y:S01]  /*4f10*/  FFMA.FTZ R31, R8, R12.reuse, -R31 ;  /* 0x0000000c081f7223 */ /* 0x080fe2000001081f */
[--C-:B------:R-:W-:Y:S02]  /*4f20*/  HADD2.F32 R8, -RZ, R7.reuse.H0_H0 ;  /* 0x20000007ff087230 */ /* 0x100fe40000004100 */
[----:B------:R-:W-:Y:S01]  /*4f30*/  FFMA.FTZ R26, R9, R12, R26 ;  /* 0x0000000c091a7223 */ /* 0x000fe2000001001a */
[----:B------:R-:W-:Y:S02]  /*4f40*/  HADD2.F32 R9, -RZ, R7.H1_H1 ;  /* 0x30000007ff097230 */ /* 0x000fe40000004100 */
[----:B------:R-:W-:Y:S01]  /*4f50*/  FFMA.FTZ R15, R13, R15, R28 ;  /* 0x0000000f0d0f7223 */ /* 0x000fe2000001001c */
[----:B------:R-:W-:-:S02]  /*4f60*/  HADD2.F32 R7, -RZ, R6.H0_H0 ;  /* 0x20000006ff077230 */ /* 0x000fc40000004100 */
[-C--:B------:R-:W-:Y:S01]  /*4f70*/  FMUL.FTZ R28, R8, R25.reuse ;  /* 0x00000019081c7220 */ /* 0x080fe20000410000 */
[----:B------:R-:W-:Y:S02]  /*4f80*/  HADD2.F32 R6, -RZ, R6.H1_H1 ;  /* 0x30000006ff067230 */ /* 0x000fe40000004100 */
[C---:B------:R-:W-:Y:S01]  /*4f90*/  FMUL.FTZ R13, R9.reuse, R25 ;  /* 0x00000019090d7220 */ /* 0x040fe20000410000 */
[----:B------:R-:W-:Y:S02]  /*4fa0*/  HADD2.F32 R24, -RZ, R24.H0_H0 ;  /* 0x20000018ff187230 */ /* 0x000fe40000004100 */
[-C--:B------:R-:W-:Y:S01]  /*4fb0*/  FFMA.FTZ R28, R9, R14.reuse, R28 ;  /* 0x0000000e091c7223 */ /* 0x080fe2000001001c */
[----:B------:R-:W-:Y:S01]  /*4fc0*/  F2FP.SATFINITE.E4M3.F32.PACK_AB_MERGE_C R26, R26, R31, RZ ;  /* 0x0000001f1a1a723e */ /* 0x000fe200048070ff */
[-C--:B------:R-:W-:Y:S01]  /*4fd0*/  FMUL.FTZ R12, R6, R27.reuse ;  /* 0x0000001b060c7220 */ /* 0x080fe20000410000 */
[----:B------:R-:W-:Y:S01]  /*4fe0*/  FMUL.FTZ R27, R7, R27 ;  /* 0x0000001b071b7220 */ /* 0x000fe20000410000 */
[----:B------:R-:W-:Y:S01]  /*4ff0*/  FFMA.FTZ R13, R8, R14, -R13 ;  /* 0x0000000e080d7223 */ /* 0x000fe2000001080d */
[----:B------:R-:W-:Y:S01]  /*5000*/  F2FP.SATFINITE.E4M3.F32.PACK_AB_MERGE_C R15, R15, R30, RZ ;  /* 0x0000001e0f0f723e */ /* 0x000fe200048070ff */
[-C--:B------:R-:W-:Y:S01]  /*5010*/  FFMA.FTZ R12, R7, R24.reuse, -R12 ;  /* 0x00000018070c7223 */ /* 0x080fe2000001080c */
[----:B------:R-:W-:Y:S01]  /*5020*/  FFMA.FTZ R27, R6, R24, R27 ;  /* 0x00000018061b7223 */ /* 0x000fe2000001001b */
[----:B------:R-:W-:-:S02]  /*5030*/  F2FP.SATFINITE.E4M3.F32.PACK_AB_MERGE_C R4, R82, R29, R32 ;  /* 0x0000001d5204723e */ /* 0x000fc40004807020 */
[----:B------:R-:W-:Y:S02]  /*5040*/  F2FP.SATFINITE.E4M3.F32.PACK_AB_MERGE_C R7, R28, R13, R15 ;  /* 0x0000000d1c07723e */ /* 0x000fe4000480700f */
[----:B------:R-:W-:-:S07]  /*5050*/  F2FP.SATFINITE.E4M3.F32.PACK_AB_MERGE_C R6, R27, R12, R26 ;  /* 0x0000000c1b06723e */ /* 0x000fce000480701a */
.L_x_1817:
[----:B------:R-:W-:Y:S05]  /*5060*/  BSYNC B1 ;  /* 0x0000000000017941 */ /* 0x000fea0003800000 */
.L_x_1816:
[----:B0-----:R0:W-:Y:S01]  /*5070*/  ST.E.128 desc[UR36][R10.64], R4 ;  /* 0x000000040a007985 */ /* 0x0011e2000c101d24 */
[----:B------:R-:W-:Y:S05]  /*5080*/  BRA `(.L_x_1811) ;  /* 0x0000002400947947 */ /* 0x000fea0003800000 */
.L_x_1793:
[----:B------:R-:W-:Y:S01]  /*5090*/  VIADD R8, R187, 0x20 ;  /* 0x00000020bb087836 */ /* 0x000fe20000000000 */
[----:B------:R-:W-:Y:S02]  /*50a0*/  CS2R R26, SRZ ;  /* 0x00000000001a7805 */ /* 0x000fe4000001ff00 */
[----:B------:R-:W-:Y:S02]  /*50b0*/  CS2R R24, SRZ ;  /* 0x0000000000187805 */ /* 0x000fe4000001ff00 */
[----:B------:R-:W-:-:S04]  /*50c0*/  ISETP.GE.AND P3, PT, R8, R75, PT ;  /* 0x0000004b0800720c */ /* 0x000fc80003f66270 */
[----:B------:R-:W-:-:S13]  /*50d0*/  ISETP.GE.OR P3, PT, R16, R78, P3 ;  /* 0x0000004e1000720c */ /* 0x000fda0001f66670 */
[----:B------:R-:W-:Y:S01]  /*50e0*/  @!P3 IADD3 R31, P4, P5, R20, R6, R51 ;  /* 0x00000006141fb210 */ /* 0x000fe20007d9e033 */
[----:B------:R-:W0:Y:S03]  /*50f0*/  @!P3 LDC.64 R10, c[0x0][0x400] ;  /* 0x00010000ff0abb82 */ /* 0x000e260000000a00 */
[----:B------:R-:W-:Y:S02]  /*5100*/  @!P3 IADD3.X R30, R61, R14, R49, P4, P5 ;  /* 0x0000000e3d1eb210 */ /* 0x000fe400027ea431 */
[----:B------:R-:W-:-:S04]  /*5110*/  ISETP.GE.AND P4, PT, R187, R75, PT ;  /* 0x0000004bbb00720c */ /* 0x000fc80003f86270 */
[----:B------:R-:W-:-:S13]  /*5120*/  ISETP.GE.OR P4, PT, R16, R78, P4 ;  /* 0x0000004e1000720c */ /* 0x000fda0002786670 */
[----:B------:R-:W1:Y:S08]  /*5130*/  @!P4 LDC.64 R8, c[0x0][0x3e8] ;  /* 0x0000fa00ff08cb82 */ /* 0x000e700000000a00 */
[----:B------:R-:W2:Y:S01]  /*5140*/  @!P4 LDC.64 R12, c[0x0][0x400] ;  /* 0x00010000ff0ccb82 */ /* 0x000ea20000000a00 */
[----:B-1----:R-:W-:Y:S02]  /*5150*/  @!P4 IADD3 R8, P5, P6, R20, R8, R6 ;  /* 0x000000081408c210 */ /* 0x002fe40007ebe006 */
[----:B------:R-:W-:-:S02]  /*5160*/  CS2R R6, SRZ ;  /* 0x0000000000067805 */ /* 0x000fc4000001ff00 */
[----:B------:R-:W-:-:S03]  /*5170*/  @!P4 IADD3.X R9, R61, R9, R14, P5, P6 ;  /* 0x000000093d09c210 */ /* 0x000fc60002fec40e */
[----:B------:R-:W1:Y:S01]  /*5180*/  @!P3 LDC.64 R14, c[0x0][0x3e8] ;  /* 0x0000fa00ff0ebb82 */ /* 0x000e620000000a00 */
[----:B--2---:R-:W-:-:S04]  /*5190*/  @!P4 IADD3 R12, P5, P6, R40, R12, R4 ;  /* 0x0000000c280cc210 */ /* 0x004fc80007ebe004 */
[----:B------:R-:W-:Y:S02]  /*51a0*/  @!P4 IADD3.X R13, R64, R13, R76, P5, P6 ;  /* 0x0000000d400dc210 */ /* 0x000fe40002fec44c */
[----:B------:R-:W-:Y:S02]  /*51b0*/  @!P3 IADD3 R29, P5, P6, R40, R4, R55 ;  /* 0x00000004281db210 */ /* 0x000fe40007ebe037 */
[----:B------:R-:W-:Y:S01]  /*51c0*/  CS2R R4, SRZ ;  /* 0x0000000000047805 */ /* 0x000fe2000001ff00 */
[----:B------:R-:W2:Y:S01]  /*51d0*/  @!P4 LDG.E.128 R24, desc[UR36][R12.64] ;  /* 0x000000240c18c981 */ /* 0x000ea2000c1e1d00 */
[----:B------:R-:W-:-:S04]  /*51e0*/  @!P3 IADD3.X R28, R64, R76, R53, P5, P6 ;  /* 0x0000004c401cb210 */ /* 0x000fc80002fec435 */
[----:B------:R1:W3:Y:S02]  /*51f0*/  @!P4 LDG.E.128 R4, desc[UR36][R8.64] ;  /* 0x000000240804c981 */ /* 0x0002e4000c1e1d00 */
[----:B-1----:R-:W-:-:S05]  /*5200*/  @!P3 IADD3 R8, P4, R31, R14, RZ ;  /* 0x0000000e1f08b210 */ /* 0x002fca0007f9e0ff */
[----:B------:R-:W-:Y:S01]  /*5210*/  @!P3 IMAD.X R9, R30, 0x1, R15, P4 ;  /* 0x000000011e09b824 */ /* 0x000fe200020e060f */
[----:B0-----:R-:W-:Y:S02]  /*5220*/  @!P3 IADD3 R10, P4, R29, R10, RZ ;  /* 0x0000000a1d0ab210 */ /* 0x001fe40007f9e0ff */
[----:B------:R-:W-:Y:S02]  /*5230*/  CS2R R30, SRZ ;  /* 0x00000000001e7805 */ /* 0x000fe4000001ff00 */
[----:B------:R-:W-:Y:S02]  /*5240*/  CS2R R34, SRZ ;  /* 0x0000000000227805 */ /* 0x000fe4000001ff00 */
[----:B------:R-:W-:Y:S01]  /*5250*/  CS2R R32, SRZ ;  /* 0x0000000000207805 */ /* 0x000fe2000001ff00 */
[----:B------:R-:W-:Y:S01]  /*5260*/  @!P3 IMAD.X R11, R28, 0x1, R11, P4 ;  /* 0x000000011c0bb824 */ /* 0x000fe200020e060b */
[----:B------:R-:W-:-:S04]  /*5270*/  CS2R R28, SRZ ;  /* 0x00000000001c7805 */ /* 0x000fc8000001ff00 */
[----:B------:R-:W4:Y:S04]  /*5280*/  @!P3 LDG.E.128 R32, desc[UR36][R10.64] ;  /* 0x000000240a20b981 */ /* 0x000f28000c1e1d00 */
[----:B------:R-:W5:Y:S01]  /*5290*/  @!P3 LDG.E.128 R28, desc[UR36][R8.64] ;  /* 0x00000024081cb981 */ /* 0x000f62000c1e1d00 */
[----:B------:R-:W-:-:S06]  /*52a0*/  UISETP.NE.AND UP0, UPT, UR61, 0x3, UPT ;  /* 0x000000033d00788c */ /* 0x000fcc000bf05270 */
[----:B------:R-:W-:Y:S02]  /*52b0*/  PLOP3.LUT P5, PT, PT, PT, UP0, 0x80, 0x0 ;  /* 0x000000000000781c */ /* 0x000fe40003faf008 */
[----:B------:R-:W-:Y:S01]  /*52c0*/  ISETP.GE.AND P3, PT, R16, R78, PT ;  /* 0x0000004e1000720c */ /* 0x000fe20003f66270 */
[----:B--2---:R-:W-:Y:S02]  /*52d0*/  IMAD.MOV.U32 R89, RZ, RZ, R26 ;  /* 0x000000ffff597224 */ /* 0x004fe400078e001a */
[----:B------:R-:W-:Y:S02]  /*52e0*/  IMAD.MOV.U32 R92, RZ, RZ, R24 ;  /* 0x000000ffff5c7224 */ /* 0x000fe400078e0018 */
[----:B---3--:R-:W-:Y:S02]  /*52f0*/  IMAD.MOV.U32 R90, RZ, RZ, R6 ;  /* 0x000000ffff5a7224 */ /* 0x008fe400078e0006 */
[----:B------:R-:W-:Y:S02]  /*5300*/  IMAD.MOV.U32 R91, RZ, RZ, R4 ;  /* 0x000000ffff5b7224 */ /* 0x000fe400078e0004 */
[----:B----4-:R-:W-:-:S02]  /*5310*/  IMAD.MOV.U32 R84, RZ, RZ, R34 ;  /* 0x000000ffff547224 */ /* 0x010fc400078e0022 */
[----:B------:R-:W-:Y:S02]  /*5320*/  IMAD.MOV.U32 R85, RZ, RZ, R32 ;  /* 0x000000ffff557224 */ /* 0x000fe400078e0020 */
[----:B-----5:R-:W-:Y:S02]  /*5330*/  IMAD.MOV.U32 R78, RZ, RZ, R30 ;  /* 0x000000ffff4e7224 */ /* 0x020fe400078e001e */
[----:B------:R-:W-:Y:S01]  /*5340*/  IMAD.MOV.U32 R82, RZ, RZ, R28 ;  /* 0x000000ffff527224 */ /* 0x000fe200078e001c */
[----:B------:R-:W-:Y:S06]  /*5350*/  @!P5 BRA `(.L_x_1818) ;  /* 0x000000000004d947 */ /* 0x000fec0003800000 */
[----:B------:R-:W-:Y:S01]  /*5360*/  BPT.TRAP 0x1 ;  /* 0x000000040000795c */ /* 0x000fe20000300000 */
.L_x_1818:
[----:B------:R-:W-:Y:S01]  /*5370*/  IMAD R76, R185, 0x8, R22 ;  /* 0x00000008b94c7824 */ /* 0x000fe200078e0216 */
[----:B------:R-:W-:Y:S01]  /*5380*/  SHF.L.U32 R77, R200, 0x1f, RZ ;  /* 0x0000001fc84d7819 */ /* 0x000fe200000006ff */
[----:B------:R-:W0:Y:S01]  /*5390*/  LDC R86, c[0x0][0x2f4] ;  /* 0x0000bd00ff567b82 */ /* 0x000e220000000800 */
[----:B------:R-:W-:Y:S02]  /*53a0*/  BSSY B1, `(.L_x_1819) ;  /* 0x0000003000017945 */ /* 0x000fe40003800000 */
[----:B------:R-:W1:Y:S02]  /*53b0*/  SYNCS.PHASECHK.TRANS64.TRYWAIT P4, [R76+URZ+0x28490], R77 ;  /* 0x0284904d4c0075a7 */ /* 0x000e64000808017f */
[----:B-1----:R-:W-:Y:S05]  /*53c0*/  @!P4 BRA `(.L_x_1820) ;  /* 0x0000025c0058c947 */ /* 0x002fea0003800000 */
.L_x_2193:
[----:B------:R-:W-:Y:S05]  /*53d0*/  BSYNC B1 ;  /* 0x0000000000017941 */ /* 0x000fea0003800000 */
.L_x_1819:
[----:B------:R-:W-:Y:S01]  /*53e0*/  UMOV UR4, 0xffffffff ;  /* 0xffffffff00047882 */ /* 0x000fe20000000000 */
[----:B0-----:R-:W-:Y:S02]  /*53f0*/  IMAD.IADD R88, R86, 0x1, -R57 ;  /* 0x0000000156587824 */ /* 0x001fe400078e0a39 */
[----:B------:R-:W-:Y:S05]  /*5400*/  BRA.DIV UR4, `(.L_x_1821) ;  /* 0x0000025e045c7947 */ /* 0x000fea000b800000 */
[----:B------:R0:W2:Y:S04]  /*5410*/  SHFL.IDX PT, R81, R80, RZ, 0x181f ;  /* 0x00181fff50517589 */ /* 0x0000a800000e0000 */
[----:B------:R0:W3:Y:S02]  /*5420*/  SHFL.IDX PT, R83, R79, RZ, 0x181f ;  /* 0x00181fff4f537589 */ /* 0x0000e400000e0000 */
.L_x_2197:
[----:B------:R-:W-:Y:S01]  /*5430*/  ISETP.GE.OR P4, PT, R187, R75, P1 ;  /* 0x0000004bbb00720c */ /* 0x000fe20000f86670 */
[----:B------:R-:W-:-:S12]  /*5440*/  BSSY B1, `(.L_x_1822) ;  /* 0x00000ed000017945 */ /* 0x000fd80003800000 */
[----:B------:R-:W-:Y:S05]  /*5450*/  @P4 BRA `(.L_x_1823) ;  /* 0x0000000c00ac4947 */ /* 0x000fea0003800000 */
[----:B------:R-:W-:Y:S01]  /*5460*/  SEL R8, R57, R88, !P0 ;  /* 0x0000005839087207 */ /* 0x000fe20004000000 */
[----:B------:R-:W-:Y:S01]  /*5470*/  BSSY B2, `(.L_x_1824) ;  /* 0x00000e4000027945 */ /* 0x000fe20003800000 */
[----:B------:R-:W-:Y:S02]  /*5480*/  SHF.R.U32.HI R10, RZ, 0x3, R202 ;  /* 0x00000003ff0a7819 */ /* 0x000fe400000116ca */
[----:B------:R-:W-:Y:S02]  /*5490*/  SHF.R.S32.HI R9, RZ, 0x1f, R8 ;  /* 0x0000001fff097819 */ /* 0x000fe40000011408 */
[----:B---3--:R-:W-:Y:S02]  /*54a0*/  IADD3 R68, P4, R62, R83, RZ ;  /* 0x000000533e447210 */ /* 0x008fe40007f9e0ff */
[----:B------:R-:W-:Y:S02]  /*54b0*/  LEA.HI R8, R9, R8, RZ, 0x5 ;  /* 0x0000000809087211 */ /* 0x000fe400078f28ff */
[----:B--2---:R-:W-:-:S02]  /*54c0*/  IADD3.X R69, R81, R66, RZ, P4, !PT ;  /* 0x0000004251457210 */ /* 0x004fc400027fe4ff */
[----:B------:R-:W-:-:S04]  /*54d0*/  LEA.HI.SX32 R8, R8, R65, 0x1b ;  /* 0x0000004108087211 */ /* 0x000fc800078fdaff */
[----:B------:R-:W-:Y:S01]  /*54e0*/  SHF.R.S32.HI R9, RZ, 0x1f, R8 ;  /* 0x0000001fff097819 */ /* 0x000fe20000011408 */
[----:B------:R-:W-:-:S03]  /*54f0*/  IMAD.SHL.U32 R87, R8, 0x10, RZ ;  /* 0x0000001008577824 */ /* 0x000fc600078e00ff */
[----:B------:R-:W-:Y:S02]  /*5500*/  LEA.HI R9, R9, R8, RZ, 0x3 ;  /* 0x0000000809097211 */ /* 0x000fe400078f18ff */
[----:B------:R-:W-:-:S03]  /*5510*/  LOP3.LUT R8, R202, 0x70, R87, 0xf8, !PT ;  /* 0x00000070ca087812 */ /* 0x000fc600078ef857 */
[----:B------:R-:W-:Y:S01]  /*5520*/  IMAD.SHL.U32 R9, R9, 0x400, RZ ;  /* 0x0000040009097824 */ /* 0x000fe200078e00ff */
[----:B------:R-:W-:-:S04]  /*5530*/  LOP3.LUT R10, R8, R10, RZ, 0x3c, !PT ;  /* 0x0000000a080a7212 */ /* 0x000fc800078e3cff */
[----:B------:R-:W-:Y:S01]  /*5540*/  LOP3.LUT R8, R9, 0xffffe000, RZ, 0xc0, !PT ;  /* 0xffffe00009087812 */ /* 0x000fe200078ec0ff */
[----:B------:R-:W-:-:S03]  /*5550*/  IMAD R9, R185, 0x4000, R46 ;  /* 0x00004000b9097824 */ /* 0x000fc600078e022e */
[----:B------:R-:W-:Y:S01]  /*5560*/  IADD3 R8, R10, R8, R203 ;  /* 0x000000080a087210 */ /* 0x000fe20007ffe0cb */
[----:B------:R-:W-:-:S04]  /*5570*/  IMAD.IADD R9, R22, 0x1, R9 ;  /* 0x0000000116097824 */ /* 0x000fc800078e0209 */
[----:B------:R-:W-:-:S04]  /*5580*/  IMAD R11, R185, 0x4000, R8 ;  /* 0x00004000b90b7824 */ /* 0x000fc800078e0208 */
[----:B------:R-:W-:Y:S02]  /*5590*/  IMAD.IADD R12, R22, 0x1, R11 ;  /* 0x00000001160c7824 */ /* 0x000fe400078e020b */
[----:B------:R-:W2:Y:S04]  /*55a0*/  LDS.128 R8, [R9+0x20000] ;  /* 0x0200000009087984 */ /* 0x000ea80000000c00 */
[----:B------:R-:W3:Y:S01]  /*55b0*/  LDS.128 R12, [R12+0x20000] ;  /* 0x020000000c0c7984 */ /* 0x000ee20000000c00 */
[----:B------:R-:W-:Y:S05]  /*55c0*/  @P3 BRA `(.L_x_1825) ;  /* 0x0000000c00383947 */ /* 0x000fea0003800000 */
[----:B------:R-:W-:Y:S01]  /*55d0*/  SHF.R.U32.HI R98, RZ, 0x8, R5 ;  /* 0x00000008ff627819 */ /* 0x000fe20000011605 */
[----:B--2---:R-:W-:Y:S01]  /*55e0*/  IMAD.MOV.U32 R24, RZ, RZ, R8 ;  /* 0x000000ffff187224 */ /* 0x004fe200078e0008 */
[--C-:B------:R-:W-:Y:S02]  /*55f0*/  SHF.R.U32.HI R93, RZ, 0x8, R7.reuse ;  /* 0x00000008ff5d7819 */ /* 0x100fe40000011607 */
[----:B------:R-:W-:Y:S02]  /*5600*/  LOP3.LUT R6, R7, 0xff0000ff, RZ, 0xc0, !PT ;  /* 0xff0000ff07067812 */ /* 0x000fe400078ec0ff */
[----:B------:R-:W-:Y:S01]  /*5610*/  SHF.R.U32.HI R99, RZ, 0x10, R7 ;  /* 0x00000010ff637819 */ /* 0x000fe20000011607 */
[----:B------:R-:W-:Y:S01]  /*5620*/  IMAD.SHL.U32 R93, R93, 0x100, RZ ;  /* 0x000001005d5d7824 */ /* 0x000fe200078e00ff */
[----:B------:R-:W-:Y:S02]  /*5630*/  SHF.R.U32.HI R97, RZ, 0x8, R27 ;  /* 0x00000008ff617819 */ /* 0x000fe4000001161b */
[----:B------:R-:W-:-:S02]  /*5640*/  LOP3.LUT R96, R27, 0xff0000ff, RZ, 0xc0, !PT ;  /* 0xff0000ff1b607812 */ /* 0x000fc400078ec0ff */
[----:B------:R-:W-:Y:S01]  /*5650*/  SHF.R.U32.HI R7, RZ, 0x10, R27 ;  /* 0x00000010ff077819 */ /* 0x000fe2000001161b */
[----:B------:R-:W-:Y:S01]  /*5660*/  IMAD.SHL.U32 R27, R98, 0x100, RZ ;  /* 0x00000100621b7824 */ /* 0x000fe200078e00ff */
[----:B------:R-:W-:Y:S01]  /*5670*/  LOP3.LUT R4, R5, 0xff0000ff, RZ, 0xc0, !PT ;  /* 0xff0000ff05047812 */ /* 0x000fe200078ec0ff */
[----:B------:R-:W-:Y:S01]  /*5680*/  IMAD.SHL.U32 R97, R97, 0x100, RZ ;  /* 0x0000010061617824 */ /* 0x000fe200078e00ff */
[----:B------:R-:W-:Y:S02]  /*5690*/  SHF.R.U32.HI R94, RZ, 0x10, R5 ;  /* 0x00000010ff5e7819 */ /* 0x000fe40000011605 */
[----:B------:R-:W-:Y:S02]  /*56a0*/  SHF.R.U32.HI R95, RZ, 0x8, R25 ;  /* 0x00000008ff5f7819 */ /* 0x000fe40000011619 */
[----:B------:R-:W-:Y:S01]  /*56b0*/  LOP3.LUT R4, R4, 0xff00, R27, 0xf8, !PT ;  /* 0x0000ff0004047812 */ /* 0x000fe200078ef81b */
[----:B------:R-:W-:Y:S01]  /*56c0*/  IMAD.U32 R27, R94, 0x10000, RZ ;  /* 0x000100005e1b7824 */ /* 0x000fe200078e00ff */
[----:B------:R-:W-:Y:S01]  /*56d0*/  LOP3.LUT R26, R25, 0xff0000ff, RZ, 0xc0, !PT ;  /* 0xff0000ff191a7812 */ /* 0x000fe200078ec0ff */
[----:B------:R-:W-:Y:S01]  /*56e0*/  IMAD.SHL.U32 R95, R95, 0x100, RZ ;  /* 0x000001005f5f7824 */ /* 0x000fe200078e00ff */
[----:B------:R-:W-:Y:S01]  /*56f0*/  SHF.R.U32.HI R5, RZ, 0x10, R25 ;  /* 0x00000010ff057819 */ /* 0x000fe20000011619 */
[----:B---3--:R-:W-:Y:S01]  /*5700*/  IMAD.MOV.U32 R25, RZ, RZ, R12 ;  /* 0x000000ffff197224 */ /* 0x008fe200078e000c */
[----:B------:R-:W-:-:S02]  /*5710*/  LOP3.LUT R93, R6, 0xff00, R93, 0xf8, !PT ;  /* 0x0000ff00065d7812 */ /* 0x000fc400078ef85d */
[----:B------:R-:W-:Y:S01]  /*5720*/  LOP3.LUT R6, R4, 0xff0000, R27, 0xf8, !PT ;  /* 0x00ff000004067812 */ /* 0x000fe200078ef81b */
[----:B------:R-:W-:Y:S01]  /*5730*/  IMAD.U32 R4, R99, 0x10000, RZ ;  /* 0x0001000063047824 */ /* 0x000fe200078e00ff */
[----:B------:R-:W-:Y:S01]  /*5740*/  LOP3.LUT R98, R96, 0xff00, R97, 0xf8, !PT ;  /* 0x0000ff0060627812 */ /* 0x000fe200078ef861 */
[----:B------:R-:W-:Y:S01]  /*5750*/  IMAD.U32 R5, R5, 0x10000, RZ ;  /* 0x0001000005057824 */ /* 0x000fe200078e00ff */
[----:B------:R-:W-:Y:S01]  /*5760*/  LOP3.LUT R94, R26, 0xff00, R95, 0xf8, !PT ;  /* 0x0000ff001a5e7812 */ /* 0x000fe200078ef85f */
[----:B------:R-:W-:Y:S01]  /*5770*/  IMAD.U32 R99, R7, 0x10000, RZ ;  /* 0x0001000007637824 */ /* 0x000fe200078e00ff */
[----:B------:R-:W-:Y:S02]  /*5780*/  F2FP.F16.E4M3.UNPACK_B R96, R92.H1 ;  /* 0x0000005cff60723e */ /* 0x000fe400030006ff */
[----:B------:R-:W-:Y:S02]  /*5790*/  F2FP.F16.E4M3.UNPACK_B R27, R25.H1 ;  /* 0x00000019ff1b723e */ /* 0x000fe400030006ff */
[----:B------:R-:W-:Y:S01]  /*57a0*/  F2FP.F16.E4M3.UNPACK_B R26, R24.H1 ;  /* 0x00000018ff1a723e */ /* 0x000fe200030006ff */
[----:B------:R-:W-:Y:S01]  /*57b0*/  HADD2.F32 R97, -RZ, R96.H0_H0 ;  /* 0x20000060ff617230 */ /* 0x000fe20000004100 */
[----:B------:R-:W-:Y:S01]  /*57c0*/  LOP3.LUT R4, R93, 0xff0000, R4, 0xf8, !PT ;  /* 0x00ff00005d047812 */ /* 0x000fe200078ef804 */
[----:B------:R-:W-:Y:S01]  /*57d0*/  HADD2.F32 R12, -RZ, R27.H0_H0 ;  /* 0x2000001bff0c7230 */ /* 0x000fe20000004100 */
[----:B------:R-:W-:Y:S01]  /*57e0*/  F2FP.F16.E4M3.UNPACK_B R93, R91.H1 ;  /* 0x0000005bff5d723e */ /* 0x000fe200030006ff */
[--C-:B------:R-:W-:Y:S01]  /*57f0*/  HADD2.F32 R8, -RZ, R26.reuse.H0_H0 ;  /* 0x2000001aff087230 */ /* 0x100fe20000004100 */
[----:B------:R-:W-:Y:S01]  /*5800*/  LOP3.LUT R7, R94, 0xff0000, R5, 0xf8, !PT ;  /* 0x00ff00005e077812 */ /* 0x000fe200078ef805 */
[----:B------:R-:W-:-:S02]  /*5810*/  HADD2.F32 R26, -RZ, R26.H1_H1 ;  /* 0x3000001aff1a7230 */ /* 0x000fc40000004100 */
[-C--:B------:R-:W-:Y:S01]  /*5820*/  FMUL.FTZ R101, R12, R97.reuse ;  /* 0x000000610c657220 */ /* 0x080fe20000410000 */
[--C-:B------:R-:W-:Y:S02]  /*5830*/  HADD2.F32 R95, -RZ, R93.reuse.H0_H0 ;  /* 0x2000005dff5f7230 */ /* 0x100fe40000004100 */
[----:B------:R-:W-:Y:S01]  /*5840*/  FMUL.FTZ R97, R8, R97 ;  /* 0x0000006108617220 */ /* 0x000fe20000410000 */
[----:B------:R-:W-:Y:S01]  /*5850*/  HADD2.F32 R94, -RZ, R93.H1_H1 ;  /* 0x3000005dff5e7230 */ /* 0x000fe20000004100 */
[----:B------:R-:W-:Y:S01]  /*5860*/  LOP3.LUT R5, R98, 0xff0000, R99, 0xf8, !PT ;  /* 0x00ff000062057812 */ /* 0x000fe200078ef863 */
[----:B------:R-:W-:Y:S02]  /*5870*/  HADD2.F32 R93, -RZ, R96.H1_H1 ;  /* 0x30000060ff5d7230 */ /* 0x000fe40000004100 */
[-C--:B------:R-:W-:Y:S01]  /*5880*/  FFMA.FTZ R8, R8, R95.reuse, -R101 ;  /* 0x0000005f08087223 */ /* 0x080fe20000010865 */
[----:B------:R-:W-:Y:S02]  /*5890*/  HADD2.F32 R27, -RZ, R27.H1_H1 ;  /* 0x3000001bff1b7230 */ /* 0x000fe40000004100 */
[----:B------:R-:W-:Y:S01]  /*58a0*/  FFMA.FTZ R12, R12, R95, R97 ;  /* 0x0000005f0c0c7223 */ /* 0x000fe20000010061 */
[----:B------:R-:W-:Y:S01]  /*58b0*/  F2FP.F16.E4M3.UNPACK_B R96, R92 ;  /* 0x0000005cff60723e */ /* 0x000fe200020006ff */
[----:B------:R-:W-:Y:S01]  /*58c0*/  FMUL.FTZ R98, R26, R93 ;  /* 0x0000005d1a627220 */ /* 0x000fe20000410000 */
[----:B------:R-:W-:-:S02]  /*58d0*/  F2FP.F16.E4M3.UNPACK_B R95, R91 ;  /* 0x0000005bff5f723e */ /* 0x000fc400020006ff */
[----:B------:R-:W-:Y:S01]  /*58e0*/  F2FP.F16.E4M3.UNPACK_B R92, R25 ;  /* 0x00000019ff5c723e */ /* 0x000fe200020006ff */
[C---:B------:R-:W-:Y:S01]  /*58f0*/  FMUL.FTZ R25, R27.reuse, R93 ;  /* 0x0000005d1b197220 */ /* 0x040fe20000410000 */
[----:B------:R-:W-:Y:S01]  /*5900*/  F2FP.F16.E4M3.UNPACK_B R91, R24 ;  /* 0x00000018ff5b723e */ /* 0x000fe200020006ff */
[----:B------:R-:W-:Y:S02]  /*5910*/  HADD2.F32 R97, -RZ, R96.H0_H0 ;  /* 0x20000060ff617230 */ /* 0x000fe40000004100 */
[-C--:B------:R-:W-:Y:S01]  /*5920*/  FFMA.FTZ R27, R27, R94.reuse, R98 ;  /* 0x0000005e1b1b7223 */ /* 0x080fe20000010062 */
[----:B------:R-:W-:Y:S02]  /*5930*/  HADD2.F32 R93, -RZ, R92.H0_H0 ;  /* 0x2000005cff5d7230 */ /* 0x000fe40000004100 */
[----:B------:R-:W-:Y:S01]  /*5940*/  FFMA.FTZ R25, R26, R94, -R25 ;  /* 0x0000005e1a197223 */ /* 0x000fe20000010819 */
[----:B------:R-:W-:Y:S02]  /*5950*/  HADD2.F32 R24, -RZ, R91.H0_H0 ;  /* 0x2000005bff187230 */ /* 0x000fe40000004100 */
[----:B------:R-:W-:-:S02]  /*5960*/  HADD2.F32 R96, -RZ, R96.H1_H1 ;  /* 0x30000060ff607230 */ /* 0x000fc40000004100 */
[-C--:B------:R-:W-:Y:S01]  /*5970*/  FMUL.FTZ R99, R93, R97.reuse ;  /* 0x000000615d637220 */ /* 0x080fe20000410000 */
[----:B------:R-:W-:Y:S02]  /*5980*/  HADD2.F32 R94, -RZ, R92.H1_H1 ;  /* 0x3000005cff5e7230 */ /* 0x000fe40000004100 */
[----:B------:R-:W-:Y:S01]  /*5990*/  FMUL.FTZ R98, R24, R97 ;  /* 0x0000006118627220 */ /* 0x000fe20000410000 */
[----:B------:R-:W-:Y:S01]  /*59a0*/  HADD2.F32 R26, -RZ, R95.H0_H0 ;  /* 0x2000005fff1a7230 */ /* 0x000fe20000004100 */
[----:B------:R-:W-:Y:S01]  /*59b0*/  F2FP.SATFINITE.E4M3.F32.PACK_AB_MERGE_C R8, R25, R8, RZ ;  /* 0x000000081908723e */ /* 0x000fe200048070ff */
[----:B------:R-:W-:Y:S02]  /*59c0*/  HADD2.F32 R91, -RZ, R91.H1_H1 ;  /* 0x3000005bff5b7230 */ /* 0x000fe40000004100 */
[----:B------:R-:W-:Y:S01]  /*59d0*/  FMUL.FTZ R92, R94, R96 ;  /* 0x000000605e5c7220 */ /* 0x000fe20000410000 */
[----:B------:R-:W-:Y:S02]  /*59e0*/  HADD2.F32 R97, -RZ, R95.H1_H1 ;  /* 0x3000005fff617230 */ /* 0x000fe40000004100 */
[-C--:B------:R-:W-:Y:S01]  /*59f0*/  FFMA.FTZ R24, R24, R26.reuse, -R99 ;  /* 0x0000001a18187223 */ /* 0x080fe20000010863 */
[----:B------:R-:W-:Y:S01]  /*5a00*/  FFMA.FTZ R26, R93, R26, R98 ;  /* 0x0000001a5d1a7223 */ /* 0x000fe20000010062 */
[----:B------:R-:W-:Y:S01]  /*5a10*/  F2FP.F16.E4M3.UNPACK_B R99, R89.H1 ;  /* 0x00000059ff63723e */ /* 0x000fe200030006ff */
[C---:B------:R-:W-:Y:S01]  /*5a20*/  FMUL.FTZ R103, R91.reuse, R96 ;  /* 0x000000605b677220 */ /* 0x040fe20000410000 */
[----:B------:R-:W-:Y:S01]  /*5a30*/  F2FP.F16.E4M3.UNPACK_B R95, R14.H1 ;  /* 0x0000000eff5f723e */ /* 0x000fe200030006ff */
[----:B------:R-:W-:Y:S01]  /*5a40*/  FFMA.FTZ R93, R91, R97, -R92 ;  /* 0x000000615b5d7223 */ /* 0x000fe2000001085c */
[----:B------:R-:W-:Y:S01]  /*5a50*/  F2FP.F16.E4M3.UNPACK_B R92, R10.H1 ;  /* 0x0000000aff5c723e */ /* 0x000fe200030006ff */
[----:B------:R-:W-:Y:S01]  /*5a60*/  HADD2.F32 R101, -RZ, R99.H0_H0 ;  /* 0x20000063ff657230 */ /* 0x000fe20000004100 */
[----:B------:R-:W-:Y:S01]  /*5a70*/  F2FP.F16.E4M3.UNPACK_B R98, R90.H1 ;  /* 0x0000005aff62723e */ /* 0x000fe200030006ff */
[----:B------:R-:W-:-:S02]  /*5a80*/  HADD2.F32 R96, -RZ, R95.H0_H0 ;  /* 0x2000005fff607230 */ /* 0x000fc40000004100 */
        /* <DEDUP_REMOVED lines=8> */
[----:B------:R-:W-:Y:S01]  /*5b10*/  F2FP.SATFINITE.E4M3.F32.PACK_AB_MERGE_C R12, R27, R12, RZ ;  /* 0x0000000c1b0c723e */ /* 0x000fe200048070ff */
[----:B------:R-:W-:-:S02]  /*5b20*/  HADD2.F32 R95, -RZ, R92.H1_H1 ;  /* 0x3000005cff5f7230 */ /* 0x000fc40000004100 */
[-C--:B------:R-:W-:Y:S01]  /*5b30*/  FMUL.FTZ R102, R97, R100.reuse ;  /* 0x0000006461667220 */ /* 0x080fe20000410000 */
[----:B------:R-:W-:Y:S02]  /*5b40*/  HADD2.F32 R98, -RZ, R98.H1_H1 ;  /* 0x30000062ff627230 */ /* 0x000fe40000004100 */
[-C--:B------:R-:W-:Y:S01]  /*5b50*/  FFMA.FTZ R92, R94, R99.reuse, -R103 ;  /* 0x000000635e5c7223 */ /* 0x080fe20000010867 */
[----:B------:R-:W-:Y:S01]  /*5b60*/  FFMA.FTZ R94, R96, R99, R101 ;  /* 0x00000063605e7223 */ /* 0x000fe20000010065 */
[C---:B------:R-:W-:Y:S01]  /*5b70*/  FMUL.FTZ R100, R95.reuse, R100 ;  /* 0x000000645f647220 */ /* 0x040fe20000410000 */
[----:B------:R-:W-:Y:S01]  /*5b80*/  F2FP.F16.E4M3.UNPACK_B R96, R89 ;  /* 0x00000059ff60723e */ /* 0x000fe200020006ff */
[----:B------:R-:W-:Y:S01]  /*5b90*/  FFMA.FTZ R89, R95, R98, -R102 ;  /* 0x000000625f597223 */ /* 0x000fe20000010866 */
[----:B------:R-:W-:Y:S01]  /*5ba0*/  F2FP.F16.E4M3.UNPACK_B R95, R14 ;  /* 0x0000000eff5f723e */ /* 0x000fe200020006ff */
[----:B------:R-:W-:Y:S01]  /*5bb0*/  FFMA.FTZ R105, R97, R98, R100 ;  /* 0x0000006261697223 */ /* 0x000fe20000010064 */
[----:B------:R-:W-:Y:S01]  /*5bc0*/  HADD2.F32 R14, -RZ, R10.H0_H0 ;  /* 0x2000000aff0e7230 */ /* 0x000fe20000004100 */
[----:B------:R-:W-:Y:S01]  /*5bd0*/  F2FP.SATFINITE.E4M3.F32.PACK_AB_MERGE_C R8, R93, R24, R8 ;  /* 0x000000185d08723e */ /* 0x000fe20004807008 */
[--C-:B------:R-:W-:Y:S01]  /*5be0*/  HADD2.F32 R99, -RZ, R96.reuse.H0_H0 ;  /* 0x20000060ff637230 */ /* 0x100fe20000004100 */
[----:B------:R-:W-:Y:S01]  /*5bf0*/  F2FP.F16.E4M3.UNPACK_B R27, R13 ;  /* 0x0000000dff1b723e */ /* 0x000fe200020006ff */
[----:B------:R-:W-:Y:S01]  /*5c00*/  HADD2.F32 R98, -RZ, R96.H1_H1 ;  /* 0x30000060ff627230 */ /* 0x000fe20000004100 */
[----:B------:R-:W-:Y:S01]  /*5c10*/  F2FP.F16.E4M3.UNPACK_B R96, R90 ;  /* 0x0000005aff60723e */ /* 0x000fe200020006ff */
[--C-:B------:R-:W-:Y:S01]  /*5c20*/  HADD2.F32 R90, -RZ, R95.reuse.H0_H0 ;  /* 0x2000005fff5a7230 */ /* 0x100fe20000004100 */
[----:B------:R-:W-:Y:S01]  /*5c30*/  F2FP.F16.E4M3.UNPACK_B R93, R7 ;  /* 0x00000007ff5d723e */ /* 0x000fe200020006ff */
[----:B------:R-:W-:Y:S01]  /*5c40*/  HADD2.F32 R95, -RZ, R95.H1_H1 ;  /* 0x3000005fff5f7230 */ /* 0x000fe20000004100 */
[----:B------:R-:W-:Y:S01]  /*5c50*/  F2FP.F16.E4M3.UNPACK_B R25, R9 ;  /* 0x00000009ff19723e */ /* 0x000fe200020006ff */
[----:B------:R-:W-:-:S02]  /*5c60*/  HADD2.F32 R10, -RZ, R10.H1_H1 ;  /* 0x3000000aff0a7230 */ /* 0x000fc40000004100 */
[-C--:B------:R-:W-:Y:S01]  /*5c70*/  FMUL.FTZ R101, R90, R99.reuse ;  /* 0x000000635a657220 */ /* 0x080fe20000410000 */
[--C-:B------:R-:W-:Y:S02]  /*5c80*/  HADD2.F32 R97, -RZ, R96.reuse.H0_H0 ;  /* 0x20000060ff617230 */ /* 0x100fe40000004100 */
[-C--:B------:R-:W-:Y:S01]  /*5c90*/  FMUL.FTZ R103, R95, R98.reuse ;  /* 0x000000625f677220 */ /* 0x080fe20000410000 */
[----:B------:R-:W-:Y:S02]  /*5ca0*/  HADD2.F32 R96, -RZ, R96.H1_H1 ;  /* 0x30000060ff607230 */ /* 0x000fe40000004100 */
[----:B------:R-:W-:Y:S01]  /*5cb0*/  FMUL.FTZ R99, R14, R99 ;  /* 0x000000630e637220 */ /* 0x000fe20000410000 */
[----:B------:R-:W-:Y:S01]  /*5cc0*/  FMUL.FTZ R98, R10, R98 ;  /* 0x000000620a627220 */ /* 0x000fe20000410000 */
[-C--:B------:R-:W-:Y:S01]  /*5cd0*/  FFMA.FTZ R101, R14, R97.reuse, -R101 ;  /* 0x000000610e657223 */ /* 0x080fe20000010865 */
[----:B------:R-:W-:Y:S01]  /*5ce0*/  F2FP.SATFINITE.E4M3.F32.PACK_AB_MERGE_C R12, R91, R26, R12 ;  /* 0x0000001a5b0c723e */ /* 0x000fe2000480700c */
[-C--:B------:R-:W-:Y:S01]  /*5cf0*/  FFMA.FTZ R10, R10, R96.reuse, -R103 ;  /* 0x000000600a0a7223 */ /* 0x080fe20000010867 */
[----:B------:R-:W-:Y:S01]  /*5d00*/  FFMA.FTZ R14, R90, R97, R99 ;  /* 0x000000615a0e7223 */ /* 0x000fe20000010063 */
[----:B------:R-:W-:Y:S01]  /*5d10*/  FFMA.FTZ R95, R95, R96, R98 ;  /* 0x000000605f5f7223 */ /* 0x000fe20000010062 */
[----:B------:R-:W-:Y:S01]  /*5d20*/  F2FP.SATFINITE.E4M3.F32.PACK_AB_MERGE_C R92, R89, R92, RZ ;  /* 0x0000005c595c723e */ /* 0x000fe200048070ff */
[----:B------:R-:W-:Y:S01]  /*5d30*/  HADD2.F32 R89, -RZ, R27.H0_H0 ;  /* 0x2000001bff597230 */ /* 0x000fe20000004100 */
[----:B------:R-:W-:Y:S01]  /*5d40*/  F2FP.F16.E4M3.UNPACK_B R91, R6 ;  /* 0x00000006ff5b723e */ /* 0x000fe200020006ff */
[----:B------:R-:W-:Y:S01]  /*5d50*/  HADD2.F32 R26, -RZ, R93.H0_H0 ;  /* 0x2000005dff1a7230 */ /* 0x000fe20000004100 */
[----:B------:R-:W-:Y:S01]  /*5d60*/  F2FP.SATFINITE.E4M3.F32.PACK_AB_MERGE_C R94, R105, R94, RZ ;  /* 0x0000005e695e723e */ /* 0x000fe200048070ff */
[----:B------:R-:W-:Y:S01]  /*5d70*/  HADD2.F32 R24, -RZ, R25.H0_H0 ;  /* 0x20000019ff187230 */ /* 0x000fe20000004100 */
[----:B------:R-:W-:Y:S01]  /*5d80*/  F2FP.SATFINITE.E4M3.F32.PACK_AB_MERGE_C R10, R10, R101, R92 ;  /* 0x000000650a0a723e */ /* 0x000fe2000480705c */
[----:B------:R-:W-:Y:S01]  /*5d90*/  HADD2.F32 R92, -RZ, R91.H0_H0 ;  /* 0x2000005bff5c7230 */ /* 0x000fe20000004100 */
[----:B------:R-:W-:Y:S01]  /*5da0*/  F2FP.SATFINITE.E4M3.F32.PACK_AB_MERGE_C R14, R95, R14, R94 ;  /* 0x0000000e5f0e723e */ /* 0x000fe2000480705e */
        /* <DEDUP_REMOVED lines=14> */
[----:B------:R-:W-:Y:S01]  /*5e90*/  F2FP.F16.E4M3.UNPACK_B R6, R6.H1 ;  /* 0x00000006ff06723e */ /* 0x000fe200030006ff */
[----:B------:R-:W-:Y:S02]  /*5ea0*/  HADD2.F32 R89, -RZ, R13.H0_H0 ;  /* 0x2000000dff597230 */ /* 0x000fe40000004100 */
[----:B------:R-:W-:Y:S01]  /*5eb0*/  FFMA.FTZ R26, R90, R91, R93 ;  /* 0x0000005b5a1a7223 */ /* 0x000fe2000001005d */
[----:B------:R-:W-:Y:S01]  /*5ec0*/  HADD2.F32 R94, -RZ, R92.H0_H0 ;  /* 0x2000005cff5e7230 */ /* 0x000fe20000004100 */
[----:B------:R-:W-:Y:S01]  /*5ed0*/  F2FP.F16.E4M3.UNPACK_B R91, R15 ;  /* 0x0000000fff5b723e */ /* 0x000fe200020006ff */
[----:B------:R-:W-:Y:S01]  /*5ee0*/  HADD2.F32 R7, -RZ, R27.H0_H0 ;  /* 0x2000001bff077230 */ /* 0x000fe20000004100 */
[----:B------:R-:W-:Y:S01]  /*5ef0*/  F2FP.F16.E4M3.UNPACK_B R99, R5 ;  /* 0x00000005ff63723e */ /* 0x000fe200020006ff */
[----:B------:R-:W-:-:S02]  /*5f00*/  HADD2.F32 R90, -RZ, R13.H1_H1 ;  /* 0x3000000dff5a7230 */ /* 0x000fc40000004100 */
[-C--:B------:R-:W-:Y:S01]  /*5f10*/  FMUL.FTZ R96, R89, R94.reuse ;  /* 0x0000005e59607220 */ /* 0x080fe20000410000 */
[----:B------:R-:W-:Y:S02]  /*5f20*/  HADD2.F32 R13, -RZ, R92.H1_H1 ;  /* 0x3000005cff0d7230 */ /* 0x000fe40000004100 */
[C---:B------:R-:W-:Y:S01]  /*5f30*/  FMUL.FTZ R94, R7.reuse, R94 ;  /* 0x0000005e075e7220 */ /* 0x040fe20000410000 */
[--C-:B------:R-:W-:Y:S01]  /*5f40*/  HADD2.F32 R92, -RZ, R6.reuse.H0_H0 ;  /* 0x20000006ff5c7230 */ /* 0x100fe20000004100 */
[----:B------:R-:W-:Y:S01]  /*5f50*/  F2FP.F16.E4M3.UNPACK_B R100, R5.H1 ;  /* 0x00000005ff64723e */ /* 0x000fe200030006ff */
[----:B------:R-:W-:Y:S02]  /*5f60*/  HADD2.F32 R27, -RZ, R27.H1_H1 ;  /* 0x3000001bff1b7230 */ /* 0x000fe40000004100 */
[CC--:B------:R-:W-:Y:S01]  /*5f70*/  FMUL.FTZ R98, R90.reuse, R13.reuse ;  /* 0x0000000d5a627220 */ /* 0x0c0fe20000410000 */
[----:B------:R-:W-:Y:S02]  /*5f80*/  HADD2.F32 R93, -RZ, R6.H1_H1 ;  /* 0x30000006ff5d7230 */ /* 0x000fe40000004100 */
[-C--:B------:R-:W-:Y:S01]  /*5f90*/  FFMA.FTZ R6, R7, R92.reuse, -R96 ;  /* 0x0000005c07067223 */ /* 0x080fe20000010860 */
[----:B------:R-:W-:Y:S01]  /*5fa0*/  FFMA.FTZ R7, R89, R92, R94 ;  /* 0x0000005c59077223 */ /* 0x000fe2000001005e */
[C---:B------:R-:W-:Y:S01]  /*5fb0*/  FMUL.FTZ R89, R27.reuse, R13 ;  /* 0x0000000d1b597220 */ /* 0x040fe20000410000 */
[----:B------:R-:W-:Y:S01]  /*5fc0*/  F2FP.F16.E4M3.UNPACK_B R92, R15.H1 ;  /* 0x0000000fff5c723e */ /* 0x000fe200030006ff */
[----:B------:R-:W-:Y:S01]  /*5fd0*/  FFMA.FTZ R13, R27, R93, -R98 ;  /* 0x0000005d1b0d7223 */ /* 0x000fe20000010862 */
[----:B------:R-:W-:Y:S01]  /*5fe0*/  F2FP.F16.E4M3.UNPACK_B R27, R11 ;  /* 0x0000000bff1b723e */ /* 0x000fe200020006ff */
[----:B------:R-:W-:Y:S01]  /*5ff0*/  FFMA.FTZ R90, R90, R93, R89 ;  /* 0x0000005d5a5a7223 */ /* 0x000fe20000010059 */
[----:B------:R-:W-:Y:S01]  /*6000*/  F2FP.F16.E4M3.UNPACK_B R11, R11.H1 ;  /* 0x0000000bff0b723e */ /* 0x000fe200030006ff */
[----:B------:R-:W-:Y:S01]  /*6010*/  HADD2.F32 R93, -RZ, R91.H0_H0 ;  /* 0x2000005bff5d7230 */ /* 0x000fe20000004100 */
[-C--:B------:R-:W-:Y:S01]  /*6020*/  F2FP.F16.E4M3.UNPACK_B R95, R4.reuse ;  /* 0x00000004ff5f723e */ /* 0x080fe200020006ff */
[----:B------:R-:W-:Y:S01]  /*6030*/  HADD2.F32 R15, -RZ, R27.H0_H0 ;  /* 0x2000001bff0f7230 */ /* 0x000fe20000004100 */
[----:B------:R-:W-:Y:S01]  /*6040*/  F2FP.F16.E4M3.UNPACK_B R96, R4.H1 ;  /* 0x00000004ff60723e */ /* 0x000fe200030006ff */
[----:B------:R-:W-:Y:S01]  /*6050*/  HADD2.F32 R4, -RZ, R99.H0_H0 ;  /* 0x20000063ff047230 */ /* 0x000fe20000004100 */
[----:B------:R-:W-:Y:S01]  /*6060*/  F2FP.SATFINITE.E4M3.F32.PACK_AB_MERGE_C R6, R13, R6, RZ ;  /* 0x000000060d06723e */ /* 0x000fe200048070ff */
[----:B------:R-:W-:Y:S01]  /*6070*/  HADD2.F32 R89, -RZ, R11.H0_H0 ;  /* 0x2000000bff597230 */ /* 0x000fe20000004100 */
[----:B------:R-:W-:Y:S01]  /*6080*/  F2FP.SATFINITE.E4M3.F32.PACK_AB_MERGE_C R7, R90, R7, RZ ;  /* 0x000000075a07723e */ /* 0x000fe200048070ff */
[----:B------:R-:W-:-:S02]  /*6090*/  HADD2.F32 R94, -RZ, R92.H0_H0 ;  /* 0x2000005cff5e7230 */ /* 0x000fc40000004100 */
[-C--:B------:R-:W-:Y:S01]  /*60a0*/  FMUL.FTZ R102, R93, R4.reuse ;  /* 0x000000045d667220 */ /* 0x080fe20000410000 */
[----:B------:R-:W-:Y:S02]  /*60b0*/  HADD2.F32 R5, -RZ, R100.H0_H0 ;  /* 0x20000064ff057230 */ /* 0x000fe40000004100 */
[----:B------:R-:W-:Y:S01]  /*60c0*/  FMUL.FTZ R104, R15, R4 ;  /* 0x000000040f687220 */ /* 0x000fe20000410000 */
[----:B------:R-:W-:Y:S01]  /*60d0*/  HADD2.F32 R98, -RZ, R95.H0_H0 ;  /* 0x2000005fff627230 */ /* 0x000fe20000004100 */
[----:B------:R-:W-:Y:S01]  /*60e0*/  F2FP.SATFINITE.E4M3.F32.PACK_AB_MERGE_C R9, R9, R24, R6 ;  /* 0x000000180909723e */ /* 0x000fe20004807006 */
[----:B------:R-:W-:Y:S02]  /*60f0*/  HADD2.F32 R92, -RZ, R92.H1_H1 ;  /* 0x3000005cff5c7230 */ /* 0x000fe40000004100 */
[-C--:B------:R-:W-:Y:S01]  /*6100*/  FMUL.FTZ R106, R94, R5.reuse ;  /* 0x000000055e6a7220 */ /* 0x080fe20000410000 */
[----:B------:R-:W-:Y:S02]  /*6110*/  HADD2.F32 R100, -RZ, R100.H1_H1 ;  /* 0x30000064ff647230 */ /* 0x000fe40000004100 */
[----:B------:R-:W-:Y:S01]  /*6120*/  FMUL.FTZ R101, R89, R5 ;  /* 0x0000000559657220 */ /* 0x000fe20000410000 */
[----:B------:R-:W-:-:S02]  /*6130*/  HADD2.F32 R11, -RZ, R11.H1_H1 ;  /* 0x3000000bff0b7230 */ /* 0x000fc40000004100 */
[-C--:B------:R-:W-:Y:S01]  /*6140*/  FFMA.FTZ R4, R15, R98.reuse, -R102 ;  /* 0x000000620f047223 */ /* 0x080fe20000010866 */
[----:B------:R-:W-:Y:S02]  /*6150*/  HADD2.F32 R97, -RZ, R96.H0_H0 ;  /* 0x20000060ff617230 */ /* 0x000fe40000004100 */
[----:B------:R-:W-:Y:S01]  /*6160*/  FFMA.FTZ R5, R93, R98, R104 ;  /* 0x000000625d057223 */ /* 0x000fe20000010068 */
[----:B------:R-:W-:Y:S02]  /*6170*/  HADD2.F32 R91, -RZ, R91.H1_H1 ;  /* 0x3000005bff5b7230 */ /* 0x000fe40000004100 */
[-C--:B------:R-:W-:Y:S01]  /*6180*/  FMUL.FTZ R102, R92, R100.reuse ;  /* 0x000000645c667220 */ /* 0x080fe20000410000 */
[----:B------:R-:W-:Y:S02]  /*6190*/  HADD2.F32 R98, -RZ, R99.H1_H1 ;  /* 0x30000063ff627230 */ /* 0x000fe40000004100 */
[----:B------:R-:W-:Y:S01]  /*61a0*/  FMUL.FTZ R15, R11, R100 ;  /* 0x000000640b0f7220 */ /* 0x000fe20000410000 */
[----:B------:R-:W-:-:S02]  /*61b0*/  HADD2.F32 R27, -RZ, R27.H1_H1 ;  /* 0x3000001bff1b7230 */ /* 0x000fc40000004100 */
[-C--:B------:R-:W-:Y:S01]  /*61c0*/  FFMA.FTZ R101, R94, R97.reuse, R101 ;  /* 0x000000615e657223 */ /* 0x080fe20000010065 */
[----:B------:R-:W-:Y:S02]  /*61d0*/  HADD2.F32 R96, -RZ, R96.H1_H1 ;  /* 0x30000060ff607230 */ /* 0x000fe40000004100 */
[-C--:B------:R-:W-:Y:S01]  /*61e0*/  FMUL.FTZ R100, R91, R98.reuse ;  /* 0x000000625b647220 */ /* 0x080fe20000410000 */
[----:B------:R-:W-:Y:S02]  /*61f0*/  HADD2.F32 R94, -RZ, R95.H1_H1 ;  /* 0x3000005fff5e7230 */ /* 0x000fe40000004100 */
[----:B------:R-:W-:Y:S01]  /*6200*/  FFMA.FTZ R106, R89, R97, -R106 ;  /* 0x00000061596a7223 */ /* 0x000fe2000001086a */
[----:B------:R-:W-:Y:S01]  /*6210*/  FMUL.FTZ R98, R27, R98 ;  /* 0x000000621b627220 */ /* 0x000fe20000410000 */
[-C--:B------:R-:W-:Y:S01]  /*6220*/  FFMA.FTZ R11, R11, R96.reuse, -R102 ;  /* 0x000000600b0b7223 */ /* 0x080fe20000010866 */
[----:B------:R-:W-:Y:S01]  /*6230*/  FFMA.FTZ R92, R92, R96, R15 ;  /* 0x000000605c5c7223 */ /* 0x000fe2000001000f */
[-C--:B------:R-:W-:Y:S01]  /*6240*/  FFMA.FTZ R27, R27, R94.reuse, -R100 ;  /* 0x0000005e1b1b7223 */ /* 0x080fe20000010864 */
[----:B------:R-:W-:Y:S01]  /*6250*/  FFMA.FTZ R98, R91, R94, R98 ;  /* 0x0000005e5b627223 */ /* 0x000fe20000010062 */
[----:B------:R-:W-:-:S02]  /*6260*/  F2FP.SATFINITE.E4M3.F32.PACK_AB_MERGE_C R13, R26, R25, R7 ;  /* 0x000000191a0d723e */ /* 0x000fc40004807007 */
[----:B------:R-:W-:Y:S02]  /*6270*/  F2FP.SATFINITE.E4M3.F32.PACK_AB_MERGE_C R11, R11, R106, RZ ;  /* 0x0000006a0b0b723e */ /* 0x000fe400048070ff */
[----:B------:R-:W-:Y:S02]  /*6280*/  F2FP.SATFINITE.E4M3.F32.PACK_AB_MERGE_C R92, R92, R101, RZ ;  /* 0x000000655c5c723e */ /* 0x000fe400048070ff */
[----:B------:R-:W-:Y:S02]  /*6290*/  F2FP.SATFINITE.E4M3.F32.PACK_AB_MERGE_C R11, R27, R4, R11 ;  /* 0x000000041b0b723e */ /* 0x000fe4000480700b */
[----:B------:R-:W-:-:S07]  /*62a0*/  F2FP.SATFINITE.E4M3.F32.PACK_AB_MERGE_C R15, R98, R5, R92 ;  /* 0x00000005620f723e */ /* 0x000fce000480705c */
.L_x_1825:
[----:B------:R-:W-:Y:S05]  /*62b0*/  BSYNC B2 ;  /* 0x0000000000027941 */ /* 0x000fea0003800000 */
.L_x_1824:
[----:B------:R-:W-:Y:S01]  /*62c0*/  ISETP.GE.AND P4, PT, R87, R86, PT ;  /* 0x000000565700720c */ /* 0x000fe20003f86270 */
[----:B--2---:R4:W-:-:S12]  /*62d0*/  ST.E.128 desc[UR36][R68.64], R8 ;  /* 0x0000000844007985 */ /* 0x0049d8000c101d24 */
[----:B------:R-:W-:-:S04]  /*62e0*/  @!P4 IADD3 R4, P6, R83, R87, RZ ;  /* 0x000000575304c210 */ /* 0x000fc80007fde0ff */
[----:B------:R-:W-:-:S05]  /*62f0*/  @!P4 LEA.HI.X.SX32 R5, R87, R81, 0x1, P6 ;  /* 0x000000515705c211 */ /* 0x000fca00030f0eff */
[----:B---3--:R4:W-:Y:S04]  /*6300*/  @!P4 ST.E.128 desc[UR36][R4.64], R12 ;  /* 0x0000000c0400c985 */ /* 0x0089e8000c101d24 */
.L_x_1823:
[----:B------:R-:W-:Y:S05]  /*6310*/  BSYNC B1 ;  /* 0x0000000000017941 */ /* 0x000fea0003800000 */
.L_x_1822:
[----:B------:R-:W-:-:S03]  /*6320*/  UMOV UR4, 0xffffffff ;  /* 0xffffffff00047882 */ /* 0x000fc60000000000 */
[----:B------:R-:W-:Y:S05]  /*6330*/  BRA.DIV UR4, `(.L_x_1826) ;  /* 0x0000024e04dc7947 */ /* 0x000fea000b800000 */
[----:B------:R0:W0:Y:S04]  /*6340*/  SHFL.IDX PT, R25, R80, 0x1, 0x181f ;  /* 0x00381f0050197f89 */ /* 0x00002800000e0000 */
[----:B----4-:R4:W0:Y:S02]  /*6350*/  SHFL.IDX PT, R14, R79, 0x1, 0x181f ;  /* 0x00381f004f0e7f89 */ /* 0x01082400000e0000 */
.L_x_2201:
[----:B------:R-:W-:-:S04]  /*6360*/  IADD3 R4, R187, 0x20, RZ ;  /* 0x00000020bb047810 */ /* 0x000fc80007ffe0ff */
[----:B------:R-:W-:-:S13]  /*6370*/  ISETP.GE.OR P4, PT, R4, R75, P1 ;  /* 0x0000004b0400720c */ /* 0x000fda0000f86670 */
[----:B------:R-:W-:Y:S05]  /*6380*/  @P4 BRA `(.L_x_1811) ;  /* 0x0000001000d44947 */ /* 0x000fea0003800000 */
[----:B------:R-:W-:Y:S01]  /*6390*/  SEL R88, R57, R88, !P0 ;  /* 0x0000005839587207 */ /* 0x000fe20004000000 */
[----:B------:R-:W-:Y:S01]  /*63a0*/  BSSY B1, `(.L_x_1827) ;  /* 0x00000e9000017945 */ /* 0x000fe20003800000 */
[----:B------:R-:W-:Y:S02]  /*63b0*/  SHF.R.U32.HI R7, RZ, 0x3, R209 ;  /* 0x00000003ff077819 */ /* 0x000fe400000116d1 */
[----:B------:R-:W-:Y:S02]  /*63c0*/  SHF.R.S32.HI R5, RZ, 0x1f, R88 ;  /* 0x0000001fff057819 */ /* 0x000fe40000011458 */
[----:B0-----:R-:W-:Y:S02]  /*63d0*/  IADD3 R12, P4, R62, R14, RZ ;  /* 0x0000000e3e0c7210 */ /* 0x001fe40007f9e0ff */
[----:B------:R-:W-:-:S03]  /*63e0*/  LEA.HI R88, R5, R88, RZ, 0x5 ;  /* 0x0000005805587211 */ /* 0x000fc600078f28ff */
[----:B------:R-:W-:Y:S01]  /*63f0*/  IMAD.X R13, R25, 0x1, R66, P4 ;  /* 0x00000001190d7824 */ /* 0x000fe200020e0642 */
[----:B------:R-:W-:-:S04]  /*6400*/  LEA.HI.SX32 R88, R88, R65, 0x1b ;  /* 0x0000004158587211 */ /* 0x000fc800078fdaff */
[----:B------:R-:W-:Y:S01]  /*6410*/  SHF.R.S32.HI R5, RZ, 0x1f, R88 ;  /* 0x0000001fff057819 */ /* 0x000fe20000011458 */
[----:B------:R-:W-:-:S03]  /*6420*/  IMAD.SHL.U32 R15, R88, 0x10, RZ ;  /* 0x00000010580f7824 */ /* 0x000fc600078e00ff */
[----:B------:R-:W-:Y:S02]  /*6430*/  LEA.HI R5, R5, R88, RZ, 0x3 ;  /* 0x0000005805057211 */ /* 0x000fe400078f18ff */
[----:B------:R-:W-:-:S03]  /*6440*/  LOP3.LUT R4, R209, 0x70, R15, 0xf8, !PT ;  /* 0x00000070d1047812 */ /* 0x000fc600078ef80f */
[----:B------:R-:W-:Y:S01]  /*6450*/  IMAD.SHL.U32 R6, R5, 0x400, RZ ;  /* 0x0000040005067824 */ /* 0x000fe200078e00ff */
[----:B------:R-:W-:-:S04]  /*6460*/  LOP3.LUT R5, R4, R7, RZ, 0x3c, !PT ;  /* 0x0000000704057212 */ /* 0x000fc800078e3cff */
[----:B------:R-:W-:-:S04]  /*6470*/  LOP3.LUT R4, R6, 0xffffe000, RZ, 0xc0, !PT ;  /* 0xffffe00006047812 */ /* 0x000fc800078ec0ff */
[----:B------:R-:W-:Y:S01]  /*6480*/  IADD3 R4, R5, R4, R212 ;  /* 0x0000000405047210 */ /* 0x000fe20007ffe0d4 */
[----:B------:R-:W-:-:S04]  /*6490*/  IMAD R5, R185, 0x4000, R47 ;  /* 0x00004000b9057824 */ /* 0x000fc800078e022f */
[----:B------:R-:W-:Y:S02]  /*64a0*/  IMAD R7, R185, 0x4000, R4 ;  /* 0x00004000b9077824 */ /* 0x000fe400078e0204 */
[C---:B------:R-:W-:Y:S02]  /*64b0*/  IMAD.IADD R5, R22.reuse, 0x1, R5 ;  /* 0x0000000116057824 */ /* 0x040fe400078e0205 */
[----:B------:R-:W-:-:S04]  /*64c0*/  IMAD.IADD R8, R22, 0x1, R7 ;  /* 0x0000000116087824 */ /* 0x000fc800078e0207 */
[----:B------:R-:W0:Y:S04]  /*64d0*/  LDS.128 R4, [R5+0x20000] ;  /* 0x0200000005047984 */ /* 0x000e280000000c00 */
[----:B------:R-:W0:Y:S01]  /*64e0*/  LDS.128 R8, [R8+0x20000] ;  /* 0x0200000008087984 */ /* 0x000e220000000c00 */
[----:B------:R-:W-:Y:S05]  /*64f0*/  @P3 BRA `(.L_x_1828) ;  /* 0x0000000c004c3947 */ /* 0x000fea0003800000 */
[--C-:B------:R-:W-:Y:S01]  /*6500*/  SHF.R.U32.HI R26, RZ, 0x8, R29.reuse ;  /* 0x00000008ff1a7819 */ /* 0x100fe2000001161d */
[----:B0-----:R-:W-:Y:S01]  /*6510*/  IMAD.MOV.U32 R30, RZ, RZ, R8 ;  /* 0x000000ffff1e7224 */ /* 0x001fe200078e0008 */
[----:B----4-:R-:W-:Y:S01]  /*6520*/  SHF.R.U32.HI R79, RZ, 0x10, R29 ;  /* 0x00000010ff4f7819 */ /* 0x010fe2000001161d */
[----:B------:R-:W-:Y:S01]  /*6530*/  IMAD.MOV.U32 R24, RZ, RZ, R5 ;  /* 0x000000ffff187224 */ /* 0x000fe200078e0005 */
[----:B------:R-:W-:Y:S01]  /*6540*/  LOP3.LUT R27, R29, 0xff0000ff, RZ, 0xc0, !PT ;  /* 0xff0000ff1d1b7812 */ /* 0x000fe200078ec0ff */
[----:B------:R-:W-:Y:S01]  /*6550*/  IMAD.MOV.U32 R29, RZ, RZ, R4 ;  /* 0x000000ffff1d7224 */ /* 0x000fe200078e0004 */
[----:B------:R-:W-:Y:S01]  /*6560*/  SHF.R.U32.HI R69, RZ, 0x8, R31 ;  /* 0x00000008ff457819 */ /* 0x000fe2000001161f */
[----:B------:R-:W-:Y:S01]  /*6570*/  IMAD.SHL.U32 R4, R26, 0x100, RZ ;  /* 0x000001001a047824 */ /* 0x000fe200078e00ff */
[----:B------:R-:W-:Y:S01]  /*6580*/  SHF.R.U32.HI R32, RZ, 0x8, R33 ;  /* 0x00000008ff207819 */ /* 0x000fe20000011621 */
[----:B------:R-:W-:Y:S01]  /*6590*/  IMAD.MOV.U32 R26, RZ, RZ, R6 ;  /* 0x000000ffff1a7224 */ /* 0x000fe200078e0006 */
[----:B------:R-:W-:Y:S01]  /*65a0*/  SHF.R.U32.HI R28, RZ, 0x8, R35 ;  /* 0x00000008ff1c7819 */ /* 0x000fe20000011623 */
[----:B------:R-:W-:Y:S01]  /*65b0*/  IMAD.U32 R6, R79, 0x10000, RZ ;  /* 0x000100004f067824 */ /* 0x000fe200078e00ff */
[----:B------:R-:W-:Y:S01]  /*65c0*/  LOP3.LUT R27, R27, 0xff00, R4, 0xf8, !PT ;  /* 0x0000ff001b1b7812 */ /* 0x000fe200078ef804 */
[----:B------:R-:W-:Y:S01]  /*65d0*/  IMAD.SHL.U32 R4, R69, 0x100, RZ ;  /* 0x0000010045047824 */ /* 0x000fe200078e00ff */
[----:B------:R-:W-:Y:S01]  /*65e0*/  SHF.R.U32.HI R80, RZ, 0x10, R31 ;  /* 0x00000010ff507819 */ /* 0x000fe2000001161f */
[----:B------:R-:W-:Y:S01]  /*65f0*/  IMAD.SHL.U32 R8, R32, 0x100, RZ ;  /* 0x0000010020087824 */ /* 0x000fe200078e00ff */
[----:B------:R-:W-:Y:S01]  /*6600*/  SHF.R.U32.HI R34, RZ, 0x10, R33 ;  /* 0x00000010ff227819 */ /* 0x000fe20000011621 */
[----:B------:R-:W-:Y:S01]  /*6610*/  IMAD.SHL.U32 R28, R28, 0x100, RZ ;  /* 0x000001001c1c7824 */ /* 0x000fe200078e00ff */
[----:B------:R-:W-:-:S02]  /*6620*/  SHF.R.U32.HI R68, RZ, 0x10, R35 ;  /* 0x00000010ff447819 */ /* 0x000fc40000011623 */
[----:B------:R-:W-:Y:S02]  /*6630*/  LOP3.LUT R31, R31, 0xff0000ff, RZ, 0xc0, !PT ;  /* 0xff0000ff1f1f7812 */ /* 0x000fe400078ec0ff */
[----:B------:R-:W-:Y:S01]  /*6640*/  LOP3.LUT R33, R33, 0xff0000ff, RZ, 0xc0, !PT ;  /* 0xff0000ff21217812 */ /* 0x000fe200078ec0ff */
[----:B------:R-:W-:Y:S01]  /*6650*/  IMAD.U32 R68, R68, 0x10000, RZ ;  /* 0x0001000044447824 */ /* 0x000fe200078e00ff */
[----:B------:R-:W-:Y:S02]  /*6660*/  LOP3.LUT R35, R35, 0xff0000ff, RZ, 0xc0, !PT ;  /* 0xff0000ff23237812 */ /* 0x000fe400078ec0ff */
[----:B------:R-:W-:Y:S02]  /*6670*/  LOP3.LUT R5, R31, 0xff00, R4, 0xf8, !PT ;  /* 0x0000ff001f057812 */ /* 0x000fe400078ef804 */
[----:B------:R-:W-:Y:S01]  /*6680*/  LOP3.LUT R69, R33, 0xff00, R8, 0xf8, !PT ;  /* 0x0000ff0021457812 */ /* 0x000fe200078ef808 */
[----:B------:R-:W-:Y:S01]  /*6690*/  IMAD.U32 R8, R34, 0x10000, RZ ;  /* 0x0001000022087824 */ /* 0x000fe200078e00ff */
[----:B------:R-:W-:-:S02]  /*66a0*/  LOP3.LUT R79, R35, 0xff00, R28, 0xf8, !PT ;  /* 0x0000ff00234f7812 */ /* 0x000fc400078ef81c */
[----:B------:R-:W-:Y:S02]  /*66b0*/  SHF.L.U32 R4, R80, 0x10, RZ ;  /* 0x0000001050047819 */ /* 0x000fe400000006ff */
[----:B------:R-:W-:Y:S02]  /*66c0*/  F2FP.F16.E4M3.UNPACK_B R35, R85.H1 ;  /* 0x00000055ff23723e */ /* 0x000fe400030006ff */
[----:B------:R-:W-:Y:S02]  /*66d0*/  F2FP.F16.E4M3.UNPACK_B R33, R30.H1 ;  /* 0x0000001eff21723e */ /* 0x000fe400030006ff */
[----:B------:R-:W-:Y:S02]  /*66e0*/  F2FP.F16.E4M3.UNPACK_B R31, R29.H1 ;  /* 0x0000001dff1f723e */ /* 0x000fe400030006ff */
[----:B------:R-:W-:Y:S01]  /*66f0*/  LOP3.LUT R6, R27, 0xff0000, R6, 0xf8, !PT ;  /* 0x00ff00001b067812 */ /* 0x000fe200078ef806 */
[----:B------:R-:W-:Y:S01]  /*6700*/  HADD2.F32 R28, -RZ, R33.H0_H0 ;  /* 0x20000021ff1c7230 */ /* 0x000fe20000004100 */
[----:B------:R-:W-:Y:S01]  /*6710*/  LOP3.LUT R4, R5, 0xff0000, R4, 0xf8, !PT ;  /* 0x00ff000005047812 */ /* 0x000fe200078ef804 */
[----:B------:R-:W-:Y:S01]  /*6720*/  HADD2.F32 R5, -RZ, R35.H0_H0 ;  /* 0x20000023ff057230 */ /* 0x000fe20000004100 */
[----:B------:R-:W-:Y:S01]  /*6730*/  F2FP.F16.E4M3.UNPACK_B R32, R82.H1 ;  /* 0x00000052ff20723e */ /* 0x000fe200030006ff */
[----:B------:R-:W-:Y:S01]  /*6740*/  HADD2.F32 R27, -RZ, R31.H0_H0 ;  /* 0x2000001fff1b7230 */ /* 0x000fe20000004100 */
[----:B------:R-:W-:Y:S01]  /*6750*/  LOP3.LUT R8, R69, 0xff0000, R8, 0xf8, !PT ;  /* 0x00ff000045087812 */ /* 0x000fe200078ef808 */
[----:B------:R-:W-:-:S02]  /*6760*/  HADD2.F32 R35, -RZ, R35.H1_H1 ;  /* 0x30000023ff237230 */ /* 0x000fc40000004100 */
[CC--:B------:R-:W-:Y:S01]  /*6770*/  FMUL.FTZ R80, R28.reuse, R5.reuse ;  /* 0x000000051c507220 */ /* 0x0c0fe20000410000 */
[--C-:B------:R-:W-:Y:S02]  /*6780*/  HADD2.F32 R34, -RZ, R32.reuse.H0_H0 ;  /* 0x20000020ff227230 */ /* 0x100fe40000004100 */
[----:B--2---:R-:W-:Y:S01]  /*6790*/  FMUL.FTZ R81, R27, R5 ;  /* 0x000000051b517220 */ /* 0x004fe20000410000 */
[----:B------:R-:W-:Y:S01]  /*67a0*/  LOP3.LUT R5, R79, 0xff0000, R68, 0xf8, !PT ;  /* 0x00ff00004f057812 */ /* 0x000fe200078ef844 */
[----:B------:R-:W-:Y:S01]  /*67b0*/  HADD2.F32 R69, -RZ, R32.H1_H1 ;  /* 0x30000020ff457230 */ /* 0x000fe20000004100 */
[----:B------:R-:W-:Y:S01]  /*67c0*/  F2FP.F16.E4M3.UNPACK_B R85, R85 ;  /* 0x00000055ff55723e */ /* 0x000fe200020006ff */
[----:B------:R-:W-:Y:S02]  /*67d0*/  HADD2.F32 R68, -RZ, R33.H1_H1 ;  /* 0x30000021ff447230 */ /* 0x000fe40000004100 */
[-C--:B------:R-:W-:Y:S01]  /*67e0*/  FFMA.FTZ R27, R27, R34.reuse, -R80 ;  /* 0x000000221b1b7223 */ /* 0x080fe20000010850 */
[----:B------:R-:W-:Y:S01]  /*67f0*/  FFMA.FTZ R28, R28, R34, R81 ;  /* 0x000000221c1c7223 */ /* 0x000fe20000010051 */
[----:B------:R-:W-:Y:S01]  /*6800*/  HADD2.F32 R32, -RZ, R31.H1_H1 ;  /* 0x3000001fff207230 */ /* 0x000fe20000004100 */
[----:B------:R-:W-:Y:S01]  /*6810*/  F2FP.F16.E4M3.UNPACK_B R34, R30 ;  /* 0x0000001eff22723e */ /* 0x000fe200020006ff */
[----:B------:R-:W-:Y:S01]  /*6820*/  HADD2.F32 R80, -RZ, R85.H0_H0 ;  /* 0x20000055ff507230 */ /* 0x000fe20000004100 */
[----:B------:R-:W-:Y:S01]  /*6830*/  F2FP.F16.E4M3.UNPACK_B R33, R29 ;  /* 0x0000001dff21723e */ /* 0x000fe200020006ff */
[-C--:B------:R-:W-:Y:S01]  /*6840*/  FMUL.FTZ R29, R68, R35.reuse ;  /* 0x00000023441d7220 */ /* 0x080fe20000410000 */
[----:B------:R-:W-:Y:S01]  /*6850*/  F2FP.F16.E4M3.UNPACK_B R82, R82 ;  /* 0x00000052ff52723e */ /* 0x000fe200020006ff */
[----:B------:R-:W-:Y:S01]  /*6860*/  FMUL.FTZ R79, R32, R35 ;  /* 0x00000023204f7220 */ /* 0x000fe20000410000 */
[----:B------:R-:W-:-:S02]  /*6870*/  HADD2.F32 R35, -RZ, R34.H0_H0 ;  /* 0x20000022ff237230 */ /* 0x000fc40000004100 */
[-C--:B------:R-:W-:Y:S01]  /*6880*/  FFMA.FTZ R30, R32, R69.reuse, -R29 ;  /* 0x00000045201e7223 */ /* 0x080fe2000001081d */
[----:B------:R-:W-:Y:S02]  /*6890*/  HADD2.F32 R31, -RZ, R33.H0_H0 ;  /* 0x20000021ff1f7230 */ /* 0x000fe40000004100 */
[----:B------:R-:W-:Y:S01]  /*68a0*/  FFMA.FTZ R29, R68, R69, R79 ;  /* 0x00000045441d7223 */ /* 0x000fe2000001004f */
[----:B------:R-:W-:Y:S02]  /*68b0*/  HADD2.F32 R32, -RZ, R82.H0_H0 ;  /* 0x20000052ff207230 */ /* 0x000fe40000004100 */
[-C--:B------:R-:W-:Y:S01]  /*68c0*/  FMUL.FTZ R88, R35, R80.reuse ;  /* 0x0000005023587220 */ /* 0x080fe20000410000 */
[----:B------:R-:W-:Y:S02]  /*68d0*/  HADD2.F32 R85, -RZ, R85.H1_H1 ;  /* 0x30000055ff557230 */ /* 0x000fe40000004100 */
[----:B------:R-:W-:Y:S01]  /*68e0*/  FMUL.FTZ R80, R31, R80 ;  /* 0x000000501f507220 */ /* 0x000fe20000410000 */
[----:B------:R-:W-:Y:S01]  /*68f0*/  HADD2.F32 R68, -RZ, R34.H1_H1 ;  /* 0x30000022ff447230 */ /* 0x000fe20000004100 */
[----:B------:R-:W-:Y:S01]  /*6900*/  F2FP.F16.E4M3.UNPACK_B R81, R84.H1 ;  /* 0x00000054ff51723e */ /* 0x000fe200030006ff */
[----:B------:R-:W-:Y:S01]  /*6910*/  HADD2.F32 R33, -RZ, R33.H1_H1 ;  /* 0x30000021ff217230 */ /* 0x000fe20000004100 */
[----:B------:R-:W-:Y:S01]  /*6920*/  F2FP.F16.E4M3.UNPACK_B R69, R10.H1 ;  /* 0x0000000aff45723e */ /* 0x000fe200030006ff */
[----:B------:R-:W-:-:S02]  /*6930*/  HADD2.F32 R82, -RZ, R82.H1_H1 ;  /* 0x30000052ff527230 */ /* 0x000fc40000004100 */
[-C--:B------:R-:W-:Y:S01]  /*6940*/  FFMA.FTZ R31, R31, R32.reuse, -R88 ;  /* 0x000000201f1f7223 */ /* 0x080fe20000010858 */
[CC--:B------:R-:W-:Y:S01]  /*6950*/  FMUL.FTZ R34, R68.reuse, R85.reuse ;  /* 0x0000005544227220 */ /* 0x0c0fe20000410000 */
[----:B------:R-:W-:Y:S01]  /*6960*/  FFMA.FTZ R32, R35, R32, R80 ;  /* 0x0000002023207223 */ /* 0x000fe20000010050 */
[C---:B------:R-:W-:Y:S01]  /*6970*/  FMUL.FTZ R85, R33.reuse, R85 ;  /* 0x0000005521557220 */ /* 0x040fe20000410000 */
[----:B------:R-:W-:Y:S01]  /*6980*/  F2FP.F16.E4M3.UNPACK_B R80, R78.H1 ;  /* 0x0000004eff50723e */ /* 0x000fe200030006ff */
[----:B---3--:R-:W-:Y:S01]  /*6990*/  HADD2.F32 R83, -RZ, R81.H0_H0 ;  /* 0x20000051ff537230 */ /* 0x008fe20000004100 */
[----:B------:R-:W-:Y:S01]  /*69a0*/  F2FP.F16.E4M3.UNPACK_B R35, R26.H1 ;  /* 0x0000001aff23723e */ /* 0x000fe200030006ff */
[----:B------:R-:W-:Y:S02]  /*69b0*/  HADD2.F32 R79, -RZ, R69.H0_H0 ;  /* 0x20000045ff4f7230 */ /* 0x000fe40000004100 */
[-C--:B------:R-:W-:Y:S01]  /*69c0*/  FFMA.FTZ R34, R33, R82.reuse, -R34 ;  /* 0x0000005221227223 */ /* 0x080fe20000010822 */
[----:B------:R-:W-:Y:S01]  /*69d0*/  FFMA.FTZ R33, R68, R82, R85 ;  /* 0x0000005244217223 */ /* 0x000fe20000010055 */
[----:B------:R-:W-:Y:S01]  /*69e0*/  HADD2.F32 R82, -RZ, R81.H1_H1 ;  /* 0x30000051ff527230 */ /* 0x000fe20000004100 */
[----:B------:R-:W-:Y:S01]  /*69f0*/  F2FP.F16.E4M3.UNPACK_B R84, R84 ;  /* 0x00000054ff54723e */ /* 0x000fe200020006ff */
[----:B------:R-:W-:-:S02]  /*6a00*/  HADD2.F32 R68, -RZ, R35.H0_H0 ;  /* 0x20000023ff447230 */ /* 0x000fc40000004100 */
[-C--:B------:R-:W-:Y:S01]  /*6a10*/  FMUL.FTZ R85, R79, R83.reuse ;  /* 0x000000534f557220 */ /* 0x080fe20000410000 */
[--C-:B------:R-:W-:Y:S01]  /*6a20*/  HADD2.F32 R81, -RZ, R80.reuse.H0_H0 ;  /* 0x20000050ff517230 */ /* 0x100fe20000004100 */
[----:B------:R-:W-:Y:S01]  /*6a30*/  F2FP.F16.E4M3.UNPACK_B R26, R26 ;  /* 0x0000001aff1a723e */ /* 0x000fe200020006ff */
[----:B------:R-:W-:Y:S02]  /*6a40*/  HADD2.F32 R69, -RZ, R69.H1_H1 ;  /* 0x30000045ff457230 */ /* 0x000fe40000004100 */
[C---:B------:R-:W-:Y:S01]  /*6a50*/  FMUL.FTZ R88, R68.reuse, R83 ;  /* 0x0000005344587220 */ /* 0x040fe20000410000 */
[----:B------:R-:W-:Y:S02]  /*6a60*/  HADD2.F32 R35, -RZ, R35.H1_H1 ;  /* 0x30000023ff237230 */ /* 0x000fe40000004100 */
[-C--:B------:R-:W-:Y:S01]  /*6a70*/  FFMA.FTZ R85, R68, R81.reuse, -R85 ;  /* 0x0000005144557223 */ /* 0x080fe20000010855 */
[----:B------:R-:W-:Y:S02]  /*6a80*/  HADD2.F32 R80, -RZ, R80.H1_H1 ;  /* 0x30000050ff507230 */ /* 0x000fe40000004100 */
[-C--:B------:R-:W-:Y:S01]  /*6a90*/  FMUL.FTZ R68, R69, R82.reuse ;  /* 0x0000005245447220 */ /* 0x080fe20000410000 */
[----:B------:R-:W-:Y:S01]  /*6aa0*/  FFMA.FTZ R88, R79, R81, R88 ;  /* 0x000000514f587223 */ /* 0x000fe20000010058 */
[C---:B------:R-:W-:Y:S01]  /*6ab0*/  FMUL.FTZ R90, R35.reuse, R82 ;  /* 0x00000052235a7220 */ /* 0x040fe20000410000 */
[----:B------:R-:W-:Y:S01]  /*6ac0*/  F2FP.F16.E4M3.UNPACK_B R78, R78 ;  /* 0x0000004eff4e723e */ /* 0x000fe200020006ff */
[----:B------:R-:W-:Y:S01]  /*6ad0*/  FFMA.FTZ R82, R35, R80, -R68 ;  /* 0x0000005023527223 */ /* 0x000fe20000010844 */
[----:B------:R-:W-:Y:S01]  /*6ae0*/  F2FP.F16.E4M3.UNPACK_B R35, R10 ;  /* 0x0000000aff23723e */ /* 0x000fe200020006ff */
[----:B------:R-:W-:-:S02]  /*6af0*/  HADD2.F32 R79, -RZ, R84.H0_H0 ;  /* 0x20000054ff4f7230 */ /* 0x000fc40000004100 */
[----:B------:R-:W-:Y:S01]  /*6b00*/  FFMA.FTZ R87, R69, R80, R90 ;  /* 0x0000005045577223 */ /* 0x000fe2000001005a */
[----:B------:R-:W-:Y:S01]  /*6b10*/  HADD2.F32 R84, -RZ, R84.H1_H1 ;  /* 0x30000054ff547230 */ /* 0x000fe20000004100 */
[----:B------:R-:W-:Y:S01]  /*6b20*/  F2FP.SATFINITE.E4M3.F32.PACK_AB_MERGE_C R27, R30, R27, RZ ;  /* 0x0000001b1e1b723e */ /* 0x000fe200048070ff */
[--C-:B------:R-:W-:Y:S01]  /*6b30*/  HADD2.F32 R68, -RZ, R35.reuse.H0_H0 ;  /* 0x20000023ff447230 */ /* 0x100fe20000004100 */
[----:B------:R-:W-:Y:S01]  /*6b40*/  F2FP.SATFINITE.E4M3.F32.PACK_AB_MERGE_C R29, R29, R28, RZ ;  /* 0x0000001c1d1d723e */ /* 0x000fe200048070ff */
[--C-:B------:R-:W-:Y:S01]  /*6b50*/  HADD2.F32 R10, -RZ, R26.reuse.H0_H0 ;  /* 0x2000001aff0a7230 */ /* 0x100fe20000004100 */
[----:B------:R-:W-:Y:S01]  /*6b60*/  F2FP.F16.E4M3.UNPACK_B R30, R24 ;  /* 0x00000018ff1e723e */ /* 0x000fe200020006ff */
[----:B------:R-:W-:Y:S02]  /*6b70*/  HADD2.F32 R35, -RZ, R35.H1_H1 ;  /* 0x30000023ff237230 */ /* 0x000fe40000004100 */
[----:B------:R-:W-:Y:S01]  /*6b80*/  FMUL.FTZ R81, R68, R79 ;  /* 0x0000004f44517220 */ /* 0x000fe20000410000 */
[----:B------:R-:W-:-:S02]  /*6b90*/  HADD2.F32 R26, -RZ, R26.H1_H1 ;  /* 0x3000001aff1a7230 */ /* 0x000fc40000004100 */
[----:B------:R-:W-:Y:S01]  /*6ba0*/  FMUL.FTZ R79, R10, R79 ;  /* 0x0000004f0a4f7220 */ /* 0x000fe20000410000 */
[--C-:B------:R-:W-:Y:S02]  /*6bb0*/  HADD2.F32 R69, -RZ, R78.reuse.H0_H0 ;  /* 0x2000004eff457230 */ /* 0x100fe40000004100 */
[CC--:B------:R-:W-:Y:S01]  /*6bc0*/  FMUL.FTZ R83, R35.reuse, R84.reuse ;  /* 0x0000005423537220 */ /* 0x0c0fe20000410000 */
[----:B------:R-:W-:Y:S02]  /*6bd0*/  HADD2.F32 R78, -RZ, R78.H1_H1 ;  /* 0x3000004eff4e7230 */ /* 0x000fe40000004100 */
[----:B------:R-:W-:Y:S01]  /*6be0*/  FMUL.FTZ R84, R26, R84 ;  /* 0x000000541a547220 */ /* 0x000fe20000410000 */
[----:B------:R-:W-:Y:S01]  /*6bf0*/  F2FP.SATFINITE.E4M3.F32.PACK_AB_MERGE_C R28, R34, R31, R27 ;  /* 0x0000001f221c723e */ /* 0x000fe2000480701b */
[-C--:B------:R-:W-:Y:S01]  /*6c00*/  FFMA.FTZ R81, R10, R69.reuse, -R81 ;  /* 0x000000450a517223 */ /* 0x080fe20000010851 */
[----:B------:R-:W-:Y:S01]  /*6c10*/  FFMA.FTZ R10, R68, R69, R79 ;  /* 0x00000045440a7223 */ /* 0x000fe2000001004f */
[-C--:B------:R-:W-:Y:S01]  /*6c20*/  FFMA.FTZ R69, R35, R78.reuse, R84 ;  /* 0x0000004e23457223 */ /* 0x080fe20000010054 */
[----:B------:R-:W-:Y:S01]  /*6c30*/  F2FP.F16.E4M3.UNPACK_B R35, R9 ;  /* 0x00000009ff23723e */ /* 0x000fe200020006ff */
[----:B------:R-:W-:Y:S01]  /*6c40*/  FFMA.FTZ R26, R26, R78, -R83 ;  /* 0x0000004e1a1a7223 */ /* 0x000fe20000010853 */
[----:B------:R-:W-:-:S02]  /*6c50*/  F2FP.F16.E4M3.UNPACK_B R68, R8 ;  /* 0x00000008ff44723e */ /* 0x000fc400020006ff */
[----:B------:R-:W-:Y:S01]  /*6c60*/  F2FP.SATFINITE.E4M3.F32.PACK_AB_MERGE_C R27, R33, R32, R29 ;  /* 0x00000020211b723e */ /* 0x000fe2000480701d */
[----:B------:R-:W-:Y:S01]  /*6c70*/  HADD2.F32 R31, -RZ, R35.H0_H0 ;  /* 0x20000023ff1f7230 */ /* 0x000fe20000004100 */
[----:B------:R-:W-:Y:S01]  /*6c80*/  F2FP.F16.E4M3.UNPACK_B R33, R6 ;  /* 0x00000006ff21723e */ /* 0x000fe200020006ff */
[----:B------:R-:W-:Y:S01]  /*6c90*/  HADD2.F32 R32, -RZ, R68.H0_H0 ;  /* 0x20000044ff207230 */ /* 0x000fe20000004100 */
[----:B------:R-:W-:Y:S01]  /*6ca0*/  F2FP.SATFINITE.E4M3.F32.PACK_AB_MERGE_C R87, R87, R88, RZ ;  /* 0x000000585757723e */ /* 0x000fe200048070ff */
[----:B------:R-:W-:Y:S01]  /*6cb0*/  HADD2.F32 R29, -RZ, R30.H0_H0 ;  /* 0x2000001eff1d7230 */ /* 0x000fe20000004100 */
[----:B------:R-:W-:Y:S01]  /*6cc0*/  F2FP.F16.E4M3.UNPACK_B R6, R6.H1 ;  /* 0x00000006ff06723e */ /* 0x000fe200030006ff */
[----:B------:R-:W-:Y:S02]  /*6cd0*/  HADD2.F32 R34, -RZ, R33.H0_H0 ;  /* 0x20000021ff227230 */ /* 0x000fe40000004100 */
[----:B------:R-:W-:Y:S01]  /*6ce0*/  FMUL.FTZ R78, R31, R32 ;  /* 0x000000201f4e7220 */ /* 0x000fe20000410000 */
[----:B------:R-:W-:-:S02]  /*6cf0*/  HADD2.F32 R35, -RZ, R35.H1_H1 ;  /* 0x30000023ff237230 */ /* 0x000fc40000004100 */
[----:B------:R-:W-:Y:S01]  /*6d00*/  FMUL.FTZ R80, R29, R32 ;  /* 0x000000201d507220 */ /* 0x000fe20000410000 */
[----:B------:R-:W-:Y:S01]  /*6d10*/  HADD2.F32 R68, -RZ, R68.H1_H1 ;  /* 0x30000044ff447230 */ /* 0x000fe20000004100 */
[----:B------:R-:W-:Y:S01]  /*6d20*/  F2FP.SATFINITE.E4M3.F32.PACK_AB_MERGE_C R10, R69, R10, R87 ;  /* 0x0000000a450a723e */ /* 0x000fe20004807057 */
[----:B------:R-:W-:Y:S02]  /*6d30*/  HADD2.F32 R32, -RZ, R30.H1_H1 ;  /* 0x3000001eff207230 */ /* 0x000fe40000004100 */
[-C--:B------:R-:W-:Y:S01]  /*6d40*/  FFMA.FTZ R29, R29, R34.reuse, -R78 ;  /* 0x000000221d1d7223 */ /* 0x080fe2000001084e */
[----:B------:R-:W-:Y:S01]  /*6d50*/  FFMA.FTZ R30, R31, R34, R80 ;  /* 0x000000221f1e7223 */ /* 0x000fe20000010050 */
[----:B------:R-:W-:Y:S02]  /*6d60*/  HADD2.F32 R34, -RZ, R33.H1_H1 ;  /* 0x30000021ff227230 */ /* 0x000fe40000004100 */
[-C--:B------:R-:W-:Y:S01]  /*6d70*/  FMUL.FTZ R69, R35, R68.reuse ;  /* 0x0000004423457220 */ /* 0x080fe20000410000 */
[----:B------:R-:W-:Y:S01]  /*6d80*/  FMUL.FTZ R78, R32, R68 ;  /* 0x00000044204e7220 */ /* 0x000fe20000410000 */
[----:B------:R-:W-:-:S02]  /*6d90*/  F2FP.F16.E4M3.UNPACK_B R33, R9.H1 ;  /* 0x00000009ff21723e */ /* 0x000fc400030006ff */
[----:B------:R-:W-:Y:S01]  /*6da0*/  F2FP.F16.E4M3.UNPACK_B R68, R8.H1 ;  /* 0x00000008ff44723e */ /* 0x000fe200030006ff */
[----:B------:R-:W-:Y:S01]  /*6db0*/  FFMA.FTZ R9, R35, R34, R78 ;  /* 0x0000002223097223 */ /* 0x000fe2000001004e */
[----:B------:R-:W-:Y:S01]  /*6dc0*/  F2FP.F16.E4M3.UNPACK_B R31, R24.H1 ;  /* 0x00000018ff1f723e */ /* 0x000fe200030006ff */
[----:B------:R-:W-:Y:S01]  /*6dd0*/  FFMA.FTZ R24, R32, R34, -R69 ;  /* 0x0000002220187223 */ /* 0x000fe20000010845 */
[----:B------:R-:W-:Y:S01]  /*6de0*/  HADD2.F32 R32, -RZ, R33.H0_H0 ;  /* 0x20000021ff207230 */ /* 0x000fe20000004100 */
[----:B------:R-:W-:Y:S01]  /*6df0*/  F2FP.SATFINITE.E4M3.F32.PACK_AB_MERGE_C R82, R82, R85, RZ ;  /* 0x000000555252723e */ /* 0x000fe200048070ff */
[----:B------:R-:W-:Y:S01]  /*6e00*/  HADD2.F32 R69, -RZ, R68.H0_H0 ;  /* 0x20000044ff457230 */ /* 0x000fe20000004100 */
[----:B------:R-:W-:Y:S01]  /*6e10*/  F2FP.F16.E4M3.UNPACK_B R80, R5.H1 ;  /* 0x00000005ff50723e */ /* 0x000fe200030006ff */
[----:B------:R-:W-:Y:S01]  /*6e20*/  HADD2.F32 R8, -RZ, R31.H0_H0 ;  /* 0x2000001fff087230 */ /* 0x000fe20000004100 */
[----:B------:R-:W-:Y:S01]  /*6e30*/  F2FP.SATFINITE.E4M3.F32.PACK_AB_MERGE_C R26, R26, R81, R82 ;  /* 0x000000511a1a723e */ /* 0x000fe20004807052 */
[----:B------:R-:W-:-:S02]  /*6e40*/  HADD2.F32 R35, -RZ, R6.H0_H0 ;  /* 0x20000006ff237230 */ /* 0x000fc40000004100 */
[-C--:B------:R-:W-:Y:S01]  /*6e50*/  FMUL.FTZ R79, R32, R69.reuse ;  /* 0x00000045204f7220 */ /* 0x080fe20000410000 */
[----:B------:R-:W-:Y:S02]  /*6e60*/  HADD2.F32 R31, -RZ, R31.H1_H1 ;  /* 0x3000001fff1f7230 */ /* 0x000fe40000004100 */
[C---:B------:R-:W-:Y:S01]  /*6e70*/  FMUL.FTZ R69, R8.reuse, R69 ;  /* 0x0000004508457220 */ /* 0x040fe20000410000 */
[----:B------:R-:W-:Y:S02]  /*6e80*/  HADD2.F32 R34, -RZ, R68.H1_H1 ;  /* 0x30000044ff227230 */ /* 0x000fe40000004100 */
[----:B------:R-:W-:Y:S02]  /*6e90*/  HADD2.F32 R68, -RZ, R6.H1_H1 ;  /* 0x30000006ff447230 */ /* 0x000fe40000004100 */
[-C--:B------:R-:W-:Y:S01]  /*6ea0*/  FFMA.FTZ R6, R8, R35.reuse, -R79 ;  /* 0x0000002308067223 */ /* 0x080fe2000001084f */
[----:B------:R-:W-:Y:S02]  /*6eb0*/  HADD2.F32 R33, -RZ, R33.H1_H1 ;  /* 0x30000021ff217230 */ /* 0x000fe40000004100 */
[----:B------:R-:W-:Y:S01]  /*6ec0*/  FFMA.FTZ R8, R32, R35, R69 ;  /* 0x0000002320087223 */ /* 0x000fe20000010045 */
[----:B------:R-:W-:Y:S01]  /*6ed0*/  FMUL.FTZ R32, R31, R34 ;  /* 0x000000221f207220 */ /* 0x000fe20000410000 */
[----:B------:R-:W-:Y:S01]  /*6ee0*/  F2FP.F16.E4M3.UNPACK_B R79, R5 ;  /* 0x00000005ff4f723e */ /* 0x000fe200020006ff */
[----:B------:R-:W-:-:S02]  /*6ef0*/  HADD2.F32 R81, -RZ, R80.H0_H0 ;  /* 0x20000050ff517230 */ /* 0x000fc40000004100 */
[C---:B------:R-:W-:Y:S01]  /*6f00*/  FMUL.FTZ R78, R33.reuse, R34 ;  /* 0x00000022214e7220 */ /* 0x040fe20000410000 */
[-C--:B------:R-:W-:Y:S01]  /*6f10*/  FFMA.FTZ R85, R33, R68.reuse, R32 ;  /* 0x0000004421557223 */ /* 0x080fe20000010020 */
[----:B------:R-:W-:Y:S01]  /*6f20*/  F2FP.F16.E4M3.UNPACK_B R33, R11.H1 ;  /* 0x0000000bff21723e */ /* 0x000fe200030006ff */
[----:B------:R-:W-:Y:S02]  /*6f30*/  HADD2.F32 R80, -RZ, R80.H1_H1 ;  /* 0x30000050ff507230 */ /* 0x000fe40000004100 */
[----:B------:R-:W-:Y:S01]  /*6f40*/  FFMA.FTZ R83, R31, R68, -R78 ;  /* 0x000000441f537223 */ /* 0x000fe2000001084e */
[-C--:B------:R-:W-:Y:S01]  /*6f50*/  F2FP.F16.E4M3.UNPACK_B R31, R7.reuse ;  /* 0x00000007ff1f723e */ /* 0x080fe200020006ff */
[--C-:B------:R-:W-:Y:S01]  /*6f60*/  HADD2.F32 R82, -RZ, R79.reuse.H0_H0 ;  /* 0x2000004fff527230 */ /* 0x100fe20000004100 */
[----:B------:R-:W-:Y:S01]  /*6f70*/  F2FP.F16.E4M3.UNPACK_B R7, R7.H1 ;  /* 0x00000007ff07723e */ /* 0x000fe200030006ff */
[----:B------:R-:W-:Y:S01]  /*6f80*/  HADD2.F32 R79, -RZ, R79.H1_H1 ;  /* 0x3000004fff4f7230 */ /* 0x000fe20000004100 */
[----:B------:R-:W-:-:S02]  /*6f90*/  F2FP.F16.E4M3.UNPACK_B R5, R4 ;  /* 0x00000004ff05723e */ /* 0x000fc400020006ff */
[----:B------:R-:W-:Y:S01]  /*6fa0*/  F2FP.F16.E4M3.UNPACK_B R68, R4.H1 ;  /* 0x00000004ff44723e */ /* 0x000fe200030006ff */
[----:B------:R-:W-:Y:S01]  /*6fb0*/  HADD2.F32 R4, -RZ, R33.H0_H0 ;  /* 0x20000021ff047230 */ /* 0x000fe20000004100 */
[----:B------:R-:W-:Y:S01]  /*6fc0*/  F2FP.F16.E4M3.UNPACK_B R34, R11 ;  /* 0x0000000bff22723e */ /* 0x000fe200020006ff */
        /* <DEDUP_REMOVED lines=8> */
[--C-:B------:R-:W-:Y:S02]  /*7050*/  HADD2.F32 R35, -RZ, R34.reuse.H0_H0 ;  /* 0x20000022ff237230 */ /* 0x100fe40000004100 */
[-C--:B------:R-:W-:Y:S01]  /*7060*/  FMUL.FTZ R32, R33, R80.reuse ;  /* 0x0000005021207220 */ /* 0x080fe20000410000 */
[--C-:B------:R-:W-:Y:S02]  /*7070*/  HADD2.F32 R11, -RZ, R31.reuse.H0_H0 ;  /* 0x2000001fff0b7230 */ /* 0x100fe40000004100 */
[----:B------:R-:W-:Y:S01]  /*7080*/  FMUL.FTZ R80, R7, R80 ;  /* 0x0000005007507220 */ /* 0x000fe20000410000 */
[----:B------:R-:W-:Y:S02]  /*7090*/  HADD2.F32 R34, -RZ, R34.H1_H1 ;  /* 0x30000022ff227230 */ /* 0x000fe40000004100 */
[----:B------:R-:W-:Y:S01]  /*70a0*/  FFMA.FTZ R81, R4, R69, R81 ;  /* 0x0000004504517223 */ /* 0x000fe20000010051 */
[----:B------:R-:W-:-:S02]  /*70b0*/  HADD2.F32 R31, -RZ, R31.H1_H1 ;  /* 0x3000001fff1f7230 */ /* 0x000fc40000004100 */
[-C--:B------:R-:W-:Y:S01]  /*70c0*/  FMUL.FTZ R84, R35, R82.reuse ;  /* 0x0000005223547220 */ /* 0x080fe20000410000 */
[----:B------:R-:W-:Y:S02]  /*70d0*/  HADD2.F32 R68, -RZ, R68.H1_H1 ;  /* 0x30000044ff447230 */ /* 0x000fe40000004100 */
[CC--:B------:R-:W-:Y:S01]  /*70e0*/  FMUL.FTZ R4, R34.reuse, R79.reuse ;  /* 0x0000004f22047220 */ /* 0x0c0fe20000410000 */
[--C-:B------:R-:W-:Y:S02]  /*70f0*/  HADD2.F32 R78, -RZ, R5.reuse.H0_H0 ;  /* 0x20000005ff4e7230 */ /* 0x100fe40000004100 */
[----:B------:R-:W-:Y:S01]  /*7100*/  FMUL.FTZ R82, R11, R82 ;  /* 0x000000520b527220 */ /* 0x000fe20000410000 */
[----:B------:R-:W-:Y:S02]  /*7110*/  HADD2.F32 R5, -RZ, R5.H1_H1 ;  /* 0x30000005ff057230 */ /* 0x000fe40000004100 */
[----:B------:R-:W-:Y:S01]  /*7120*/  FMUL.FTZ R79, R31, R79 ;  /* 0x0000004f1f4f7220 */ /* 0x000fe20000410000 */
[-C--:B------:R-:W-:Y:S01]  /*7130*/  FFMA.FTZ R32, R7, R68.reuse, -R32 ;  /* 0x0000004407207223 */ /* 0x080fe20000010820 */
[----:B------:R-:W-:Y:S01]  /*7140*/  FFMA.FTZ R80, R33, R68, R80 ;  /* 0x0000004421507223 */ /* 0x000fe20000010050 */
[-C--:B------:R-:W-:Y:S01]  /*7150*/  FFMA.FTZ R84, R11, R78.reuse, -R84 ;  /* 0x0000004e0b547223 */ /* 0x080fe20000010854 */
[----:B------:R-:W-:Y:S01]  /*7160*/  FFMA.FTZ R82, R35, R78, R82 ;  /* 0x0000004e23527223 */ /* 0x000fe20000010052 */
[-C--:B------:R-:W-:Y:S01]  /*7170*/  FFMA.FTZ R31, R31, R5.reuse, -R4 ;  /* 0x000000051f1f7223 */ /* 0x080fe20000010804 */
[----:B------:R-:W-:Y:S01]  /*7180*/  FFMA.FTZ R79, R34, R5, R79 ;  /* 0x00000005224f7223 */ /* 0x000fe2000001004f */
[----:B------:R-:W-:Y:S01]  /*7190*/  F2FP.SATFINITE.E4M3.F32.PACK_AB_MERGE_C R8, R85, R8, RZ ;  /* 0x000000085508723e */ /* 0x000fe200048070ff */
[----:B------:R-:W-:Y:S01]  /*71a0*/  IMAD.MOV.U32 R4, RZ, RZ, R28 ;  /* 0x000000ffff047224 */ /* 0x000fe200078e001c */
[----:B------:R-:W-:-:S02]  /*71b0*/  F2FP.SATFINITE.E4M3.F32.PACK_AB_MERGE_C R32, R32, R87, RZ ;  /* 0x000000572020723e */ /* 0x000fc400048070ff */
[----:B------:R-:W-:Y:S02]  /*71c0*/  F2FP.SATFINITE.E4M3.F32.PACK_AB_MERGE_C R80, R80, R81, RZ ;  /* 0x000000515050723e */ /* 0x000fe400048070ff */
[----:B------:R-:W-:Y:S01]  /*71d0*/  F2FP.SATFINITE.E4M3.F32.PACK_AB_MERGE_C R5, R24, R29, R6 ;  /* 0x0000001d1805723e */ /* 0x000fe20004807006 */
[----:B------:R-:W-:Y:S01]  /*71e0*/  IMAD.MOV.U32 R6, RZ, RZ, R26 ;  /* 0x000000ffff067224 */ /* 0x000fe200078e001a */
[----:B------:R-:W-:Y:S01]  /*71f0*/  F2FP.SATFINITE.E4M3.F32.PACK_AB_MERGE_C R9, R9, R30, R8 ;  /* 0x0000001e0909723e */ /* 0x000fe20004807008 */
[----:B------:R-:W-:Y:S01]  /*7200*/  IMAD.MOV.U32 R8, RZ, RZ, R27 ;  /* 0x000000ffff087224 */ /* 0x000fe200078e001b */
[----:B------:R-:W-:Y:S02]  /*7210*/  F2FP.SATFINITE.E4M3.F32.PACK_AB_MERGE_C R7, R31, R84, R32 ;  /* 0x000000541f07723e */ /* 0x000fe40004807020 */
[----:B------:R-:W-:-:S07]  /*7220*/  F2FP.SATFINITE.E4M3.F32.PACK_AB_MERGE_C R11, R79, R82, R80 ;  /* 0x000000524f0b723e */ /* 0x000fce0004807050 */
.L_x_1828:
[----:B------:R-:W-:Y:S05]  /*7230*/  BSYNC B1 ;  /* 0x0000000000017941 */ /* 0x000fea0003800000 */
.L_x_1827:
[----:B0-----:R0:W-:Y:S01]  /*7240*/  ST.E.128 desc[UR36][R12.64], R4 ;  /* 0x000000040c007985 */ /* 0x0011e2000c101d24 */
[----:B------:R-:W-:-:S13]  /*7250*/  ISETP.GE.AND P3, PT, R15, R86, PT ;  /* 0x000000560f00720c */ /* 0x000fda0003f66270 */
[----:B------:R-:W-:Y:S05]  /*7260*/  @P3 BRA `(.L_x_1811) ;  /* 0x00000004001c3947 */ /* 0x000fea0003800000 */
[----:B0-----:R-:W-:-:S04]  /*7270*/  IADD3 R4, P3, R15, R14, RZ ;  /* 0x0000000e0f047210 */ /* 0x001fc80007f7e0ff */
[----:B------:R-:W-:-:S05]  /*7280*/  LEA.HI.X.SX32 R5, R15, R25, 0x1, P3 ;  /* 0x000000190f057211 */ /* 0x000fca00018f0eff */
[----:B------:R0:W-:Y:S01]  /*7290*/  ST.E.128 desc[UR36][R4.64], R8 ;  /* 0x0000000804007985 */ /* 0x0001e2000c101d24 */
[----:B------:R-:W-:Y:S05]  /*72a0*/  BRA `(.L_x_1811) ;  /* 0x00000004000c7947 */ /* 0x000fea0003800000 */
.L_x_1792:
[----:B------:R-:W-:-:S06]  /*72b0*/  UISETP.NE.AND UP0, UPT, UR61, 0x3, UPT ;  /* 0x000000033d00788c */ /* 0x000fcc000bf05270 */
[----:B------:R-:W-:-:S13]  /*72c0*/  PLOP3.LUT P5, PT, PT, PT, UP0, 0x80, 0x0 ;  /* 0x000000000000781c */ /* 0x000fda0003faf008 */
[----:B------:R-:W-:Y:S05]  /*72d0*/  @!P5 BRA `(.L_x_1829) ;  /* 0x000000000004d947 */ /* 0x000fea0003800000 */
[----:B------:R-:W-:Y:S01]  /*72e0*/  BPT.TRAP 0x1 ;  /* 0x000000040000795c */ /* 0x000fe20000300000 */
.L_x_1829:
[----:B------:R-:W-:Y:S01]  /*72f0*/  IMAD R76, R185, 0x8, R22 ;  /* 0x00000008b94c7824 */ /* 0x000fe200078e0216 */
[----:B------:R-:W-:Y:S01]  /*7300*/  SHF.L.U32 R77, R200, 0x1f, RZ ;  /* 0x0000001fc84d7819 */ /* 0x000fe200000006ff */
[----:B------:R-:W-:Y:S01]  /*7310*/  BSSY B1, `(.L_x_1830) ;  /* 0x0000004000017945 */ /* 0x000fe20003800000 */
[----:B------:R-:W-:Y:S02]  /*7320*/  SHF.R.S32.HI R73, RZ, 0x1f, R72 ;  /* 0x0000001fff497819 */ /* 0x000fe40000011448 */
[----:B------:R-:W0:Y:S02]  /*7330*/  SYNCS.PHASECHK.TRANS64.TRYWAIT P3, [R76+URZ+0x28490], R77 ;  /* 0x0284904d4c0075a7 */ /* 0x000e24000806017f */
[----:B0-----:R-:W-:Y:S05]  /*7340*/  @!P3 BRA `(.L_x_1831) ;  /* 0x000002400020b947 */ /* 0x001fea0003800000 */
.L_x_2202:
[----:B------:R-:W-:Y:S05]  /*7350*/  BSYNC B1 ;  /* 0x0000000000017941 */ /* 0x000fea0003800000 */
.L_x_1830:
[----:B------:R-:W-:Y:S01]  /*7360*/  ULDC.64 UR4, c[0x0][0x300] ;  /* 0x0000c00000047ab9 */ /* 0x000fe20000000a00 */
[----:B-----5:R-:W-:Y:S01]  /*7370*/  SHF.R.S32.HI R74, RZ, 0x1f, R71 ;  /* 0x0000001fff4a7819 */ /* 0x020fe20000011447 */
[----:B------:R-:W-:Y:S01]  /*7380*/  IMAD R7, R73, UR4, RZ ;  /* 0x0000000449077c24 */ /* 0x000fe2000f8e02ff */
[----:B------:R-:W-:Y:S01]  /*7390*/  ULDC.64 UR6, c[0x0][0x2e8] ;  /* 0x0000ba0000067ab9 */ /* 0x000fe20000000a00 */
[----:B------:R-:W-:-:S04]  /*73a0*/  IMAD.WIDE.U32 R4, R72, UR4, RZ ;  /* 0x0000000448047c25 */ /* 0x000fc8000f8e00ff */
        /* <DEDUP_REMOVED lines=20> */
.L_x_2206:
[----:B------:R-:W-:Y:S04]  /*74f0*/  BSSY B1, `(.L_x_1833) ;  /* 0x000000d000017945 */ /* 0x000fe80003800000 */
[----:B------:R-:W-:Y:S05]  /*7500*/  @!P3 BRA `(.L_x_1834) ;  /* 0x00000000002cb947 */ /* 0x000fea0003800000 */
[----:B------:R-:W-:Y:S02]  /*7510*/  ULDC UR4, c[0x0][0x2f4] ;  /* 0x0000bd0000047ab9 */ /* 0x000fe40000000800 */
[----:B------:R-:W-:-:S13]  /*7520*/  ISETP.GE.AND P3, PT, R16, UR4, PT ;  /* 0x0000000410007c0c */ /* 0x000fda000bf66270 */
[----:B---3--:R-:W-:-:S05]  /*7530*/  @!P3 IADD3 R10, P4, R16, R14, RZ ;  /* 0x0000000e100ab210 */ /* 0x008fca0007f9e0ff */
[----:B--2---:R-:W-:Y:S01]  /*7540*/  @!P3 IMAD.X R11, R4, 0x1, R17, P4 ;  /* 0x00000001040bb824 */ /* 0x004fe200020e0611 */
[----:B------:R-:W-:-:S13]  /*7550*/  ISETP.GE.AND P4, PT, R184, UR4, PT ;  /* 0x00000004b8007c0c */ /* 0x000fda000bf86270 */
[----:B------:R-:W-:-:S05]  /*7560*/  @!P4 IADD3 R8, P6, R184, R14, RZ ;  /* 0x0000000eb808c210 */ /* 0x000fca0007fde0ff */
[----:B------:R-:W-:Y:S02]  /*7570*/  @!P4 IMAD.X R9, R4, 0x1, R193, P6 ;  /* 0x000000010409c824 */ /* 0x000fe400030e06c1 */
[----:B------:R-:W2:Y:S04]  /*7580*/  @!P3 LDS.128 R4, [R70+0x20000] ;  /* 0x020000004604b984 */ /* 0x000ea80000000c00 */
[----:B--2---:R-:W-:Y:S04]  /*7590*/  @!P3 ST.E.128 desc[UR36][R10.64], R4 ;  /* 0x000000040a00b985 */ /* 0x004fe8000c101d24 */
[----:B------:R-:W2:Y:S04]  /*75a0*/  @!P4 LDS.128 R4, [R70+0x22000] ;  /* 0x022000004604c984 */ /* 0x000ea80000000c00 */
[----:B--2---:R4:W-:Y:S02]  /*75b0*/  @!P4 ST.E.128 desc[UR36][R8.64], R4 ;  /* 0x000000040800c985 */ /* 0x0049e4000c101d24 */
.L_x_1834:
[----:B------:R-:W-:Y:S05]  /*75c0*/  BSYNC B1 ;  /* 0x0000000000017941 */ /* 0x000fea0003800000 */
.L_x_1833:
[----:B------:R-:W-:-:S03]  /*75d0*/  UMOV UR4, 0xffffffff ;  /* 0xffffffff00047882 */ /* 0x000fc60000000000 */
[----:B------:R-:W-:Y:S05]  /*75e0*/  BRA.DIV UR4, `(.L_x_1835) ;  /* 0x0000023e04d47947 */ /* 0x000fea000b800000 */
[----:B--2-4-:R2:W4:Y:S04]  /*75f0*/  SHFL.IDX PT, R4, R25, 0x1, 0x181f ;  /* 0x00381f0019047f89 */ /* 0x01452800000e0000 */
[----:B---3--:R2:W3:Y:S02]  /*7600*/  SHFL.IDX PT, R14, R24, 0x1, 0x181f ;  /* 0x00381f00180e7f89 */ /* 0x0084e400000e0000 */
.L_x_2210:
[----:B------:R-:W-:-:S13]  /*7610*/  ISETP.GE.AND P3, PT, R26, 0x21, PT ;  /* 0x000000211a00780c */ /* 0x000fda0003f66270 */
[----:B------:R-:W-:Y:S05]  /*7620*/  @!P3 BRA `(.L_x_1811) ;  /* 0x00000000002cb947 */ /* 0x000fea0003800000 */
[----:B------:R-:W-:Y:S02]  /*7630*/  ULDC UR4, c[0x0][0x2f4] ;  /* 0x0000bd0000047ab9 */ /* 0x000fe40000000800 */
[----:B------:R-:W-:-:S13]  /*7640*/  ISETP.GE.AND P3, PT, R16, UR4, PT ;  /* 0x0000000410007c0c */ /* 0x000fda000bf66270 */
[----:B---3--:R-:W-:-:S05]  /*7650*/  @!P3 IADD3 R10, P4, R16, R14, RZ ;  /* 0x0000000e100ab210 */ /* 0x008fca0007f9e0ff */
[----:B----4-:R-:W-:Y:S01]  /*7660*/  @!P3 IMAD.X R11, R4, 0x1, R17, P4 ;  /* 0x00000001040bb824 */ /* 0x010fe200020e0611 */
[----:B------:R-:W-:-:S13]  /*7670*/  ISETP.GE.AND P4, PT, R184, UR4, PT ;  /* 0x00000004b8007c0c */ /* 0x000fda000bf86270 */
[----:B------:R-:W-:-:S05]  /*7680*/  @!P4 IADD3 R8, P6, R184, R14, RZ ;  /* 0x0000000eb808c210 */ /* 0x000fca0007fde0ff */
[----:B------:R-:W-:Y:S02]  /*7690*/  @!P4 IMAD.X R9, R4, 0x1, R193, P6 ;  /* 0x000000010409c824 */ /* 0x000fe400030e06c1 */
[----:B------:R-:W3:Y:S04]  /*76a0*/  @!P3 LDS.128 R4, [R70+0x21000] ;  /* 0x021000004604b984 */ /* 0x000ee80000000c00 */
[----:B---3--:R-:W-:Y:S04]  /*76b0*/  @!P3 ST.E.128 desc[UR36][R10.64], R4 ;  /* 0x000000040a00b985 */ /* 0x008fe8000c101d24 */
[----:B------:R-:W3:Y:S04]  /*76c0*/  @!P4 LDS.128 R4, [R70+0x23000] ;  /* 0x023000004604c984 */ /* 0x000ee80000000c00 */
[----:B---3--:R3:W-:Y:S02]  /*76d0*/  @!P4 ST.E.128 desc[UR36][R8.64], R4 ;  /* 0x000000040800c985 */ /* 0x0087e4000c101d24 */
.L_x_1811:
[----:B------:R-:W-:Y:S05]  /*76e0*/  BSYNC B0 ;  /* 0x0000000000007941 */ /* 0x000fea0003800000 */
.L_x_1791:
[----:B0--34-:R-:W0:Y:S01]  /*76f0*/  S2R R4, SR_TID.X ;  /* 0x0000000000047919 */ /* 0x019e220000002100 */
[----:B------:R-:W-:Y:S01]  /*7700*/  @!PT LDS RZ, [RZ] ;  /* 0x00000000fffff984 */ /* 0x000fe20000000800 */
[----:B------:R-:W-:Y:S01]  /*7710*/  @!PT LDS RZ, [RZ] ;  /* 0x00000000fffff984 */ /* 0x000fe20000000800 */
[----:B------:R-:W-:Y:S01]  /*7720*/  @!PT LDS RZ, [RZ] ;  /* 0x00000000fffff984 */ /* 0x000fe20000000800 */
[----:B------:R-:W-:Y:S01]  /*7730*/  @!PT LDS RZ, [RZ] ;  /* 0x00000000fffff984 */ /* 0x000fe20000000800 */
[----:B------:R3:W-:Y:S06]  /*7740*/  MEMBAR.ALL.CTA ;  /* 0x0000000000007992 */ /* 0x0007ec0000008000 */
[----:B---3--:R-:W3:Y:S01]  /*7750*/  FENCE.VIEW.ASYNC.S ;  /* 0x00000000000073c6 */ /* 0x008ee20000000000 */
[----:B------:R-:W-:Y:S05]  /*7760*/  WARPSYNC.ALL ;  /* 0x0000000000007948 */ /* 0x000fea0003800000 */
[----:B------:R-:W-:Y:S01]  /*7770*/  BSSY B0, `(.L_x_1836) ;  /* 0x0000008000007945 */ /* 0x000fe20003800000 */
[----:B---3--:R3:W-:Y:S01]  /*7780*/  BAR.SYNC.DEFER_BLOCKING R56, 0x80 ;  /* 0x000200380000751d */ /* 0x0087e20000010000 */
[----:B0-----:R-:W-:-:S13]  /*7790*/  LOP3.LUT P3, RZ, R4, 0x7f, RZ, 0xc0, !PT ;  /* 0x0000007f04ff7812 */ /* 0x001fda000786c0ff */
[----:B------:R-:W-:-:S05]  /*77a0*/  @!P3 VIADD R4, R76, 0x284a0 ;  /* 0x000284a04c04b836 */ /* 0x000fca0000000000 */
[----:B------:R-:W-:-:S04]  /*77b0*/  @!P3 PRMT R4, RZ, 0x654, R4 ;  /* 0x00000654ff04b816 */ /* 0x000fc80000000004 */
[----:B------:R3:W-:Y:S01]  /*77c0*/  @!P3 SYNCS.ARRIVE.TRANS64.RED.A1T0 RZ, [R4+URZ], RZ ;  /* 0x000000ff04ffb9a7 */ /* 0x0007e2000810043f */
[----:B------:R-:W-:Y:S05]  /*77d0*/  @!P5 BRA `(.L_x_1837) ;  /* 0x000000000004d947 */ /* 0x000fea0003800000 */
[----:B------:R-:W-:Y:S01]  /*77e0*/  BPT.TRAP 0x1 ;  /* 0x000000040000795c */ /* 0x000fe20000300000 */
.L_x_1837:
[----:B------:R-:W-:Y:S05]  /*77f0*/  BSYNC B0 ;  /* 0x0000000000007941 */ /* 0x000fea0003800000 */
.L_x_1836:
[----:B------:R-:W0:Y:S01]  /*7800*/  SYNCS.PHASECHK.TRANS64.TRYWAIT P4, [R76+URZ+0x284b0], R77 ;  /* 0x0284b04d4c0075a7 */ /* 0x000e22000808017f */
[----:B------:R-:W-:Y:S04]  /*7810*/  BSSY B0, `(.L_x_1838) ;  /* 0x0000002000007945 */ /* 0x000fe80003800000 */
[----:B0-----:R-:W-:Y:S05]  /*7820*/  @!P4 BRA `(.L_x_1839) ;  /* 0x0000023c008cc947 */ /* 0x001fea0003800000 */
.L_x_2211:
[----:B------:R-:W-:Y:S05]  /*7830*/  BSYNC B0 ;  /* 0x0000000000007941 */ /* 0x000fea0003800000 */
.L_x_1838:
[----:B------:R-:W-:Y:S01]  /*7840*/  ULDC.64 UR4, c[0x0][0x328] ;  /* 0x0000ca0000047ab9 */ /* 0x000fe20000000a00 */
[----:B------:R-:W-:Y:S01]  /*7850*/  ULDC.64 UR6, c[0x0][0x318] ;  /* 0x0000c60000067ab9 */ /* 0x000fe20000000a00 */
[----:B------:R-:W-:Y:S01]  /*7860*/  IMAD R73, R73, UR4, RZ ;  /* 0x0000000449497c24 */ /* 0x000fe2000f8e02ff */
[----:B------:R-:W-:Y:S01]  /*7870*/  IADD3 R75, -R187, R75, RZ ;  /* 0x0000004bbb4b7210 */ /* 0x000fe20007ffe1ff */
[C---:B---3--:R-:W-:Y:S01]  /*7880*/  IMAD.WIDE.U32 R4, R72.reuse, UR4, RZ ;  /* 0x0000000448047c25 */ /* 0x048fe2000f8e00ff */
[----:B------:R-:W-:Y:S03]  /*7890*/  BSSY B0, `(.L_x_1840) ;  /* 0x000001c000007945 */ /* 0x000fe60003800000 */
[----:B------:R-:W-:Y:S01]  /*78a0*/  IMAD R73, R72, UR5, R73 ;  /* 0x0000000548497c24 */ /* 0x000fe2000f8e0249 */
[----:B------:R-:W-:Y:S02]  /*78b0*/  ULDC.64 UR4, c[0x0][0x338] ;  /* 0x0000ce0000047ab9 */ /* 0x000fe40000000a00 */
[----:B------:R-:W-:-:S02]  /*78c0*/  IMAD R74, R74, UR4, RZ ;  /* 0x000000044a4a7c24 */ /* 0x000fc4000f8e02ff */
[----:B------:R-:W-:Y:S02]  /*78d0*/  IMAD.IADD R5, R5, 0x1, R73 ;  /* 0x0000000105057824 */ /* 0x000fe400078e0249 */
[C---:B------:R-:W-:Y:S02]  /*78e0*/  IMAD R7, R71.reuse, UR5, R74 ;  /* 0x0000000547077c24 */ /* 0x040fe4000f8e024a */
[----:B------:R-:W-:Y:S01]  /*78f0*/  IMAD.WIDE.U32 R4, R71, UR4, R4 ;  /* 0x0000000447047c25 */ /* 0x000fe2000f8e0004 */
[----:B------:R-:W-:-:S03]  /*7900*/  ULDC.64 UR4, c[0x0][0x330] ;  /* 0x0000cc0000047ab9 */ /* 0x000fc60000000a00 */
[----:B------:R-:W-:Y:S02]  /*7910*/  IMAD.IADD R5, R5, 0x1, R7 ;  /* 0x0000000105057824 */ /* 0x000fe400078e0207 */
[----:B------:R-:W-:-:S04]  /*7920*/  IMAD.WIDE.U32 R4, R188, UR4, R4 ;  /* 0x00000004bc047c25 */ /* 0x000fc8000f8e0004 */
[----:B------:R-:W-:Y:S01]  /*7930*/  IMAD R5, R188, UR5, R5 ;  /* 0x00000005bc057c24 */ /* 0x000fe2000f8e0205 */
[----:B------:R-:W-:-:S04]  /*7940*/  IADD3 R12, P4, R4, UR6, RZ ;  /* 0x00000006040c7c10 */ /* 0x000fc8000ff9e0ff */
[----:B------:R-:W-:Y:S01]  /*7950*/  IADD3.X R13, R5, UR7, RZ, P4, !PT ;  /* 0x00000007050d7c10 */ /* 0x000fe2000a7fe4ff */
[----:B------:R3:W4:Y:S01]  /*7960*/  SHFL.IDX PT, R9, R12, RZ, 0x181f ;  /* 0x00181fff0c097589 */ /* 0x00072200000e0000 */
[----:B------:R-:W-:-:S03]  /*7970*/  ISETP.GE.AND P4, PT, R75, 0x1, PT ;  /* 0x000000014b00780c */ /* 0x000fc60003f86270 */
[----:B------:R3:W0:Y:S10]  /*7980*/  SHFL.IDX PT, R4, R13, RZ, 0x181f ;  /* 0x00181fff0d047589 */ /* 0x00063400000e0000 */
[----:B---3--:R-:W-:Y:S05]  /*7990*/  @!P4 BRA `(.L_x_1841) ;  /* 0x00000000002cc947 */ /* 0x008fea0003800000 */
[----:B------:R-:W-:Y:S02]  /*79a0*/  ULDC UR4, c[0x0][0x2f4] ;  /* 0x0000bd0000047ab9 */ /* 0x000fe40000000800 */
[----:B------:R-:W-:-:S13]  /*79b0*/  ISETP.GE.AND P4, PT, R16, UR4, PT ;  /* 0x0000000410007c0c */ /* 0x000fda000bf86270 */
[----:B----4-:R-:W-:-:S05]  /*79c0*/  @!P4 IADD3 R10, P5, R16, R9, RZ ;  /* 0x00000009100ac210 */ /* 0x010fca0007fbe0ff */
[----:B0-----:R-:W-:Y:S01]  /*79d0*/  @!P4 IMAD.X R11, R4, 0x1, R17, P5 ;  /* 0x00000001040bc824 */ /* 0x001fe200028e0611 */
[----:B------:R-:W-:-:S13]  /*79e0*/  ISETP.GE.AND P5, PT, R184, UR4, PT ;  /* 0x00000004b8007c0c */ /* 0x000fda000bfa6270 */
[----:B------:R-:W-:-:S05]  /*79f0*/  @!P5 IADD3 R8, P6, R184, R9, RZ ;  /* 0x00000009b808d210 */ /* 0x000fca0007fde0ff */
[----:B------:R-:W-:Y:S02]  /*7a00*/  @!P5 IMAD.X R9, R4, 0x1, R193, P6 ;  /* 0x000000010409d824 */ /* 0x000fe400030e06c1 */
[----:B------:R-:W0:Y:S04]  /*7a10*/  @!P4 LDS.128 R4, [R70+0x10000] ;  /* 0x010000004604c984 */ /* 0x000e280000000c00 */
[----:B0-----:R-:W-:Y:S04]  /*7a20*/  @!P4 ST.E.128 desc[UR36][R10.64], R4 ;  /* 0x000000040a00c985 */ /* 0x001fe8000c101d24 */
[----:B------:R-:W0:Y:S04]  /*7a30*/  @!P5 LDS.128 R4, [R70+0x12000] ;  /* 0x012000004604d984 */ /* 0x000e280000000c00 */
[----:B0-----:R3:W-:Y:S02]  /*7a40*/  @!P5 ST.E.128 desc[UR36][R8.64], R4 ;  /* 0x000000040800d985 */ /* 0x0017e4000c101d24 */
.L_x_1841:
[----:B------:R-:W-:Y:S05]  /*7a50*/  BSYNC B0 ;  /* 0x0000000000007941 */ /* 0x000fea0003800000 */
.L_x_1840:
[----:B------:R-:W-:Y:S01]  /*7a60*/  ISETP.GE.AND P4, PT, R75, 0x21, PT ;  /* 0x000000214b00780c */ /* 0x000fe20003f86270 */
[----:B------:R-:W0:Y:S01]  /*7a70*/  SHFL.IDX PT, R13, R13, 0x1, 0x181f ;  /* 0x00381f000d0d7f89 */ /* 0x000e2200000e0000 */
[----:B------:R-:W-:Y:S03]  /*7a80*/  BSSY B0, `(.L_x_1842) ;  /* 0x000000e000007945 */ /* 0x000fe60003800000 */
[----:B---34-:R3:W4:Y:S08]  /*7a90*/  SHFL.IDX PT, R9, R12, 0x1, 0x181f ;  /* 0x00381f000c097f89 */ /* 0x01873000000e0000 */
[----:B---3--:R-:W-:Y:S05]  /*7aa0*/  @!P4 BRA `(.L_x_1843) ;  /* 0x00000000002cc947 */ /* 0x008fea0003800000 */
[----:B------:R-:W-:Y:S02]  /*7ab0*/  ULDC UR4, c[0x0][0x2f4] ;  /* 0x0000bd0000047ab9 */ /* 0x000fe40000000800 */
[----:B------:R-:W-:-:S13]  /*7ac0*/  ISETP.GE.AND P4, PT, R16, UR4, PT ;  /* 0x0000000410007c0c */ /* 0x000fda000bf86270 */
[----:B0-----:R-:W0:Y:S01]  /*7ad0*/  @!P4 LDS.128 R4, [R70+0x11000] ;  /* 0x011000004604c984 */ /* 0x001e220000000c00 */
[----:B----4-:R-:W-:-:S05]  /*7ae0*/  @!P4 IADD3 R10, P5, R16, R9, RZ ;  /* 0x00000009100ac210 */ /* 0x010fca0007fbe0ff */
[----:B------:R-:W-:Y:S01]  /*7af0*/  @!P4 IMAD.X R11, R13, 0x1, R17, P5 ;  /* 0x000000010d0bc824 */ /* 0x000fe200028e0611 */
[----:B------:R-:W-:-:S13]  /*7b00*/  ISETP.GE.AND P5, PT, R184, UR4, PT ;  /* 0x00000004b8007c0c */ /* 0x000fda000bfa6270 */
[----:B------:R-:W-:-:S05]  /*7b10*/  @!P5 IADD3 R8, P6, R184, R9, RZ ;  /* 0x00000009b808d210 */ /* 0x000fca0007fde0ff */
[----:B------:R-:W-:Y:S01]  /*7b20*/  @!P5 IMAD.X R9, R13, 0x1, R193, P6 ;  /* 0x000000010d09d824 */ /* 0x000fe200030e06c1 */
[----:B0-----:R-:W-:Y:S04]  /*7b30*/  @!P4 ST.E.128 desc[UR36][R10.64], R4 ;  /* 0x000000040a00c985 */ /* 0x001fe8000c101d24 */
[----:B------:R-:W0:Y:S04]  /*7b40*/  @!P5 LDS.128 R4, [R70+0x13000] ;  /* 0x013000004604d984 */ /* 0x000e280000000c00 */
[----:B0-----:R3:W-:Y:S02]  /*7b50*/  @!P5 ST.E.128 desc[UR36][R8.64], R4 ;  /* 0x000000040800d985 */ /* 0x0017e4000c101d24 */
.L_x_1843:
[----:B------:R-:W-:Y:S05]  /*7b60*/  BSYNC B0 ;  /* 0x0000000000007941 */ /* 0x000fea0003800000 */
.L_x_1842:
[----:B------:R-:W-:Y:S01]  /*7b70*/  @!PT LDS RZ, [RZ] ;  /* 0x00000000fffff984 */ /* 0x000fe20000000800 */
[----:B------:R-:W-:Y:S01]  /*7b80*/  @!PT LDS RZ, [RZ] ;  /* 0x00000000fffff984 */ /* 0x000fe20000000800 */
[----:B------:R-:W-:Y:S01]  /*7b90*/  @!PT LDS RZ, [RZ] ;  /* 0x00000000fffff984 */ /* 0x000fe20000000800 */
[----:B------:R-:W-:Y:S01]  /*7ba0*/  @!PT LDS RZ, [RZ] ;  /* 0x00000000fffff984 */ /* 0x000fe20000000800 */
[----:B------:R5:W-:Y:S06]  /*7bb0*/  MEMBAR.ALL.CTA ;  /* 0x0000000000007992 */ /* 0x000bec0000008000 */
[----:B-----5:R-:W5:Y:S01]  /*7bc0*/  FENCE.VIEW.ASYNC.S ;  /* 0x00000000000073c6 */ /* 0x020f620000000000 */
[----:B01----:R-:W-:Y:S01]  /*7bd0*/  @!P3 VIADD R76, R76, 0x284c0 ;  /* 0x000284c04c4cb836 */ /* 0x003fe20000000000 */
[----:B-----5:R0:W-:Y:S01]  /*7be0*/  BAR.SYNC.DEFER_BLOCKING R56, 0x80 ;  /* 0x000200380000751d */ /* 0x0201e20000010000 */
[----:B------:R-:W-:Y:S01]  /*7bf0*/  ISETP.NE.AND P4, PT, R67, RZ, PT ;  /* 0x000000ff4300720c */ /* 0x000fe20003f85270 */
[----:B------:R-:W-:-:S02]  /*7c00*/  VIADD R185, R185, 0x1 ;  /* 0x00000001b9b97836 */ /* 0x000fc40000000000 */
[----:B------:R-:W-:-:S04]  /*7c10*/  @!P3 PRMT R76, RZ, 0x654, R76 ;  /* 0x00000654ff4cb816 */ /* 0x000fc8000000004c */
[----:B------:R0:W-:Y:S01]  /*7c20*/  @!P3 SYNCS.ARRIVE.TRANS64.RED.A1T0 RZ, [R76+URZ], RZ ;  /* 0x000000ff4cffb9a7 */ /* 0x0001e2000810043f */
[----:B------:R-:W-:-:S04]  /*7c30*/  ISETP.NE.AND P3, PT, R185, 0x2, PT ;  /* 0x00000002b900780c */ /* 0x000fc80003f65270 */
[----:B---3--:R-:W-:Y:S02]  /*7c40*/  SEL R5, RZ, 0x1, P3 ;  /* 0x00000001ff057807 */ /* 0x008fe40001800000 */
[----:B------:R-:W-:Y:S02]  /*7c50*/  SEL R185, R185, RZ, P3 ;  /* 0x000000ffb9b97207 */ /* 0x000fe40001800000 */
[----:B------:R-:W-:Y:S01]  /*7c60*/  LOP3.LUT R200, R200, R5, RZ, 0x3c, !PT ;  /* 0x00000005c8c87212 */ /* 0x000fe200078e3cff */
[----:B0-----:R-:W-:Y:S06]  /*7c70*/  @P4 BRA `(.L_x_1844) ;  /* 0xffffffac008c4947 */ /* 0x001fec000383ffff */
[----:B------:R-:W0:Y:S01]  /*7c80*/  S2R R4, SR_TID.X ;  /* 0x0000000000047919 */ /* 0x000e220000002100 */
[----:B------:R-:W-:Y:S02]  /*7c90*/  PLOP3.LUT P0, PT, PT, PT, PT, 0x8, 0x0 ;  /* 0x000000000000781c */ /* 0x000fe40003f0e170 */
[----:B0-----:R-:W-:-:S04]  /*7ca0*/  SHF.R.U32.HI R4, RZ, 0x7, R4 ;  /* 0x00000007ff047819 */ /* 0x001fc80000011604 */
[----:B------:R-:W-:-:S13]  /*7cb0*/  ISETP.NE.AND P4, PT, R4, 0x1, PT ;  /* 0x000000010400780c */ /* 0x000fda0003f85270 */
[----:B------:R-:W-:Y:S06]  /*7cc0*/  @!P4 BAR.ARV 0x9, 0x100 ;  /* 0x024400000000cb1d */ /* 0x000fec0000002000 */
.L_x_1786:
[----:B------:R-:W-:Y:S05]  /*7cd0*/  @P0 BRA `(.L_x_1845) ;  /* 0x00000000000c0947 */ /* 0x000fea0003800000 */
[----:B------:R-:W0:Y:S01]  /*7ce0*/  FENCE.VIEW.ASYNC.G ;  /* 0x00000000000073c6 */ /* 0x000e220000000100 */
[----:B------:R-:W-:Y:S05]  /*7cf0*/  WARPSYNC.ALL ;  /* 0x0000000000007948 */ /* 0x000fea0003800000 */
[----:B0-----:R-:W-:Y:S06]  /*7d00*/  BAR.ARV 0xc, 0x180 ;  /* 0x0306000000007b1d */ /* 0x001fec0000002000 */
.L_x_1845:
[----:B------:R-:W-:Y:S01]  /*7d10*/  ULDC.64 UR6, c[0x0][0x998] ;  /* 0x0002660000067ab9 */ /* 0x000fe20000000a00 */
[----:B------:R-:W-:Y:S01]  /*7d20*/  ULDC.64 UR4, c[0x0][0x990] ;  /* 0x0002640000047ab9 */ /* 0x000fe20000000a00 */
[----:B------:R-:W-:Y:S02]  /*7d30*/  ISETP.NE.U32.AND P1, PT, RZ, UR6, PT ;  /* 0x00000006ff007c0c */ /* 0x000fe4000bf25070 */
[----:B------:R-:W-:Y:S02]  /*7d40*/  ISETP.NE.U32.AND P0, PT, RZ, UR4, PT ;  /* 0x00000004ff007c0c */ /* 0x000fe4000bf05070 */
[----:B------:R-:W-:Y:S02]  /*7d50*/  ISETP.NE.AND.EX P1, PT, RZ, UR7, PT, P1 ;  /* 0x00000007ff007c0c */ /* 0x000fe4000bf25310 */
[----:B------:R-:W-:-:S11]  /*7d60*/  ISETP.NE.AND.EX P0, PT, RZ, UR5, PT, P0 ;  /* 0x00000005ff007c0c */ /* 0x000fd6000bf05300 */
[----:B------:R-:W0:Y:S01]  /*7d70*/  @P1 LDC.64 R6, c[0x0][0x9b8] ;  /* 0x00026e00ff061b82 */ /* 0x000e220000000a00 */
[--C-:B------:R-:W-:Y:S02]  /*7d80*/  @P1 SHF.R.S32.HI R13, RZ, 0x1f, R207.reuse ;  /* 0x0000001fff0d1819 */ /* 0x100fe400000114cf */
[----:B------:R-:W-:-:S05]  /*7d90*/  @P0 SHF.R.S32.HI R11, RZ, 0x1f, R207 ;  /* 0x0000001fff0b0819 */ /* 0x000fca00000114cf */
[----:B----4-:R-:W1:Y:S08]  /*7da0*/  @P0 LDC.64 R8, c[0x0][0x9a8] ;  /* 0x00026a00ff080b82 */ /* 0x010e700000000a00 */
[----:B------:R-:W3:Y:S08]  /*7db0*/  @P1 LDC.64 R4, c[0x0][0x9c0] ;  /* 0x00027000ff041b82 */ /* 0x000ef00000000a00 */
[----:B------:R-:W4:Y:S01]  /*7dc0*/  @P0 LDC.64 R2, c[0x0][0x9b0] ;  /* 0x00026c00ff020b82 */ /* 0x000f220000000a00 */
[----:B0-----:R-:W-:-:S04]  /*7dd0*/  @P1 IMAD R10, R13, R6, RZ ;  /* 0x000000060d0a1224 */ /* 0x001fc800078e02ff */
[C---:B------:R-:W-:Y:S02]  /*7de0*/  @P1 IMAD R13, R207.reuse, R7, R10 ;  /* 0x00000007cf0d1224 */ /* 0x040fe400078e020a */
[----:B------:R-:W-:-:S04]  /*7df0*/  @P1 IMAD.WIDE.U32 R6, R207, R6, RZ ;  /* 0x00000006cf061225 */ /* 0x000fc800078e00ff */
[-C--:B-1----:R-:W-:Y:S02]  /*7e00*/  @P0 IMAD R0, R11, R8.reuse, RZ ;  /* 0x000000080b000224 */ /* 0x082fe400078e02ff */
[----:B------:R-:W-:Y:S02]  /*7e10*/  @P1 IMAD.IADD R7, R7, 0x1, R13 ;  /* 0x0000000107071824 */ /* 0x000fe400078e020d */
[C---:B------:R-:W-:Y:S02]  /*7e20*/  @P0 IMAD R11, R207.reuse, R9, R0 ;  /* 0x00000009cf0b0224 */ /* 0x040fe400078e0200 */
[----:B------:R-:W-:-:S04]  /*7e30*/  @P0 IMAD.WIDE.U32 R8, R207, R8, RZ ;  /* 0x00000008cf080225 */ /* 0x000fc800078e00ff */
[----:B------:R-:W-:Y:S02]  /*7e40*/  @P0 IMAD.IADD R9, R9, 0x1, R11 ;  /* 0x0000000109090824 */ /* 0x000fe400078e020b */
[----:B---3--:R-:W-:-:S04]  /*7e50*/  @P1 IMAD.WIDE.U32 R6, R188, R4, R6 ;  /* 0x00000004bc061225 */ /* 0x008fc800078e0006 */
[----:B----4-:R-:W-:Y:S01]  /*7e60*/  @P0 IMAD.WIDE.U32 R8, R188, R2, R8 ;  /* 0x00000002bc080225 */ /* 0x010fe200078e0008 */
[----:B------:R-:W-:-:S03]  /*7e70*/  @P1 LEA R2, P3, R6, UR6, 0x2 ;  /* 0x0000000606021c11 */ /* 0x000fc6000f8610ff */
[----:B------:R-:W-:Y:S01]  /*7e80*/  @P1 IMAD R5, R188, R5, R7 ;  /* 0x00000005bc051224 */ /* 0x000fe200078e0207 */
[----:B------:R-:W-:Y:S01]  /*7e90*/  @P0 LEA R4, P2, R8, UR4, 0x2 ;  /* 0x0000000408040c11 */ /* 0x000fe2000f8410ff */
[----:B------:R-:W-:Y:S01]  /*7ea0*/  @P0 IMAD R7, R188, R3, R9 ;  /* 0x00000003bc070224 */ /* 0x000fe200078e0209 */
[----:B------:R-:W-:Y:S01]  /*7eb0*/  ULDC UR4, c[0x0][0x988] ;  /* 0x0002620000047ab9 */ /* 0x000fe20000000800 */
[----:B------:R-:W-:Y:S01]  /*7ec0*/  IMAD.MOV.U32 R0, RZ, RZ, 0x3f800000 ;  /* 0x3f800000ff007424 */ /* 0x000fe200078e00ff */
[----:B------:R-:W-:Y:S02]  /*7ed0*/  @P1 LEA.HI.X R3, R6, UR7, R5, 0x2, P3 ;  /* 0x0000000706031c11 */ /* 0x000fe400098f1405 */
[----:B------:R-:W-:Y:S01]  /*7ee0*/  @P0 LEA.HI.X R5, R8, UR5, R7, 0x2, P2 ;  /* 0x0000000508050c11 */ /* 0x000fe200090f1407 */
[----:B------:R-:W-:Y:S01]  /*7ef0*/  IMAD.MOV.U32 R7, RZ, RZ, 0x3f800000 ;  /* 0x3f800000ff077424 */ /* 0x000fe200078e00ff */
[----:B------:R-:W0:Y:S01]  /*7f00*/  LDC R6, c[0x0][0x448] ;  /* 0x00011200ff067b82 */ /* 0x000e220000000800 */
[----:B------:R1:W3:Y:S04]  /*7f10*/  @P1 LDG.E R0, desc[UR36][R2.64] ;  /* 0x0000002402001981 */ /* 0x0002e8000c1e1900 */
[----:B------:R-:W3:Y:S03]  /*7f20*/  @P0 LDG.E R7, desc[UR36][R4.64] ;  /* 0x0000002404070981 */ /* 0x000ee6000c1e1900 */
[----:B-1----:R-:W1:Y:S01]  /*7f30*/  LDC.64 R2, c[0x0][0x9e0] ;  /* 0x00027800ff027b82 */ /* 0x002e620000000a00 */
[----:B0-----:R-:W-:Y:S01]  /*7f40*/  ISETP.NE.AND P1, PT, R6, 0x1, PT ;  /* 0x000000010600780c */ /* 0x001fe20003f25270 */
[----:B------:R-:W-:Y:S01]  /*7f50*/  VIADD R6, R201, 0x7f ;  /* 0x0000007fc9067836 */ /* 0x000fe20000000000 */
[----:B-1----:R-:W-:-:S11]  /*7f60*/  ISETP.GE.AND P2, PT, R3, 0x1, PT ;  /* 0x000000010300780c */ /* 0x002fd60003f46270 */
[----:B------:R-:W0:Y:S08]  /*7f70*/  @P1 LDC R9, c[0x0][0x44c] ;  /* 0x00011300ff091b82 */ /* 0x000e300000000800 */
[----:B------:R-:W1:Y:S01]  /*7f80*/  @P1 LDC R8, c[0x0][0x450] ;  /* 0x00011400ff081b82 */ /* 0x000e620000000800 */
[----:B0-----:R-:W-:-:S05]  /*7f90*/  @P1 IMAD.HI.U32 R9, R6, R9, RZ ;  /* 0x0000000906091227 */ /* 0x001fca00078e00ff */
[----:B-1----:R-:W-:Y:S02]  /*7fa0*/  @P1 SHF.R.U32.HI R6, RZ, R8, R9 ;  /* 0x00000008ff061219 */ /* 0x002fe40000011609 */
[----:B------:R-:W-:-:S05]  /*7fb0*/  IADD3 R9, R192, 0x1, -R189 ;  /* 0x00000001c0097810 */ /* 0x000fca0007ffe8bd */
[----:B------:R-:W-:-:S04]  /*7fc0*/  IMAD.IADD R9, R9, 0x1, R6 ;  /* 0x0000000109097824 */ /* 0x000fc800078e0206 */
[----:B------:R-:W-:Y:S02]  /*7fd0*/  IMAD.IADD R6, R9, 0x1, R2 ;  /* 0x0000000109067824 */ /* 0x000fe400078e0202 */
[----:B---3--:R-:W-:-:S04]  /*7fe0*/  FMUL.FTZ R0, R7, R0 ;  /* 0x0000000007007220 */ /* 0x008fc80000410000 */
[----:B------:R-:W-:Y:S01]  /*7ff0*/  FMUL.FTZ R2, R0, UR4 ;  /* 0x0000000400027c20 */ /* 0x000fe20008410000 */
        /* <DEDUP_REMOVED lines=12> */
.L_x_1848:
[----:B------:R-:W-:-:S13]  /*80c0*/  ISETP.NE.AND P0, PT, R3, 0x1, PT ;  /* 0x000000010300780c */ /* 0x000fda0003f05270 */
[----:B------:R-:W0:Y:S02]  /*80d0*/  @P0 LDC.64 R4, c[0x0][0x9e8] ;  /* 0x00027a00ff040b82 */ /* 0x000e240000000a00 */
[----:B0-----:R-:W-:-:S05]  /*80e0*/  @P0 IMAD.HI.U32 R4, R0, R4, RZ ;  /* 0x0000000400040227 */ /* 0x001fca00078e00ff */
[----:B------:R-:W-:-:S07]  /*80f0*/  @P0 SHF.R.U32.HI R0, RZ, R5, R4 ;  /* 0x00000005ff000219 */ /* 0x000fce0000011604 */
.L_x_1849:
[----:B------:R-:W-:Y:S05]  /*8100*/  BSYNC B0 ;  /* 0x0000000000007941 */ /* 0x000fea0003800000 */
.L_x_1847:
[----:B------:R-:W-:-:S05]  /*8110*/  IMAD R5, R0, R3, R3 ;  /* 0x0000000300057224 */ /* 0x000fca00078e0203 */
[----:B------:R-:W-:-:S07]  /*8120*/  VIMNMX R6, R6, R5, PT ;  /* 0x0000000506067248 */ /* 0x000fce0003fe0100 */
.L_x_1846:
[----:B------:R-:W0:Y:S01]  /*8130*/  @P1 LDC R0, c[0x0][0x44c] ;  /* 0x00011300ff001b82 */ /* 0x000e220000000800 */
[----:B------:R-:W-:Y:S01]  /*8140*/  VIADD R6, R6, 0x3f ;  /* 0x0000003f06067836 */ /* 0x000fe20000000000 */
[----:B------:R-:W-:-:S04]  /*8150*/  ULDC UR4, c[0x0][0x9dc] ;  /* 0x0002770000047ab9 */ /* 0x000fc80000000800 */
[----:B------:R-:W-:Y:S02]  /*8160*/  SHF.R.S32.HI R5, RZ, 0x1f, R6 ;  /* 0x0000001fff057819 */ /* 0x000fe40000011406 */
[----:B------:R-:W1:Y:S02]  /*8170*/  @P1 LDC R7, c[0x0][0x450] ;  /* 0x00011400ff071b82 */ /* 0x000e640000000800 */
[----:B------:R-:W-:-:S04]  /*8180*/  LEA.HI R5, R5, R6, RZ, 0x6 ;  /* 0x0000000605057211 */ /* 0x000fc800078f30ff */
[----:B------:R-:W-:-:S04]  /*8190*/  SHF.R.S32.HI R5, RZ, 0x6, R5 ;  /* 0x00000006ff057819 */ /* 0x000fc80000011405 */
[----:B------:R-:W-:Y:S01]  /*81a0*/  VIMNMX R42, R42, R5, PT ;  /* 0x000000052a2a7248 */ /* 0x000fe20003fe0100 */
[----:B0-----:R-:W-:Y:S01]  /*81b0*/  @P1 IMAD.HI.U32 R4, R201, R0, RZ ;  /* 0x00000000c9041227 */ /* 0x001fe200078e00ff */
[----:B------:R-:W-:-:S04]  /*81c0*/  MOV R0, R201 ;  /* 0x000000c900007202 */ /* 0x000fc80000000f00 */
[----:B-1----:R-:W-:-:S05]  /*81d0*/  @P1 SHF.R.U32.HI R0, RZ, R7, R4 ;  /* 0x00000007ff001219 */ /* 0x002fca0000011604 */
[----:B------:R-:W-:-:S04]  /*81e0*/  IMAD.IADD R0, R161, 0x1, R0 ;  /* 0x00000001a1007824 */ /* 0x000fc800078e0200 */
        /* <DEDUP_REMOVED lines=12> */
.L_x_1852:
[----:B------:R-:W-:-:S13]  /*82b0*/  ISETP.NE.AND P0, PT, R3, 0x1, PT ;  /* 0x000000010300780c */ /* 0x000fda0003f05270 */
[----:B------:R-:W0:Y:S02]  /*82c0*/  @P0 LDC.64 R4, c[0x0][0x9e8] ;  /* 0x00027a00ff040b82 */ /* 0x000e240000000a00 */
[----:B0-----:R-:W-:-:S05]  /*82d0*/  @P0 IMAD.HI.U32 R4, R0, R4, RZ ;  /* 0x0000000400040227 */ /* 0x001fca00078e00ff */
[----:B------:R-:W-:-:S07]  /*82e0*/  @P0 SHF.R.U32.HI R0, RZ, R5, R4 ;  /* 0x00000005ff000219 */ /* 0x000fce0000011604 */
.L_x_1853:
[----:B------:R-:W-:Y:S05]  /*82f0*/  BSYNC B0 ;  /* 0x0000000000007941 */ /* 0x000fea0003800000 */
.L_x_1851:
[----:B------:R-:W-:-:S05]  /*8300*/  IMAD R3, R0, R3, RZ ;  /* 0x0000000300037224 */ /* 0x000fca00078e02ff */
[----:B------:R-:W-:-:S07]  /*8310*/  VIMNMX R6, R6, R3, !PT ;  /* 0x0000000306067248 */ /* 0x000fce0007fe0100 */
.L_x_1850:
[----:B------:R-:W-:Y:S01]  /*8320*/  SHF.R.S32.HI R3, RZ, 0x1f, R6 ;  /* 0x0000001fff037819 */ /* 0x000fe20000011406 */
[----:B------:R-:W-:Y:S03]  /*8330*/  BSSY B0, `(.L_x_1854) ;  /* 0x0000026000007945 */ /* 0x000fe60003800000 */
[----:B------:R-:W-:-:S04]  /*8340*/  LEA.HI R3, R3, R6, RZ, 0x6 ;  /* 0x0000000603037211 */ /* 0x000fc800078f30ff */
        /* <DEDUP_REMOVED lines=23> */
[----:B------:R-:W-:-:S04]  /*84c0*/  IMAD.HI.U32 R5, R5, R7, R4 ;  /* 0x0000000705057227 */ /* 0x000fc800078e0004 */
        /* <DEDUP_REMOVED lines=12> */
.L_x_1855:
[----:B------:R-:W-:Y:S05]  /*8590*/  BSYNC B0 ;  /* 0x0000000000007941 */ /* 0x000fea0003800000 */
.L_x_1854:
[-C--:B------:R-:W-:Y:S01]  /*85a0*/  IMAD R204, R220, R3.reuse, R9 ;  /* 0x00000003dccc7224 */ /* 0x080fe200078e0209 */
[----:B------:R-:W-:Y:S02]  /*85b0*/  PLOP3.LUT P0, PT, PT, PT, PT, 0x80, 0x0 ;  /* 0x000000000000781c */ /* 0x000fe40003f0f070 */
[----:B------:R-:W-:Y:S02]  /*85c0*/  CS2R R28, SRZ ;  /* 0x00000000001c7805 */ /* 0x000fe4000001ff00 */
[----:B------:R-:W-:Y:S01]  /*85d0*/  CS2R R162, SRZ ;  /* 0x0000000000a27805 */ /* 0x000fe2000001ff00 */
[----:B------:R-:W-:Y:S01]  /*85e0*/  IMAD.MOV.U32 R164, RZ, RZ, RZ ;  /* 0x000000ffffa47224 */ /* 0x000fe200078e00ff */
[----:B------:R-:W-:Y:S01]  /*85f0*/  VIADDMNMX R160, R204, R3, R42, PT ;  /* 0x00000003cca07246 */ /* 0x000fe2000380012a */
[----:B------:R-:W-:Y:S01]  /*8600*/  IMAD.MOV.U32 R5, RZ, RZ, RZ ;  /* 0x000000ffff057224 */ /* 0x000fe200078e00ff */
[----:B------:R-:W-:Y:S02]  /*8610*/  CS2R R146, SRZ ;  /* 0x0000000000927805 */ /* 0x000fe4000001ff00 */
[----:B------:R-:W-:-:S02]  /*8620*/  CS2R R64, SRZ ;  /* 0x0000000000407805 */ /* 0x000fc4000001ff00 */
[----:B------:R-:W-:Y:S02]  /*8630*/  ISETP.GT.AND P1, PT, R160, R204, PT ;  /* 0x000000cca000720c */ /* 0x000fe40003f24270 */
[----:B------:R-:W-:Y:S02]  /*8640*/  CS2R R152, SRZ ;  /* 0x0000000000987805 */ /* 0x000fe4000001ff00 */
[----:B------:R-:W-:Y:S02]  /*8650*/  MOV R0, RZ ;  /* 0x000000ff00007202 */ /* 0x000fe40000000f00 */
        /* <DEDUP_REMOVED lines=16> */
[----:B------:R-:W-:Y:S01]  /*8760*/  CS2R R68, SRZ ;  /* 0x0000000000447805 */ /* 0x000fe2000001ff00 */
[----:B------:R-:W-:Y:S01]  /*8770*/  IMAD.MOV.U32 R20, RZ, RZ, RZ ;  /* 0x000000ffff147224 */ /* 0x000fe200078e00ff */
[----:B------:R-:W-:Y:S02]  /*8780*/  CS2R R70, SRZ ;  /* 0x0000000000467805 */ /* 0x000fe4000001ff00 */
[----:B------:R-:W-:Y:S02]  /*8790*/  CS2R R66, SRZ ;  /* 0x0000000000427805 */ /* 0x000fe4000001ff00 */
[----:B------:R-:W-:Y:S02]  /*87a0*/  CS2R R76, SRZ ;  /* 0x00000000004c7805 */ /* 0x000fe4000001ff00 */
[----:B------:R-:W-:-:S02]  /*87b0*/  CS2R R72, SRZ ;  /* 0x0000000000487805 */ /* 0x000fc4000001ff00 */
[----:B------:R-:W-:Y:S02]  /*87c0*/  CS2R R78, SRZ ;  /* 0x00000000004e7805 */ /* 0x000fe4000001ff00 */
[----:B------:R-:W-:Y:S02]  /*87d0*/  CS2R R74, SRZ ;  /* 0x00000000004a7805 */ /* 0x000fe4000001ff00 */
[----:B------:R-:W-:Y:S02]  /*87e0*/  CS2R R84, SRZ ;  /* 0x0000000000547805 */ /* 0x000fe4000001ff00 */
[----:B--2---:R-:W-:Y:S02]  /*87f0*/  CS2R R80, SRZ ;  /* 0x0000000000507805 */ /* 0x004fe4000001ff00 */
        /* <DEDUP_REMOVED lines=33> */
[----:B------:R-:W-:Y:S06]  /*8a10*/  @!P1 BRA `(.L_x_1856) ;  /* 0x0000012c00f89947 */ /* 0x000fec0003800000 */
        /* <DEDUP_REMOVED lines=8> */
.L_x_2214:
[----:B------:R-:W2:Y:S02]  /*8aa0*/  LDL R0, [R1+0x8c] ;  /* 0x00008c0001007983 */ /* 0x000ea40000100800 */
[----:B--2---:R-:W-:Y:S02]  /*8ab0*/  R2UR UR4, R0 ;  /* 0x00000000000472ca */ /* 0x004fe400000e0000 */
[----:B-1----:R-:W-:-:S04]  /*8ac0*/  LEA.HI R0, R14, R14, RZ, 0x1 ;  /* 0x0000000e0e007211 */ /* 0x002fc800078f08ff */
[----:B------:R-:W-:-:S05]  /*8ad0*/  LOP3.LUT R3, R0, 0x1e, RZ, 0xc0, !PT ;  /* 0x0000001e00037812 */ /* 0x000fca00078ec0ff */
[----:B------:R-:W-:Y:S02]  /*8ae0*/  IMAD.IADD R3, R14, 0x1, -R3 ;  /* 0x000000010e037824 */ /* 0x000fe400078e0a03 */
[----:B------:R-:W-:-:S03]  /*8af0*/  ULOP3.LUT UP0, URZ, UR4, 0x1bf, URZ, 0xc0, !UPT ;  /* 0x000001bf043f7892 */ /* 0x000fc6000f80c03f */
[----:B------:R-:W-:-:S03]  /*8b00*/  LEA R3, R3, UR4, 0xd ;  /* 0x0000000403037c11 */ /* 0x000fc6000f8e68ff */
[----:B------:R-:W-:Y:S02]  /*8b10*/  PLOP3.LUT P0, PT, PT, PT, UP0, 0x80, 0x0 ;  /* 0x000000000000781c */ /* 0x000fe40003f0f008 */
[----:B------:R-:W-:-:S04]  /*8b20*/  SHF.R.U32.HI R3, RZ, 0x4, R3 ;  /* 0x00000004ff037819 */ /* 0x000fc80000011603 */
[----:B------:R-:W-:-:S07]  /*8b30*/  LOP3.LUT R36, R3, 0x3fff, RZ, 0xc0, !PT ;  /* 0x00003fff03247812 */ /* 0x000fce00078ec0ff */
[----:B------:R-:W-:Y:S05]  /*8b40*/  @!P0 BRA `(.L_x_1858) ;  /* 0x0000000000408947 */ /* 0x000fea0003800000 */
[----:B------:R-:W-:Y:S01]  /*8b50*/  MOV R14, 0x0 ;  /* 0x00000000000e7802 */ /* 0x000fe20000000f00 */
[----:B------:R-:W-:Y:S01]  /*8b60*/  ULDC.64 UR4, c[0x4][0xc0] ;  /* 0x0100300000047ab9 */ /* 0x000fe20000000a00 */
[----:B------:R-:W-:Y:S01]  /*8b70*/  ULDC.64 UR6, c[0x4][0xc8] ;  /* 0x0100320000067ab9 */ /* 0x000fe20000000a00 */
[----:B------:R-:W-:Y:S02]  /*8b80*/  IMAD.U32 R4, RZ, RZ, UR4 ;  /* 0x00000004ff047e24 */ /* 0x000fe4000f8e00ff */
[----:B------:R-:W-:Y:S01]  /*8b90*/  IMAD.U32 R5, RZ, RZ, UR5 ;  /* 0x00000005ff057e24 */ /* 0x000fe2000f8e00ff */
[----:B------:R-:W1:Y:S01]  /*8ba0*/  LDC.64 R14, c[0x4][R14] ;  /* 0x010000000e0e7b82 */ /* 0x000e620000000a00 */
[----:B------:R-:W-:Y:S01]  /*8bb0*/  ULDC.64 UR4, c[0x4][0x60] ;  /* 0x0100180000047ab9 */ /* 0x000fe20000000a00 */
[----:B------:R-:W-:Y:S02]  /*8bc0*/  IMAD.U32 R6, RZ, RZ, UR6 ;  /* 0x00000006ff067e24 */ /* 0x000fe4000f8e00ff */
[----:B------:R-:W-:-:S02]  /*8bd0*/  IMAD.U32 R7, RZ, RZ, UR7 ;  /* 0x00000007ff077e24 */ /* 0x000fc4000f8e00ff */
[----:B------:R-:W-:Y:S02]  /*8be0*/  IMAD.U32 R10, RZ, RZ, UR4 ;  /* 0x00000004ff0a7e24 */ /* 0x000fe4000f8e00ff */
[----:B------:R-:W-:Y:S02]  /*8bf0*/  IMAD.U32 R11, RZ, RZ, UR5 ;  /* 0x00000005ff0b7e24 */ /* 0x000fe4000f8e00ff */
[----:B------:R-:W-:Y:S02]  /*8c00*/  IMAD.MOV.U32 R8, RZ, RZ, 0x70 ;  /* 0x00000070ff087424 */ /* 0x000fe400078e00ff */
[----:B------:R-:W-:Y:S02]  /*8c10*/  IMAD.MOV.U32 R12, RZ, RZ, 0x1 ;  /* 0x00000001ff0c7424 */ /* 0x000fe400078e00ff */
[----:B0-----:R-:W-:-:S07]  /*8c20*/  IMAD.MOV.U32 R13, RZ, RZ, RZ ;  /* 0x000000ffff0d7224 */ /* 0x001fce00078e00ff */
[----:B------:R-:W-:-:S07]  /*8c30*/  LEPC R20, `(.L_x_1858) ;  /* 0x000000001014794e */ /* 0x000fce0000000000 */
[----:B-1---5:R-:W-:Y:S05]  /*8c40*/  CALL.ABS.NOINC R14 ;  /* 0x000000000e007343 */ /* 0x022fea0003c00000 */
.L_x_1858:
[----:B------:R-:W-:Y:S02]  /*8c50*/  ULDC UR4, c[0x0][0x3f4] ;  /* 0x0000fd0000047ab9 */ /* 0x000fe40000000800 */
[----:B------:R-:W-:-:S13]  /*8c60*/  ISETP.LT.AND P0, PT, RZ, UR4, PT ;  /* 0x00000004ff007c0c */ /* 0x000fda000bf01270 */
[----:B------:R-:W-:Y:S05]  /*8c70*/  @P0 BRA `(.L_x_1859) ;  /* 0x00000000003c0947 */ /* 0x000fea0003800000 */
[----:B------:R-:W-:-:S04]  /*8c80*/  LEA.HI R0, R217, R217, RZ, 0x1 ;  /* 0x000000d9d9007211 */ /* 0x000fc800078f08ff */
        /* <DEDUP_REMOVED lines=8> */
.L_x_1862:
[----:B--2---:R2:W3:Y:S02]  /*8d10*/  SYNCS.PHASECHK.TRANS64.TRYWAIT P0, [R22+URZ+0x28400], R3 ;  /* 0x02840003160075a7 */ /* 0x0044e4000800017f */
[----:B---3--:R-:W-:Y:S05]  /*8d20*/  @!P0 NANOSLEEP.SYNCS 0x989680 ;  /* 0x009896800000895d */ /* 0x008fea0003900000 */
[----:B------:R-:W3:Y:S02]  /*8d30*/  @!P0 SYNCS.PHASECHK.TRANS64 P0, [R22+URZ+0x28400], R3 ;  /* 0x02840003160085a7 */ /* 0x000ee4000800007f */
[----:B---3--:R-:W-:Y:S05]  /*8d40*/  @!P0 BRA `(.L_x_1862) ;  /* 0xfffffffc00f08947 */ /* 0x008fea000383ffff */
.L_x_1861:
[----:B------:R-:W-:Y:S05]  /*8d50*/  BSYNC B0 ;  /* 0x0000000000007941 */ /* 0x000fea0003800000 */
.L_x_1860:
[----:B------:R-:W-:Y:S05]  /*8d60*/  BRA `(.L_x_1863) ;  /* 0x0000009400647947 */ /* 0x000fea0003800000 */
.L_x_1859:
[----:B------:R-:W2:Y:S01]  /*8d70*/  LDL R0, [R1+0x8c] ;  /* 0x00008c0001007983 */ /* 0x000ea20000100800 */
[----:B------:R-:W-:Y:S01]  /*8d80*/  ULDC.64 UR6, c[0x0][0x408] ;  /* 0x0001020000067ab9 */ /* 0x000fe20000000a00 */
[----:B--2---:R-:W-:Y:S02]  /*8d90*/  R2UR UR4, R0 ;  /* 0x00000000000472ca */ /* 0x004fe400000e0000 */
[----:B-----5:R-:W-:-:S05]  /*8da0*/  SHF.R.S32.HI R0, RZ, 0x1f, R38 ;  /* 0x0000001fff007819 */ /* 0x020fca0000011426 */
[----:B------:R-:W-:-:S04]  /*8db0*/  IMAD R5, R0, UR6, RZ ;  /* 0x0000000600057c24 */ /* 0x000fc8000f8e02ff */
[----:B------:R-:W-:Y:S02]  /*8dc0*/  IMAD R5, R38, UR7, R5 ;  /* 0x0000000726057c24 */ /* 0x000fe4000f8e0205 */
[----:B------:R-:W-:-:S03]  /*8dd0*/  ULOP3.LUT UP0, URZ, UR4, 0x3ff, URZ, 0xc0, !UPT ;  /* 0x000003ff043f7892 */ /* 0x000fc6000f80c03f */
[----:B------:R-:W-:Y:S02]  /*8de0*/  ULDC.64 UR4, c[0x0][0x3f8] ;  /* 0x0000fe0000047ab9 */ /* 0x000fe40000000a00 */
[----:B------:R-:W-:Y:S01]  /*8df0*/  IMAD R3, R0, UR4, RZ ;  /* 0x0000000400037c24 */ /* 0x000fe2000f8e02ff */
[----:B------:R-:W-:Y:S01]  /*8e00*/  PLOP3.LUT P0, PT, PT, PT, UP0, 0x80, 0x0 ;  /* 0x000000000000781c */ /* 0x000fe20003f0f008 */
[----:B------:R-:W-:-:S04]  /*8e10*/  IMAD.WIDE.U32 R24, R38, UR4, RZ ;  /* 0x0000000426187c25 */ /* 0x000fc8000f8e00ff */
[C---:B------:R-:W-:Y:S02]  /*8e20*/  IMAD R3, R38.reuse, UR5, R3 ;  /* 0x0000000526037c24 */ /* 0x040fe4000f8e0203 */
[----:B------:R-:W-:-:S04]  /*8e30*/  IMAD.WIDE.U32 R38, R38, UR6, RZ ;  /* 0x0000000626267c25 */ /* 0x000fc8000f8e00ff */
[----:B------:R-:W-:Y:S02]  /*8e40*/  IMAD.IADD R27, R3, 0x1, R25 ;  /* 0x00000001031b7824 */ /* 0x000fe400078e0219 */
[----:B------:R-:W-:Y:S01]  /*8e50*/  IMAD.IADD R29, R5, 0x1, R39 ;  /* 0x00000001051d7824 */ /* 0x000fe200078e0227 */
[----:B------:R-:W-:Y:S06]  /*8e60*/  @!P0 BRA `(.L_x_1864) ;  /* 0x0000000000408947 */ /* 0x000fec0003800000 */
[----:B------:R-:W-:Y:S01]  /*8e70*/  MOV R14, 0x0 ;  /* 0x00000000000e7802 */ /* 0x000fe20000000f00 */
[----:B------:R-:W-:Y:S01]  /*8e80*/  ULDC.64 UR4, c[0x4][0xc0] ;  /* 0x0100300000047ab9 */ /* 0x000fe20000000a00 */
[----:B------:R-:W-:Y:S01]  /*8e90*/  ULDC.64 UR6, c[0x4][0xc8] ;  /* 0x0100320000067ab9 */ /* 0x000fe20000000a00 */
[----:B------:R-:W-:Y:S01]  /*8ea0*/  IMAD.U32 R4, RZ, RZ, UR4 ;  /* 0x00000004ff047e24 */ /* 0x000fe2000f8e00ff */
[----:B------:R-:W-:Y:S01]  /*8eb0*/  MOV R5, UR5 ;  /* 0x0000000500057c02 */ /* 0x000fe20008000f00 */
[----:B------:R-:W-:Y:S01]  /*8ec0*/  ULDC.64 UR4, c[0x4][0x28] ;  /* 0x01000a0000047ab9 */ /* 0x000fe20000000a00 */
[----:B------:R-:W1:Y:S01]  /*8ed0*/  LDC.64 R14, c[0x4][R14] ;  /* 0x010000000e0e7b82 */ /* 0x000e620000000a00 */
        /* <DEDUP_REMOVED lines=9> */
.L_x_1864:
[----:B------:R-:W-:Y:S01]  /*8f70*/  ULDC.U8 UR4, c[0x0][0x410] ;  /* 0x0001040000047ab9 */ /* 0x000fe20000000000 */
[----:B------:R-:W-:Y:S01]  /*8f80*/  LEA.HI R31, R31, R26, RZ, 0x3 ;  /* 0x0000001a1f1f7211 */ /* 0x000fe200078f18ff */
[----:B------:R-:W-:Y:S01]  /*8f90*/  IMAD.IADD R10, R187, 0x1, R201 ;  /* 0x00000001bb0a7824 */ /* 0x000fe200078e02c9 */
[----:B------:R-:W-:Y:S01]  /*8fa0*/  ISETP.NE.AND P0, PT, RZ, UR4, PT ;  /* 0x00000004ff007c0c */ /* 0x000fe2000bf05270 */
[----:B------:R-:W-:Y:S01]  /*8fb0*/  BSSY B0, `(.L_x_1865) ;  /* 0x000092c000007945 */ /* 0x000fe20003800000 */
[----:B------:R-:W-:-:S05]  /*8fc0*/  LOP3.LUT R31, R31, 0xfffffff8, RZ, 0xc0, !PT ;  /* 0xfffffff81f1f7812 */ /* 0x000fca00078ec0ff */
[----:B------:R-:W-:-:S04]  /*8fd0*/  IMAD.IADD R0, R26, 0x1, -R31 ;  /* 0x000000011a007824 */ /* 0x000fc800078e0a1f */
[----:B------:R-:W-:Y:S02]  /*8fe0*/  IMAD R3, R0, 0x20, R10 ;  /* 0x0000002000037824 */ /* 0x000fe400078e020a */
[----:B------:R-:W-:Y:S05]  /*8ff0*/  @!P0 BRA `(.L_x_1866) ;  /* 0x0000004800588947 */ /* 0x000fea0003800000 */
[----:B------:R-:W1:Y:S01]  /*9000*/  LDC R6, c[0x0][0x448] ;  /* 0x00011200ff067b82 */ /* 0x000e620000000800 */
[----:B------:R-:W-:Y:S01]  /*9010*/  ULDC.64 UR4, c[0x0][0x3f8] ;  /* 0x0000fe0000047ab9 */ /* 0x000fe20000000a00 */
[----:B------:R-:W-:Y:S01]  /*9020*/  IMAD.MOV.U32 R25, RZ, RZ, R27 ;  /* 0x000000ffff197224 */ /* 0x000fe200078e001b */
[----:B------:R-:W-:Y:S01]  /*9030*/  ULDC.64 UR6, c[0x0][0x408] ;  /* 0x0001020000067ab9 */ /* 0x000fe20000000a00 */
[----:B------:R-:W-:Y:S01]  /*9040*/  IMAD.MOV.U32 R39, RZ, RZ, R29 ;  /* 0x000000ffff277224 */ /* 0x000fe200078e001d */
[----:B------:R-:W-:Y:S01]  /*9050*/  ULDC.64 UR8, c[0x0][0x400] ;  /* 0x0001000000087ab9 */ /* 0x000fe20000000a00 */
[----:B-1----:R-:W-:-:S13]  /*9060*/  ISETP.NE.AND P0, PT, R6, 0x1, PT ;  /* 0x000000010600780c */ /* 0x002fda0003f05270 */
[----:B------:R-:W1:Y:S08]  /*9070*/  @P0 LDC R0, c[0x0][0x44c] ;  /* 0x00011300ff000b82 */ /* 0x000e700000000800 */
[----:B------:R-:W2:Y:S01]  /*9080*/  @P0 LDC R5, c[0x0][0x450] ;  /* 0x00011400ff050b82 */ /* 0x000ea20000000800 */
[----:B-1----:R-:W-:-:S05]  /*9090*/  @P0 IMAD.HI.U32 R0, R3, R0, RZ ;  /* 0x0000000003000227 */ /* 0x002fca00078e00ff */
[----:B--2---:R-:W-:-:S04]  /*90a0*/  @P0 SHF.R.U32.HI R3, RZ, R5, R0 ;  /* 0x00000005ff030219 */ /* 0x004fc80000011600 */
[----:B------:R-:W-:Y:S01]  /*90b0*/  SHF.R.S32.HI R0, RZ, 0x1f, R3 ;  /* 0x0000001fff007819 */ /* 0x000fe20000011403 */
[----:B------:R-:W-:-:S04]  /*90c0*/  IMAD.WIDE.U32 R24, R3, UR4, R24 ;  /* 0x0000000403187c25 */ /* 0x000fc8000f8e0018 */
[----:B------:R-:W-:Y:S02]  /*90d0*/  IMAD R4, R0, UR4, RZ ;  /* 0x0000000400047c24 */ /* 0x000fe4000f8e02ff */
[----:B------:R-:W-:-:S04]  /*90e0*/  IMAD.WIDE.U32 R38, R3, UR6, R38 ;  /* 0x0000000603267c25 */ /* 0x000fc8000f8e0026 */
[C---:B------:R-:W-:Y:S01]  /*90f0*/  IMAD R5, R3.reuse, UR5, R4 ;  /* 0x0000000503057c24 */ /* 0x040fe2000f8e0204 */
[----:B------:R-:W-:Y:S01]  /*9100*/  ULDC.64 UR4, c[0x0][0x3e8] ;  /* 0x0000fa0000047ab9 */ /* 0x000fe20000000a00 */
[----:B------:R-:W-:Y:S01]  /*9110*/  IMAD R4, R0, UR6, RZ ;  /* 0x0000000600047c24 */ /* 0x000fe2000f8e02ff */
[----:B------:R-:W-:Y:S01]  /*9120*/  IADD3 R0, P0, R24, UR4, RZ ;  /* 0x0000000418007c10 */ /* 0x000fe2000ff1e0ff */
[----:B------:R-:W-:Y:S01]  /*9130*/  UMOV UR4, 0xffffffff ;  /* 0xffffffff00047882 */ /* 0x000fe20000000000 */
[----:B------:R-:W-:Y:S01]  /*9140*/  IADD3 R49, P1, R38, UR8, RZ ;  /* 0x0000000826317c10 */ /* 0x000fe2000ff3e0ff */
[----:B------:R-:W-:Y:S01]  /*9150*/  IMAD R37, R3, UR7, R4 ;  /* 0x0000000703257c24 */ /* 0x000fe2000f8e0204 */
[----:B------:R-:W-:-:S04]  /*9160*/  IADD3.X R48, R25, UR5, R5, P0, !PT ;  /* 0x0000000519307c10 */ /* 0x000fc800087fe405 */
[----:B------:R-:W-:Y:S01]  /*9170*/  IADD3.X R37, R39, UR9, R37, P1, !PT ;  /* 0x0000000927257c10 */ /* 0x000fe20008ffe425 */
[----:B------:R-:W-:Y:S06]  /*9180*/  BRA.DIV UR4, `(.L_x_1867) ;  /* 0x00000226046c7947 */ /* 0x000fec000b800000 */
[----:B------:R1:W2:Y:S04]  /*9190*/  SHFL.IDX PT, R3, R48, RZ, 0x181f ;  /* 0x00181fff30037589 */ /* 0x0002a800000e0000 */
[----:B------:R1:W3:Y:S04]  /*91a0*/  SHFL.IDX PT, R5, R0, RZ, 0x181f ;  /* 0x00181fff00057589 */ /* 0x0002e800000e0000 */
[----:B------:R1:W4:Y:S04]  /*91b0*/  SHFL.IDX PT, R9, R37, RZ, 0x181f ;  /* 0x00181fff25097589 */ /* 0x00032800000e0000 */
[----:B------:R1:W0:Y:S02]  /*91c0*/  SHFL.IDX PT, R14, R49, RZ, 0x181f ;  /* 0x00181fff310e7589 */ /* 0x00022400000e0000 */
.L_x_2220:
[----:B------:R-:W-:Y:S01]  /*91d0*/  IMAD R53, R189, R6, RZ ;  /* 0x00000006bd357224 */ /* 0x000fe200078e02ff */
[----:B------:R-:W-:Y:S01]  /*91e0*/  BSSY B1, `(.L_x_1868) ;  /* 0x000001a000017945 */ /* 0x000fe20003800000 */
[----:B------:R-:W-:Y:S02]  /*91f0*/  CS2R R40, SRZ ;  /* 0x0000000000287805 */ /* 0x000fe4000001ff00 */
[----:B------:R-:W-:Y:S02]  /*9200*/  CS2R R44, SRZ ;  /* 0x00000000002c7805 */ /* 0x000fe4000001ff00 */
[----:B------:R-:W-:Y:S02]  /*9210*/  CS2R R42, SRZ ;  /* 0x00000000002a7805 */ /* 0x000fe4000001ff00 */
[----:B------:R-:W-:Y:S02]  /*9220*/  ISETP.GE.AND P0, PT, R10, R53, PT ;  /* 0x000000350a00720c */ /* 0x000fe40003f06270 */
[----:B------:R-:W-:-:S11]  /*9230*/  CS2R R46, SRZ ;  /* 0x00000000002e7805 */ /* 0x000fd6000001ff00 */
[----:B------:R-:W-:Y:S05]  /*9240*/  @P0 BRA `(.L_x_1869) ;  /* 0x00000000004c0947 */ /* 0x000fea0003800000 */
[----:B------:R-:W-:Y:S01]  /*9250*/  ULDC UR4, c[0x0][0x3f4] ;  /* 0x0000fd0000047ab9 */ /* 0x000fe20000000800 */
[----:B------:R-:W-:Y:S02]  /*9260*/  CS2R R40, SRZ ;  /* 0x0000000000287805 */ /* 0x000fe4000001ff00 */
[----:B------:R-:W-:Y:S02]  /*9270*/  ISETP.GE.AND P4, PT, R190, UR4, PT ;  /* 0x00000004be007c0c */ /* 0x000fe4000bf86270 */
[----:B------:R-:W-:Y:S02]  /*9280*/  CS2R R44, SRZ ;  /* 0x00000000002c7805 */ /* 0x000fe4000001ff00 */
[----:B------:R-:W-:-:S09]  /*9290*/  ISETP.GE.AND P3, PT, R18, UR4, PT ;  /* 0x0000000412007c0c */ /* 0x000fd2000bf66270 */
[----:B---3--:R-:W-:-:S05]  /*92a0*/  @!P4 IADD3 R6, P0, R190, R5, RZ ;  /* 0x00000005be06c210 */ /* 0x008fca0007f1e0ff */
[C---:B--2---:R-:W-:Y:S01]  /*92b0*/  @!P4 IMAD.X R7, R3.reuse, 0x1, R214, P0 ;  /* 0x000000010307c824 */ /* 0x044fe200000e06d6 */
[----:B------:R-:W-:Y:S02]  /*92c0*/  @!P3 IADD3 R4, P0, R18, R5, RZ ;  /* 0x000000051204b210 */ /* 0x000fe40007f1e0ff */
[----:B0-----:R-:W-:Y:S02]  /*92d0*/  @!P4 IADD3 R8, P2, R190, R14, RZ ;  /* 0x0000000ebe08c210 */ /* 0x001fe40007f5e0ff */
[----:B------:R0:W5:Y:S01]  /*92e0*/  @!P4 LD.E.64 R40, desc[UR36][R6.64] ;  /* 0x000000240628c980 */ /* 0x000162000c101b00 */
[----:B------:R-:W-:Y:S02]  /*92f0*/  CS2R R46, SRZ ;  /* 0x00000000002e7805 */ /* 0x000fe4000001ff00 */
[----:B------:R-:W-:Y:S01]  /*9300*/  CS2R R42, SRZ ;  /* 0x00000000002a7805 */ /* 0x000fe2000001ff00 */
[----:B------:R-:W-:-:S05]  /*9310*/  @!P3 IMAD.X R5, R3, 0x1, R19, P0 ;  /* 0x000000010305b824 */ /* 0x000fca00000e0613 */
[----:B------:R2:W5:Y:S01]  /*9320*/  @!P3 LD.E.64 R44, desc[UR36][R4.64] ;  /* 0x00000024042cb980 */ /* 0x000562000c101b00 */
[----:B0-----:R-:W-:-:S05]  /*9330*/  @!P3 IADD3 R6, P1, R18, R14, RZ ;  /* 0x0000000e1206b210 */ /* 0x001fca0007f3e0ff */
[C---:B----4-:R-:W-:Y:S02]  /*9340*/  @!P3 IMAD.X R7, R9.reuse, 0x1, R19, P1 ;  /* 0x000000010907b824 */ /* 0x050fe400008e0613 */
[----:B------:R-:W-:-:S03]  /*9350*/  @!P4 IMAD.X R9, R9, 0x1, R214, P2 ;  /* 0x000000010909c824 */ /* 0x000fc600010e06d6 */
[----:B------:R2:W5:Y:S04]  /*9360*/  @!P3 LD.E.64 R46, desc[UR36][R6.64] ;  /* 0x00000024062eb980 */ /* 0x000568000c101b00 */
[----:B------:R2:W5:Y:S02]  /*9370*/  @!P4 LD.E.64 R42, desc[UR36][R8.64] ;  /* 0x00000024082ac980 */ /* 0x000564000c101b00 */
.L_x_1869:
[----:B------:R-:W-:Y:S05]  /*9380*/  BSYNC B1 ;  /* 0x0000000000017941 */ /* 0x000fea0003800000 */
.L_x_1868:
[----:B------:R-:W-:Y:S01]  /*9390*/  UMOV UR4, 0xffffffff ;  /* 0xffffffff00047882 */ /* 0x000fe20000000000 */
[----:B------:R-:W-:Y:S02]  /*93a0*/  CS2R R30, SRZ ;  /* 0x00000000001e7805 */ /* 0x000fe4000001ff00 */
[----:B------:R-:W-:Y:S05]  /*93b0*/  BRA.DIV UR4, `(.L_x_1870) ;  /* 0x0000022604507947 */ /* 0x000fea000b800000 */
[----:B--2---:R2:W1:Y:S04]  /*93c0*/  SHFL.IDX PT, R3, R48, 0x1, 0x181f ;  /* 0x00381f0030037f89 */ /* 0x00446800000e0000 */
[----:B---3--:R2:W3:Y:S04]  /*93d0*/  SHFL.IDX PT, R5, R0, 0x1, 0x181f ;  /* 0x00381f0000057f89 */ /* 0x0084e800000e0000 */
[----:B----4-:R2:W4:Y:S04]  /*93e0*/  SHFL.IDX PT, R9, R37, 0x1, 0x181f ;  /* 0x00381f0025097f89 */ /* 0x01052800000e0000 */
[----:B0-----:R2:W0:Y:S02]  /*93f0*/  SHFL.IDX PT, R14, R49, 0x1, 0x181f ;  /* 0x00381f00310e7f89 */ /* 0x00142400000e0000 */
.L_x_2226:
[----:B------:R-:W-:Y:S01]  /*9400*/  IADD3 R4, R10, 0x20, RZ ;  /* 0x000000200a047810 */ /* 0x000fe20007ffe0ff */
[----:B------:R-:W-:Y:S01]  /*9410*/  BSSY B1, `(.L_x_1871) ;  /* 0x0000019000017945 */ /* 0x000fe20003800000 */
        /* <DEDUP_REMOVED lines=11> */
[C---:B-1----:R-:W-:Y:S01]  /*94d0*/  @!P4 IMAD.X R7, R3.reuse, 0x1, R214, P0 ;  /* 0x000000010307c824 */ /* 0x042fe200000e06d6 */
        /* <DEDUP_REMOVED lines=12> */
.L_x_1872:
[----:B------:R-:W-:Y:S05]  /*95a0*/  BSYNC B1 ;  /* 0x0000000000017941 */ /* 0x000fea0003800000 */
.L_x_1871:
[----:B------:R-:W-:-:S03]  /*95b0*/  UMOV UR4, 0xffffffff ;  /* 0xffffffff00047882 */ /* 0x000fc60000000000 */
[----:B------:R-:W-:Y:S05]  /*95c0*/  BRA.DIV UR4, `(.L_x_1873) ;  /* 0x00000226043c7947 */ /* 0x000fea000b800000 */
[----:B-1----:R1:W1:Y:S04]  /*95d0*/  SHFL.IDX PT, R3, R48, 0x2, 0x181f ;  /* 0x00581f0030037f89 */ /* 0x00226800000e0000 */
[----:B---3--:R3:W1:Y:S04]  /*95e0*/  SHFL.IDX PT, R5, R0, 0x2, 0x181f ;  /* 0x00581f0000057f89 */ /* 0x00866800000e0000 */
[----:B----4-:R3:W4:Y:S04]  /*95f0*/  SHFL.IDX PT, R9, R37, 0x2, 0x181f ;  /* 0x00581f0025097f89 */ /* 0x01072800000e0000 */
[----:B0-----:R3:W0:Y:S02]  /*9600*/  SHFL.IDX PT, R14, R49, 0x2, 0x181f ;  /* 0x00581f00310e7f89 */ /* 0x00162400000e0000 */
.L_x_2232:
[----:B------:R-:W-:Y:S01]  /*9610*/  VIADD R4, R10, 0x40 ;  /* 0x000000400a047836 */ /* 0x000fe20000000000 */
        /* <DEDUP_REMOVED lines=12> */
[----:B-1----:R-:W-:-:S05]  /*96e0*/  @!P4 IADD3 R6, P0, R190, R5, RZ ;  /* 0x00000005be06c210 */ /* 0x002fca0007f1e0ff */
[C---:B------:R-:W-:Y:S01]  /*96f0*/  @!P4 IMAD.X R7, R3.reuse, 0x1, R214, P0 ;  /* 0x000000010307c824 */ /* 0x040fe200000e06d6 */
        /* <DEDUP_REMOVED lines=12> */
.L_x_1875:
[----:B------:R-:W-:Y:S05]  /*97c0*/  BSYNC B1 ;  /* 0x0000000000017941 */ /* 0x000fea0003800000 */
.L_x_1874:
[----:B------:R-:W-:Y:S01]  /*97d0*/  UMOV UR4, 0xffffffff ;  /* 0xffffffff00047882 */ /* 0x000fe20000000000 */
[----:B-1--4-:R-:W-:Y:S02]  /*97e0*/  CS2R R8, SRZ ;  /* 0x0000000000087805 */ /* 0x012fe4000001ff00 */
[----:B------:R-:W-:Y:S05]  /*97f0*/  BRA.DIV UR4, `(.L_x_1876) ;  /* 0x0000022604207947 */ /* 0x000fea000b800000 */
[----:B------:R1:W4:Y:S04]  /*9800*/  SHFL.IDX PT, R3, R48, 0x3, 0x181f ;  /* 0x00781f0030037f89 */ /* 0x00032800000e0000 */
[----:B------:R1:W0:Y:S04]  /*9810*/  SHFL.IDX PT, R5, R0, 0x3, 0x181f ;  /* 0x00781f0000057f89 */ /* 0x00022800000e0000 */
[----:B--23--:R-:W2:Y:S04]  /*9820*/  SHFL.IDX PT, R37, R37, 0x3, 0x181f ;  /* 0x00781f0025257f89 */ /* 0x00cea800000e0000 */
[----:B-1----:R-:W3:Y:S02]  /*9830*/  SHFL.IDX PT, R49, R49, 0x3, 0x181f ;  /* 0x00781f0031317f89 */ /* 0x002ee400000e0000 */
.L_x_2238:
[----:B------:R-:W-:Y:S01]  /*9840*/  VIADD R10, R10, 0x60 ;  /* 0x000000600a0a7836 */ /* 0x000fe20000000000 */
[----:B------:R-:W-:Y:S01]  /*9850*/  LEA.HI R0, R217, R217, RZ, 0x1 ;  /* 0x000000d9d9007211 */ /* 0x000fe200078f08ff */
[----:B------:R-:W-:Y:S01]  /*9860*/  BSSY B1, `(.L_x_1877) ;  /* 0x000001c000017945 */ /* 0x000fe20003800000 */
[----:B------:R-:W-:Y:S02]  /*9870*/  CS2R R12, SRZ ;  /* 0x00000000000c7805 */ /* 0x000fe4000001ff00 */
[----:B0-----:R-:W-:Y:S02]  /*9880*/  CS2R R14, SRZ ;  /* 0x00000000000e7805 */ /* 0x001fe4000001ff00 */
[----:B------:R-:W-:Y:S02]  /*9890*/  ISETP.GE.AND P0, PT, R10, R53, PT ;  /* 0x000000350a00720c */ /* 0x000fe40003f06270 */
[----:B------:R-:W-:Y:S02]  /*98a0*/  CS2R R10, SRZ ;  /* 0x00000000000a7805 */ /* 0x000fe4000001ff00 */
[----:B------:R-:W-:-:S05]  /*98b0*/  LOP3.LUT R0, R0, 0xfffffffe, RZ, 0xc0, !PT ;  /* 0xfffffffe00007812 */ /* 0x000fca00078ec0ff */
[----:B------:R-:W-:-:S05]  /*98c0*/  IMAD.IADD R0, R217, 0x1, -R0 ;  /* 0x00000001d9007824 */ /* 0x000fca00078e0a00 */
[----:B------:R-:W-:Y:S01]  /*98d0*/  SHF.L.U32 R51, R0, 0x1f, RZ ;  /* 0x0000001f00337819 */ /* 0x000fe200000006ff */
[----:B------:R-:W-:Y:S06]  /*98e0*/  @P0 BRA `(.L_x_1878) ;  /* 0x00000000004c0947 */ /* 0x000fec0003800000 */
[----:B------:R-:W-:Y:S01]  /*98f0*/  ULDC UR4, c[0x0][0x3f4] ;  /* 0x0000fd0000047ab9 */ /* 0x000fe20000000800 */
[----:B------:R-:W-:Y:S02]  /*9900*/  CS2R R8, SRZ ;  /* 0x0000000000087805 */ /* 0x000fe4000001ff00 */
[----:B------:R-:W-:Y:S02]  /*9910*/  ISETP.GE.AND P4, PT, R190, UR4, PT ;  /* 0x00000004be007c0c */ /* 0x000fe4000bf86270 */
[----:B------:R-:W-:Y:S02]  /*9920*/  CS2R R12, SRZ ;  /* 0x00000000000c7805 */ /* 0x000fe4000001ff00 */
[----:B------:R-:W-:-:S09]  /*9930*/  ISETP.GE.AND P3, PT, R18, UR4, PT ;  /* 0x0000000412007c0c */ /* 0x000fd2000bf66270 */
[----:B------:R-:W-:-:S05]  /*9940*/  @!P4 IADD3 R6, P0, R190, R5, RZ ;  /* 0x00000005be06c210 */ /* 0x000fca0007f1e0ff */
[C---:B----4-:R-:W-:Y:S01]  /*9950*/  @!P4 IMAD.X R7, R3.reuse, 0x1, R214, P0 ;  /* 0x000000010307c824 */ /* 0x050fe200000e06d6 */
[----:B------:R-:W-:Y:S02]  /*9960*/  @!P3 IADD3 R4, P0, R18, R5, RZ ;  /* 0x000000051204b210 */ /* 0x000fe40007f1e0ff */
[----:B---3--:R-:W-:Y:S02]  /*9970*/  @!P4 IADD3 R48, P2, R190, R49, RZ ;  /* 0x00000031be30c210 */ /* 0x008fe40007f5e0ff */
[----:B------:R0:W5:Y:S01]  /*9980*/  @!P4 LD.E.64 R8, desc[UR36][R6.64] ;  /* 0x000000240608c980 */ /* 0x000162000c101b00 */
[----:B------:R-:W-:Y:S02]  /*9990*/  CS2R R14, SRZ ;  /* 0x00000000000e7805 */ /* 0x000fe4000001ff00 */
[----:B------:R-:W-:Y:S01]  /*99a0*/  CS2R R10, SRZ ;  /* 0x00000000000a7805 */ /* 0x000fe2000001ff00 */
[----:B------:R-:W-:-:S05]  /*99b0*/  @!P3 IMAD.X R5, R3, 0x1, R19, P0 ;  /* 0x000000010305b824 */ /* 0x000fca00000e0613 */
[----:B------:R1:W5:Y:S01]  /*99c0*/  @!P3 LD.E.64 R12, desc[UR36][R4.64] ;  /* 0x00000024040cb980 */ /* 0x000362000c101b00 */
[----:B0-----:R-:W-:Y:S01]  /*99d0*/  @!P3 IADD3 R6, P1, R18, R49, RZ ;  /* 0x000000311206b210 */ /* 0x001fe20007f3e0ff */
[----:B--2---:R-:W-:-:S04]  /*99e0*/  @!P4 IMAD.X R49, R37, 0x1, R214, P2 ;  /* 0x000000012531c824 */ /* 0x004fc800010e06d6 */
[----:B------:R-:W-:Y:S01]  /*99f0*/  @!P3 IMAD.X R7, R37, 0x1, R19, P1 ;  /* 0x000000012507b824 */ /* 0x000fe200008e0613 */
[----:B------:R1:W5:Y:S04]  /*9a00*/  @!P4 LD.E.64 R10, desc[UR36][R48.64] ;  /* 0x00000024300ac980 */ /* 0x000368000c101b00 */
[----:B------:R1:W5:Y:S03]  /*9a10*/  @!P3 LD.E.64 R14, desc[UR36][R6.64] ;  /* 0x00000024060eb980 */ /* 0x000366000c101b00 */
.L_x_1878:
[----:B------:R-:W-:Y:S05]  /*9a20*/  BSYNC B1 ;  /* 0x0000000000017941 */ /* 0x000fea0003800000 */
.L_x_1877:
[----:B------:R-:W0:Y:S01]  /*9a30*/  SYNCS.PHASECHK.TRANS64.TRYWAIT P0, [R22+URZ+0x28400], R51 ;  /* 0x02840033160075a7 */ /* 0x000e22000800017f */
[----:B------:R-:W-:Y:S01]  /*9a40*/  VIADDMNMX R0, R53, -R201, 0x80, PT ;  /* 0x0000008035007446 */ /* 0x000fe200038009c9 */
[----:B------:R-:W-:Y:S03]  /*9a50*/  BSSY B1, `(.L_x_1879) ;  /* 0x0000003000017945 */ /* 0x000fe60003800000 */
[----:B------:R-:W-:Y:S01]  /*9a60*/  ISETP.GE.AND P1, PT, R187, R0, PT ;  /* 0x00000000bb00720c */ /* 0x000fe20003f26270 */
[----:B0-----:R-:W-:-:S12]  /*9a70*/  @!P0 BRA `(.L_x_1880) ;  /* 0x0000022000f48947 */ /* 0x001fd80003800000 */
.L_x_2239:
[----:B------:R-:W-:Y:S05]  /*9a80*/  BSYNC B1 ;  /* 0x0000000000017941 */ /* 0x000fea0003800000 */
.L_x_1879:
[----:B------:R-:W-:Y:S04]  /*9a90*/  BSSY B1, `(.L_x_1881) ;  /* 0x00000f9000017945 */ /* 0x000fe80003800000 */
[----:B------:R-:W-:Y:S05]  /*9aa0*/  @P1 BRA `(.L_x_1882) ;  /* 0x0000000c00dc1947 */ /* 0x000fea0003800000 */
[----:B----4-:R-:W0:Y:S01]  /*9ab0*/  LDC R3, c[0x0][0x3f4] ;  /* 0x0000fd00ff037b82 */ /* 0x010e220000000800 */
[----:B------:R-:W-:Y:S01]  /*9ac0*/  BSSY B2, `(.L_x_1883) ;  /* 0x000007a000027945 */ /* 0x000fe20003800000 */
[-C--:B0-----:R-:W-:Y:S02]  /*9ad0*/  ISETP.GE.AND P0, PT, R18, R3.reuse, PT ;  /* 0x000000031200720c */ /* 0x081fe40003f06270 */
[----:B------:R-:W-:-:S11]  /*9ae0*/  ISETP.GE.AND P1, PT, R190, R3, PT ;  /* 0x00000003be00720c */ /* 0x000fd60003f26270 */
[----:B------:R-:W-:Y:S05]  /*9af0*/  @P0 BRA `(.L_x_1884) ;  /* 0x0000000400d80947 */ /* 0x000fea0003800000 */
[----:B-1----:R-:W0:Y:S01]  /*9b00*/  LDS.128 R4, [R213+0x18000] ;  /* 0x01800000d5047984 */ /* 0x002e220000000c00 */
[----:B--2--5:R-:W-:Y:S02]  /*9b10*/  SHF.R.U32.HI R37, RZ, 0x8, R44 ;  /* 0x00000008ff257819 */ /* 0x024fe4000001162c */
[----:B------:R-:W-:Y:S02]  /*9b20*/  SHF.R.U32.HI R50, RZ, 0x8, R45 ;  /* 0x00000008ff327819 */ /* 0x000fe4000001162d */
[----:B------:R-:W-:Y:S02]  /*9b30*/  LOP3.LUT R3, R44, 0xff, RZ, 0xc0, !PT ;  /* 0x000000ff2c037812 */ /* 0x000fe400078ec0ff */
[----:B------:R-:W-:Y:S02]  /*9b40*/  LOP3.LUT R48, R37, 0xff, RZ, 0xc0, !PT ;  /* 0x000000ff25307812 */ /* 0x000fe400078ec0ff */
[----:B------:R-:W-:Y:S02]  /*9b50*/  SHF.R.U32.HI R52, RZ, 0x8, R47 ;  /* 0x00000008ff347819 */ /* 0x000fe4000001162f */
[----:B---3--:R-:W-:-:S02]  /*9b60*/  LOP3.LUT R49, R45, 0xff, RZ, 0xc0, !PT ;  /* 0x000000ff2d317812 */ /* 0x008fc400078ec0ff */
[----:B------:R-:W-:Y:S02]  /*9b70*/  LOP3.LUT R50, R50, 0xff, RZ, 0xc0, !PT ;  /* 0x000000ff32327812 */ /* 0x000fe400078ec0ff */
[----:B------:R-:W-:Y:S02]  /*9b80*/  PRMT R3, R48, 0x7604, R3 ;  /* 0x0000760430037816 */ /* 0x000fe40000000003 */
[----:B------:R-:W-:Y:S02]  /*9b90*/  SHF.R.U32.HI R54, RZ, 0x10, R45 ;  /* 0x00000010ff367819 */ /* 0x000fe4000001162d */
[----:B------:R-:W-:Y:S02]  /*9ba0*/  SHF.R.U32.HI R48, RZ, 0x8, R46 ;  /* 0x00000008ff307819 */ /* 0x000fe4000001162e */
[----:B------:R-:W-:Y:S02]  /*9bb0*/  LOP3.LUT R51, R47, 0xff, RZ, 0xc0, !PT ;  /* 0x000000ff2f337812 */ /* 0x000fe400078ec0ff */
[----:B------:R-:W-:-:S02]  /*9bc0*/  LOP3.LUT R52, R52, 0xff, RZ, 0xc0, !PT ;  /* 0x000000ff34347812 */ /* 0x000fc400078ec0ff */
[----:B------:R-:W-:Y:S02]  /*9bd0*/  SHF.R.U32.HI R53, RZ, 0x10, R47 ;  /* 0x00000010ff357819 */ /* 0x000fe4000001162f */
[----:B------:R-:W-:Y:S02]  /*9be0*/  PRMT R49, R50, 0x7604, R49 ;  /* 0x0000760432317816 */ /* 0x000fe40000000031 */
[----:B------:R-:W-:Y:S01]  /*9bf0*/  LOP3.LUT R50, R48, 0xff, RZ, 0xc0, !PT ;  /* 0x000000ff30327812 */ /* 0x000fe200078ec0ff */
[----:B------:R-:W-:Y:S01]  /*9c00*/  IMAD.U32 R48, R54, 0x10000, RZ ;  /* 0x0001000036307824 */ /* 0x000fe200078e00ff */
[----:B------:R-:W-:Y:S02]  /*9c10*/  PRMT R52, R52, 0x7604, R51 ;  /* 0x0000760434347816 */ /* 0x000fe40000000033 */
[----:B------:R-:W-:Y:S02]  /*9c20*/  SHF.L.U32 R53, R53, 0x10, RZ ;  /* 0x0000001035357819 */ /* 0x000fe400000006ff */
[----:B------:R-:W-:-:S02]  /*9c30*/  LOP3.LUT R49, R49, 0xff0000, R48, 0xf8, !PT ;  /* 0x00ff000031317812 */ /* 0x000fc400078ef830 */
[----:B------:R-:W-:Y:S02]  /*9c40*/  LOP3.LUT R53, R52, 0xff0000, R53, 0xf8, !PT ;  /* 0x00ff000034357812 */ /* 0x000fe400078ef835 */
[----:B------:R-:W-:Y:S02]  /*9c50*/  LOP3.LUT R37, R46, 0xff, RZ, 0xc0, !PT ;  /* 0x000000ff2e257812 */ /* 0x000fe400078ec0ff */
[----:B------:R-:W-:Y:S02]  /*9c60*/  LOP3.LUT R53, R53, 0xff000000, R47, 0xf8, !PT ;  /* 0xff00000035357812 */ /* 0x000fe400078ef82f */
[----:B------:R-:W-:Y:S02]  /*9c70*/  LOP3.LUT R49, R49, 0xff000000, R45, 0xf8, !PT ;  /* 0xff00000031317812 */ /* 0x000fe400078ef82d */
[----:B------:R-:W-:Y:S02]  /*9c80*/  PRMT R51, R50, 0x7604, R37 ;  /* 0x0000760432337816 */ /* 0x000fe40000000025 */
[----:B------:R-:W-:-:S02]  /*9c90*/  LOP3.LUT R37, R3, 0xff0000, R44, 0xf8, !PT ;  /* 0x00ff000003257812 */ /* 0x000fc400078ef82c */
[-C--:B0-----:R-:W-:Y:S02]  /*9ca0*/  F2FP.F16.E4M3.UNPACK_B R3, R6.reuse.H1 ;  /* 0x00000006ff03723e */ /* 0x081fe400030006ff */
[----:B------:R-:W-:Y:S02]  /*9cb0*/  F2FP.F16.E4M3.UNPACK_B R52, R53 ;  /* 0x00000035ff34723e */ /* 0x000fe400020006ff */
[----:B------:R-:W-:Y:S02]  /*9cc0*/  F2FP.F16.E4M3.UNPACK_B R47, R49 ;  /* 0x00000031ff2f723e */ /* 0x000fe400020006ff */
[----:B------:R-:W-:Y:S01]  /*9cd0*/  LOP3.LUT R48, R37, 0xff000000, R44, 0xf8, !PT ;  /* 0xff00000025307812 */ /* 0x000fe200078ef82c */
[----:B------:R-:W-:Y:S01]  /*9ce0*/  HADD2.F32 R37, -RZ, R3.H1_H1 ;  /* 0x30000003ff257230 */ /* 0x000fe20000004100 */
[--C-:B------:R-:W-:Y:S01]  /*9cf0*/  LOP3.LUT R51, R51, 0xff0000, R46.reuse, 0xf8, !PT ;  /* 0x00ff000033337812 */ /* 0x100fe200078ef82e */
[--C-:B------:R-:W-:Y:S01]  /*9d00*/  HADD2.F32 R54, -RZ, R52.reuse.H1_H1 ;  /* 0x30000034ff367230 */ /* 0x100fe20000004100 */
[----:B------:R-:W-:Y:S01]  /*9d10*/  F2FP.F16.E4M3.UNPACK_B R6, R6 ;  /* 0x00000006ff06723e */ /* 0x000fe200020006ff */
[----:B------:R-:W-:Y:S01]  /*9d20*/  HADD2.F32 R50, -RZ, R47.H1_H1 ;  /* 0x3000002fff327230 */ /* 0x000fe20000004100 */
[----:B------:R-:W-:Y:S01]  /*9d30*/  LOP3.LUT R51, R51, 0xff000000, R46, 0xf8, !PT ;  /* 0xff00000033337812 */ /* 0x000fe200078ef82e */
[----:B------:R-:W-:Y:S01]  /*9d40*/  HADD2.F32 R44, -RZ, R3.H0_H0 ;  /* 0x20000003ff2c7230 */ /* 0x000fe20000004100 */
[-C--:B------:R-:W-:Y:S01]  /*9d50*/  F2FP.F16.E4M3.UNPACK_B R45, R7.reuse ;  /* 0x00000007ff2d723e */ /* 0x080fe200020006ff */
[C---:B------:R-:W-:Y:S01]  /*9d60*/  FMUL.FTZ R55, R37.reuse, R54 ;  /* 0x0000003625377220 */ /* 0x040fe20000410000 */
[----:B------:R-:W-:Y:S01]  /*9d70*/  F2FP.F16.E4M3.UNPACK_B R46, R7.H1 ;  /* 0x00000007ff2e723e */ /* 0x000fe200030006ff */
[-C--:B------:R-:W-:Y:S01]  /*9d80*/  FMUL.FTZ R57, R37, R50.reuse ;  /* 0x0000003225397220 */ /* 0x080fe20000410000 */
[-C--:B------:R-:W-:Y:S01]  /*9d90*/  F2FP.F16.E4M3.UNPACK_B R7, R5.reuse ;  /* 0x00000005ff07723e */ /* 0x080fe200020006ff */
[----:B------:R-:W-:Y:S01]  /*9da0*/  HADD2.F32 R52, -RZ, R52.H0_H0 ;  /* 0x20000034ff347230 */ /* 0x000fe20000004100 */
[----:B------:R-:W-:Y:S01]  /*9db0*/  F2FP.F16.E4M3.UNPACK_B R37, R5.H1 ;  /* 0x00000005ff25723e */ /* 0x000fe200030006ff */
[--C-:B------:R-:W-:Y:S01]  /*9dc0*/  HADD2.F32 R5, -RZ, R6.reuse.H1_H1 ;  /* 0x30000006ff057230 */ /* 0x100fe20000004100 */
[----:B------:R-:W-:Y:S01]  /*9dd0*/  F2FP.F16.E4M3.UNPACK_B R53, R53.H1 ;  /* 0x00000035ff35723e */ /* 0x000fe200030006ff */
[----:B------:R-:W-:Y:S01]  /*9de0*/  HADD2.F32 R47, -RZ, R47.H0_H0 ;  /* 0x2000002fff2f7230 */ /* 0x000fe20000004100 */
[----:B------:R-:W-:Y:S01]  /*9df0*/  F2FP.F16.E4M3.UNPACK_B R49, R49.H1 ;  /* 0x00000031ff31723e */ /* 0x000fe200030006ff */
[C---:B------:R-:W-:Y:S01]  /*9e00*/  FFMA.FTZ R56, R44.reuse, R50, -R55 ;  /* 0x000000322c387223 */ /* 0x040fe20000010837 */
[----:B------:R-:W-:Y:S01]  /*9e10*/  FFMA.FTZ R59, R44, R54, R57 ;  /* 0x000000362c3b7223 */ /* 0x000fe20000010039 */
[----:B------:R-:W-:-:S02]  /*9e20*/  HADD2.F32 R6, -RZ, R6.H0_H0 ;  /* 0x20000006ff067230 */ /* 0x000fc40000004100 */
[C---:B------:R-:W-:Y:S01]  /*9e30*/  FMUL.FTZ R55, R5.reuse, R52 ;  /* 0x0000003405377220 */ /* 0x040fe20000410000 */
[-C--:B------:R-:W-:Y:S01]  /*9e40*/  FMUL.FTZ R57, R5, R47.reuse ;  /* 0x0000002f05397220 */ /* 0x080fe20000410000 */
[----:B------:R-:W-:Y:S01]  /*9e50*/  HADD2.F32 R5, -RZ, R45.H1_H1 ;  /* 0x3000002dff057230 */ /* 0x000fe20000004100 */
[----:B------:R-:W-:Y:S01]  /*9e60*/  F2FP.F16.E4M3.UNPACK_B R3, R4 ;  /* 0x00000004ff03723e */ /* 0x000fe200020006ff */
[----:B------:R-:W-:Y:S02]  /*9e70*/  HADD2.F32 R50, -RZ, R53.H0_H0 ;  /* 0x20000035ff327230 */ /* 0x000fe40000004100 */
[C---:B------:R-:W-:Y:S01]  /*9e80*/  FFMA.FTZ R55, R6.reuse, R47, -R55 ;  /* 0x0000002f06377223 */ /* 0x040fe20000010837 */
[----:B------:R-:W-:Y:S02]  /*9e90*/  HADD2.F32 R44, -RZ, R49.H0_H0 ;  /* 0x20000031ff2c7230 */ /* 0x000fe40000004100 */
[----:B------:R-:W-:Y:S01]  /*9ea0*/  FFMA.FTZ R54, R6, R52, R57 ;  /* 0x0000003406367223 */ /* 0x000fe20000010039 */
[----:B------:R-:W-:-:S02]  /*9eb0*/  HADD2.F32 R45, -RZ, R45.H0_H0 ;  /* 0x2000002dff2d7230 */ /* 0x000fc40000004100 */
[C---:B------:R-:W-:Y:S01]  /*9ec0*/  FMUL.FTZ R52, R5.reuse, R50 ;  /* 0x0000003205347220 */ /* 0x040fe20000410000 */
[----:B------:R-:W-:Y:S02]  /*9ed0*/  HADD2.F32 R53, -RZ, R53.H1_H1 ;  /* 0x30000035ff357230 */ /* 0x000fe40000004100 */
[-C--:B------:R-:W-:Y:S01]  /*9ee0*/  FMUL.FTZ R58, R5, R44.reuse ;  /* 0x0000002c053a7220 */ /* 0x080fe20000410000 */
[--C-:B------:R-:W-:Y:S02]  /*9ef0*/  HADD2.F32 R6, -RZ, R46.reuse.H1_H1 ;  /* 0x3000002eff067230 */ /* 0x100fe40000004100 */
[C---:B------:R-:W-:Y:S01]  /*9f00*/  FFMA.FTZ R57, R45.reuse, R44, -R52 ;  /* 0x0000002c2d397223 */ /* 0x040fe20000010834 */
[----:B------:R-:W-:Y:S02]  /*9f10*/  HADD2.F32 R49, -RZ, R49.H1_H1 ;  /* 0x30000031ff317230 */ /* 0x000fe40000004100 */
[----:B------:R-:W-:Y:S01]  /*9f20*/  FFMA.FTZ R58, R45, R50, R58 ;  /* 0x000000322d3a7223 */ /* 0x000fe2000001003a */
[----:B------:R-:W-:-:S02]  /*9f30*/  HADD2.F32 R46, -RZ, R46.H0_H0 ;  /* 0x2000002eff2e7230 */ /* 0x000fc40000004100 */
[C---:B------:R-:W-:Y:S01]  /*9f40*/  FMUL.FTZ R47, R6.reuse, R53 ;  /* 0x00000035062f7220 */ /* 0x040fe20000410000 */
[----:B------:R-:W-:Y:S01]  /*9f50*/  F2FP.F16.E4M3.UNPACK_B R5, R51 ;  /* 0x00000033ff05723e */ /* 0x000fe200020006ff */
[-C--:B------:R-:W-:Y:S01]  /*9f60*/  FMUL.FTZ R45, R6, R49.reuse ;  /* 0x00000031062d7220 */ /* 0x080fe20000410000 */
[----:B------:R-:W-:Y:S01]  /*9f70*/  F2FP.F16.E4M3.UNPACK_B R4, R4.H1 ;  /* 0x00000004ff04723e */ /* 0x000fe200030006ff */
[C---:B------:R-:W-:Y:S01]  /*9f80*/  FFMA.FTZ R60, R46.reuse, R49, -R47 ;  /* 0x000000312e3c7223 */ /* 0x040fe2000001082f */
[-C--:B------:R-:W-:Y:S01]  /*9f90*/  F2FP.F16.E4M3.UNPACK_B R44, R48.reuse ;  /* 0x00000030ff2c723e */ /* 0x080fe200020006ff */
[----:B------:R-:W-:Y:S01]  /*9fa0*/  FFMA.FTZ R53, R46, R53, R45 ;  /* 0x000000352e357223 */ /* 0x000fe2000001002d */
[--C-:B------:R-:W-:Y:S01]  /*9fb0*/  HADD2.F32 R47, -RZ, R5.reuse.H1_H1 ;  /* 0x30000005ff2f7230 */ /* 0x100fe20000004100 */
[----:B------:R-:W-:Y:S01]  /*9fc0*/  F2FP.F16.E4M3.UNPACK_B R48, R48.H1 ;  /* 0x00000030ff30723e */ /* 0x000fe200030006ff */
[----:B------:R-:W-:Y:S01]  /*9fd0*/  HADD2.F32 R46, -RZ, R5.H0_H0 ;  /* 0x20000005ff2e7230 */ /* 0x000fe20000004100 */
[----:B------:R-:W-:Y:S01]  /*9fe0*/  F2FP.F16.E4M3.UNPACK_B R51, R51.H1 ;  /* 0x00000033ff33723e */ /* 0x000fe200030006ff */
[----:B------:R-:W-:-:S02]  /*9ff0*/  HADD2.F32 R6, -RZ, R4.H1_H1 ;  /* 0x30000004ff067230 */ /* 0x000fc40000004100 */
[----:B------:R-:W-:Y:S02]  /*a000*/  HADD2.F32 R45, -RZ, R44.H1_H1 ;  /* 0x3000002cff2d7230 */ /* 0x000fe40000004100 */
[----:B------:R-:W-:Y:S02]  /*a010*/  HADD2.F32 R5, -RZ, R4.H0_H0 ;  /* 0x20000004ff057230 */ /* 0x000fe40000004100 */
[C---:B------:R-:W-:Y:S01]  /*a020*/  FMUL.FTZ R50, R6.reuse, R47 ;  /* 0x0000002f06327220 */ /* 0x040fe20000410000 */
[--C-:B------:R-:W-:Y:S02]  /*a030*/  HADD2.F32 R4, -RZ, R3.reuse.H1_H1 ;  /* 0x30000003ff047230 */ /* 0x100fe40000004100 */
[-C--:B------:R-:W-:Y:S01]  /*a040*/  FMUL.FTZ R52, R6, R45.reuse ;  /* 0x0000002d06347220 */ /* 0x080fe20000410000 */
[----:B------:R-:W-:Y:S02]  /*a050*/  HADD2.F32 R44, -RZ, R44.H0_H0 ;  /* 0x2000002cff2c7230 */ /* 0x000fe40000004100 */
[----:B------:R-:W-:Y:S01]  /*a060*/  FFMA.FTZ R50, R5, R45, -R50 ;  /* 0x0000002d05327223 */ /* 0x000fe20000010832 */
[----:B------:R-:W-:-:S02]  /*a070*/  HADD2.F32 R3, -RZ, R3.H0_H0 ;  /* 0x20000003ff037230 */ /* 0x000fc40000004100 */
[C---:B------:R-:W-:Y:S01]  /*a080*/  FMUL.FTZ R6, R4.reuse, R46 ;  /* 0x0000002e04067220 */ /* 0x040fe20000410000 */
[----:B------:R-:W-:Y:S01]  /*a090*/  FFMA.FTZ R47, R5, R47, R52 ;  /* 0x0000002f052f7223 */ /* 0x000fe20000010034 */
[-C--:B------:R-:W-:Y:S01]  /*a0a0*/  FMUL.FTZ R49, R4, R44.reuse ;  /* 0x0000002c04317220 */ /* 0x080fe20000410000 */
[----:B------:R-:W-:Y:S02]  /*a0b0*/  HADD2.F32 R5, -RZ, R48.H1_H1 ;  /* 0x30000030ff057230 */ /* 0x000fe40000004100 */
[C---:B------:R-:W-:Y:S01]  /*a0c0*/  FFMA.FTZ R45, R3.reuse, R44, -R6 ;  /* 0x0000002c032d7223 */ /* 0x040fe20000010806 */
[----:B------:R-:W-:Y:S02]  /*a0d0*/  HADD2.F32 R4, -RZ, R37.H1_H1 ;  /* 0x30000025ff047230 */ /* 0x000fe40000004100 */
[----:B------:R-:W-:Y:S01]  /*a0e0*/  FFMA.FTZ R46, R3, R46, R49 ;  /* 0x0000002e032e7223 */ /* 0x000fe20000010031 */
[--C-:B------:R-:W-:Y:S02]  /*a0f0*/  HADD2.F32 R44, -RZ, R51.reuse.H1_H1 ;  /* 0x30000033ff2c7230 */ /* 0x100fe40000004100 */
[----:B------:R-:W-:-:S02]  /*a100*/  HADD2.F32 R6, -RZ, R51.H0_H0 ;  /* 0x20000033ff067230 */ /* 0x000fc40000004100 */
[CC--:B------:R-:W-:Y:S01]  /*a110*/  FMUL.FTZ R49, R4.reuse, R5.reuse ;  /* 0x0000000504317220 */ /* 0x0c0fe20000410000 */
[----:B------:R-:W-:Y:S02]  /*a120*/  HADD2.F32 R3, -RZ, R7.H1_H1 ;  /* 0x30000007ff037230 */ /* 0x000fe40000004100 */
[----:B------:R-:W-:Y:S01]  /*a130*/  FMUL.FTZ R52, R4, R44 ;  /* 0x0000002c04347220 */ /* 0x000fe20000410000 */
[----:B------:R-:W-:Y:S02]  /*a140*/  HADD2.F32 R48, -RZ, R48.H0_H0 ;  /* 0x20000030ff307230 */ /* 0x000fe40000004100 */
[----:B------:R-:W-:Y:S02]  /*a150*/  HADD2.F32 R37, -RZ, R37.H0_H0 ;  /* 0x20000025ff257230 */ /* 0x000fe40000004100 */
[C---:B------:R-:W-:Y:S01]  /*a160*/  FMUL.FTZ R4, R3.reuse, R6 ;  /* 0x0000000603047220 */ /* 0x040fe20000410000 */
[----:B------:R-:W-:Y:S02]  /*a170*/  HADD2.F32 R7, -RZ, R7.H0_H0 ;  /* 0x20000007ff077230 */ /* 0x000fe40000004100 */
[----:B------:R-:W-:Y:S01]  /*a180*/  FMUL.FTZ R3, R3, R48 ;  /* 0x0000003003037220 */ /* 0x000fe20000410000 */
[C---:B------:R-:W-:Y:S01]  /*a190*/  FFMA.FTZ R52, R37.reuse, R5, -R52 ;  /* 0x0000000525347223 */ /* 0x040fe20000010834 */
[----:B------:R-:W-:Y:S01]  /*a1a0*/  FFMA.FTZ R49, R37, R44, R49 ;  /* 0x0000002c25317223 */ /* 0x000fe20000010031 */
[C---:B------:R-:W-:Y:S01]  /*a1b0*/  FFMA.FTZ R5, R7.reuse, R48, -R4 ;  /* 0x0000003007057223 */ /* 0x040fe20000010804 */
[----:B------:R-:W-:Y:S01]  /*a1c0*/  FFMA.FTZ R44, R7, R6, R3 ;  /* 0x00000006072c7223 */ /* 0x000fe20000010003 */
[----:B------:R-:W-:-:S02]  /*a1d0*/  F2FP.SATFINITE.E4M3.F32.PACK_AB_MERGE_C R6, R59, R56, RZ ;  /* 0x000000383b06723e */ /* 0x000fc400048070ff */
[----:B------:R-:W-:Y:S02]  /*a1e0*/  F2FP.SATFINITE.E4M3.F32.PACK_AB_MERGE_C R7, R53, R60, RZ ;  /* 0x0000003c3507723e */ /* 0x000fe400048070ff */
[----:B------:R-:W-:Y:S02]  /*a1f0*/  F2FP.SATFINITE.E4M3.F32.PACK_AB_MERGE_C R4, R47, R50, RZ ;  /* 0x000000322f04723e */ /* 0x000fe400048070ff */
[----:B------:R-:W-:Y:S02]  /*a200*/  F2FP.SATFINITE.E4M3.F32.PACK_AB_MERGE_C R49, R49, R52, RZ ;  /* 0x000000343131723e */ /* 0x000fe400048070ff */
[----:B------:R-:W-:Y:S02]  /*a210*/  F2FP.SATFINITE.E4M3.F32.PACK_AB_MERGE_C R6, R54, R55, R6 ;  /* 0x000000373606723e */ /* 0x000fe40004807006 */
[----:B------:R-:W-:Y:S02]  /*a220*/  F2FP.SATFINITE.E4M3.F32.PACK_AB_MERGE_C R7, R58, R57, R7 ;  /* 0x000000393a07723e */ /* 0x000fe40004807007 */
[----:B------:R-:W-:-:S02]  /*a230*/  F2FP.SATFINITE.E4M3.F32.PACK_AB_MERGE_C R4, R46, R45, R4 ;  /* 0x0000002d2e04723e */ /* 0x000fc40004807004 */
[----:B------:R-:W-:-:S05]  /*a240*/  F2FP.SATFINITE.E4M3.F32.PACK_AB_MERGE_C R5, R44, R5, R49 ;  /* 0x000000052c05723e */ /* 0x000fca0004807031 */
[----:B------:R0:W-:Y:S02]  /*a250*/  STS.128 [R213+0x18000], R4 ;  /* 0x01800004d5007388 */ /* 0x0001e40000000c00 */
.L_x_1884:
[----:B------:R-:W-:Y:S05]  /*a260*/  BSYNC B2 ;  /* 0x0000000000027941 */ /* 0x000fea0003800000 */
.L_x_1883:
[----:B------:R-:W-:Y:S05]  /*a270*/  @P1 BRA `(.L_x_1882) ;  /* 0x0000000400e81947 */ /* 0x000fea0003800000 */
[----:B01----:R-:W0:Y:S01]  /*a280*/  LDS.128 R4, [R213+0x1c000] ;  /* 0x01c00000d5047984 */ /* 0x003e220000000c00 */
[----:B-----5:R-:W-:Y:S02]  /*a290*/  SHF.R.U32.HI R45, RZ, 0x8, R42 ;  /* 0x00000008ff2d7819 */ /* 0x020fe4000001162a */
[----:B------:R-:W-:Y:S02]  /*a2a0*/  LOP3.LUT R48, R42, 0xff, RZ, 0xc0, !PT ;  /* 0x000000ff2a307812 */ /* 0x000fe400078ec0ff */
[----:B------:R-:W-:Y:S02]  /*a2b0*/  LOP3.LUT R45, R45, 0xff, RZ, 0xc0, !PT ;  /* 0x000000ff2d2d7812 */ /* 0x000fe400078ec0ff */
[----:B--2---:R-:W-:Y:S02]  /*a2c0*/  SHF.R.U32.HI R37, RZ, 0x8, R41 ;  /* 0x00000008ff257819 */ /* 0x004fe40000011629 */
[----:B------:R-:W-:Y:S02]  /*a2d0*/  SHF.R.U32.HI R47, RZ, 0x8, R43 ;  /* 0x00000008ff2f7819 */ /* 0x000fe4000001162b */
[----:B------:R-:W-:-:S02]  /*a2e0*/  SHF.R.U32.HI R3, RZ, 0x8, R40 ;  /* 0x00000008ff037819 */ /* 0x000fc40000011628 */
[----:B------:R-:W-:Y:S02]  /*a2f0*/  PRMT R48, R45, 0x7604, R48 ;  /* 0x000076042d307816 */ /* 0x000fe40000000030 */
[----:B------:R-:W-:Y:S02]  /*a300*/  LOP3.LUT R46, R41, 0xff, RZ, 0xc0, !PT ;  /* 0x000000ff292e7812 */ /* 0x000fe400078ec0ff */
[----:B------:R-:W-:Y:S02]  /*a310*/  LOP3.LUT R50, R43, 0xff, RZ, 0xc0, !PT ;  /* 0x000000ff2b327812 */ /* 0x000fe400078ec0ff */
[----:B------:R-:W-:Y:S02]  /*a320*/  LOP3.LUT R37, R37, 0xff, RZ, 0xc0, !PT ;  /* 0x000000ff25257812 */ /* 0x000fe400078ec0ff */
[----:B------:R-:W-:Y:S02]  /*a330*/  LOP3.LUT R47, R47, 0xff, RZ, 0xc0, !PT ;  /* 0x000000ff2f2f7812 */ /* 0x000fe400078ec0ff */
[----:B------:R-:W-:-:S02]  /*a340*/  SHF.R.U32.HI R45, RZ, 0x10, R41 ;  /* 0x00000010ff2d7819 */ /* 0x000fc40000011629 */
[----:B---3--:R-:W-:Y:S02]  /*a350*/  SHF.R.U32.HI R49, RZ, 0x10, R43 ;  /* 0x00000010ff317819 */ /* 0x008fe4000001162b */
[----:B------:R-:W-:Y:S02]  /*a360*/  LOP3.LUT R44, R40, 0xff, RZ, 0xc0, !PT ;  /* 0x000000ff282c7812 */ /* 0x000fe400078ec0ff */
[----:B------:R-:W-:Y:S02]  /*a370*/  LOP3.LUT R3, R3, 0xff, RZ, 0xc0, !PT ;  /* 0x000000ff03037812 */ /* 0x000fe400078ec0ff */
[----:B------:R-:W-:Y:S02]  /*a380*/  PRMT R46, R37, 0x7604, R46 ;  /* 0x00007604252e7816 */ /* 0x000fe4000000002e */
[----:B------:R-:W-:Y:S02]  /*a390*/  PRMT R50, R47, 0x7604, R50 ;  /* 0x000076042f327816 */ /* 0x000fe40000000032 */
[----:B------:R-:W-:-:S02]  /*a3a0*/  LOP3.LUT R45, R45, 0xff, RZ, 0xc0, !PT ;  /* 0x000000ff2d2d7812 */ /* 0x000fc400078ec0ff */
[----:B------:R-:W-:Y:S02]  /*a3b0*/  LOP3.LUT R49, R49, 0xff, RZ, 0xc0, !PT ;  /* 0x000000ff31317812 */ /* 0x000fe400078ec0ff */
[----:B------:R-:W-:Y:S02]  /*a3c0*/  PRMT R44, R3, 0x7604, R44 ;  /* 0x00007604032c7816 */ /* 0x000fe4000000002c */
[----:B------:R-:W-:Y:S02]  /*a3d0*/  SHF.R.U32.HI R3, RZ, 0x10, R40 ;  /* 0x00000010ff037819 */ /* 0x000fe40000011628 */
[----:B------:R-:W-:Y:S02]  /*a3e0*/  SHF.R.U32.HI R37, RZ, 0x10, R42 ;  /* 0x00000010ff257819 */ /* 0x000fe4000001162a */
[----:B------:R-:W-:Y:S02]  /*a3f0*/  PRMT R45, R45, 0x7054, R46 ;  /* 0x000070542d2d7816 */ /* 0x000fe4000000002e */
[----:B------:R-:W-:-:S02]  /*a400*/  PRMT R49, R49, 0x7054, R50 ;  /* 0x0000705431317816 */ /* 0x000fc40000000032 */
[----:B------:R-:W-:Y:S02]  /*a410*/  LOP3.LUT R3, R3, 0xff, RZ, 0xc0, !PT ;  /* 0x000000ff03037812 */ /* 0x000fe400078ec0ff */
[----:B------:R-:W-:Y:S02]  /*a420*/  LOP3.LUT R47, R37, 0xff, RZ, 0xc0, !PT ;  /* 0x000000ff252f7812 */ /* 0x000fe400078ec0ff */
[----:B------:R-:W-:Y:S02]  /*a430*/  LOP3.LUT R49, R49, 0xff000000, R43, 0xf8, !PT ;  /* 0xff00000031317812 */ /* 0x000fe400078ef82b */
[----:B------:R-:W-:Y:S02]  /*a440*/  LOP3.LUT R45, R45, 0xff000000, R41, 0xf8, !PT ;  /* 0xff0000002d2d7812 */ /* 0x000fe400078ef829 */
[----:B------:R-:W-:Y:S02]  /*a450*/  PRMT R37, R3, 0x7054, R44 ;  /* 0x0000705403257816 */ /* 0x000fe4000000002c */
[----:B------:R-:W-:-:S02]  /*a460*/  PRMT R47, R47, 0x7054, R48 ;  /* 0x000070542f2f7816 */ /* 0x000fc40000000030 */
[-C--:B0-----:R-:W-:Y:S02]  /*a470*/  F2FP.F16.E4M3.UNPACK_B R3, R6.reuse.H1 ;  /* 0x00000006ff03723e */ /* 0x081fe400030006ff */
[----:B------:R-:W-:Y:S02]  /*a480*/  F2FP.F16.E4M3.UNPACK_B R48, R49 ;  /* 0x00000031ff30723e */ /* 0x000fe400020006ff */
[----:B------:R-:W-:Y:S02]  /*a490*/  F2FP.F16.E4M3.UNPACK_B R43, R45 ;  /* 0x0000002dff2b723e */ /* 0x000fe400020006ff */
[----:B------:R-:W-:Y:S01]  /*a4a0*/  LOP3.LUT R44, R37, 0xff000000, R40, 0xf8, !PT ;  /* 0xff000000252c7812 */ /* 0x000fe200078ef828 */
[----:B------:R-:W-:Y:S01]  /*a4b0*/  HADD2.F32 R37, -RZ, R3.H1_H1 ;  /* 0x30000003ff257230 */ /* 0x000fe20000004100 */
[----:B------:R-:W-:Y:S01]  /*a4c0*/  F2FP.F16.E4M3.UNPACK_B R6, R6 ;  /* 0x00000006ff06723e */ /* 0x000fe200020006ff */
[--C-:B------:R-:W-:Y:S01]  /*a4d0*/  HADD2.F32 R50, -RZ, R48.reuse.H1_H1 ;  /* 0x30000030ff327230 */ /* 0x100fe20000004100 */
[----:B------:R-:W-:Y:S01]  /*a4e0*/  LOP3.LUT R47, R47, 0xff000000, R42, 0xf8, !PT ;  /* 0xff0000002f2f7812 */ /* 0x000fe200078ef82a */
[----:B------:R-:W-:Y:S01]  /*a4f0*/  HADD2.F32 R46, -RZ, R43.H1_H1 ;  /* 0x3000002bff2e7230 */ /* 0x000fe20000004100 */
[-C--:B------:R-:W-:Y:S01]  /*a500*/  F2FP.F16.E4M3.UNPACK_B R41, R7.reuse ;  /* 0x00000007ff29723e */ /* 0x080fe200020006ff */
[----:B------:R-:W-:Y:S01]  /*a510*/  HADD2.F32 R40, -RZ, R3.H0_H0 ;  /* 0x20000003ff287230 */ /* 0x000fe20000004100 */
[----:B------:R-:W-:Y:S01]  /*a520*/  F2FP.F16.E4M3.UNPACK_B R42, R7.H1 ;  /* 0x00000007ff2a723e */ /* 0x000fe200030006ff */
[C---:B------:R-:W-:Y:S01]  /*a530*/  FMUL.FTZ R51, R37.reuse, R50 ;  /* 0x0000003225337220 */ /* 0x040fe20000410000 */
        /* <DEDUP_REMOVED lines=78> */
.L_x_1882:
[----:B------:R-:W-:Y:S05]  /*aa20*/  BSYNC B1 ;  /* 0x0000000000017941 */ /* 0x000fea0003800000 */
.L_x_1881:
[----:B----4-:R-:W-:Y:S01]  /*aa30*/  VIADD R3, R187, 0x20 ;  /* 0x00000020bb037836 */ /* 0x010fe20000000000 */
[----:B------:R-:W-:Y:S04]  /*aa40*/  BSSY B1, `(.L_x_1885) ;  /* 0x00000fa000017945 */ /* 0x000fe80003800000 */
[----:B------:R-:W-:-:S13]  /*aa50*/  ISETP.GE.AND P0, PT, R3, R0, PT ;  /* 0x000000000300720c */ /* 0x000fda0003f06270 */
[----:B------:R-:W-:Y:S05]  /*aa60*/  @P0 BRA `(.L_x_1886) ;  /* 0x0000000c00dc0947 */ /* 0x000fea0003800000 */
[----:B------:R-:W4:Y:S01]  /*aa70*/  LDC R3, c[0x0][0x3f4] ;  /* 0x0000fd00ff037b82 */ /* 0x000f220000000800 */
[----:B------:R-:W-:Y:S01]  /*aa80*/  BSSY B2, `(.L_x_1887) ;  /* 0x000007e000027945 */ /* 0x000fe20003800000 */
[-C--:B----4-:R-:W-:Y:S02]  /*aa90*/  ISETP.GE.AND P0, PT, R18, R3.reuse, PT ;  /* 0x000000031200720c */ /* 0x090fe40003f06270 */
[----:B------:R-:W-:-:S11]  /*aaa0*/  ISETP.GE.AND P1, PT, R190, R3, PT ;  /* 0x00000003be00720c */ /* 0x000fd60003f26270 */
        /* <DEDUP_REMOVED lines=14> */
[----:B------:R-:W-:Y:S02]  /*ab90*/  SHF.R.U32.HI R45, RZ, 0x10, R39 ;  /* 0x00000010ff2d7819 */ /* 0x000fe40000011627 */
        /* <DEDUP_REMOVED lines=19> */
[----:B------:R-:W-:Y:S01]  /*acd0*/  F2FP.F16.E4M3.UNPACK_B R39, R41 ;  /* 0x00000029ff27723e */ /* 0x000fe200020006ff */
[--C-:B------:R-:W-:Y:S01]  /*ace0*/  HADD2.F32 R35, -RZ, R3.reuse.H0_H0 ;  /* 0x20000003ff237230 */ /* 0x100fe20000004100 */
[----:B------:R-:W-:Y:S01]  /*acf0*/  LOP3.LUT R40, R37, 0xff000000, R34, 0xf8, !PT ;  /* 0xff00000025287812 */ /* 0x000fe200078ef822 */
[----:B------:R-:W-:Y:S01]  /*ad00*/  HADD2.F32 R34, -RZ, R3.H1_H1 ;  /* 0x30000003ff227230 */ /* 0x000fe20000004100 */
[----:B------:R-:W-:Y:S01]  /*ad10*/  F2FP.F16.E4M3.UNPACK_B R6, R6 ;  /* 0x00000006ff06723e */ /* 0x000fe200020006ff */
[--C-:B------:R-:W-:Y:S01]  /*ad20*/  HADD2.F32 R46, -RZ, R44.reuse.H1_H1 ;  /* 0x3000002cff2e7230 */ /* 0x100fe20000004100 */
[----:B------:R-:W-:Y:S01]  /*ad30*/  LOP3.LUT R43, R43, 0xff000000, R38, 0xf8, !PT ;  /* 0xff0000002b2b7812 */ /* 0x000fe200078ef826 */
[--C-:B------:R-:W-:Y:S01]  /*ad40*/  HADD2.F32 R42, -RZ, R39.reuse.H1_H1 ;  /* 0x30000027ff2a7230 */ /* 0x100fe20000004100 */
[-C--:B------:R-:W-:Y:S01]  /*ad50*/  F2FP.F16.E4M3.UNPACK_B R37, R7.reuse ;  /* 0x00000007ff25723e */ /* 0x080fe200020006ff */
[----:B------:R-:W-:Y:S01]  /*ad60*/  HADD2.F32 R44, -RZ, R44.H0_H0 ;  /* 0x2000002cff2c7230 */ /* 0x000fe20000004100 */
[----:B------:R-:W-:Y:S01]  /*ad70*/  F2FP.F16.E4M3.UNPACK_B R38, R7.H1 ;  /* 0x00000007ff26723e */ /* 0x000fe200030006ff */
[C---:B------:R-:W-:Y:S01]  /*ad80*/  FMUL.FTZ R48, R34.reuse, R46 ;  /* 0x0000002e22307220 */ /* 0x040fe20000410000 */
[----:B------:R-:W-:Y:S01]  /*ad90*/  FMUL.FTZ R47, R34, R42 ;  /* 0x0000002a222f7220 */ /* 0x000fe20000410000 */
[-C--:B------:R-:W-:Y:S01]  /*ada0*/  F2FP.F16.E4M3.UNPACK_B R7, R5.reuse ;  /* 0x00000005ff07723e */ /* 0x080fe200020006ff */
[----:B------:R-:W-:Y:S01]  /*adb0*/  HADD2.F32 R39, -RZ, R39.H0_H0 ;  /* 0x20000027ff277230 */ /* 0x000fe20000004100 */
[----:B------:R-:W-:Y:S01]  /*adc0*/  F2FP.F16.E4M3.UNPACK_B R34, R5.H1 ;  /* 0x00000005ff22723e */ /* 0x000fe200030006ff */
[----:B------:R-:W-:-:S02]  /*add0*/  HADD2.F32 R5, -RZ, R6.H1_H1 ;  /* 0x30000006ff057230 */ /* 0x000fc40000004100 */
[C---:B------:R-:W-:Y:S01]  /*ade0*/  FFMA.FTZ R50, R35.reuse, R42, -R48 ;  /* 0x0000002a23327223 */ /* 0x040fe20000010830 */
[----:B------:R-:W-:Y:S01]  /*adf0*/  FFMA.FTZ R51, R35, R46, R47 ;  /* 0x0000002e23337223 */ /* 0x000fe2000001002f */
[----:B------:R-:W-:Y:S01]  /*ae00*/  HADD2.F32 R6, -RZ, R6.H0_H0 ;  /* 0x20000006ff067230 */ /* 0x000fe20000004100 */
[----:B------:R-:W-:Y:S01]  /*ae10*/  F2FP.F16.E4M3.UNPACK_B R45, R45.H1 ;  /* 0x0000002dff2d723e */ /* 0x000fe200030006ff */
[C---:B------:R-:W-:Y:S01]  /*ae20*/  FMUL.FTZ R35, R5.reuse, R44 ;  /* 0x0000002c05237220 */ /* 0x040fe20000410000 */
[----:B------:R-:W-:Y:S01]  /*ae30*/  F2FP.F16.E4M3.UNPACK_B R41, R41.H1 ;  /* 0x00000029ff29723e */ /* 0x000fe200030006ff */
[-C--:B---3--:R-:W-:Y:S01]  /*ae40*/  FMUL.FTZ R49, R5, R39.reuse ;  /* 0x0000002705317220 */ /* 0x088fe20000410000 */
[----:B------:R-:W-:Y:S02]  /*ae50*/  HADD2.F32 R5, -RZ, R37.H1_H1 ;  /* 0x30000025ff057230 */ /* 0x000fe40000004100 */
[----:B------:R-:W-:Y:S01]  /*ae60*/  FFMA.FTZ R47, R6, R39, -R35 ;  /* 0x00000027062f7223 */ /* 0x000fe20000010823 */
[----:B------:R-:W-:-:S02]  /*ae70*/  HADD2.F32 R46, -RZ, R45.H0_H0 ;  /* 0x2000002dff2e7230 */ /* 0x000fc40000004100 */
[----:B------:R-:W-:Y:S01]  /*ae80*/  FFMA.FTZ R48, R6, R44, R49 ;  /* 0x0000002c06307223 */ /* 0x000fe20000010031 */
[----:B------:R-:W-:Y:S01]  /*ae90*/  HADD2.F32 R42, -RZ, R41.H0_H0 ;  /* 0x20000029ff2a7230 */ /* 0x000fe20000004100 */
[----:B------:R-:W-:Y:S01]  /*aea0*/  F2FP.F16.E4M3.UNPACK_B R3, R4 ;  /* 0x00000004ff03723e */ /* 0x000fe200020006ff */
[----:B------:R-:W-:Y:S02]  /*aeb0*/  HADD2.F32 R45, -RZ, R45.H1_H1 ;  /* 0x3000002dff2d7230 */ /* 0x000fe40000004100 */
[C---:B------:R-:W-:Y:S01]  /*aec0*/  FMUL.FTZ R44, R5.reuse, R46 ;  /* 0x0000002e052c7220 */ /* 0x040fe20000410000 */
[----:B------:R-:W-:Y:S02]  /*aed0*/  HADD2.F32 R6, -RZ, R38.H1_H1 ;  /* 0x30000026ff067230 */ /* 0x000fe40000004100 */
[----:B------:R-:W-:Y:S01]  /*aee0*/  FMUL.FTZ R52, R5, R42 ;  /* 0x0000002a05347220 */ /* 0x000fe20000410000 */
[----:B------:R-:W-:Y:S01]  /*aef0*/  HADD2.F32 R37, -RZ, R37.H0_H0 ;  /* 0x20000025ff257230 */ /* 0x000fe20000004100 */
[----:B------:R-:W-:Y:S01]  /*af00*/  F2FP.F16.E4M3.UNPACK_B R5, R43 ;  /* 0x0000002bff05723e */ /* 0x000fe200020006ff */
[----:B------:R-:W-:-:S02]  /*af10*/  HADD2.F32 R41, -RZ, R41.H1_H1 ;  /* 0x30000029ff297230 */ /* 0x000fc40000004100 */
[C---:B------:R-:W-:Y:S01]  /*af20*/  FMUL.FTZ R35, R6.reuse, R45 ;  /* 0x0000002d06237220 */ /* 0x040fe20000410000 */
[----:B------:R-:W-:Y:S02]  /*af30*/  HADD2.F32 R38, -RZ, R38.H0_H0 ;  /* 0x20000026ff267230 */ /* 0x000fe40000004100 */
[C---:B------:R-:W-:Y:S01]  /*af40*/  FFMA.FTZ R49, R37.reuse, R42, -R44 ;  /* 0x0000002a25317223 */ /* 0x040fe2000001082c */
[----:B------:R-:W-:Y:S01]  /*af50*/  FFMA.FTZ R52, R37, R46, R52 ;  /* 0x0000002e25347223 */ /* 0x000fe20000010034 */
        /* <DEDUP_REMOVED lines=13> */
[----:B------:R-:W-:Y:S02]  /*b030*/  HADD2.F32 R4, -RZ, R3.H1_H1 ;  /* 0x30000003ff047230 */ /* 0x000fe40000004100 */
[-C--:B------:R-:W-:Y:S01]  /*b040*/  FMUL.FTZ R44, R6, R37.reuse ;  /* 0x00000025062c7220 */ /* 0x080fe20000410000 */
[----:B------:R-:W-:Y:S02]  /*b050*/  HADD2.F32 R35, -RZ, R35.H0_H0 ;  /* 0x20000023ff237230 */ /* 0x000fe40000004100 */
[----:B------:R-:W-:Y:S01]  /*b060*/  FFMA.FTZ R42, R5, R37, -R42 ;  /* 0x00000025052a7223 */ /* 0x000fe2000001082a */
[----:B------:R-:W-:-:S02]  /*b070*/  HADD2.F32 R3, -RZ, R3.H0_H0 ;  /* 0x20000003ff037230 */ /* 0x000fc40000004100 */
[CC--:B------:R-:W-:Y:S01]  /*b080*/  FMUL.FTZ R6, R4.reuse, R38.reuse ;  /* 0x0000002604067220 */ /* 0x0c0fe20000410000 */
        /* <DEDUP_REMOVED lines=8> */
[C---:B------:R-:W-:Y:S01]  /*b110*/  FMUL.FTZ R44, R4.reuse, R5 ;  /* 0x00000005042c7220 */ /* 0x040fe20000410000 */
[--C-:B------:R-:W-:Y:S02]  /*b120*/  HADD2.F32 R3, -RZ, R7.reuse.H1_H1 ;  /* 0x30000007ff037230 */ /* 0x100fe40000004100 */
[----:B------:R-:W-:Y:S01]  /*b130*/  FMUL.FTZ R41, R4, R35 ;  /* 0x0000002304297220 */ /* 0x000fe20000410000 */
[----:B------:R-:W-:Y:S02]  /*b140*/  HADD2.F32 R40, -RZ, R40.H0_H0 ;  /* 0x20000028ff287230 */ /* 0x000fe40000004100 */
[----:B------:R-:W-:Y:S02]  /*b150*/  HADD2.F32 R34, -RZ, R34.H0_H0 ;  /* 0x20000022ff227230 */ /* 0x000fe40000004100 */
[C---:B------:R-:W-:Y:S01]  /*b160*/  FMUL.FTZ R4, R3.reuse, R6 ;  /* 0x0000000603047220 */ /* 0x040fe20000410000 */
[----:B------:R-:W-:Y:S02]  /*b170*/  HADD2.F32 R7, -RZ, R7.H0_H0 ;  /* 0x20000007ff077230 */ /* 0x000fe40000004100 */
[-C--:B------:R-:W-:Y:S01]  /*b180*/  FMUL.FTZ R3, R3, R40.reuse ;  /* 0x0000002803037220 */ /* 0x080fe20000410000 */
        /* <DEDUP_REMOVED lines=13> */
.L_x_1888:
[----:B------:R-:W-:Y:S05]  /*b260*/  BSYNC B2 ;  /* 0x0000000000027941 */ /* 0x000fea0003800000 */
.L_x_1887:
[----:B------:R-:W-:Y:S05]  /*b270*/  @P1 BRA `(.L_x_1886) ;  /* 0x0000000400d81947 */ /* 0x000fea0003800000 */
[----:B01--4-:R-:W0:Y:S01]  /*b280*/  LDS.128 R4, [R213+0x1d000] ;  /* 0x01d00000d5047984 */ /* 0x013e220000000c00 */
[----:B-----5:R-:W-:Y:S02]  /*b290*/  SHF.R.U32.HI R34, RZ, 0x8, R30 ;  /* 0x00000008ff227819 */ /* 0x020fe4000001161e */
[----:B------:R-:W-:Y:S02]  /*b2a0*/  SHF.R.U32.HI R38, RZ, 0x8, R31 ;  /* 0x00000008ff267819 */ /* 0x000fe4000001161f */
[----:B------:R-:W-:Y:S02]  /*b2b0*/  LOP3.LUT R3, R30, 0xff, RZ, 0xc0, !PT ;  /* 0x000000ff1e037812 */ /* 0x000fe400078ec0ff */
[----:B------:R-:W-:Y:S02]  /*b2c0*/  LOP3.LUT R34, R34, 0xff, RZ, 0xc0, !PT ;  /* 0x000000ff22227812 */ /* 0x000fe400078ec0ff */
[----:B------:R-:W-:Y:S02]  /*b2d0*/  SHF.R.U32.HI R40, RZ, 0x8, R33 ;  /* 0x00000008ff287819 */ /* 0x000fe40000011621 */
[----:B------:R-:W-:-:S02]  /*b2e0*/  LOP3.LUT R35, R31, 0xff, RZ, 0xc0, !PT ;  /* 0x000000ff1f237812 */ /* 0x000fc400078ec0ff */
[----:B------:R-:W-:Y:S02]  /*b2f0*/  LOP3.LUT R38, R38, 0xff, RZ, 0xc0, !PT ;  /* 0x000000ff26267812 */ /* 0x000fe400078ec0ff */
[----:B------:R-:W-:Y:S02]  /*b300*/  PRMT R3, R34, 0x7604, R3 ;  /* 0x0000760422037816 */ /* 0x000fe40000000003 */
[----:B------:R-:W-:Y:S02]  /*b310*/  SHF.R.U32.HI R42, RZ, 0x10, R31 ;  /* 0x00000010ff2a7819 */ /* 0x000fe4000001161f */
[----:B------:R-:W-:Y:S02]  /*b320*/  SHF.R.U32.HI R34, RZ, 0x8, R32 ;  /* 0x00000008ff227819 */ /* 0x000fe40000011620 */
[----:B------:R-:W-:Y:S02]  /*b330*/  SHF.R.U32.HI R41, RZ, 0x10, R33 ;  /* 0x00000010ff297819 */ /* 0x000fe40000011621 */
[----:B------:R-:W-:-:S02]  /*b340*/  LOP3.LUT R39, R33, 0xff, RZ, 0xc0, !PT ;  /* 0x000000ff21277812 */ /* 0x000fc400078ec0ff */
[----:B------:R-:W-:Y:S01]  /*b350*/  LOP3.LUT R40, R40, 0xff, RZ, 0xc0, !PT ;  /* 0x000000ff28287812 */ /* 0x000fe200078ec0ff */
[----:B------:R-:W-:Y:S01]  /*b360*/  IMAD.U32 R41, R41, 0x10000, RZ ;  /* 0x0001000029297824 */ /* 0x000fe200078e00ff */
[----:B------:R-:W-:Y:S02]  /*b370*/  PRMT R35, R38, 0x7604, R35 ;  /* 0x0000760426237816 */ /* 0x000fe40000000023 */
[----:B------:R-:W-:Y:S01]  /*b380*/  LOP3.LUT R38, R34, 0xff, RZ, 0xc0, !PT ;  /* 0x000000ff22267812 */ /* 0x000fe200078ec0ff */
[----:B------:R-:W-:Y:S01]  /*b390*/  IMAD.U32 R34, R42, 0x10000, RZ ;  /* 0x000100002a227824 */ /* 0x000fe200078e00ff */
[----:B--2---:R-:W-:Y:S02]  /*b3a0*/  LOP3.LUT R37, R32, 0xff, RZ, 0xc0, !PT ;  /* 0x000000ff20257812 */ /* 0x004fe400078ec0ff */
[----:B------:R-:W-:Y:S02]  /*b3b0*/  PRMT R40, R40, 0x7604, R39 ;  /* 0x0000760428287816 */ /* 0x000fe40000000027 */
[----:B------:R-:W-:-:S02]  /*b3c0*/  PRMT R39, R38, 0x7604, R37 ;  /* 0x0000760426277816 */ /* 0x000fc40000000025 */
[----:B------:R-:W-:Y:S02]  /*b3d0*/  LOP3.LUT R37, R35, 0xff0000, R34, 0xf8, !PT ;  /* 0x00ff000023257812 */ /* 0x000fe400078ef822 */
[----:B------:R-:W-:Y:S02]  /*b3e0*/  LOP3.LUT R41, R40, 0xff0000, R41, 0xf8, !PT ;  /* 0x00ff000028297812 */ /* 0x000fe400078ef829 */
[----:B------:R-:W-:Y:S02]  /*b3f0*/  LOP3.LUT R37, R37, 0xff000000, R31, 0xf8, !PT ;  /* 0xff00000025257812 */ /* 0x000fe400078ef81f */
[----:B------:R-:W-:Y:S02]  /*b400*/  LOP3.LUT R41, R41, 0xff000000, R33, 0xf8, !PT ;  /* 0xff00000029297812 */ /* 0x000fe400078ef821 */
[----:B------:R-:W-:Y:S02]  /*b410*/  LOP3.LUT R35, R3, 0xff0000, R30, 0xf8, !PT ;  /* 0x00ff000003237812 */ /* 0x000fe400078ef81e */
[----:B0-----:R-:W-:-:S02]  /*b420*/  F2FP.F16.E4M3.UNPACK_B R3, R6.H1 ;  /* 0x00000006ff03723e */ /* 0x001fc400030006ff */
[----:B------:R-:W-:Y:S02]  /*b430*/  F2FP.F16.E4M3.UNPACK_B R40, R41 ;  /* 0x00000029ff28723e */ /* 0x000fe400020006ff */
[----:B------:R-:W-:Y:S01]  /*b440*/  F2FP.F16.E4M3.UNPACK_B R34, R37 ;  /* 0x00000025ff22723e */ /* 0x000fe200020006ff */
[--C-:B------:R-:W-:Y:S01]  /*b450*/  HADD2.F32 R31, -RZ, R3.reuse.H0_H0 ;  /* 0x20000003ff1f7230 */ /* 0x100fe20000004100 */
[----:B------:R-:W-:Y:S01]  /*b460*/  LOP3.LUT R35, R35, 0xff000000, R30, 0xf8, !PT ;  /* 0xff00000023237812 */ /* 0x000fe200078ef81e */
[----:B------:R-:W-:Y:S01]  /*b470*/  HADD2.F32 R30, -RZ, R3.H1_H1 ;  /* 0x30000003ff1e7230 */ /* 0x000fe20000004100 */
[--C-:B------:R-:W-:Y:S01]  /*b480*/  LOP3.LUT R39, R39, 0xff0000, R32.reuse, 0xf8, !PT ;  /* 0x00ff000027277812 */ /* 0x100fe200078ef820 */
[----:B------:R-:W-:Y:S01]  /*b490*/  HADD2.F32 R42, -RZ, R40.H1_H1 ;  /* 0x30000028ff2a7230 */ /* 0x000fe20000004100 */
[----:B------:R-:W-:Y:S01]  /*b4a0*/  F2FP.F16.E4M3.UNPACK_B R6, R6 ;  /* 0x00000006ff06723e */ /* 0x000fe200020006ff */
[----:B------:R-:W-:Y:S01]  /*b4b0*/  HADD2.F32 R38, -RZ, R34.H1_H1 ;  /* 0x30000022ff267230 */ /* 0x000fe20000004100 */
[----:B------:R-:W-:Y:S01]  /*b4c0*/  LOP3.LUT R39, R39, 0xff000000, R32, 0xf8, !PT ;  /* 0xff00000027277812 */ /* 0x000fe200078ef820 */
[----:B------:R-:W-:Y:S01]  /*b4d0*/  HADD2.F32 R40, -RZ, R40.H0_H0 ;  /* 0x20000028ff287230 */ /* 0x000fe20000004100 */
[-C--:B------:R-:W-:Y:S01]  /*b4e0*/  F2FP.F16.E4M3.UNPACK_B R32, R7.reuse ;  /* 0x00000007ff20723e */ /* 0x080fe200020006ff */
[C---:B------:R-:W-:Y:S01]  /*b4f0*/  FMUL.FTZ R44, R30.reuse, R42 ;  /* 0x0000002a1e2c7220 */ /* 0x040fe20000410000 */
[----:B------:R-:W-:Y:S01]  /*b500*/  F2FP.F16.E4M3.UNPACK_B R33, R7.H1 ;  /* 0x00000007ff21723e */ /* 0x000fe200030006ff */
        /* <DEDUP_REMOVED lines=11> */
[-C--:B------:R-:W-:Y:S01]  /*b5c0*/  FMUL.FTZ R43, R5, R34.reuse ;  /* 0x00000022052b7220 */ /* 0x080fe20000410000 */
[----:B------:R-:W-:Y:S02]  /*b5d0*/  HADD2.F32 R5, -RZ, R32.H1_H1 ;  /* 0x30000020ff057230 */ /* 0x000fe40000004100 */
[----:B------:R-:W-:Y:S01]  /*b5e0*/  FFMA.FTZ R42, R6, R34, -R31 ;  /* 0x00000022062a7223 */ /* 0x000fe2000001081f */
[----:B------:R-:W-:-:S02]  /*b5f0*/  HADD2.F32 R38, -RZ, R41.H0_H0 ;  /* 0x20000029ff267230 */ /* 0x000fc40000004100 */
[----:B------:R-:W-:Y:S01]  /*b600*/  FFMA.FTZ R43, R6, R40, R43 ;  /* 0x00000028062b7223 */ /* 0x000fe2000001002b */
[----:B------:R-:W-:Y:S01]  /*b610*/  HADD2.F32 R31, -RZ, R37.H0_H0 ;  /* 0x20000025ff1f7230 */ /* 0x000fe20000004100 */
[----:B------:R-:W-:Y:S01]  /*b620*/  F2FP.F16.E4M3.UNPACK_B R3, R4 ;  /* 0x00000004ff03723e */ /* 0x000fe200020006ff */
        /* <DEDUP_REMOVED lines=8> */
[----:B------:R-:W-:Y:S02]  /*b6b0*/  HADD2.F32 R33, -RZ, R33.H0_H0 ;  /* 0x20000021ff217230 */ /* 0x000fe40000004100 */
[C---:B------:R-:W-:Y:S01]  /*b6c0*/  FMUL.FTZ R34, R6.reuse, R41 ;  /* 0x0000002906227220 */ /* 0x040fe20000410000 */
[----:B------:R-:W-:Y:S01]  /*b6d0*/  F2FP.F16.E4M3.UNPACK_B R5, R39 ;  /* 0x00000027ff05723e */ /* 0x000fe200020006ff */
[-C--:B------:R-:W-:Y:S01]  /*b6e0*/  FMUL.FTZ R32, R6, R37.reuse ;  /* 0x0000002506207220 */ /* 0x080fe20000410000 */
[----:B------:R-:W-:Y:S01]  /*b6f0*/  F2FP.F16.E4M3.UNPACK_B R4, R4.H1 ;  /* 0x00000004ff04723e */ /* 0x000fe200030006ff */
[C---:B------:R-:W-:Y:S01]  /*b700*/  FFMA.FTZ R48, R33.reuse, R37, -R34 ;  /* 0x0000002521307223 */ /* 0x040fe20000010822 */
[----:B------:R-:W-:Y:S01]  /*b710*/  F2FP.F16.E4M3.UNPACK_B R31, R35 ;  /* 0x00000023ff1f723e */ /* 0x000fe200020006ff */
        /* <DEDUP_REMOVED lines=19> */
[--C-:B------:R-:W-:Y:S02]  /*b850*/  HADD2.F32 R31, -RZ, R39.reuse.H1_H1 ;  /* 0x30000027ff1f7230 */ /* 0x100fe40000004100 */
[----:B------:R-:W-:Y:S01]  /*b860*/  FFMA.FTZ R33, R3, R33, R4 ;  /* 0x0000002103217223 */ /* 0x000fe20000010004 */
[----:B------:R-:W-:Y:S02]  /*b870*/  HADD2.F32 R4, -RZ, R30.H1_H1 ;  /* 0x3000001eff047230 */ /* 0x000fe40000004100 */
[----:B------:R-:W-:-:S02]  /*b880*/  HADD2.F32 R32, -RZ, R39.H0_H0 ;  /* 0x20000027ff207230 */ /* 0x000fc40000004100 */
[----:B------:R-:W-:Y:S02]  /*b890*/  HADD2.F32 R3, -RZ, R7.H1_H1 ;  /* 0x30000007ff037230 */ /* 0x000fe40000004100 */
[C---:B------:R-:W-:Y:S01]  /*b8a0*/  FMUL.FTZ R40, R4.reuse, R5 ;  /* 0x0000000504287220 */ /* 0x040fe20000410000 */
[----:B------:R-:W-:Y:S02]  /*b8b0*/  HADD2.F32 R6, -RZ, R35.H0_H0 ;  /* 0x20000023ff067230 */ /* 0x000fe40000004100 */
[----:B------:R-:W-:Y:S01]  /*b8c0*/  FMUL.FTZ R35, R4, R31 ;  /* 0x0000001f04237220 */ /* 0x000fe20000410000 */
        /* <DEDUP_REMOVED lines=17> */
.L_x_1886:
[----:B------:R-:W-:Y:S05]  /*b9e0*/  BSYNC B1 ;  /* 0x0000000000017941 */ /* 0x000fea0003800000 */
.L_x_1885:
[----:B------:R-:W-:Y:S01]  /*b9f0*/  VIADD R3, R187, 0x40 ;  /* 0x00000040bb037836 */ /* 0x000fe20000000000 */
[----:B------:R-:W-:Y:S04]  /*ba00*/  BSSY B1, `(.L_x_1889) ;  /* 0x00000fa000017945 */ /* 0x000fe80003800000 */
[----:B------:R-:W-:-:S13]  /*ba10*/  ISETP.GE.AND P0, PT, R3, R0, PT ;  /* 0x000000000300720c */ /* 0x000fda0003f06270 */
[----:B------:R-:W-:Y:S05]  /*ba20*/  @P0 BRA `(.L_x_1890) ;  /* 0x0000000c00dc0947 */ /* 0x000fea0003800000 */
[----:B------:R-:W0:Y:S01]  /*ba30*/  LDC R3, c[0x0][0x3f4] ;  /* 0x0000fd00ff037b82 */ /* 0x000e220000000800 */
[----:B------:R-:W-:Y:S01]  /*ba40*/  BSSY B2, `(.L_x_1891) ;  /* 0x000007a000027945 */ /* 0x000fe20003800000 */
[-C--:B0-----:R-:W-:Y:S02]  /*ba50*/  ISETP.GE.AND P0, PT, R18, R3.reuse, PT ;  /* 0x000000031200720c */ /* 0x081fe40003f06270 */
[----:B------:R-:W-:-:S11]  /*ba60*/  ISETP.GE.AND P1, PT, R190, R3, PT ;  /* 0x00000003be00720c */ /* 0x000fd60003f26270 */
[----:B------:R-:W-:Y:S05]  /*ba70*/  @P0 BRA `(.L_x_1892) ;  /* 0x0000000400d80947 */ /* 0x000fea0003800000 */
[----:B-1--4-:R-:W0:Y:S01]  /*ba80*/  LDS.128 R4, [R213+0x1a000] ;  /* 0x01a00000d5047984 */ /* 0x012e220000000c00 */
[----:B-----5:R-:W-:Y:S02]  /*ba90*/  SHF.R.U32.HI R30, RZ, 0x8, R26 ;  /* 0x00000008ff1e7819 */ /* 0x020fe4000001161a */
[----:B------:R-:W-:Y:S02]  /*baa0*/  LOP3.LUT R3, R26, 0xff, RZ, 0xc0, !PT ;  /* 0x000000ff1a037812 */ /* 0x000fe400078ec0ff */
[----:B------:R-:W-:Y:S02]  /*bab0*/  LOP3.LUT R30, R30, 0xff, RZ, 0xc0, !PT ;  /* 0x000000ff1e1e7812 */ /* 0x000fe400078ec0ff */
[----:B------:R-:W-:Y:S02]  /*bac0*/  SHF.R.U32.HI R32, RZ, 0x8, R27 ;  /* 0x00000008ff207819 */ /* 0x000fe4000001161b */
[----:B------:R-:W-:Y:S02]  /*bad0*/  SHF.R.U32.HI R35, RZ, 0x8, R29 ;  /* 0x00000008ff237819 */ /* 0x000fe4000001161d */
[----:B------:R-:W-:-:S02]  /*bae0*/  PRMT R3, R30, 0x7604, R3 ;  /* 0x000076041e037816 */ /* 0x000fc40000000003 */
[----:B------:R-:W-:Y:S02]  /*baf0*/  LOP3.LUT R31, R27, 0xff, RZ, 0xc0, !PT ;  /* 0x000000ff1b1f7812 */ /* 0x000fe400078ec0ff */
[----:B------:R-:W-:Y:S02]  /*bb00*/  LOP3.LUT R32, R32, 0xff, RZ, 0xc0, !PT ;  /* 0x000000ff20207812 */ /* 0x000fe400078ec0ff */
[----:B------:R-:W-:Y:S02]  /*bb10*/  SHF.R.U32.HI R38, RZ, 0x10, R27 ;  /* 0x00000010ff267819 */ /* 0x000fe4000001161b */
[----:B------:R-:W-:Y:S02]  /*bb20*/  SHF.R.U32.HI R30, RZ, 0x8, R28 ;  /* 0x00000008ff1e7819 */ /* 0x000fe4000001161c */
[----:B--2---:R-:W-:Y:S02]  /*bb30*/  SHF.R.U32.HI R37, RZ, 0x10, R29 ;  /* 0x00000010ff257819 */ /* 0x004fe4000001161d */
[----:B------:R-:W-:-:S02]  /*bb40*/  LOP3.LUT R34, R29, 0xff, RZ, 0xc0, !PT ;  /* 0x000000ff1d227812 */ /* 0x000fc400078ec0ff */
[----:B------:R-:W-:Y:S01]  /*bb50*/  LOP3.LUT R35, R35, 0xff, RZ, 0xc0, !PT ;  /* 0x000000ff23237812 */ /* 0x000fe200078ec0ff */
[----:B------:R-:W-:Y:S01]  /*bb60*/  IMAD.U32 R37, R37, 0x10000, RZ ;  /* 0x0001000025257824 */ /* 0x000fe200078e00ff */
[----:B------:R-:W-:Y:S02]  /*bb70*/  PRMT R31, R32, 0x7604, R31 ;  /* 0x00007604201f7816 */ /* 0x000fe4000000001f */
[----:B------:R-:W-:Y:S01]  /*bb80*/  LOP3.LUT R33, R30, 0xff, RZ, 0xc0, !PT ;  /* 0x000000ff1e217812 */ /* 0x000fe200078ec0ff */
[----:B------:R-:W-:Y:S01]  /*bb90*/  IMAD.U32 R30, R38, 0x10000, RZ ;  /* 0x00010000261e7824 */ /* 0x000fe200078e00ff */
[----:B------:R-:W-:Y:S02]  /*bba0*/  LOP3.LUT R32, R28, 0xff, RZ, 0xc0, !PT ;  /* 0x000000ff1c207812 */ /* 0x000fe400078ec0ff */
        /* <DEDUP_REMOVED lines=99> */
.L_x_1892:
[----:B------:R-:W-:Y:S05]  /*c1e0*/  BSYNC B2 ;  /* 0x0000000000027941 */ /* 0x000fea0003800000 */
.L_x_1891:
[----:B------:R-:W-:Y:S05]  /*c1f0*/  @P1 BRA `(.L_x_1890) ;  /* 0x0000000400e81947 */ /* 0x000fea0003800000 */
[----:B01--4-:R-:W0:Y:S01]  /*c200*/  LDS.128 R4, [R213+0x1e000] ;  /* 0x01e00000d5047984 */ /* 0x013e220000000c00 */
[----:B-----5:R-:W-:Y:S02]  /*c210*/  SHF.R.U32.HI R27, RZ, 0x8, R25 ;  /* 0x00000008ff1b7819 */ /* 0x020fe40000011619 */
[----:B------:R-:W-:Y:S02]  /*c220*/  SHF.R.U32.HI R32, RZ, 0x8, R21 ;  /* 0x00000008ff207819 */ /* 0x000fe40000011615 */
[----:B------:R-:W-:Y:S02]  /*c230*/  SHF.R.U32.HI R29, RZ, 0x8, R20 ;  /* 0x00000008ff1d7819 */ /* 0x000fe40000011614 */
[----:B------:R-:W-:Y:S02]  /*c240*/  LOP3.LUT R28, R25, 0xff, RZ, 0xc0, !PT ;  /* 0x000000ff191c7812 */ /* 0x000fe400078ec0ff */
[----:B------:R-:W-:Y:S02]  /*c250*/  LOP3.LUT R33, R21, 0xff, RZ, 0xc0, !PT ;  /* 0x000000ff15217812 */ /* 0x000fe400078ec0ff */
[----:B------:R-:W-:-:S02]  /*c260*/  LOP3.LUT R27, R27, 0xff, RZ, 0xc0, !PT ;  /* 0x000000ff1b1b7812 */ /* 0x000fc400078ec0ff */
[----:B------:R-:W-:Y:S02]  /*c270*/  LOP3.LUT R32, R32, 0xff, RZ, 0xc0, !PT ;  /* 0x000000ff20207812 */ /* 0x000fe400078ec0ff */
[----:B------:R-:W-:Y:S02]  /*c280*/  SHF.R.U32.HI R3, RZ, 0x8, R24 ;  /* 0x00000008ff037819 */ /* 0x000fe40000011618 */
[----:B------:R-:W-:Y:S02]  /*c290*/  LOP3.LUT R30, R29, 0xff, RZ, 0xc0, !PT ;  /* 0x000000ff1d1e7812 */ /* 0x000fe400078ec0ff */
[----:B------:R-:W-:Y:S02]  /*c2a0*/  PRMT R29, R27, 0x7604, R28 ;  /* 0x000076041b1d7816 */ /* 0x000fe4000000001c */
[----:B------:R-:W-:Y:S02]  /*c2b0*/  PRMT R33, R32, 0x7604, R33 ;  /* 0x0000760420217816 */ /* 0x000fe40000000021 */
[----:B------:R-:W-:-:S02]  /*c2c0*/  SHF.R.U32.HI R28, RZ, 0x10, R25 ;  /* 0x00000010ff1c7819 */ /* 0x000fc40000011619 */
[----:B------:R-:W-:Y:S02]  /*c2d0*/  SHF.R.U32.HI R32, RZ, 0x10, R21 ;  /* 0x00000010ff207819 */ /* 0x000fe40000011615 */
[----:B------:R-:W-:Y:S02]  /*c2e0*/  LOP3.LUT R26, R24, 0xff, RZ, 0xc0, !PT ;  /* 0x000000ff181a7812 */ /* 0x000fe400078ec0ff */
[----:B------:R-:W-:Y:S02]  /*c2f0*/  LOP3.LUT R3, R3, 0xff, RZ, 0xc0, !PT ;  /* 0x000000ff03037812 */ /* 0x000fe400078ec0ff */
[----:B------:R-:W-:Y:S02]  /*c300*/  LOP3.LUT R28, R28, 0xff, RZ, 0xc0, !PT ;  /* 0x000000ff1c1c7812 */ /* 0x000fe400078ec0ff */
[----:B------:R-:W-:Y:S02]  /*c310*/  LOP3.LUT R32, R32, 0xff, RZ, 0xc0, !PT ;  /* 0x000000ff20207812 */ /* 0x000fe400078ec0ff */
[----:B------:R-:W-:-:S02]  /*c320*/  LOP3.LUT R31, R20, 0xff, RZ, 0xc0, !PT ;  /* 0x000000ff141f7812 */ /* 0x000fc400078ec0ff */
[----:B------:R-:W-:Y:S02]  /*c330*/  PRMT R26, R3, 0x7604, R26 ;  /* 0x00007604031a7816 */ /* 0x000fe4000000001a */
[----:B------:R-:W-:Y:S02]  /*c340*/  SHF.R.U32.HI R3, RZ, 0x10, R24 ;  /* 0x00000010ff037819 */ /* 0x000fe40000011618 */
[----:B------:R-:W-:Y:S02]  /*c350*/  SHF.R.U32.HI R27, RZ, 0x10, R20 ;  /* 0x00000010ff1b7819 */ /* 0x000fe40000011614 */
[----:B------:R-:W-:Y:S02]  /*c360*/  PRMT R29, R28, 0x7054, R29 ;  /* 0x000070541c1d7816 */ /* 0x000fe4000000001d */
        /* <DEDUP_REMOVED lines=15> */
[----:B------:R-:W-:Y:S01]  /*c460*/  HADD2.F32 R32, -RZ, R30.H1_H1 ;  /* 0x3000001eff207230 */ /* 0x000fe20000004100 */
[----:B------:R-:W-:Y:S01]  /*c470*/  LOP3.LUT R27, R27, 0xff000000, R24, 0xf8, !PT ;  /* 0xff0000001b1b7812 */ /* 0x000fe200078ef818 */
[----:B------:R-:W-:Y:S01]  /*c480*/  HADD2.F32 R28, -RZ, R26.H1_H1 ;  /* 0x3000001aff1c7230 */ /* 0x000fe20000004100 */
        /* <DEDUP_REMOVED lines=10> */
[----:B--2---:R-:W-:Y:S01]  /*c530*/  FFMA.FTZ R37, R21, R32, R35 ;  /* 0x0000002015257223 */ /* 0x004fe20000010023 */
        /* <DEDUP_REMOVED lines=70> */
.L_x_1890:
[----:B------:R-:W-:Y:S05]  /*c9a0*/  BSYNC B1 ;  /* 0x0000000000017941 */ /* 0x000fea0003800000 */
.L_x_1889:
[----:B------:R-:W-:-:S05]  /*c9b0*/  VIADD R3, R187, 0x60 ;  /* 0x00000060bb037836 */ /* 0x000fca0000000000 */
        /* <DEDUP_REMOVED lines=9> */
[----:B------:R-:W-:Y:S02]  /*ca50*/  SHF.R.U32.HI R26, RZ, 0x8, R15 ;  /* 0x00000008ff1a7819 */ /* 0x000fe4000001160f */
[----:B------:R-:W-:Y:S02]  /*ca60*/  LOP3.LUT R21, R13, 0xff, RZ, 0xc0, !PT ;  /* 0x000000ff0d157812 */ /* 0x000fe400078ec0ff */
[----:B------:R-:W-:Y:S02]  /*ca70*/  LOP3.LUT R27, R15, 0xff, RZ, 0xc0, !PT ;  /* 0x000000ff0f1b7812 */ /* 0x000fe400078ec0ff */
[----:B------:R-:W-:Y:S02]  /*ca80*/  LOP3.LUT R20, R20, 0xff, RZ, 0xc0, !PT ;  /* 0x000000ff14147812 */ /* 0x000fe400078ec0ff */
[----:B------:R-:W-:-:S02]  /*ca90*/  LOP3.LUT R26, R26, 0xff, RZ, 0xc0, !PT ;  /* 0x000000ff1a1a7812 */ /* 0x000fc400078ec0ff */
[----:B------:R-:W-:Y:S02]  /*caa0*/  SHF.R.U32.HI R0, RZ, 0x8, R12 ;  /* 0x00000008ff007819 */ /* 0x000fe4000001160c */
[----:B------:R-:W-:Y:S02]  /*cab0*/  SHF.R.U32.HI R24, RZ, 0x8, R14 ;  /* 0x00000008ff187819 */ /* 0x000fe4000001160e */
[----:B------:R-:W-:Y:S02]  /*cac0*/  PRMT R21, R20, 0x7604, R21 ;  /* 0x0000760414157816 */ /* 0x000fe40000000015 */
[----:B------:R-:W-:Y:S02]  /*cad0*/  PRMT R27, R26, 0x7604, R27 ;  /* 0x000076041a1b7816 */ /* 0x000fe4000000001b */
[----:B------:R-:W-:Y:S02]  /*cae0*/  SHF.R.U32.HI R20, RZ, 0x10, R13 ;  /* 0x00000010ff147819 */ /* 0x000fe4000001160d */
[----:B------:R-:W-:-:S02]  /*caf0*/  SHF.R.U32.HI R26, RZ, 0x10, R15 ;  /* 0x00000010ff1a7819 */ /* 0x000fc4000001160f */
[----:B------:R-:W-:Y:S02]  /*cb00*/  LOP3.LUT R3, R12, 0xff, RZ, 0xc0, !PT ;  /* 0x000000ff0c037812 */ /* 0x000fe400078ec0ff */
[----:B------:R-:W-:Y:S02]  /*cb10*/  LOP3.LUT R25, R14, 0xff, RZ, 0xc0, !PT ;  /* 0x000000ff0e197812 */ /* 0x000fe400078ec0ff */
        /* <DEDUP_REMOVED lines=19> */
[----:B------:R-:W-:Y:S01]  /*cc50*/  HADD2.F32 R13, -RZ, R0.H1_H1 ;  /* 0x30000000ff0d7230 */ /* 0x000fe20000004100 */
[----:B------:R-:W-:Y:S01]  /*cc60*/  LOP3.LUT R20, R3, 0xff000000, R12, 0xf8, !PT ;  /* 0xff00000003147812 */ /* 0x000fe200078ef80c */
[----:B------:R-:W-:Y:S01]  /*cc70*/  HADD2.F32 R29, -RZ, R28.H1_H1 ;  /* 0x3000001cff1d7230 */ /* 0x000fe20000004100 */
[----:B------:R-:W-:Y:S01]  /*cc80*/  LOP3.LUT R26, R25, 0xff000000, R14, 0xf8, !PT ;  /* 0xff000000191a7812 */ /* 0x000fe200078ef80e */
[----:B------:R-:W-:Y:S01]  /*cc90*/  HADD2.F32 R25, -RZ, R24.H1_H1 ;  /* 0x30000018ff197230 */ /* 0x000fe20000004100 */
[----:B------:R-:W-:Y:S01]  /*cca0*/  F2FP.F16.E4M3.UNPACK_B R3, R6 ;  /* 0x00000006ff03723e */ /* 0x000fe200020006ff */
[----:B------:R-:W-:Y:S01]  /*ccb0*/  HADD2.F32 R12, -RZ, R0.H0_H0 ;  /* 0x20000000ff0c7230 */ /* 0x000fe20000004100 */
[----:B------:R-:W-:Y:S01]  /*ccc0*/  F2FP.F16.E4M3.UNPACK_B R14, R7 ;  /* 0x00000007ff0e723e */ /* 0x000fe200020006ff */
[C---:B------:R-:W-:Y:S01]  /*ccd0*/  FMUL.FTZ R31, R13.reuse, R29 ;  /* 0x0000001d0d1f7220 */ /* 0x040fe20000410000 */
[----:B------:R-:W-:Y:S01]  /*cce0*/  F2FP.F16.E4M3.UNPACK_B R15, R7.H1 ;  /* 0x00000007ff0f723e */ /* 0x000fe200030006ff */
[----:B------:R-:W-:Y:S01]  /*ccf0*/  FMUL.FTZ R30, R13, R25 ;  /* 0x000000190d1e7220 */ /* 0x000fe20000410000 */
[-C--:B------:R-:W-:Y:S01]  /*cd00*/  F2FP.F16.E4M3.UNPACK_B R6, R5.reuse ;  /* 0x00000005ff06723e */ /* 0x080fe200020006ff */
[----:B------:R-:W-:Y:S01]  /*cd10*/  HADD2.F32 R28, -RZ, R28.H0_H0 ;  /* 0x2000001cff1c7230 */ /* 0x000fe20000004100 */
[----:B------:R-:W-:Y:S01]  /*cd20*/  F2FP.F16.E4M3.UNPACK_B R7, R5.H1 ;  /* 0x00000005ff07723e */ /* 0x000fe200030006ff */
[----:B------:R-:W-:Y:S01]  /*cd30*/  HADD2.F32 R5, -RZ, R3.H1_H1 ;  /* 0x30000003ff057230 */ /* 0x000fe20000004100 */
[----:B------:R-:W-:Y:S01]  /*cd40*/  F2FP.F16.E4M3.UNPACK_B R27, R27.H1 ;  /* 0x0000001bff1b723e */ /* 0x000fe200030006ff */
[----:B------:R-:W-:-:S02]  /*cd50*/  HADD2.F32 R24, -RZ, R24.H0_H0 ;  /* 0x20000018ff187230 */ /* 0x000fc40000004100 */
[C---:B------:R-:W-:Y:S01]  /*cd60*/  FFMA.FTZ R31, R12.reuse, R25, -R31 ;  /* 0x000000190c1f7223 */ /* 0x040fe2000001081f */
[----:B------:R-:W-:Y:S01]  /*cd70*/  FFMA.FTZ R30, R12, R29, R30 ;  /* 0x0000001d0c1e7223 */ /* 0x000fe2000001001e */
[----:B------:R-:W-:Y:S01]  /*cd80*/  HADD2.F32 R3, -RZ, R3.H0_H0 ;  /* 0x20000003ff037230 */ /* 0x000fe20000004100 */
[----:B------:R-:W-:Y:S01]  /*cd90*/  F2FP.F16.E4M3.UNPACK_B R21, R21.H1 ;  /* 0x00000015ff15723e */ /* 0x000fe200030006ff */
[C---:B------:R-:W-:Y:S01]  /*cda0*/  FMUL.FTZ R12, R5.reuse, R28 ;  /* 0x0000001c050c7220 */ /* 0x040fe20000410000 */
[----:B------:R-:W-:Y:S01]  /*cdb0*/  FMUL.FTZ R25, R5, R24 ;  /* 0x0000001805197220 */ /* 0x000fe20000410000 */
[--C-:B------:R-:W-:Y:S01]  /*cdc0*/  HADD2.F32 R5, -RZ, R14.reuse.H1_H1 ;  /* 0x3000000eff057230 */ /* 0x100fe20000004100 */
[----:B------:R-:W-:Y:S01]  /*cdd0*/  F2FP.F16.E4M3.UNPACK_B R0, R4 ;  /* 0x00000004ff00723e */ /* 0x000fe200020006ff */
[----:B------:R-:W-:Y:S02]  /*cde0*/  HADD2.F32 R13, -RZ, R27.H0_H0 ;  /* 0x2000001bff0d7230 */ /* 0x000fe40000004100 */
[C---:B------:R-:W-:Y:S01]  /*cdf0*/  FFMA.FTZ R29, R3.reuse, R24, -R12 ;  /* 0x00000018031d7223 */ /* 0x040fe2000001080c */
[----:B------:R-:W-:Y:S01]  /*ce00*/  FFMA.FTZ R28, R3, R28, R25 ;  /* 0x0000001c031c7223 */ /* 0x000fe20000010019 */
[----:B------:R-:W-:Y:S01]  /*ce10*/  HADD2.F32 R12, -RZ, R21.H0_H0 ;  /* 0x20000015ff0c7230 */ /* 0x000fe20000004100 */
[----:B------:R-:W-:Y:S01]  /*ce20*/  F2FP.F16.E4M3.UNPACK_B R4, R4.H1 ;  /* 0x00000004ff04723e */ /* 0x000fe200030006ff */
[----:B------:R-:W-:-:S02]  /*ce30*/  HADD2.F32 R14, -RZ, R14.H0_H0 ;  /* 0x2000000eff0e7230 */ /* 0x000fc40000004100 */
[CC--:B------:R-:W-:Y:S01]  /*ce40*/  FMUL.FTZ R25, R5.reuse, R13.reuse ;  /* 0x0000000d05197220 */ /* 0x0c0fe20000410000 */
[----:B------:R-:W-:Y:S02]  /*ce50*/  HADD2.F32 R24, -RZ, R27.H1_H1 ;  /* 0x3000001bff187230 */ /* 0x000fe40000004100 */
[-C--:B------:R-:W-:Y:S01]  /*ce60*/  FMUL.FTZ R5, R5, R12.reuse ;  /* 0x0000000c05057220 */ /* 0x080fe20000410000 */
[----:B------:R-:W-:Y:S02]  /*ce70*/  HADD2.F32 R3, -RZ, R15.H1_H1 ;  /* 0x3000000fff037230 */ /* 0x000fe40000004100 */
[C---:B------:R-:W-:Y:S01]  /*ce80*/  FFMA.FTZ R27, R14.reuse, R12, -R25 ;  /* 0x0000000c0e1b7223 */ /* 0x040fe20000010819 */
[----:B------:R-:W-:Y:S02]  /*ce90*/  HADD2.F32 R12, -RZ, R21.H1_H1 ;  /* 0x30000015ff0c7230 */ /* 0x000fe40000004100 */
[----:B------:R-:W-:Y:S01]  /*cea0*/  FFMA.FTZ R32, R14, R13, R5 ;  /* 0x0000000d0e207223 */ /* 0x000fe20000010005 */
[----:B------:R-:W-:-:S02]  /*ceb0*/  HADD2.F32 R15, -RZ, R15.H0_H0 ;  /* 0x2000000fff0f7230 */ /* 0x000fc40000004100 */
[C---:B------:R-:W-:Y:S01]  /*cec0*/  FMUL.FTZ R34, R3.reuse, R24 ;  /* 0x0000001803227220 */ /* 0x040fe20000410000 */
[----:B------:R-:W-:Y:S01]  /*ced0*/  F2FP.F16.E4M3.UNPACK_B R13, R26 ;  /* 0x0000001aff0d723e */ /* 0x000fe200020006ff */
[-C--:B------:R-:W-:Y:S01]  /*cee0*/  FMUL.FTZ R14, R3, R12.reuse ;  /* 0x0000000c030e7220 */ /* 0x080fe20000410000 */
[----:B------:R-:W-:Y:S02]  /*cef0*/  HADD2.F32 R5, -RZ, R4.H1_H1 ;  /* 0x30000004ff057230 */ /* 0x000fe40000004100 */
        /* <DEDUP_REMOVED lines=8> */
[C---:B------:R-:W-:Y:S01]  /*cf80*/  FMUL.FTZ R15, R5.reuse, R21 ;  /* 0x00000015050f7220 */ /* 0x040fe20000410000 */
[----:B------:R-:W-:Y:S02]  /*cf90*/  HADD2.F32 R3, -RZ, R0.H1_H1 ;  /* 0x30000000ff037230 */ /* 0x000fe40000004100 */
[----:B------:R-:W-:Y:S02]  /*cfa0*/  HADD2.F32 R12, -RZ, R12.H0_H0 ;  /* 0x2000000cff0c7230 */ /* 0x000fe40000004100 */
[-C--:B------:R-:W-:Y:S01]  /*cfb0*/  FMUL.FTZ R25, R5, R13.reuse ;  /* 0x0000000d05197220 */ /* 0x080fe20000410000 */
        /* <DEDUP_REMOVED lines=8> */
[----:B------:R-:W-:-:S02]  /*d040*/  HADD2.F32 R4, -RZ, R20.H1_H1 ;  /* 0x30000014ff047230 */ /* 0x000fc40000004100 */
[--C-:B------:R-:W-:Y:S02]  /*d050*/  HADD2.F32 R3, -RZ, R7.reuse.H1_H1 ;  /* 0x30000007ff037230 */ /* 0x100fe40000004100 */
[--C-:B------:R-:W-:Y:S02]  /*d060*/  HADD2.F32 R12, -RZ, R26.reuse.H1_H1 ;  /* 0x3000001aff0c7230 */ /* 0x100fe40000004100 */
[----:B------:R-:W-:Y:S02]  /*d070*/  HADD2.F32 R13, -RZ, R26.H0_H0 ;  /* 0x2000001aff0d7230 */ /* 0x000fe40000004100 */
[C---:B------:R-:W-:Y:S01]  /*d080*/  FMUL.FTZ R21, R3.reuse, R4 ;  /* 0x0000000403157220 */ /* 0x040fe20000410000 */
[----:B------:R-:W-:Y:S02]  /*d090*/  HADD2.F32 R0, -RZ, R6.H1_H1 ;  /* 0x30000006ff007230 */ /* 0x000fe40000004100 */
[----:B------:R-:W-:Y:S02]  /*d0a0*/  HADD2.F32 R5, -RZ, R20.H0_H0 ;  /* 0x20000014ff057230 */ /* 0x000fe40000004100 */
[----:B------:R-:W-:Y:S01]  /*d0b0*/  FMUL.FTZ R20, R3, R12 ;  /* 0x0000000c03147220 */ /* 0x000fe20000410000 */
[----:B------:R-:W-:-:S02]  /*d0c0*/  HADD2.F32 R7, -RZ, R7.H0_H0 ;  /* 0x20000007ff077230 */ /* 0x000fc40000004100 */
[C---:B------:R-:W-:Y:S01]  /*d0d0*/  FMUL.FTZ R3, R0.reuse, R13 ;  /* 0x0000000d00037220 */ /* 0x040fe20000410000 */
[----:B------:R-:W-:Y:S02]  /*d0e0*/  HADD2.F32 R6, -RZ, R6.H0_H0 ;  /* 0x20000006ff067230 */ /* 0x000fe40000004100 */
[-C--:B------:R-:W-:Y:S01]  /*d0f0*/  FMUL.FTZ R0, R0, R5.reuse ;  /* 0x0000000500007220 */ /* 0x080fe20000410000 */
[C---:B------:R-:W-:Y:S01]  /*d100*/  FFMA.FTZ R20, R7.reuse, R4, -R20 ;  /* 0x0000000407147223 */ /* 0x040fe20000010814 */
[----:B------:R-:W-:Y:S01]  /*d110*/  FFMA.FTZ R21, R7, R12, R21 ;  /* 0x0000000c07157223 */ /* 0x000fe20000010015 */
[C---:B------:R-:W-:Y:S01]  /*d120*/  FFMA.FTZ R5, R6.reuse, R5, -R3 ;  /* 0x0000000506057223 */ /* 0x040fe20000010803 */
[----:B------:R-:W-:Y:S01]  /*d130*/  FFMA.FTZ R0, R6, R13, R0 ;  /* 0x0000000d06007223 */ /* 0x000fe20000010000 */
[----:B------:R-:W-:Y:S02]  /*d140*/  F2FP.SATFINITE.E4M3.F32.PACK_AB_MERGE_C R6, R30, R31, RZ ;  /* 0x0000001f1e06723e */ /* 0x000fe400048070ff */
[----:B------:R-:W-:-:S02]  /*d150*/  F2FP.SATFINITE.E4M3.F32.PACK_AB_MERGE_C R7, R33, R34, RZ ;  /* 0x000000222107723e */ /* 0x000fc400048070ff */
[----:B------:R-:W-:Y:S02]  /*d160*/  F2FP.SATFINITE.E4M3.F32.PACK_AB_MERGE_C R4, R25, R24, RZ ;  /* 0x000000181904723e */ /* 0x000fe400048070ff */
[----:B------:R-:W-:Y:S02]  /*d170*/  F2FP.SATFINITE.E4M3.F32.PACK_AB_MERGE_C R20, R21, R20, RZ ;  /* 0x000000141514723e */ /* 0x000fe400048070ff */
[----:B------:R-:W-:Y:S02]  /*d180*/  F2FP.SATFINITE.E4M3.F32.PACK_AB_MERGE_C R6, R28, R29, R6 ;  /* 0x0000001d1c06723e */ /* 0x000fe40004807006 */
[----:B------:R-:W-:Y:S02]  /*d190*/  F2FP.SATFINITE.E4M3.F32.PACK_AB_MERGE_C R7, R32, R27, R7 ;  /* 0x0000001b2007723e */ /* 0x000fe40004807007 */
[----:B------:R-:W-:Y:S02]  /*d1a0*/  F2FP.SATFINITE.E4M3.F32.PACK_AB_MERGE_C R4, R14, R15, R4 ;  /* 0x0000000f0e04723e */ /* 0x000fe40004807004 */
[----:B------:R-:W-:-:S05]  /*d1b0*/  F2FP.SATFINITE.E4M3.F32.PACK_AB_MERGE_C R5, R0, R5, R20 ;  /* 0x000000050005723e */ /* 0x000fca0004807014 */
[----:B------:R0:W-:Y:S02]  /*d1c0*/  STS.128 [R213+0x1b000], R4 ;  /* 0x01b00004d5007388 */ /* 0x0001e40000000c00 */
.L_x_1895:
[----:B------:R-:W-:Y:S05]  /*d1d0*/  BSYNC B1 ;  /* 0x0000000000017941 */ /* 0x000fea0003800000 */
.L_x_1894:
[----:B------:R-:W-:Y:S05]  /*d1e0*/  @P1 BRA `(.L_x_1893) ;  /* 0x0000005000201947 */ /* 0x000fea0003800000 */
[----:B01--4-:R-:W0:Y:S01]  /*d1f0*/  LDS.128 R4, [R213+0x1f000] ;  /* 0x01f00000d5047984 */ /* 0x013e220000000c00 */
[----:B-----5:R-:W-:Y:S02]  /*d200*/  SHF.R.U32.HI R13, RZ, 0x8, R9 ;  /* 0x00000008ff0d7819 */ /* 0x020fe40000011609 */
[----:B------:R-:W-:Y:S02]  /*d210*/  LOP3.LUT R12, R9, 0xff, RZ, 0xc0, !PT ;  /* 0x000000ff090c7812 */ /* 0x000fe400078ec0ff */
[----:B------:R-:W-:Y:S02]  /*d220*/  LOP3.LUT R13, R13, 0xff, RZ, 0xc0, !PT ;  /* 0x000000ff0d0d7812 */ /* 0x000fe400078ec0ff */
[----:B------:R-:W-:Y:S02]  /*d230*/  SHF.R.U32.HI R21, RZ, 0x8, R11 ;  /* 0x00000008ff157819 */ /* 0x000fe4000001160b */
[----:B------:R-:W-:Y:S02]  /*d240*/  PRMT R12, R13, 0x7604, R12 ;  /* 0x000076040d0c7816 */ /* 0x000fe4000000000c */
[----:B------:R-:W-:-:S02]  /*d250*/  SHF.R.U32.HI R24, RZ, 0x10, R9 ;  /* 0x00000010ff187819 */ /* 0x000fc40000011609 */
[----:B------:R-:W-:Y:S02]  /*d260*/  SHF.R.U32.HI R13, RZ, 0x8, R10 ;  /* 0x00000008ff0d7819 */ /* 0x000fe4000001160a */
[----:B------:R-:W-:Y:S02]  /*d270*/  LOP3.LUT R14, R11, 0xff, RZ, 0xc0, !PT ;  /* 0x000000ff0b0e7812 */ /* 0x000fe400078ec0ff */
[----:B------:R-:W-:Y:S02]  /*d280*/  LOP3.LUT R21, R21, 0xff, RZ, 0xc0, !PT ;  /* 0x000000ff15157812 */ /* 0x000fe400078ec0ff */
[----:B------:R-:W-:Y:S02]  /*d290*/  SHF.R.U32.HI R20, RZ, 0x10, R11 ;  /* 0x00000010ff147819 */ /* 0x000fe4000001160b */
[----:B------:R-:W-:Y:S02]  /*d2a0*/  SHF.R.U32.HI R3, RZ, 0x8, R8 ;  /* 0x00000008ff037819 */ /* 0x000fe40000011608 */
[----:B------:R-:W-:Y:S01]  /*d2b0*/  LOP3.LUT R15, R13, 0xff, RZ, 0xc0, !PT ;  /* 0x000000ff0d0f7812 */ /* 0x000fe200078ec0ff */
[----:B------:R-:W-:Y:S01]  /*d2c0*/  IMAD.U32 R13, R24, 0x10000, RZ ;  /* 0x00010000180d7824 */ /* 0x000fe200078e00ff */
[----:B------:R-:W-:Y:S01]  /*d2d0*/  PRMT R14, R21, 0x7604, R14 ;  /* 0x00007604150e7816 */ /* 0x000fe2000000000e */
[----:B------:R-:W-:Y:S01]  /*d2e0*/  IMAD.U32 R21, R20, 0x10000, RZ ;  /* 0x0001000014157824 */ /* 0x000fe200078e00ff */
[----:B------:R-:W-:-:S02]  /*d2f0*/  LOP3.LUT R0, R8, 0xff, RZ, 0xc0, !PT ;  /* 0x000000ff08007812 */ /* 0x000fc400078ec0ff */
[----:B------:R-:W-:Y:S02]  /*d300*/  LOP3.LUT R3, R3, 0xff, RZ, 0xc0, !PT ;  /* 0x000000ff03037812 */ /* 0x000fe400078ec0ff */
[----:B------:R-:W-:Y:S02]  /*d310*/  LOP3.LUT R13, R12, 0xff0000, R13, 0xf8, !PT ;  /* 0x00ff00000c0d7812 */ /* 0x000fe400078ef80d */
[----:B------:R-:W-:Y:S02]  /*d320*/  PRMT R3, R3, 0x7604, R0 ;  /* 0x0000760403037816 */ /* 0x000fe40000000000 */
[----:B------:R-:W-:Y:S02]  /*d330*/  LOP3.LUT R0, R10, 0xff, RZ, 0xc0, !PT ;  /* 0x000000ff0a007812 */ /* 0x000fe400078ec0ff */
[----:B------:R-:W-:Y:S02]  /*d340*/  LOP3.LUT R21, R14, 0xff0000, R21, 0xf8, !PT ;  /* 0x00ff00000e157812 */ /* 0x000fe400078ef815 */
[----:B------:R-:W-:-:S02]  /*d350*/  PRMT R15, R15, 0x7604, R0 ;  /* 0x000076040f0f7816 */ /* 0x000fc40000000000 */
[----:B------:R-:W-:Y:S02]  /*d360*/  LOP3.LUT R21, R21, 0xff000000, R11, 0xf8, !PT ;  /* 0xff00000015157812 */ /* 0x000fe400078ef80b */
[----:B------:R-:W-:Y:S02]  /*d370*/  LOP3.LUT R13, R13, 0xff000000, R9, 0xf8, !PT ;  /* 0xff0000000d0d7812 */ /* 0x000fe400078ef809 */
[----:B------:R-:W-:Y:S02]  /*d380*/  LOP3.LUT R3, R3, 0xff0000, R8, 0xf8, !PT ;  /* 0x00ff000003037812 */ /* 0x000fe400078ef808 */
[----:B0-----:R-:W-:Y:S02]  /*d390*/  F2FP.F16.E4M3.UNPACK_B R0, R6.H1 ;  /* 0x00000006ff00723e */ /* 0x001fe400030006ff */
[----:B------:R-:W-:Y:S02]  /*d3a0*/  LOP3.LUT R15, R15, 0xff0000, R10, 0xf8, !PT ;  /* 0x00ff00000f0f7812 */ /* 0x000fe400078ef80a */
[----:B------:R-:W-:Y:S01]  /*d3b0*/  F2FP.F16.E4M3.UNPACK_B R24, R21 ;  /* 0x00000015ff18723e */ /* 0x000fe200020006ff */
[----:B------:R-:W-:Y:S01]  /*d3c0*/  HADD2.F32 R9, -RZ, R0.H1_H1 ;  /* 0x30000000ff097230 */ /* 0x000fe20000004100 */
[----:B------:R-:W-:-:S02]  /*d3d0*/  F2FP.F16.E4M3.UNPACK_B R14, R13 ;  /* 0x0000000dff0e723e */ /* 0x000fc400020006ff */
        /* <DEDUP_REMOVED lines=86> */
[----:B------:R0:W-:Y:S01]  /*d940*/  STS.128 [R213+0x1f000], R4 ;  /* 0x01f00004d5007388 */ /* 0x0001e20000000c00 */
[----:B------:R-:W-:Y:S05]  /*d950*/  BRA `(.L_x_1893) ;  /* 0x0000004800447947 */ /* 0x000fea0003800000 */
.L_x_1866:
        /* <DEDUP_REMOVED lines=15> */
[----:B------:R-:W-:Y:S01]  /*da50*/  IMAD R37, R3, UR5, R6 ;  /* 0x0000000503257c24 */ /* 0x000fe2000f8e0206 */
        /* <DEDUP_REMOVED lines=9> */
[----:B------:R-:W1:Y:S01]  /*daf0*/  LDC R3, c[0x0][0x3f4] ;  /* 0x0000fd00ff037b82 */ /* 0x000e620000000800 */
[----:B------:R-:W2:Y:S01]  /*db00*/  SHFL.IDX PT, R7, R53, RZ, 0x181f ;  /* 0x00181fff35077589 */ /* 0x000ea200000e0000 */
[----:B------:R-:W-:-:S03]  /*db10*/  IMAD R59, R189, R4, RZ ;  /* 0x00000004bd3b7224 */ /* 0x000fc600078e02ff */
[----:B------:R-:W3:Y:S04]  /*db20*/  SHFL.IDX PT, R14, R57, RZ, 0x181f ;  /* 0x00181fff390e7589 */ /* 0x000ee800000e0000 */
[----:B------:R-:W4:Y:S04]  /*db30*/  SHFL.IDX PT, R5, R37, RZ, 0x181f ;  /* 0x00181fff25057589 */ /* 0x000f2800000e0000 */
[----:B------:R-:W5:Y:S01]  /*db40*/  SHFL.IDX PT, R9, R55, RZ, 0x181f ;  /* 0x00181fff37097589 */ /* 0x000f6200000e0000 */
[----:B-1----:R-:W-:-:S04]  /*db50*/  ISETP.GE.AND P0, PT, R16, R3, PT ;  /* 0x000000031000720c */ /* 0x002fc80003f06270 */
[----:B------:R-:W-:-:S13]  /*db60*/  ISETP.GE.OR P1, PT, R10, R59, P0 ;  /* 0x0000003b0a00720c */ /* 0x000fda0000726670 */
[C---:B--2---:R-:W-:Y:S02]  /*db70*/  @!P1 IADD3 R4, P2, R16.reuse, R7, RZ ;  /* 0x0000000710049210 */ /* 0x044fe40007f5e0ff */
[----:B---3--:R-:W-:-:S03]  /*db80*/  @!P1 IADD3 R24, P3, R16, R14, RZ ;  /* 0x0000000e10189210 */ /* 0x008fc60007f7e0ff */
[--C-:B----4-:R-:W-:Y:S02]  /*db90*/  @!P1 IMAD.X R5, R5, 0x1, R17.reuse, P2 ;  /* 0x0000000105059824 */ /* 0x110fe400010e0611 */
[----:B-----5:R-:W-:-:S04]  /*dba0*/  @!P1 IMAD.X R25, R9, 0x1, R17, P3 ;  /* 0x0000000109199824 */ /* 0x020fc800018e0611 */
[----:B------:R-:W2:Y:S04]  /*dbb0*/  @!P1 LD.E.128 R4, desc[UR36][R4.64] ;  /* 0x0000002404049980 */ /* 0x000ea8000c101d00 */
[----:B------:R-:W3:Y:S01]  /*dbc0*/  @!P1 LD.E.128 R24, desc[UR36][R24.64] ;  /* 0x0000002418189980 */ /* 0x000ee2000c101d00 */
[----:B------:R-:W-:Y:S02]  /*dbd0*/  CS2R R44, SRZ ;  /* 0x00000000002c7805 */ /* 0x000fe4000001ff00 */
[----:B------:R-:W-:Y:S02]  /*dbe0*/  CS2R R46, SRZ ;  /* 0x00000000002e7805 */ /* 0x000fe4000001ff00 */
[----:B------:R-:W-:Y:S01]  /*dbf0*/  CS2R R48, SRZ ;  /* 0x0000000000307805 */ /* 0x000fe2000001ff00 */
[----:B------:R1:W4:Y:S01]  /*dc00*/  SHFL.IDX PT, R9, R37, 0x1, 0x181f ;  /* 0x00381f0025097f89 */ /* 0x00032200000e0000 */
[----:B------:R-:W-:-:S03]  /*dc10*/  CS2R R50, SRZ ;  /* 0x0000000000327805 */ /* 0x000fc6000001ff00 */
[----:B------:R1:W0:Y:S04]  /*dc20*/  SHFL.IDX PT, R21, R53, 0x1, 0x181f ;  /* 0x00381f0035157f89 */ /* 0x00022800000e0000 */
[----:B------:R1:W0:Y:S04]  /*dc30*/  SHFL.IDX PT, R33, R55, 0x1, 0x181f ;  /* 0x00381f0037217f89 */ /* 0x00022800000e0000 */
[----:B------:R1:W0:Y:S01]  /*dc40*/  SHFL.IDX PT, R14, R57, 0x1, 0x181f ;  /* 0x00381f00390e7f89 */ /* 0x00022200000e0000 */
[----:B--2---:R-:W-:Y:S01]  /*dc50*/  @!P1 IMAD.MOV.U32 R44, RZ, RZ, R4 ;  /* 0x000000ffff2c9224 */ /* 0x004fe200078e0004 */
[----:B------:R-:W-:Y:S01]  /*dc60*/  @!P1 MOV R47, R7 ;  /* 0x00000007002f9202 */ /* 0x000fe20000000f00 */
[----:B------:R-:W-:Y:S01]  /*dc70*/  @!P1 IMAD.MOV.U32 R45, RZ, RZ, R5 ;  /* 0x000000ffff2d9224 */ /* 0x000fe200078e0005 */
[----:B------:R-:W-:Y:S01]  /*dc80*/  CS2R R4, SRZ ;  /* 0x0000000000047805 */ /* 0x000fe2000001ff00 */
[----:B------:R-:W-:-:S02]  /*dc90*/  @!P1 IMAD.MOV.U32 R46, RZ, RZ, R6 ;  /* 0x000000ffff2e9224 */ /* 0x000fc400078e0006 */
[----:B---3--:R-:W-:Y:S02]  /*dca0*/  @!P1 IMAD.MOV.U32 R48, RZ, RZ, R24 ;  /* 0x000000ffff309224 */ /* 0x008fe400078e0018 */
[----:B------:R-:W-:Y:S02]  /*dcb0*/  @!P1 IMAD.MOV.U32 R49, RZ, RZ, R25 ;  /* 0x000000ffff319224 */ /* 0x000fe400078e0019 */
[----:B------:R-:W-:Y:S02]  /*dcc0*/  @!P1 IMAD.MOV.U32 R50, RZ, RZ, R26 ;  /* 0x000000ffff329224 */ /* 0x000fe400078e001a */
[----:B01--4-:R-:W-:-:S07]  /*dcd0*/  @!P1 IMAD.MOV.U32 R51, RZ, RZ, R27 ;  /* 0x000000ffff339224 */ /* 0x013fce00078e001b */
.L_x_2249:
[----:B------:R-:W-:Y:S01]  /*dce0*/  VIADD R6, R10, 0x20 ;  /* 0x000000200a067836 */ /* 0x000fe20000000000 */
[----:B------:R-:W-:Y:S01]  /*dcf0*/  BSSY B1, `(.L_x_1897) ;  /* 0x0000010000017945 */ /* 0x000fe20003800000 */
[----:B------:R-:W-:Y:S02]  /*dd00*/  CS2R R28, SRZ ;  /* 0x00000000001c7805 */ /* 0x000fe4000001ff00 */
[----:B------:R-:W-:Y:S02]  /*dd10*/  CS2R R30, SRZ ;  /* 0x00000000001e7805 */ /* 0x000fe4000001ff00 */
[----:B------:R-:W-:Y:S02]  /*dd20*/  ISETP.GE.AND P1, PT, R6, R59, PT ;  /* 0x0000003b0600720c */ /* 0x000fe40003f26270 */
[----:B------:R-:W-:-:S11]  /*dd30*/  CS2R R6, SRZ ;  /* 0x0000000000067805 */ /* 0x000fd6000001ff00 */
[----:B------:R-:W-:Y:S05]  /*dd40*/  @P1 BRA `(.L_x_1898) ;  /* 0x0000000000281947 */ /* 0x000fea0003800000 */
[----:B------:R-:W-:Y:S02]  /*dd50*/  CS2R R6, SRZ ;  /* 0x0000000000067805 */ /* 0x000fe4000001ff00 */
[----:B------:R-:W-:Y:S02]  /*dd60*/  CS2R R28, SRZ ;  /* 0x00000000001c7805 */ /* 0x000fe4000001ff00 */
[----:B------:R-:W-:Y:S01]  /*dd70*/  CS2R R30, SRZ ;  /* 0x00000000001e7805 */ /* 0x000fe2000001ff00 */
[----:B------:R-:W-:Y:S06]  /*dd80*/  @P0 BRA `(.L_x_1898) ;  /* 0x0000000000180947 */ /* 0x000fec0003800000 */
[C---:B------:R-:W-:Y:S02]  /*dd90*/  IADD3 R28, P1, R16.reuse, R21, RZ ;  /* 0x00000015101c7210 */ /* 0x040fe40007f3e0ff */
[----:B------:R-:W-:-:S03]  /*dda0*/  IADD3 R4, P2, R16, R14, RZ ;  /* 0x0000000e10047210 */ /* 0x000fc60007f5e0ff */
[--C-:B------:R-:W-:Y:S02]  /*ddb0*/  IMAD.X R29, R9, 0x1, R17.reuse, P1 ;  /* 0x00000001091d7824 */ /* 0x100fe400008e0611 */
[----:B------:R-:W-:-:S04]  /*ddc0*/  IMAD.X R5, R33, 0x1, R17, P2 ;  /* 0x0000000121057824 */ /* 0x000fc800010e0611 */
[----:B------:R-:W5:Y:S04]  /*ddd0*/  LD.E.128 R28, desc[UR36][R28.64] ;  /* 0x000000241c1c7980 */ /* 0x000f68000c101d00 */
[----:B------:R-:W5:Y:S02]  /*dde0*/  LD.E.128 R4, desc[UR36][R4.64] ;  /* 0x0000002404047980 */ /* 0x000f64000c101d00 */
.L_x_1898:
[----:B------:R-:W-:Y:S05]  /*ddf0*/  BSYNC B1 ;  /* 0x0000000000017941 */ /* 0x000fea0003800000 */
.L_x_1897:
[----:B------:R-:W-:-:S03]  /*de00*/  UMOV UR4, 0xffffffff ;  /* 0xffffffff00047882 */ /* 0x000fc60000000000 */
[----:B------:R-:W-:Y:S05]  /*de10*/  BRA.DIV UR4, `(.L_x_1899) ;  /* 0x000001e6043c7947 */ /* 0x000fea000b800000 */
[----:B------:R-:W0:Y:S01]  /*de20*/  SHFL.IDX PT, R21, R53, 0x2, 0x181f ;  /* 0x00581f0035157f89 */ /* 0x000e2200000e0000 */
[----:B------:R-:W-:-:S03]  /*de30*/  VIADD R8, R10, 0x40 ;  /* 0x000000400a087836 */ /* 0x000fc60000000000 */
[----:B------:R-:W1:Y:S02]  /*de40*/  SHFL.IDX PT, R14, R57, 0x2, 0x181f ;  /* 0x00581f00390e7f89 */ /* 0x000e6400000e0000 */
[----:B------:R-:W-:Y:S02]  /*de50*/  ISETP.GE.OR P1, PT, R8, R59, P0 ;  /* 0x0000003b0800720c */ /* 0x000fe40000726670 */
[----:B------:R-:W2:Y:S04]  /*de60*/  SHFL.IDX PT, R9, R37, 0x2, 0x181f ;  /* 0x00581f0025097f89 */ /* 0x000ea800000e0000 */
[----:B------:R-:W3:Y:S07]  /*de70*/  SHFL.IDX PT, R25, R55, 0x2, 0x181f ;  /* 0x00581f0037197f89 */ /* 0x000eee00000e0000 */
[----:B0-----:R-:W-:-:S02]  /*de80*/  @!P1 IADD3 R24, P2, R16, R21, RZ ;  /* 0x0000001510189210 */ /* 0x001fc40007f5e0ff */
[----:B-1----:R-:W-:-:S03]  /*de90*/  @!P1 IADD3 R32, P3, R16, R14, RZ ;  /* 0x0000000e10209210 */ /* 0x002fc60007f7e0ff */
[--C-:B--2---:R-:W-:Y:S02]  /*dea0*/  @!P1 IMAD.X R9, R9, 0x1, R17.reuse, P2 ;  /* 0x0000000109099824 */ /* 0x104fe400010e0611 */
[----:B---3--:R-:W-:Y:S02]  /*deb0*/  @!P1 IMAD.X R33, R25, 0x1, R17, P3 ;  /* 0x0000000119219824 */ /* 0x008fe400018e0611 */
[----:B------:R-:W-:-:S04]  /*dec0*/  @!P1 IMAD.MOV.U32 R25, RZ, RZ, R9 ;  /* 0x000000ffff199224 */ /* 0x000fc800078e0009 */
[----:B------:R-:W2:Y:S04]  /*ded0*/  @!P1 LD.E.128 R32, desc[UR36][R32.64] ;  /* 0x0000002420209980 */ /* 0x000ea8000c101d00 */
[----:B------:R-:W3:Y:S04]  /*dee0*/  @!P1 LD.E.128 R24, desc[UR36][R24.64] ;  /* 0x0000002418189980 */ /* 0x000ee8000c101d00 */
[----:B------:R-:W0:Y:S04]  /*def0*/  SHFL.IDX PT, R53, R53, 0x3, 0x181f ;  /* 0x00781f0035357f89 */ /* 0x000e2800000e0000 */
[----:B------:R-:W1:Y:S04]  /*df00*/  SHFL.IDX PT, R37, R37, 0x3, 0x181f ;  /* 0x00781f0025257f89 */ /* 0x000e6800000e0000 */
[----:B------:R-:W4:Y:S04]  /*df10*/  SHFL.IDX PT, R57, R57, 0x3, 0x181f ;  /* 0x00781f0039397f89 */ /* 0x000f2800000e0000 */
[----:B------:R-:W0:Y:S01]  /*df20*/  SHFL.IDX PT, R55, R55, 0x3, 0x181f ;  /* 0x00781f0037377f89 */ /* 0x000e2200000e0000 */
[----:B------:R-:W-:-:S02]  /*df30*/  CS2R R20, SRZ ;  /* 0x0000000000147805 */ /* 0x000fc4000001ff00 */
[----:B------:R-:W-:Y:S02]  /*df40*/  CS2R R38, SRZ ;  /* 0x0000000000267805 */ /* 0x000fe4000001ff00 */
[----:B------:R-:W-:Y:S02]  /*df50*/  CS2R R40, SRZ ;  /* 0x0000000000287805 */ /* 0x000fe4000001ff00 */
[----:B------:R-:W-:Y:S02]  /*df60*/  CS2R R42, SRZ ;  /* 0x00000000002a7805 */ /* 0x000fe4000001ff00 */
[----:B------:R-:W-:Y:S01]  /*df70*/  CS2R R8, SRZ ;  /* 0x0000000000087805 */ /* 0x000fe2000001ff00 */
[----:B--2---:R-:W-:Y:S01]  /*df80*/  @!P1 IMAD.MOV.U32 R40, RZ, RZ, R32 ;  /* 0x000000ffff289224 */ /* 0x004fe200078e0020 */
[----:B------:R-:W-:Y:S01]  /*df90*/  @!P1 MOV R41, R33 ;  /* 0x0000002100299202 */ /* 0x000fe20000000f00 */
[----:B------:R-:W-:Y:S02]  /*dfa0*/  @!P1 IMAD.MOV.U32 R42, RZ, RZ, R34 ;  /* 0x000000ffff2a9224 */ /* 0x000fe400078e0022 */
[----:B---3--:R-:W-:-:S02]  /*dfb0*/  @!P1 IMAD.MOV.U32 R20, RZ, RZ, R24 ;  /* 0x000000ffff149224 */ /* 0x008fc400078e0018 */
[----:B------:R-:W-:Y:S02]  /*dfc0*/  @!P1 IMAD.MOV.U32 R21, RZ, RZ, R25 ;  /* 0x000000ffff159224 */ /* 0x000fe400078e0019 */
[----:B------:R-:W-:Y:S02]  /*dfd0*/  @!P1 IMAD.MOV.U32 R38, RZ, RZ, R26 ;  /* 0x000000ffff269224 */ /* 0x000fe400078e001a */
[----:B------:R-:W-:Y:S02]  /*dfe0*/  @!P1 IMAD.MOV.U32 R39, RZ, RZ, R27 ;  /* 0x000000ffff279224 */ /* 0x000fe400078e001b */
[----:B01--4-:R-:W-:-:S07]  /*dff0*/  @!P1 IMAD.MOV.U32 R43, RZ, RZ, R35 ;  /* 0x000000ffff2b9224 */ /* 0x013fce00078e0023 */
.L_x_2259:
[----:B------:R-:W-:Y:S01]  /*e000*/  VIADD R10, R10, 0x60 ;  /* 0x000000600a0a7836 */ /* 0x000fe20000000000 */
[----:B------:R-:W-:Y:S01]  /*e010*/  LEA.HI R11, R217, R217, RZ, 0x1 ;  /* 0x000000d9d90b7211 */ /* 0x000fe200078f08ff */
[----:B------:R-:W-:Y:S01]  /*e020*/  BSSY B1, `(.L_x_1900) ;  /* 0x0000013000017945 */ /* 0x000fe20003800000 */
[----:B------:R-:W-:Y:S02]  /*e030*/  CS2R R14, SRZ ;  /* 0x00000000000e7805 */ /* 0x000fe4000001ff00 */
[----:B------:R-:W-:Y:S02]  /*e040*/  ISETP.GE.AND P1, PT, R10, R59, PT ;  /* 0x0000003b0a00720c */ /* 0x000fe40003f26270 */
[----:B------:R-:W-:Y:S02]  /*e050*/  LOP3.LUT R12, R11, 0xfffffffe, RZ, 0xc0, !PT ;  /* 0xfffffffe0b0c7812 */ /* 0x000fe400078ec0ff */
[----:B------:R-:W-:-:S03]  /*e060*/  CS2R R10, SRZ ;  /* 0x00000000000a7805 */ /* 0x000fc6000001ff00 */
[----:B------:R-:W-:Y:S01]  /*e070*/  IMAD.IADD R25, R217, 0x1, -R12 ;  /* 0x00000001d9197824 */ /* 0x000fe200078e0a0c */
[----:B------:R-:W-:-:S04]  /*e080*/  CS2R R12, SRZ ;  /* 0x00000000000c7805 */ /* 0x000fc8000001ff00 */
[----:B------:R-:W-:Y:S01]  /*e090*/  SHF.L.U32 R25, R25, 0x1f, RZ ;  /* 0x0000001f19197819 */ /* 0x000fe200000006ff */
[----:B------:R-:W-:Y:S06]  /*e0a0*/  @P1 BRA `(.L_x_1901) ;  /* 0x0000000000281947 */ /* 0x000fec0003800000 */
        /* <DEDUP_REMOVED lines=10> */
.L_x_1901:
[----:B------:R-:W-:Y:S05]  /*e150*/  BSYNC B1 ;  /* 0x0000000000017941 */ /* 0x000fea0003800000 */
.L_x_1900:
[----:B------:R-:W0:Y:S01]  /*e160*/  SYNCS.PHASECHK.TRANS64.TRYWAIT P4, [R22+URZ+0x28400], R25 ;  /* 0x02840019160075a7 */ /* 0x000e22000808017f */
[----:B------:R-:W-:Y:S01]  /*e170*/  VIADD R26, R187, 0x20 ;  /* 0x00000020bb1a7836 */ /* 0x000fe20000000000 */
[----:B------:R-:W-:Y:S01]  /*e180*/  VIADDMNMX R24, R59, -R201, 0x80, PT ;  /* 0x000000803b187446 */ /* 0x000fe200038009c9 */
[C---:B------:R-:W-:Y:S01]  /*e190*/  VIADD R52, R187.reuse, 0x40 ;  /* 0x00000040bb347836 */ /* 0x040fe20000000000 */
[----:B------:R-:W-:Y:S01]  /*e1a0*/  BSSY B1, `(.L_x_1902) ;  /* 0x0000007000017945 */ /* 0x000fe20003800000 */
[C---:B------:R-:W-:Y:S01]  /*e1b0*/  VIADD R37, R187.reuse, 0x60 ;  /* 0x00000060bb257836 */ /* 0x040fe20000000000 */
[-C--:B------:R-:W-:Y:S02]  /*e1c0*/  ISETP.GE.OR P3, PT, R187, R24.reuse, P0 ;  /* 0x00000018bb00720c */ /* 0x080fe40000766670 */
[-C--:B------:R-:W-:Y:S02]  /*e1d0*/  ISETP.GE.OR P2, PT, R26, R24.reuse, P0 ;  /* 0x000000181a00720c */ /* 0x080fe40000746670 */
[----:B------:R-:W-:-:S02]  /*e1e0*/  ISETP.GE.OR P1, PT, R52, R24, P0 ;  /* 0x000000183400720c */ /* 0x000fc40000726670 */
[----:B------:R-:W-:Y:S01]  /*e1f0*/  ISETP.GE.OR P0, PT, R37, R24, P0 ;  /* 0x000000182500720c */ /* 0x000fe20000706670 */
[----:B0-----:R-:W-:-:S12]  /*e200*/  @!P4 BRA `(.L_x_1903) ;  /* 0x000001e4005cc947 */ /* 0x001fd80003800000 */
.L_x_2260:
[----:B------:R-:W-:Y:S05]  /*e210*/  BSYNC B1 ;  /* 0x0000000000017941 */ /* 0x000fea0003800000 */
.L_x_1902:
[----:B------:R-:W-:Y:S04]  /*e220*/  BSSY B1, `(.L_x_1904) ;  /* 0x0000101000017945 */ /* 0x000fe80003800000 */
[----:B------:R-:W-:Y:S05]  /*e230*/  @P3 BRA `(.L_x_1905) ;  /* 0x0000000c00fc3947 */ /* 0x000fea0003800000 */
[----:B------:R-:W-:Y:S02]  /*e240*/  SHF.R.U32.HI R24, RZ, 0x8, R44 ;  /* 0x00000008ff187819 */ /* 0x000fe4000001162c */
[----:B------:R-:W-:Y:S02]  /*e250*/  LOP3.LUT R26, R44, 0xff, RZ, 0xc0, !PT ;  /* 0x000000ff2c1a7812 */ /* 0x000fe400078ec0ff */
[----:B0-----:R-:W-:Y:S02]  /*e260*/  LOP3.LUT R25, R24, 0xff, RZ, 0xc0, !PT ;  /* 0x000000ff18197812 */ /* 0x001fe400078ec0ff */
[----:B------:R-:W-:Y:S02]  /*e270*/  LEA.HI R24, R3, R0, RZ, 0x1c ;  /* 0x0000000003187211 */ /* 0x000fe400078fe0ff */
[----:B------:R-:W-:Y:S02]  /*e280*/  PRMT R55, R25, 0x7604, R26 ;  /* 0x0000760419377816 */ /* 0x000fe4000000001a */
[----:B------:R-:W-:-:S02]  /*e290*/  SHF.R.U32.HI R27, RZ, 0x8, R45 ;  /* 0x00000008ff1b7819 */ /* 0x000fc4000001162d */
[----:B------:R-:W-:Y:S02]  /*e2a0*/  SHF.R.S32.HI R25, RZ, 0x1f, R24 ;  /* 0x0000001fff197819 */ /* 0x000fe40000011418 */
[----:B------:R-:W-:Y:S02]  /*e2b0*/  LOP3.LUT R32, R45, 0xff, RZ, 0xc0, !PT ;  /* 0x000000ff2d207812 */ /* 0x000fe400078ec0ff */
[----:B------:R-:W-:Y:S02]  /*e2c0*/  LOP3.LUT R27, R27, 0xff, RZ, 0xc0, !PT ;  /* 0x000000ff1b1b7812 */ /* 0x000fe400078ec0ff */
[----:B------:R-:W-:Y:S01]  /*e2d0*/  LEA.HI R26, R25, R24, RZ, 0x3 ;  /* 0x00000018191a7211 */ /* 0x000fe200078f18ff */
[----:B------:R-:W-:Y:S01]  /*e2e0*/  IMAD.SHL.U32 R25, R24, 0x10, RZ ;  /* 0x0000001018197824 */ /* 0x000fe200078e00ff */
[----:B------:R-:W-:Y:S02]  /*e2f0*/  PRMT R57, R27, 0x7604, R32 ;  /* 0x000076041b397816 */ /* 0x000fe40000000020 */
[----:B------:R-:W-:Y:S01]  /*e300*/  SHF.R.U32.HI R27, RZ, 0x8, R46 ;  /* 0x00000008ff1b7819 */ /* 0x000fe2000001162e */
[----:B------:R-:W-:Y:S01]  /*e310*/  IMAD.SHL.U32 R26, R26, 0x800, RZ ;  /* 0x000008001a1a7824 */ /* 0x000fe200078e00ff */
[----:B------:R-:W-:-:S02]  /*e320*/  SHF.R.U32.HI R34, RZ, 0x8, R48 ;  /* 0x00000008ff227819 */ /* 0x000fc40000011630 */
[----:B------:R-:W-:Y:S02]  /*e330*/  LOP3.LUT R25, R202, 0x70, R25, 0xf8, !PT ;  /* 0x00000070ca197812 */ /* 0x000fe400078ef819 */
[----:B------:R-:W-:Y:S02]  /*e340*/  SHF.R.U32.HI R54, RZ, 0x3, R202 ;  /* 0x00000003ff367819 */ /* 0x000fe400000116ca */
[----:B------:R-:W-:Y:S02]  /*e350*/  LOP3.LUT R32, R46, 0xff, RZ, 0xc0, !PT ;  /* 0x000000ff2e207812 */ /* 0x000fe400078ec0ff */
[----:B------:R-:W-:Y:S02]  /*e360*/  SHF.R.U32.HI R53, RZ, 0x8, R47 ;  /* 0x00000008ff357819 */ /* 0x000fe4000001162f */
[----:B------:R-:W-:Y:S02]  /*e370*/  LOP3.LUT R35, R48, 0xff, RZ, 0xc0, !PT ;  /* 0x000000ff30237812 */ /* 0x000fe400078ec0ff */
[----:B------:R-:W-:-:S02]  /*e380*/  LOP3.LUT R27, R27, 0xff, RZ, 0xc0, !PT ;  /* 0x000000ff1b1b7812 */ /* 0x000fc400078ec0ff */
[----:B------:R-:W-:Y:S02]  /*e390*/  LOP3.LUT R34, R34, 0xff, RZ, 0xc0, !PT ;  /* 0x000000ff22227812 */ /* 0x000fe400078ec0ff */
[----:B------:R-:W-:Y:S02]  /*e3a0*/  LOP3.LUT R25, R25, R54, RZ, 0x3c, !PT ;  /* 0x0000003619197212 */ /* 0x000fe400078e3cff */
[----:B------:R-:W-:Y:S02]  /*e3b0*/  LOP3.LUT R26, R26, 0xffffc000, RZ, 0xc0, !PT ;  /* 0xffffc0001a1a7812 */ /* 0x000fe400078ec0ff */
[----:B------:R-:W-:Y:S02]  /*e3c0*/  LOP3.LUT R33, R47, 0xff, RZ, 0xc0, !PT ;  /* 0x000000ff2f217812 */ /* 0x000fe400078ec0ff */
[----:B------:R-:W-:Y:S02]  /*e3d0*/  LOP3.LUT R24, R53, 0xff, RZ, 0xc0, !PT ;  /* 0x000000ff35187812 */ /* 0x000fe400078ec0ff */
[----:B------:R-:W-:-:S02]  /*e3e0*/  PRMT R59, R27, 0x7604, R32 ;  /* 0x000076041b3b7816 */ /* 0x000fc40000000020 */
[----:B------:R-:W-:Y:S02]  /*e3f0*/  PRMT R65, R34, 0x7604, R35 ;  /* 0x0000760422417816 */ /* 0x000fe40000000023 */
[----:B------:R-:W-:Y:S02]  /*e400*/  IADD3 R53, R25, R26, R203 ;  /* 0x0000001a19357210 */ /* 0x000fe40007ffe0cb */
[----:B------:R-:W-:Y:S02]  /*e410*/  SHF.R.U32.HI R32, RZ, 0x8, R49 ;  /* 0x00000008ff207819 */ /* 0x000fe40000011631 */
[----:B------:R-:W-:Y:S01]  /*e420*/  SHF.R.U32.HI R34, RZ, 0x8, R50 ;  /* 0x00000008ff227819 */ /* 0x000fe20000011632 */
[----:B------:R-:W-:Y:S01]  /*e430*/  IMAD.IADD R53, R22, 0x1, R53 ;  /* 0x0000000116357824 */ /* 0x000fe200078e0235 */
[----:B------:R-:W-:Y:S02]  /*e440*/  PRMT R63, R24, 0x7604, R33 ;  /* 0x00007604183f7816 */ /* 0x000fe40000000021 */
[----:B------:R-:W-:Y:S01]  /*e450*/  LOP3.LUT R33, R49, 0xff, RZ, 0xc0, !PT ;  /* 0x000000ff31217812 */ /* 0x000fe200078ec0ff */
[----:B------:R-:W-:Y:S01]  /*e460*/  LDS.128 R24, [R213+0x18000] ;  /* 0x01800000d5187984 */ /* 0x000fe20000000c00 */
[----:B------:R-:W-:-:S02]  /*e470*/  LOP3.LUT R35, R50, 0xff, RZ, 0xc0, !PT ;  /* 0x000000ff32237812 */ /* 0x000fc400078ec0ff */
[----:B------:R-:W-:Y:S02]  /*e480*/  LOP3.LUT R32, R32, 0xff, RZ, 0xc0, !PT ;  /* 0x000000ff20207812 */ /* 0x000fe400078ec0ff */
[----:B------:R-:W-:Y:S02]  /*e490*/  LOP3.LUT R34, R34, 0xff, RZ, 0xc0, !PT ;  /* 0x000000ff22227812 */ /* 0x000fe400078ec0ff */
[----:B------:R-:W-:Y:S02]  /*e4a0*/  PRMT R67, R32, 0x7604, R33 ;  /* 0x0000760420437816 */ /* 0x000fe40000000021 */
[----:B------:R-:W-:Y:S02]  /*e4b0*/  PRMT R69, R34, 0x7604, R35 ;  /* 0x0000760422457816 */ /* 0x000fe40000000023 */
[----:B------:R-:W0:Y:S01]  /*e4c0*/  LDS.128 R32, [R53+0x18000] ;  /* 0x0180000035207984 */ /* 0x000e220000000c00 */
[----:B------:R-:W-:Y:S02]  /*e4d0*/  SHF.R.U32.HI R56, RZ, 0x10, R45 ;  /* 0x00000010ff387819 */ /* 0x000fe4000001162d */
[----:B------:R-:W-:-:S02]  /*e4e0*/  SHF.R.U32.HI R54, RZ, 0x8, R51 ;  /* 0x00000008ff367819 */ /* 0x000fc40000011633 */
[----:B------:R-:W-:Y:S02]  /*e4f0*/  LOP3.LUT R56, R56, 0xff, RZ, 0xc0, !PT ;  /* 0x000000ff38387812 */ /* 0x000fe400078ec0ff */
[----:B------:R-:W-:Y:S02]  /*e500*/  SHF.R.U32.HI R58, RZ, 0x10, R46 ;  /* 0x00000010ff3a7819 */ /* 0x000fe4000001162e */
[----:B------:R-:W-:Y:S02]  /*e510*/  LOP3.LUT R61, R51, 0xff, RZ, 0xc0, !PT ;  /* 0x000000ff333d7812 */ /* 0x000fe400078ec0ff */
[----:B------:R-:W-:Y:S02]  /*e520*/  LOP3.LUT R54, R54, 0xff, RZ, 0xc0, !PT ;  /* 0x000000ff36367812 */ /* 0x000fe400078ec0ff */
[----:B------:R-:W-:Y:S02]  /*e530*/  PRMT R57, R56, 0x7054, R57 ;  /* 0x0000705438397816 */ /* 0x000fe40000000039 */
[----:B------:R-:W-:-:S02]  /*e540*/  SHF.R.U32.HI R56, RZ, 0x10, R49 ;  /* 0x00000010ff387819 */ /* 0x000fc40000011631 */
[----:B------:R-:W-:Y:S02]  /*e550*/  LOP3.LUT R58, R58, 0xff, RZ, 0xc0, !PT ;  /* 0x000000ff3a3a7812 */ /* 0x000fe400078ec0ff */
[----:B------:R-:W-:Y:S02]  /*e560*/  PRMT R62, R54, 0x7604, R61 ;  /* 0x00007604363e7816 */ /* 0x000fe4000000003d */
[----:B------:R-:W-:Y:S02]  /*e570*/  SHF.R.U32.HI R54, RZ, 0x10, R44 ;  /* 0x00000010ff367819 */ /* 0x000fe4000001162c */
[----:B------:R-:W-:Y:S02]  /*e580*/  LOP3.LUT R56, R56, 0xff, RZ, 0xc0, !PT ;  /* 0x000000ff38387812 */ /* 0x000fe400078ec0ff */
[----:B------:R-:W-:Y:S02]  /*e590*/  PRMT R61, R58, 0x7054, R59 ;  /* 0x000070543a3d7816 */ /* 0x000fe4000000003b */
[----:B------:R-:W-:-:S02]  /*e5a0*/  SHF.R.U32.HI R59, RZ, 0x10, R51 ;  /* 0x00000010ff3b7819 */ /* 0x000fc40000011633 */
[----:B------:R-:W-:Y:S02]  /*e5b0*/  SHF.R.U32.HI R60, RZ, 0x10, R47 ;  /* 0x00000010ff3c7819 */ /* 0x000fe4000001162f */
[----:B------:R-:W-:Y:S02]  /*e5c0*/  LOP3.LUT R54, R54, 0xff, RZ, 0xc0, !PT ;  /* 0x000000ff36367812 */ /* 0x000fe400078ec0ff */
[----:B------:R-:W-:Y:S02]  /*e5d0*/  SHF.R.U32.HI R58, RZ, 0x10, R50 ;  /* 0x00000010ff3a7819 */ /* 0x000fe40000011632 */
[----:B------:R-:W-:Y:S02]  /*e5e0*/  PRMT R67, R56, 0x7054, R67 ;  /* 0x0000705438437816 */ /* 0x000fe40000000043 */
[----:B------:R-:W-:Y:S02]  /*e5f0*/  LOP3.LUT R59, R59, 0xff, RZ, 0xc0, !PT ;  /* 0x000000ff3b3b7812 */ /* 0x000fe400078ec0ff */
[----:B------:R-:W-:-:S02]  /*e600*/  LOP3.LUT R60, R60, 0xff, RZ, 0xc0, !PT ;  /* 0x000000ff3c3c7812 */ /* 0x000fc400078ec0ff */
[----:B------:R-:W-:Y:S02]  /*e610*/  PRMT R55, R54, 0x7054, R55 ;  /* 0x0000705436377816 */ /* 0x000fe40000000037 */
[----:B------:R-:W-:Y:S02]  /*e620*/  LOP3.LUT R58, R58, 0xff, RZ, 0xc0, !PT ;  /* 0x000000ff3a3a7812 */ /* 0x000fe400078ec0ff */
[----:B------:R-:W-:Y:S02]  /*e630*/  SHF.R.U32.HI R54, RZ, 0x10, R48 ;  /* 0x00000010ff367819 */ /* 0x000fe40000011630 */
[----:B------:R-:W-:Y:S02]  /*e640*/  LOP3.LUT R67, R67, 0xff000000, R49, 0xf8, !PT ;  /* 0xff00000043437812 */ /* 0x000fe400078ef831 */
[----:B------:R-:W-:Y:S02]  /*e650*/  PRMT R71, R59, 0x7054, R62 ;  /* 0x000070543b477816 */ /* 0x000fe4000000003e */
[----:B------:R-:W-:-:S02]  /*e660*/  PRMT R63, R60, 0x7054, R63 ;  /* 0x000070543c3f7816 */ /* 0x000fc4000000003f */
[----:B------:R-:W-:Y:S02]  /*e670*/  PRMT R69, R58, 0x7054, R69 ;  /* 0x000070543a457816 */ /* 0x000fe40000000045 */
[----:B------:R-:W-:Y:S02]  /*e680*/  LOP3.LUT R59, R57, 0xff000000, R45, 0xf8, !PT ;  /* 0xff000000393b7812 */ /* 0x000fe400078ef82d */
[----:B------:R-:W-:Y:S02]  /*e690*/  LOP3.LUT R54, R54, 0xff, RZ, 0xc0, !PT ;  /* 0x000000ff36367812 */ /* 0x000fe400078ec0ff */
[----:B------:R-:W-:Y:S02]  /*e6a0*/  F2FP.F16.E4M3.UNPACK_B R68, R67 ;  /* 0x00000043ff44723e */ /* 0x000fe400020006ff */
[----:B0-----:R-:W-:Y:S02]  /*e6b0*/  F2FP.F16.E4M3.UNPACK_B R56, R33 ;  /* 0x00000021ff38723e */ /* 0x001fe400020006ff */
[----:B------:R-:W-:-:S02]  /*e6c0*/  LOP3.LUT R60, R63, 0xff000000, R47, 0xf8, !PT ;  /* 0xff0000003f3c7812 */ /* 0x000fc400078ef82f */
[----:B------:R-:W-:Y:S01]  /*e6d0*/  LOP3.LUT R45, R69, 0xff000000, R50, 0xf8, !PT ;  /* 0xff000000452d7812 */ /* 0x000fe200078ef832 */
[--C-:B------:R-:W-:Y:S01]  /*e6e0*/  HADD2.F32 R69, -RZ, R68.reuse.H0_H0 ;  /* 0x20000044ff457230 */ /* 0x100fe20000004100 */
[----:B------:R-:W-:Y:S01]  /*e6f0*/  F2FP.F16.E4M3.UNPACK_B R62, R59 ;  /* 0x0000003bff3e723e */ /* 0x000fe200020006ff */
[----:B------:R-:W-:Y:S01]  /*e700*/  HADD2.F32 R68, -RZ, R68.H1_H1 ;  /* 0x30000044ff447230 */ /* 0x000fe20000004100 */
[----:B------:R-:W-:Y:S02]  /*e710*/  PRMT R65, R54, 0x7054, R65 ;  /* 0x0000705436417816 */ /* 0x000fe40000000041 */
[-C--:B------:R-:W-:Y:S01]  /*e720*/  F2FP.F16.E4M3.UNPACK_B R47, R25.reuse ;  /* 0x00000019ff2f723e */ /* 0x080fe200020006ff */
[----:B------:R-:W-:Y:S01]  /*e730*/  HADD2.F32 R66, -RZ, R62.H0_H0 ;  /* 0x2000003eff427230 */ /* 0x000fe20000004100 */
[----:B------:R-:W-:Y:S01]  /*e740*/  F2FP.F16.E4M3.UNPACK_B R50, R25.H1 ;  /* 0x00000019ff32723e */ /* 0x000fe200030006ff */
[----:B------:R-:W-:Y:S01]  /*e750*/  HADD2.F32 R25, -RZ, R56.H0_H0 ;  /* 0x20000038ff197230 */ /* 0x000fe20000004100 */
[----:B------:R-:W-:Y:S01]  /*e760*/  LOP3.LUT R54, R55, 0xff000000, R44, 0xf8, !PT ;  /* 0xff00000037367812 */ /* 0x000fe200078ef82c */
[----:B------:R-:W-:Y:S01]  /*e770*/  HADD2.F32 R62, -RZ, R62.H1_H1 ;  /* 0x3000003eff3e7230 */ /* 0x000fe20000004100 */
[----:B------:R-:W-:Y:S01]  /*e780*/  LOP3.LUT R55, R65, 0xff000000, R48, 0xf8, !PT ;  /* 0xff00000041377812 */ /* 0x000fe200078ef830 */
[--C-:B------:R-:W-:Y:S01]  /*e790*/  HADD2.F32 R48, -RZ, R47.reuse.H0_H0 ;  /* 0x2000002fff307230 */ /* 0x100fe20000004100 */
[----:B------:R-:W-:Y:S01]  /*e7a0*/  F2FP.F16.E4M3.UNPACK_B R57, R33.H1 ;  /* 0x00000021ff39723e */ /* 0x000fe200030006ff */
[C---:B------:R-:W-:Y:S01]  /*e7b0*/  FMUL.FTZ R33, R25.reuse, R69 ;  /* 0x0000004519217220 */ /* 0x040fe20000410000 */
[-C--:B------:R-:W-:Y:S01]  /*e7c0*/  F2FP.F16.E4M3.UNPACK_B R49, R32.reuse ;  /* 0x00000020ff31723e */ /* 0x080fe200020006ff */
[----:B------:R-:W-:Y:S01]  /*e7d0*/  HADD2.F32 R56, -RZ, R56.H1_H1 ;  /* 0x30000038ff387230 */ /* 0x000fe20000004100 */
[----:B------:R-:W-:Y:S01]  /*e7e0*/  F2FP.F16.E4M3.UNPACK_B R58, R32.H1 ;  /* 0x00000020ff3a723e */ /* 0x000fe200030006ff */
[-C--:B------:R-:W-:Y:S01]  /*e7f0*/  FMUL.FTZ R32, R25, R66.reuse ;  /* 0x0000004219207220 */ /* 0x080fe20000410000 */
[C---:B------:R-:W-:Y:S01]  /*e800*/  FFMA.FTZ R25, R48.reuse, R66, -R33 ;  /* 0x0000004230197223 */ /* 0x040fe20000010821 */
[----:B------:R-:W-:Y:S01]  /*e810*/  F2FP.F16.E4M3.UNPACK_B R66, R67.H1 ;  /* 0x00000043ff42723e */ /* 0x000fe200030006ff */
[----:B------:R-:W-:Y:S01]  /*e820*/  HADD2.F32 R47, -RZ, R47.H1_H1 ;  /* 0x3000002fff2f7230 */ /* 0x000fe20000004100 */
[----:B------:R-:W-:Y:S01]  /*e830*/  F2FP.F16.E4M3.UNPACK_B R59, R59.H1 ;  /* 0x0000003bff3b723e */ /* 0x000fe200030006ff */
[----:B------:R-:W-:Y:S01]  /*e840*/  FFMA.FTZ R33, R48, R69, R32 ;  /* 0x0000004530217223 */ /* 0x000fe20000010020 */
[----:B------:R-:W-:Y:S01]  /*e850*/  HADD2.F32 R32, -RZ, R57.H0_H0 ;  /* 0x20000039ff207230 */ /* 0x000fe20000004100 */
[----:B------:R-:W-:Y:S01]  /*e860*/  LOP3.LUT R44, R61, 0xff000000, R46, 0xf8, !PT ;  /* 0xff0000003d2c7812 */ /* 0x000fe200078ef82e */
[----:B------:R-:W-:Y:S01]  /*e870*/  HADD2.F32 R69, -RZ, R66.H0_H0 ;  /* 0x20000042ff457230 */ /* 0x000fe20000004100 */
[-C--:B------:R-:W-:Y:S01]  /*e880*/  F2FP.F16.E4M3.UNPACK_B R61, R27.reuse ;  /* 0x0000001bff3d723e */ /* 0x080fe200020006ff */
[----:B------:R-:W-:Y:S01]  /*e890*/  HADD2.F32 R67, -RZ, R59.H0_H0 ;  /* 0x2000003bff437230 */ /* 0x000fe20000004100 */
[----:B------:R-:W-:Y:S01]  /*e8a0*/  F2FP.F16.E4M3.UNPACK_B R64, R27.H1 ;  /* 0x0000001bff40723e */ /* 0x000fe200030006ff */
[----:B------:R-:W-:Y:S01]  /*e8b0*/  HADD2.F32 R48, -RZ, R50.H0_H0 ;  /* 0x20000032ff307230 */ /* 0x000fe20000004100 */
[-C--:B------:R-:W-:Y:S01]  /*e8c0*/  F2FP.F16.E4M3.UNPACK_B R63, R35.reuse ;  /* 0x00000023ff3f723e */ /* 0x080fe200020006ff */
[----:B------:R-:W-:Y:S01]  /*e8d0*/  FMUL.FTZ R73, R56, R62 ;  /* 0x0000003e38497220 */ /* 0x000fe20000410000 */
[----:B------:R-:W-:Y:S01]  /*e8e0*/  F2FP.F16.E4M3.UNPACK_B R65, R35.H1 ;  /* 0x00000023ff41723e */ /* 0x000fe200030006ff */
[----:B------:R-:W-:Y:S01]  /*e8f0*/  FMUL.FTZ R75, R32, R69 ;  /* 0x00000045204b7220 */ /* 0x000fe20000410000 */
[-C--:B------:R-:W-:Y:S01]  /*e900*/  F2FP.F16.E4M3.UNPACK_B R27, R34.reuse ;  /* 0x00000022ff1b723e */ /* 0x080fe200020006ff */
[----:B------:R-:W-:Y:S01]  /*e910*/  HADD2.F32 R57, -RZ, R57.H1_H1 ;  /* 0x30000039ff397230 */ /* 0x000fe20000004100 */
[----:B------:R-:W-:Y:S01]  /*e920*/  F2FP.F16.E4M3.UNPACK_B R35, R34.H1 ;  /* 0x00000022ff23723e */ /* 0x000fe200030006ff */
[-C--:B------:R-:W-:Y:S01]  /*e930*/  FMUL.FTZ R34, R56, R68.reuse ;  /* 0x0000004438227220 */ /* 0x080fe20000410000 */
[-C--:B------:R-:W-:Y:S01]  /*e940*/  FMUL.FTZ R56, R32, R67.reuse ;  /* 0x0000004320387220 */ /* 0x080fe20000410000 */
[----:B------:R-:W-:Y:S01]  /*e950*/  LOP3.LUT R71, R71, 0xff000000, R51, 0xf8, !PT ;  /* 0xff00000047477812 */ /* 0x000fe200078ef833 */
[C---:B------:R-:W-:Y:S01]  /*e960*/  FFMA.FTZ R32, R47.reuse, R68, R73 ;  /* 0x000000442f207223 */ /* 0x040fe20000010049 */
[----:B------:R-:W-:Y:S01]  /*e970*/  FFMA.FTZ R34, R47, R62, -R34 ;  /* 0x0000003e2f227223 */ /* 0x000fe20000010822 */
[C---:B------:R-:W-:Y:S01]  /*e980*/  FFMA.FTZ R47, R48.reuse, R67, -R75 ;  /* 0x00000043302f7223 */ /* 0x040fe2000001084b */
[----:B------:R-:W-:Y:S01]  /*e990*/  FFMA.FTZ R48, R48, R69, R56 ;  /* 0x0000004530307223 */ /* 0x000fe20000010038 */
[----:B------:R-:W-:Y:S01]  /*e9a0*/  HADD2.F32 R68, -RZ, R66.H1_H1 ;  /* 0x30000042ff447230 */ /* 0x000fe20000004100 */
[----:B------:R-:W-:Y:S01]  /*e9b0*/  F2FP.F16.E4M3.UNPACK_B R69, R71 ;  /* 0x00000047ff45723e */ /* 0x000fe200020006ff */
[----:B------:R-:W-:Y:S01]  /*e9c0*/  HADD2.F32 R59, -RZ, R59.H1_H1 ;  /* 0x3000003bff3b7230 */ /* 0x000fe20000004100 */
[----:B------:R-:W-:Y:S01]  /*e9d0*/  F2FP.F16.E4M3.UNPACK_B R66, R60 ;  /* 0x0000003cff42723e */ /* 0x000fe200020006ff */
[----:B------:R-:W-:-:S02]  /*e9e0*/  HADD2.F32 R56, -RZ, R63.H0_H0 ;  /* 0x2000003fff387230 */ /* 0x000fc40000004100 */
[C---:B------:R-:W-:Y:S01]  /*e9f0*/  FMUL.FTZ R75, R57.reuse, R68 ;  /* 0x00000044394b7220 */ /* 0x040fe20000410000 */
[----:B------:R-:W-:Y:S02]  /*ea00*/  HADD2.F32 R73, -RZ, R69.H0_H0 ;  /* 0x20000045ff497230 */ /* 0x000fe40000004100 */
[----:B------:R-:W-:Y:S01]  /*ea10*/  FMUL.FTZ R57, R57, R59 ;  /* 0x0000003b39397220 */ /* 0x000fe20000410000 */
[----:B------:R-:W-:Y:S01]  /*ea20*/  HADD2.F32 R67, -RZ, R66.H0_H0 ;  /* 0x20000042ff437230 */ /* 0x000fe20000004100 */
[----:B------:R-:W-:Y:S01]  /*ea30*/  F2FP.F16.E4M3.UNPACK_B R51, R24.H1 ;  /* 0x00000018ff33723e */ /* 0x000fe200030006ff */
        /* <DEDUP_REMOVED lines=8> */
[----:B------:R-:W-:Y:S01]  /*eac0*/  FFMA.FTZ R50, R62, R73, R70 ;  /* 0x000000493e327223 */ /* 0x000fe20000010046 */
[----:B------:R-:W-:Y:S01]  /*ead0*/  HADD2.F32 R67, -RZ, R66.H1_H1 ;  /* 0x30000042ff437230 */ /* 0x000fe20000004100 */
[----:B------:R-:W-:Y:S01]  /*eae0*/  F2FP.F16.E4M3.UNPACK_B R70, R71.H1 ;  /* 0x00000047ff46723e */ /* 0x000fe200030006ff */
[----:B------:R-:W-:Y:S01]  /*eaf0*/  HADD2.F32 R62, -RZ, R65.H0_H0 ;  /* 0x20000041ff3e7230 */ /* 0x000fe20000004100 */
[----:B------:R-:W-:Y:S01]  /*eb00*/  F2FP.F16.E4M3.UNPACK_B R66, R60.H1 ;  /* 0x0000003cff42723e */ /* 0x000fe200030006ff */
[----:B------:R-:W-:Y:S01]  /*eb10*/  HADD2.F32 R60, -RZ, R63.H1_H1 ;  /* 0x3000003fff3c7230 */ /* 0x000fe20000004100 */
[----:B------:R-:W-:Y:S01]  /*eb20*/  F2FP.F16.E4M3.UNPACK_B R46, R24 ;  /* 0x00000018ff2e723e */ /* 0x000fe200020006ff */
[----:B------:R-:W-:Y:S01]  /*eb30*/  HADD2.F32 R71, -RZ, R70.H0_H0 ;  /* 0x20000046ff477230 */ /* 0x000fe20000004100 */
[----:B------:R-:W-:Y:S01]  /*eb40*/  F2FP.F16.E4M3.UNPACK_B R24, R26 ;  /* 0x0000001aff18723e */ /* 0x000fe200020006ff */
[----:B------:R-:W-:-:S02]  /*eb50*/  HADD2.F32 R68, -RZ, R66.H0_H0 ;  /* 0x20000042ff447230 */ /* 0x000fc40000004100 */
[----:B------:R-:W-:Y:S01]  /*eb60*/  FMUL.FTZ R72, R60, R69 ;  /* 0x000000453c487220 */ /* 0x000fe20000410000 */
[----:B------:R-:W-:Y:S02]  /*eb70*/  HADD2.F32 R63, -RZ, R64.H0_H0 ;  /* 0x20000040ff3f7230 */ /* 0x000fe40000004100 */
[C---:B------:R-:W-:Y:S01]  /*eb80*/  FMUL.FTZ R76, R62.reuse, R71 ;  /* 0x000000473e4c7220 */ /* 0x040fe20000410000 */
[----:B------:R-:W-:Y:S02]  /*eb90*/  HADD2.F32 R61, -RZ, R61.H1_H1 ;  /* 0x3000003dff3d7230 */ /* 0x000fe40000004100 */
[-C--:B------:R-:W-:Y:S01]  /*eba0*/  FMUL.FTZ R78, R62, R68.reuse ;  /* 0x000000443e4e7220 */ /* 0x080fe20000410000 */
[----:B------:R-:W-:Y:S01]  /*ebb0*/  FMUL.FTZ R74, R60, R67 ;  /* 0x000000433c4a7220 */ /* 0x000fe20000410000 */
[C---:B------:R-:W-:Y:S01]  /*ebc0*/  FFMA.FTZ R62, R63.reuse, R68, -R76 ;  /* 0x000000443f3e7223 */ /* 0x040fe2000001084c */
[----:B------:R-:W-:Y:S02]  /*ebd0*/  HADD2.F32 R73, -RZ, R70.H1_H1 ;  /* 0x30000046ff497230 */ /* 0x000fe40000004100 */
[----:B------:R-:W-:Y:S01]  /*ebe0*/  FFMA.FTZ R63, R63, R71, R78 ;  /* 0x000000473f3f7223 */ /* 0x000fe2000001004e */
[----:B------:R-:W-:Y:S01]  /*ebf0*/  F2FP.F16.E4M3.UNPACK_B R71, R55.H1 ;  /* 0x00000037ff47723e */ /* 0x000fe200030006ff */
[C---:B------:R-:W-:Y:S01]  /*ec00*/  FFMA.FTZ R60, R61.reuse, R67, -R72 ;  /* 0x000000433d3c7223 */ /* 0x040fe20000010848 */
[----:B------:R-:W-:Y:S01]  /*ec10*/  FFMA.FTZ R61, R61, R69, R74 ;  /* 0x000000453d3d7223 */ /* 0x000fe2000001004a */
[----:B------:R-:W-:Y:S01]  /*ec20*/  HADD2.F32 R69, -RZ, R66.H1_H1 ;  /* 0x30000042ff457230 */ /* 0x000fe20000004100 */
[----:B------:R-:W-:Y:S01]  /*ec30*/  F2FP.F16.E4M3.UNPACK_B R68, R54.H1 ;  /* 0x00000036ff44723e */ /* 0x000fe200030006ff */
[----:B------:R-:W-:Y:S01]  /*ec40*/  HADD2.F32 R66, -RZ, R65.H1_H1 ;  /* 0x30000041ff427230 */ /* 0x000fe20000004100 */
[----:B------:R-:W-:Y:S01]  /*ec50*/  F2FP.F16.E4M3.UNPACK_B R26, R26.H1 ;  /* 0x0000001aff1a723e */ /* 0x000fe200030006ff */
[----:B------:R-:W-:Y:S01]  /*ec60*/  HADD2.F32 R72, -RZ, R71.H0_H0 ;  /* 0x20000047ff487230 */ /* 0x000fe20000004100 */
[----:B------:R-:W-:Y:S01]  /*ec70*/  F2FP.SATFINITE.E4M3.F32.PACK_AB_MERGE_C R47, R56, R47, RZ ;  /* 0x0000002f382f723e */ /* 0x000fe200048070ff */
[----:B------:R-:W-:-:S02]  /*ec80*/  HADD2.F32 R65, -RZ, R58.H0_H0 ;  /* 0x2000003aff417230 */ /* 0x000fc40000004100 */
[C---:B------:R-:W-:Y:S01]  /*ec90*/  FMUL.FTZ R77, R66.reuse, R73 ;  /* 0x00000049424d7220 */ /* 0x040fe20000410000 */
[----:B------:R-:W-:Y:S02]  /*eca0*/  HADD2.F32 R70, -RZ, R68.H0_H0 ;  /* 0x20000044ff467230 */ /* 0x000fe40000004100 */
[----:B------:R-:W-:Y:S01]  /*ecb0*/  FMUL.FTZ R74, R66, R69 ;  /* 0x00000045424a7220 */ /* 0x000fe20000410000 */
[----:B------:R-:W-:Y:S02]  /*ecc0*/  HADD2.F32 R67, -RZ, R51.H0_H0 ;  /* 0x20000033ff437230 */ /* 0x000fe40000004100 */
[C---:B------:R-:W-:Y:S01]  /*ecd0*/  FMUL.FTZ R66, R65.reuse, R72 ;  /* 0x0000004841427220 */ /* 0x040fe20000410000 */
[----:B------:R-:W-:Y:S02]  /*ece0*/  HADD2.F32 R64, -RZ, R64.H1_H1 ;  /* 0x30000040ff407230 */ /* 0x000fe40000004100 */
[----:B------:R-:W-:Y:S01]  /*ecf0*/  FMUL.FTZ R75, R65, R70 ;  /* 0x00000046414b7220 */ /* 0x000fe20000410000 */
[----:B------:R-:W-:-:S02]  /*ed00*/  HADD2.F32 R58, -RZ, R58.H1_H1 ;  /* 0x3000003aff3a7230 */ /* 0x000fc40000004100 */
[C---:B------:R-:W-:Y:S01]  /*ed10*/  FFMA.FTZ R66, R67.reuse, R70, -R66 ;  /* 0x0000004643427223 */ /* 0x040fe20000010842 */
[----:B------:R-:W-:Y:S02]  /*ed20*/  HADD2.F32 R70, -RZ, R71.H1_H1 ;  /* 0x30000047ff467230 */ /* 0x000fe40000004100 */
[C---:B------:R-:W-:Y:S01]  /*ed30*/  FFMA.FTZ R65, R64.reuse, R69, -R77 ;  /* 0x0000004540417223 */ /* 0x040fe2000001084d */
[----:B------:R-:W-:Y:S01]  /*ed40*/  HADD2.F32 R68, -RZ, R68.H1_H1 ;  /* 0x30000044ff447230 */ /* 0x000fe20000004100 */
[----:B------:R-:W-:Y:S01]  /*ed50*/  F2FP.F16.E4M3.UNPACK_B R71, R55 ;  /* 0x00000037ff47723e */ /* 0x000fe200020006ff */
[----:B------:R-:W-:Y:S01]  /*ed60*/  HADD2.F32 R55, -RZ, R51.H1_H1 ;  /* 0x30000033ff377230 */ /* 0x000fe20000004100 */
[----:B------:R-:W-:Y:S01]  /*ed70*/  F2FP.F16.E4M3.UNPACK_B R69, R54 ;  /* 0x00000036ff45723e */ /* 0x000fe200020006ff */
[----:B------:R-:W-:Y:S01]  /*ed80*/  FFMA.FTZ R64, R64, R73, R74 ;  /* 0x0000004940407223 */ /* 0x000fe2000001004a */
[C---:B------:R-:W-:Y:S01]  /*ed90*/  FMUL.FTZ R54, R58.reuse, R70 ;  /* 0x000000463a367220 */ /* 0x040fe20000410000 */
[----:B------:R-:W-:Y:S01]  /*eda0*/  FMUL.FTZ R73, R58, R68 ;  /* 0x000000443a497220 */ /* 0x000fe20000410000 */
[----:B------:R-:W-:Y:S01]  /*edb0*/  FFMA.FTZ R67, R67, R72, R75 ;  /* 0x0000004843437223 */ /* 0x000fe2000001004b */
[----:B------:R-:W-:-:S02]  /*edc0*/  HADD2.F32 R72, -RZ, R71.H0_H0 ;  /* 0x20000047ff487230 */ /* 0x000fc40000004100 */
[C---:B------:R-:W-:Y:S01]  /*edd0*/  FFMA.FTZ R51, R55.reuse, R68, -R54 ;  /* 0x0000004437337223 */ /* 0x040fe20000010836 */
[----:B------:R-:W-:Y:S02]  /*ede0*/  HADD2.F32 R58, -RZ, R49.H0_H0 ;  /* 0x20000031ff3a7230 */ /* 0x000fe40000004100 */
[----:B------:R-:W-:Y:S01]  /*edf0*/  FFMA.FTZ R54, R55, R70, R73 ;  /* 0x0000004637367223 */ /* 0x000fe20000010049 */
[----:B------:R-:W-:Y:S01]  /*ee00*/  HADD2.F32 R70, -RZ, R69.H0_H0 ;  /* 0x20000045ff467230 */ /* 0x000fe20000004100 */
[----:B------:R-:W-:Y:S01]  /*ee10*/  F2FP.SATFINITE.E4M3.F32.PACK_AB_MERGE_C R48, R59, R48, RZ ;  /* 0x000000303b30723e */ /* 0x000fe200048070ff */
[----:B------:R-:W-:Y:S02]  /*ee20*/  HADD2.F32 R55, -RZ, R46.H0_H0 ;  /* 0x2000002eff377230 */ /* 0x000fe40000004100 */
[C---:B------:R-:W-:Y:S01]  /*ee30*/  FMUL.FTZ R74, R58.reuse, R72 ;  /* 0x000000483a4a7220 */ /* 0x040fe20000410000 */
[----:B------:R-:W-:Y:S02]  /*ee40*/  HADD2.F32 R71, -RZ, R71.H1_H1 ;  /* 0x30000047ff477230 */ /* 0x000fe40000004100 */
[----:B------:R-:W-:Y:S01]  /*ee50*/  FMUL.FTZ R58, R58, R70 ;  /* 0x000000463a3a7220 */ /* 0x000fe20000410000 */
[----:B------:R-:W-:-:S02]  /*ee60*/  HADD2.F32 R68, -RZ, R49.H1_H1 ;  /* 0x30000031ff447230 */ /* 0x000fc40000004100 */
[C---:B------:R-:W-:Y:S01]  /*ee70*/  FFMA.FTZ R49, R55.reuse, R70, -R74 ;  /* 0x0000004637317223 */ /* 0x040fe2000001084a */
[----:B------:R-:W-:Y:S01]  /*ee80*/  HADD2.F32 R69, -RZ, R69.H1_H1 ;  /* 0x30000045ff457230 */ /* 0x000fe20000004100 */
[----:B------:R-:W-:Y:S01]  /*ee90*/  F2FP.F16.E4M3.UNPACK_B R70, R45.H1 ;  /* 0x0000002dff46723e */ /* 0x000fe200030006ff */
[----:B------:R-:W-:Y:S02]  /*eea0*/  HADD2.F32 R46, -RZ, R46.H1_H1 ;  /* 0x3000002eff2e7230 */ /* 0x000fe40000004100 */
[C---:B------:R-:W-:Y:S01]  /*eeb0*/  FMUL.FTZ R73, R68.reuse, R71 ;  /* 0x0000004744497220 */ /* 0x040fe20000410000 */
[----:B------:R-:W-:Y:S01]  /*eec0*/  FFMA.FTZ R72, R55, R72, R58 ;  /* 0x0000004837487223 */ /* 0x000fe2000001003a */
[-C--:B------:R-:W-:Y:S01]  /*eed0*/  F2FP.F16.E4M3.UNPACK_B R58, R44.reuse.H1 ;  /* 0x0000002cff3a723e */ /* 0x080fe200030006ff */
[-C--:B------:R-:W-:Y:S01]  /*eee0*/  FMUL.FTZ R68, R68, R69.reuse ;  /* 0x0000004544447220 */ /* 0x080fe20000410000 */
[----:B------:R-:W-:Y:S01]  /*eef0*/  FFMA.FTZ R74, R46, R69, -R73 ;  /* 0x000000452e4a7223 */ /* 0x000fe20000010849 */
[----:B------:R-:W-:Y:S01]  /*ef00*/  HADD2.F32 R69, -RZ, R70.H0_H0 ;  /* 0x20000046ff457230 */ /* 0x000fe20000004100 */
[----:B------:R-:W-:Y:S01]  /*ef10*/  F2FP.F16.E4M3.UNPACK_B R44, R44 ;  /* 0x0000002cff2c723e */ /* 0x000fe200020006ff */
[----:B------:R-:W-:-:S02]  /*ef20*/  HADD2.F32 R55, -RZ, R35.H0_H0 ;  /* 0x20000023ff377230 */ /* 0x000fc40000004100 */
[----:B------:R-:W-:Y:S01]  /*ef30*/  FFMA.FTZ R71, R46, R71, R68 ;  /* 0x000000472e477223 */ /* 0x000fe20000010044 */
[----:B------:R-:W-:Y:S01]  /*ef40*/  HADD2.F32 R68, -RZ, R58.H0_H0 ;  /* 0x2000003aff447230 */ /* 0x000fe20000004100 */
[----:B------:R-:W-:Y:S01]  /*ef50*/  F2FP.SATFINITE.E4M3.F32.PACK_AB_MERGE_C R54, R54, R67, RZ ;  /* 0x000000433636723e */ /* 0x000fe200048070ff */
        /* <DEDUP_REMOVED lines=9> */
[C---:B------:R-:W-:Y:S01]  /*eff0*/  FMUL.FTZ R75, R35.reuse, R70 ;  /* 0x00000046234b7220 */ /* 0x040fe20000410000 */
[----:B------:R-:W-:Y:S01]  /*f000*/  F2FP.F16.E4M3.UNPACK_B R46, R45 ;  /* 0x0000002dff2e723e */ /* 0x000fe200020006ff */
[-C--:B------:R-:W-:Y:S01]  /*f010*/  FMUL.FTZ R35, R35, R58.reuse ;  /* 0x0000003a23237220 */ /* 0x080fe20000410000 */
[--C-:B------:R-:W-:Y:S02]  /*f020*/  HADD2.F32 R45, -RZ, R44.reuse.H0_H0 ;  /* 0x2000002cff2d7230 */ /* 0x100fe40000004100 */
[C---:B------:R-:W-:Y:S01]  /*f030*/  FFMA.FTZ R76, R26.reuse, R58, -R75 ;  /* 0x0000003a1a4c7223 */ /* 0x040fe2000001084b */
[----:B------:R-:W-:Y:S02]  /*f040*/  HADD2.F32 R44, -RZ, R44.H1_H1 ;  /* 0x3000002cff2c7230 */ /* 0x000fe40000004100 */
[----:B------:R-:W-:Y:S01]  /*f050*/  FFMA.FTZ R75, R26, R70, R35 ;  /* 0x000000461a4b7223 */ /* 0x000fe20000010023 */
[--C-:B------:R-:W-:Y:S01]  /*f060*/  HADD2.F32 R55, -RZ, R46.reuse.H0_H0 ;  /* 0x2000002eff377230 */ /* 0x100fe20000004100 */
[----:B------:R-:W-:Y:S01]  /*f070*/  F2FP.SATFINITE.E4M3.F32.PACK_AB_MERGE_C R25, R34, R25, R47 ;  /* 0x000000192219723e */ /* 0x000fe2000480702f */
[--C-:B------:R-:W-:Y:S01]  /*f080*/  HADD2.F32 R35, -RZ, R27.reuse.H0_H0 ;  /* 0x2000001bff237230 */ /* 0x100fe20000004100 */
[----:B------:R-:W-:Y:S01]  /*f090*/  F2FP.SATFINITE.E4M3.F32.PACK_AB_MERGE_C R73, R76, R73, RZ ;  /* 0x000000494c49723e */ /* 0x000fe200048070ff */
[----:B------:R-:W-:Y:S01]  /*f0a0*/  HADD2.F32 R46, -RZ, R46.H1_H1 ;  /* 0x3000002eff2e7230 */ /* 0x000fe20000004100 */
[----:B------:R-:W-:Y:S01]  /*f0b0*/  F2FP.SATFINITE.E4M3.F32.PACK_AB_MERGE_C R68, R75, R68, RZ ;  /* 0x000000444b44723e */ /* 0x000fe200048070ff */
[----:B------:R-:W-:-:S02]  /*f0c0*/  HADD2.F32 R27, -RZ, R27.H1_H1 ;  /* 0x3000001bff1b7230 */ /* 0x000fc40000004100 */
[C---:B------:R-:W-:Y:S01]  /*f0d0*/  FMUL.FTZ R69, R35.reuse, R55 ;  /* 0x0000003723457220 */ /* 0x040fe20000410000 */
[--C-:B------:R-:W-:Y:S02]  /*f0e0*/  HADD2.F32 R26, -RZ, R24.reuse.H0_H0 ;  /* 0x20000018ff1a7230 */ /* 0x100fe40000004100 */
[-C--:B------:R-:W-:Y:S01]  /*f0f0*/  FMUL.FTZ R58, R35, R45.reuse ;  /* 0x0000002d233a7220 */ /* 0x080fe20000410000 */
[----:B------:R-:W-:Y:S02]  /*f100*/  HADD2.F32 R24, -RZ, R24.H1_H1 ;  /* 0x30000018ff187230 */ /* 0x000fe40000004100 */
[C---:B------:R-:W-:Y:S01]  /*f110*/  FMUL.FTZ R35, R27.reuse, R46 ;  /* 0x0000002e1b237220 */ /* 0x040fe20000410000 */
        /* <DEDUP_REMOVED lines=8> */
[----:B------:R-:W-:Y:S02]  /*f1a0*/  F2FP.SATFINITE.E4M3.F32.PACK_AB_MERGE_C R27, R60, R57, R27 ;  /* 0x000000393c1b723e */ /* 0x000fe4000480701b */
[----:B------:R-:W-:Y:S02]  /*f1b0*/  F2FP.SATFINITE.E4M3.F32.PACK_AB_MERGE_C R33, R32, R33, R48 ;  /* 0x000000212021723e */ /* 0x000fe40004807030 */
[----:B------:R-:W-:Y:S02]  /*f1c0*/  F2FP.SATFINITE.E4M3.F32.PACK_AB_MERGE_C R24, R74, R49, R24 ;  /* 0x000000314a18723e */ /* 0x000fe40004807018 */
[----:B------:R-:W-:-:S02]  /*f1d0*/  F2FP.SATFINITE.E4M3.F32.PACK_AB_MERGE_C R26, R26, R69, R73 ;  /* 0x000000451a1a723e */ /* 0x000fc40004807049 */
[----:B------:R-:W-:Y:S02]  /*f1e0*/  F2FP.SATFINITE.E4M3.F32.PACK_AB_MERGE_C R35, R61, R50, R35 ;  /* 0x000000323d23723e */ /* 0x000fe40004807023 */
[----:B------:R-:W-:Y:S01]  /*f1f0*/  F2FP.SATFINITE.E4M3.F32.PACK_AB_MERGE_C R32, R71, R72, R54 ;  /* 0x000000484720723e */ /* 0x000fe20004807036 */
[----:B------:R1:W-:Y:S01]  /*f200*/  STS.128 [R213+0x18000], R24 ;  /* 0x01800018d5007388 */ /* 0x0003e20000000c00 */
[----:B------:R-:W-:-:S05]  /*f210*/  F2FP.SATFINITE.E4M3.F32.PACK_AB_MERGE_C R34, R45, R58, R68 ;  /* 0x0000003a2d22723e */ /* 0x000fca0004807044 */
[----:B------:R1:W-:Y:S02]  /*f220*/  STS.128 [R53+0x18000], R32 ;  /* 0x0180002035007388 */ /* 0x0003e40000000c00 */
.L_x_1905:
[----:B------:R-:W-:Y:S05]  /*f230*/  BSYNC B1 ;  /* 0x0000000000017941 */ /* 0x000fea0003800000 */
.L_x_1904:
[----:B------:R-:W-:Y:S04]  /*f240*/  BSSY B1, `(.L_x_1906) ;  /* 0x00000fa000017945 */ /* 0x000fe80003800000 */
[----:B------:R-:W-:Y:S05]  /*f250*/  @P2 BRA `(.L_x_1907) ;  /* 0x0000000c00e02947 */ /* 0x000fea0003800000 */
[----:B------:R-:W2:Y:S01]  /*f260*/  LDL R71, [R1+0x88] ;  /* 0x0000880001477983 */ /* 0x000ea20000100800 */
[----:B01---5:R-:W-:Y:S02]  /*f270*/  SHF.R.U32.HI R25, RZ, 0x8, R28 ;  /* 0x00000008ff197819 */ /* 0x023fe4000001161c */
[----:B------:R-:W-:Y:S02]  /*f280*/  LOP3.LUT R24, R28, 0xff, RZ, 0xc0, !PT ;  /* 0x000000ff1c187812 */ /* 0x000fe400078ec0ff */
[----:B------:R-:W-:Y:S02]  /*f290*/  SHF.R.U32.HI R33, RZ, 0x8, R30 ;  /* 0x00000008ff217819 */ /* 0x000fe4000001161e */
[----:B------:R-:W-:Y:S02]  /*f2a0*/  LOP3.LUT R25, R25, 0xff, RZ, 0xc0, !PT ;  /* 0x000000ff19197812 */ /* 0x000fe400078ec0ff */
[----:B------:R-:W-:Y:S02]  /*f2b0*/  LEA.HI R34, R3, R0, RZ, 0x1c ;  /* 0x0000000003227211 */ /* 0x000fe400078fe0ff */
[----:B------:R-:W-:-:S02]  /*f2c0*/  LOP3.LUT R32, R30, 0xff, RZ, 0xc0, !PT ;  /* 0x000000ff1e207812 */ /* 0x000fc400078ec0ff */
[----:B------:R-:W-:Y:S02]  /*f2d0*/  LOP3.LUT R33, R33, 0xff, RZ, 0xc0, !PT ;  /* 0x000000ff21217812 */ /* 0x000fe400078ec0ff */
[----:B------:R-:W-:Y:S01]  /*f2e0*/  PRMT R45, R25, 0x7604, R24 ;  /* 0x00007604192d7816 */ /* 0x000fe20000000018 */
[----:B------:R-:W-:Y:S01]  /*f2f0*/  IMAD.SHL.U32 R24, R34, 0x10, RZ ;  /* 0x0000001022187824 */ /* 0x000fe200078e00ff */
[----:B------:R-:W-:Y:S02]  /*f300*/  SHF.R.S32.HI R25, RZ, 0x1f, R34 ;  /* 0x0000001fff197819 */ /* 0x000fe40000011422 */
[----:B------:R-:W-:Y:S02]  /*f310*/  PRMT R49, R33, 0x7604, R32 ;  /* 0x0000760421317816 */ /* 0x000fe40000000020 */
[----:B------:R-:W-:Y:S02]  /*f320*/  LEA.HI R33, R25, R34, RZ, 0x3 ;  /* 0x0000002219217211 */ /* 0x000fe400078f18ff */
[----:B------:R-:W-:-:S02]  /*f330*/  SHF.R.U32.HI R27, RZ, 0x8, R29 ;  /* 0x00000008ff1b7819 */ /* 0x000fc4000001161d */
[----:B------:R-:W-:Y:S01]  /*f340*/  LOP3.LUT R24, R209, 0x70, R24, 0xf8, !PT ;  /* 0x00000070d1187812 */ /* 0x000fe200078ef818 */
[----:B------:R-:W-:Y:S01]  /*f350*/  IMAD.SHL.U32 R34, R33, 0x800, RZ ;  /* 0x0000080021227824 */ /* 0x000fe200078e00ff */
[----:B------:R-:W-:Y:S02]  /*f360*/  SHF.R.U32.HI R35, RZ, 0x3, R209 ;  /* 0x00000003ff237819 */ /* 0x000fe400000116d1 */
[----:B------:R-:W-:Y:S02]  /*f370*/  LOP3.LUT R26, R29, 0xff, RZ, 0xc0, !PT ;  /* 0x000000ff1d1a7812 */ /* 0x000fe400078ec0ff */
[----:B------:R-:W-:Y:S02]  /*f380*/  LOP3.LUT R27, R27, 0xff, RZ, 0xc0, !PT ;  /* 0x000000ff1b1b7812 */ /* 0x000fe400078ec0ff */
[----:B------:R-:W-:Y:S02]  /*f390*/  LOP3.LUT R33, R24, R35, RZ, 0x3c, !PT ;  /* 0x0000002318217212 */ /* 0x000fe400078e3cff */
[----:B------:R-:W-:-:S02]  /*f3a0*/  LOP3.LUT R34, R34, 0xffffc000, RZ, 0xc0, !PT ;  /* 0xffffc00022227812 */ /* 0x000fc400078ec0ff */
[----:B------:R-:W-:Y:S02]  /*f3b0*/  PRMT R46, R27, 0x7604, R26 ;  /* 0x000076041b2e7816 */ /* 0x000fe4000000001a */
[----:B------:R-:W-:Y:S02]  /*f3c0*/  SHF.R.U32.HI R26, RZ, 0x8, R31 ;  /* 0x00000008ff1a7819 */ /* 0x000fe4000001161f */
[----:B------:R-:W-:Y:S02]  /*f3d0*/  SHF.R.U32.HI R32, RZ, 0x8, R4 ;  /* 0x00000008ff207819 */ /* 0x000fe40000011604 */
[----:B------:R-:W-:Y:S02]  /*f3e0*/  IADD3 R33, R33, R34, R212 ;  /* 0x0000002221217210 */ /* 0x000fe40007ffe0d4 */
[----:B------:R-:W-:Y:S02]  /*f3f0*/  LOP3.LUT R25, R31, 0xff, RZ, 0xc0, !PT ;  /* 0x000000ff1f197812 */ /* 0x000fe400078ec0ff */
[----:B------:R-:W-:Y:S01]  /*f400*/  LOP3.LUT R27, R4, 0xff, RZ, 0xc0, !PT ;  /* 0x000000ff041b7812 */ /* 0x000fe200078ec0ff */
[----:B------:R-:W-:Y:S01]  /*f410*/  IMAD.IADD R44, R22, 0x1, R33 ;  /* 0x00000001162c7824 */ /* 0x000fe200078e0221 */
[----:B------:R-:W-:-:S02]  /*f420*/  LOP3.LUT R26, R26, 0xff, RZ, 0xc0, !PT ;  /* 0x000000ff1a1a7812 */ /* 0x000fc400078ec0ff */
[----:B------:R-:W-:Y:S02]  /*f430*/  LOP3.LUT R32, R32, 0xff, RZ, 0xc0, !PT ;  /* 0x000000ff20207812 */ /* 0x000fe400078ec0ff */
[----:B------:R-:W-:Y:S02]  /*f440*/  PRMT R48, R26, 0x7604, R25 ;  /* 0x000076041a307816 */ /* 0x000fe40000000019 */
[----:B------:R-:W-:Y:S02]  /*f450*/  PRMT R55, R32, 0x7604, R27 ;  /* 0x0000760420377816 */ /* 0x000fe4000000001b */
[----:B------:R-:W0:Y:S01]  /*f460*/  LDS.128 R32, [R44+0x18000] ;  /* 0x018000002c207984 */ /* 0x000e220000000c00 */
[----:B------:R-:W-:Y:S02]  /*f470*/  SHF.R.U32.HI R50, RZ, 0x8, R5 ;  /* 0x00000008ff327819 */ /* 0x000fe40000011605 */
[----:B------:R-:W-:Y:S02]  /*f480*/  LOP3.LUT R47, R5, 0xff, RZ, 0xc0, !PT ;  /* 0x000000ff052f7812 */ /* 0x000fe400078ec0ff */
[----:B------:R-:W-:-:S02]  /*f490*/  LOP3.LUT R50, R50, 0xff, RZ, 0xc0, !PT ;  /* 0x000000ff32327812 */ /* 0x000fc400078ec0ff */
[----:B------:R-:W-:Y:S02]  /*f4a0*/  SHF.R.U32.HI R53, RZ, 0x8, R6 ;  /* 0x00000008ff357819 */ /* 0x000fe40000011606 */
[----:B------:R-:W-:Y:S02]  /*f4b0*/  SHF.R.U32.HI R57, RZ, 0x8, R7 ;  /* 0x00000008ff397819 */ /* 0x000fe40000011607 */
[----:B------:R-:W-:Y:S02]  /*f4c0*/  PRMT R50, R50, 0x7604, R47 ;  /* 0x0000760432327816 */ /* 0x000fe4000000002f */
[----:B------:R-:W-:Y:S02]  /*f4d0*/  LOP3.LUT R51, R6, 0xff, RZ, 0xc0, !PT ;  /* 0x000000ff06337812 */ /* 0x000fe400078ec0ff */
[----:B------:R-:W-:Y:S02]  /*f4e0*/  LOP3.LUT R54, R53, 0xff, RZ, 0xc0, !PT ;  /* 0x000000ff35367812 */ /* 0x000fe400078ec0ff */
[----:B------:R-:W-:-:S02]  /*f4f0*/  SHF.R.U32.HI R47, RZ, 0x10, R29 ;  /* 0x00000010ff2f7819 */ /* 0x000fc4000001161d */
[----:B------:R-:W-:Y:S02]  /*f500*/  LOP3.LUT R53, R57, 0xff, RZ, 0xc0, !PT ;  /* 0x000000ff39357812 */ /* 0x000fe400078ec0ff */
[----:B------:R-:W-:Y:S01]  /*f510*/  SHF.R.U32.HI R57, RZ, 0x10, R5 ;  /* 0x00000010ff397819 */ /* 0x000fe20000011605 */
[----:B------:R-:W-:Y:S01]  /*f520*/  IMAD.U32 R47, R47, 0x10000, RZ ;  /* 0x000100002f2f7824 */ /* 0x000fe200078e00ff */
[----:B------:R-:W-:Y:S02]  /*f530*/  PRMT R59, R54, 0x7604, R51 ;  /* 0x00007604363b7816 */ /* 0x000fe40000000033 */
[----:B------:R-:W-:Y:S01]  /*f540*/  SHF.R.U32.HI R51, RZ, 0x10, R31 ;  /* 0x00000010ff337819 */ /* 0x000fe2000001161f */
[----:B------:R-:W-:Y:S01]  /*f550*/  IMAD.U32 R57, R57, 0x10000, RZ ;  /* 0x0001000039397824 */ /* 0x000fe200078e00ff */
[----:B------:R-:W-:Y:S02]  /*f560*/  LOP3.LUT R56, R7, 0xff, RZ, 0xc0, !PT ;  /* 0x000000ff07387812 */ /* 0x000fe400078ec0ff */
[----:B------:R-:W-:-:S02]  /*f570*/  SHF.R.U32.HI R61, RZ, 0x10, R7 ;  /* 0x00000010ff3d7819 */ /* 0x000fc40000011607 */
[----:B------:R-:W-:Y:S02]  /*f580*/  SHF.L.U32 R51, R51, 0x10, RZ ;  /* 0x0000001033337819 */ /* 0x000fe400000006ff */
[----:B------:R-:W-:Y:S01]  /*f590*/  LOP3.LUT R47, R46, 0xff0000, R47, 0xf8, !PT ;  /* 0x00ff00002e2f7812 */ /* 0x000fe200078ef82f */
[----:B------:R-:W-:Y:S01]  /*f5a0*/  IMAD.U32 R61, R61, 0x10000, RZ ;  /* 0x000100003d3d7824 */ /* 0x000fe200078e00ff */
[----:B------:R-:W-:Y:S02]  /*f5b0*/  PRMT R56, R53, 0x7604, R56 ;  /* 0x0000760435387816 */ /* 0x000fe40000000038 */
        /* <DEDUP_REMOVED lines=9> */
[----:B------:R-:W-:Y:S02]  /*f650*/  LOP3.LUT R29, R55, 0xff0000, R4, 0xf8, !PT ;  /* 0x00ff0000371d7812 */ /* 0x000fe400078ef804 */
[----:B------:R-:W-:Y:S02]  /*f660*/  LOP3.LUT R28, R49, 0xff000000, R30, 0xf8, !PT ;  /* 0xff000000311c7812 */ /* 0x000fe400078ef81e */
[----:B------:R-:W-:Y:S02]  /*f670*/  F2FP.F16.E4M3.UNPACK_B R60, R59 ;  /* 0x0000003bff3c723e */ /* 0x000fe400020006ff */
[----:B0-----:R-:W-:Y:S02]  /*f680*/  F2FP.F16.E4M3.UNPACK_B R48, R33 ;  /* 0x00000021ff30723e */ /* 0x001fe400020006ff */
[----:B------:R-:W-:Y:S02]  /*f690*/  LOP3.LUT R58, R53, 0xff000000, R31, 0xf8, !PT ;  /* 0xff000000353a7812 */ /* 0x000fe400078ef81f */
[----:B------:R-:W-:-:S02]  /*f6a0*/  LOP3.LUT R29, R29, 0xff000000, R4, 0xf8, !PT ;  /* 0xff0000001d1d7812 */ /* 0x000fc400078ef804 */
[----:B------:R-:W-:Y:S01]  /*f6b0*/  LOP3.LUT R4, R47, 0xff000000, R6, 0xf8, !PT ;  /* 0xff0000002f047812 */ /* 0x000fe200078ef806 */
[----:B------:R-:W-:Y:S01]  /*f6c0*/  HADD2.F32 R6, -RZ, R48.H0_H0 ;  /* 0x20000030ff067230 */ /* 0x000fe20000004100 */
[----:B------:R-:W-:Y:S01]  /*f6d0*/  LOP3.LUT R62, R61, 0xff000000, R7, 0xf8, !PT ;  /* 0xff0000003d3e7812 */ /* 0x000fe200078ef807 */
[----:B------:R-:W-:Y:S01]  /*f6e0*/  HADD2.F32 R61, -RZ, R60.H0_H0 ;  /* 0x2000003cff3d7230 */ /* 0x000fe20000004100 */
[-C--:B------:R-:W-:Y:S01]  /*f6f0*/  F2FP.F16.E4M3.UNPACK_B R30, R32.reuse ;  /* 0x00000020ff1e723e */ /* 0x080fe200020006ff */
[----:B------:R-:W-:Y:S01]  /*f700*/  HADD2.F32 R48, -RZ, R48.H1_H1 ;  /* 0x30000030ff307230 */ /* 0x000fe20000004100 */
[----:B------:R-:W-:Y:S02]  /*f710*/  F2FP.F16.E4M3.UNPACK_B R53, R32.H1 ;  /* 0x00000020ff35723e */ /* 0x000fe400030006ff */
[----:B------:R-:W-:Y:S01]  /*f720*/  F2FP.F16.E4M3.UNPACK_B R50, R33.H1 ;  /* 0x00000021ff32723e */ /* 0x000fe200030006ff */
[----:B------:R-:W-:Y:S01]  /*f730*/  FMUL.FTZ R32, R6, R61 ;  /* 0x0000003d06207220 */ /* 0x000fe20000410000 */
[----:B------:R-:W-:-:S02]  /*f740*/  F2FP.F16.E4M3.UNPACK_B R59, R59.H1 ;  /* 0x0000003bff3b723e */ /* 0x000fc400030006ff */
[-C--:B------:R-:W-:Y:S02]  /*f750*/  F2FP.F16.E4M3.UNPACK_B R55, R35.reuse ;  /* 0x00000023ff37723e */ /* 0x080fe400020006ff */
[----:B------:R-:W-:Y:S02]  /*f760*/  F2FP.F16.E4M3.UNPACK_B R57, R35.H1 ;  /* 0x00000023ff39723e */ /* 0x000fe400030006ff */
[-C--:B------:R-:W-:Y:S02]  /*f770*/  F2FP.F16.E4M3.UNPACK_B R7, R34.reuse ;  /* 0x00000022ff07723e */ /* 0x080fe400020006ff */
[----:B------:R-:W-:Y:S01]  /*f780*/  F2FP.F16.E4M3.UNPACK_B R34, R34.H1 ;  /* 0x00000022ff22723e */ /* 0x000fe200030006ff */
[----:B--2---:R-:W0:Y:S02]  /*f790*/  LDS.128 R24, [R71+0x18000] ;  /* 0x0180000047187984 */ /* 0x004e240000000c00 */
[-C--:B0-----:R-:W-:Y:S02]  /*f7a0*/  F2FP.F16.E4M3.UNPACK_B R49, R27.reuse ;  /* 0x0000001bff31723e */ /* 0x081fe400020006ff */
[----:B------:R-:W-:-:S02]  /*f7b0*/  F2FP.F16.E4M3.UNPACK_B R56, R27.H1 ;  /* 0x0000001bff38723e */ /* 0x000fc400030006ff */
[-C--:B------:R-:W-:Y:S02]  /*f7c0*/  F2FP.F16.E4M3.UNPACK_B R27, R24.reuse ;  /* 0x00000018ff1b723e */ /* 0x080fe400020006ff */
[----:B------:R-:W-:Y:S02]  /*f7d0*/  F2FP.F16.E4M3.UNPACK_B R46, R24.H1 ;  /* 0x00000018ff2e723e */ /* 0x000fe400030006ff */
[----:B------:R-:W-:Y:S02]  /*f7e0*/  F2FP.F16.E4M3.UNPACK_B R24, R51 ;  /* 0x00000033ff18723e */ /* 0x000fe400020006ff */
[-C--:B------:R-:W-:Y:S02]  /*f7f0*/  F2FP.F16.E4M3.UNPACK_B R31, R25.reuse ;  /* 0x00000019ff1f723e */ /* 0x080fe400020006ff */
[----:B------:R-:W-:Y:S01]  /*f800*/  F2FP.F16.E4M3.UNPACK_B R47, R25.H1 ;  /* 0x00000019ff2f723e */ /* 0x000fe200030006ff */
[--C-:B------:R-:W-:Y:S01]  /*f810*/  HADD2.F32 R54, -RZ, R24.reuse.H0_H0 ;  /* 0x20000018ff367230 */ /* 0x100fe20000004100 */
[----:B------:R-:W-:Y:S01]  /*f820*/  F2FP.F16.E4M3.UNPACK_B R51, R51.H1 ;  /* 0x00000033ff33723e */ /* 0x000fe200030006ff */
[----:B------:R-:W-:Y:S01]  /*f830*/  HADD2.F32 R25, -RZ, R31.H0_H0 ;  /* 0x2000001fff197230 */ /* 0x000fe20000004100 */
[----:B------:R-:W-:Y:S01]  /*f840*/  F2FP.F16.E4M3.UNPACK_B R5, R26 ;  /* 0x0000001aff05723e */ /* 0x000fe200020006ff */
[----:B------:R-:W-:-:S02]  /*f850*/  HADD2.F32 R35, -RZ, R24.H1_H1 ;  /* 0x30000018ff237230 */ /* 0x000fc40000004100 */
[-C--:B------:R-:W-:Y:S01]  /*f860*/  FMUL.FTZ R64, R6, R54.reuse ;  /* 0x0000003606407220 */ /* 0x080fe20000410000 */
[----:B------:R-:W-:Y:S02]  /*f870*/  HADD2.F32 R24, -RZ, R31.H1_H1 ;  /* 0x3000001fff187230 */ /* 0x000fe40000004100 */
[C---:B------:R-:W-:Y:S01]  /*f880*/  FFMA.FTZ R6, R25.reuse, R54, -R32 ;  /* 0x0000003619067223 */ /* 0x040fe20000010820 */
[----:B------:R-:W-:Y:S02]  /*f890*/  HADD2.F32 R54, -RZ, R59.H0_H0 ;  /* 0x2000003bff367230 */ /* 0x000fe40000004100 */
[----:B------:R-:W-:Y:S01]  /*f8a0*/  FFMA.FTZ R25, R25, R61, R64 ;  /* 0x0000003d19197223 */ /* 0x000fe20000010040 */
[----:B------:R-:W-:Y:S01]  /*f8b0*/  HADD2.F32 R31, -RZ, R50.H0_H0 ;  /* 0x20000032ff1f7230 */ /* 0x000fe20000004100 */
[----:B------:R-:W-:Y:S01]  /*f8c0*/  F2FP.F16.E4M3.UNPACK_B R26, R26.H1 ;  /* 0x0000001aff1a723e */ /* 0x000fe200030006ff */
[----:B------:R-:W-:Y:S02]  /*f8d0*/  HADD2.F32 R32, -RZ, R51.H0_H0 ;  /* 0x20000033ff207230 */ /* 0x000fe40000004100 */
[----:B------:R-:W-:-:S02]  /*f8e0*/  HADD2.F32 R61, -RZ, R60.H1_H1 ;  /* 0x3000003cff3d7230 */ /* 0x000fc40000004100 */
[C---:B------:R-:W-:Y:S01]  /*f8f0*/  FMUL.FTZ R60, R31.reuse, R54 ;  /* 0x000000361f3c7220 */ /* 0x040fe20000410000 */
[----:B------:R-:W-:Y:S02]  /*f900*/  HADD2.F32 R33, -RZ, R47.H0_H0 ;  /* 0x2000002fff217230 */ /* 0x000fe40000004100 */
[-C--:B------:R-:W-:Y:S01]  /*f910*/  FMUL.FTZ R65, R31, R32.reuse ;  /* 0x000000201f417220 */ /* 0x080fe20000410000 */
[----:B------:R-:W-:Y:S02]  /*f920*/  HADD2.F32 R59, -RZ, R59.H1_H1 ;  /* 0x3000003bff3b7230 */ /* 0x000fe40000004100 */
[C---:B------:R-:W-:Y:S01]  /*f930*/  FMUL.FTZ R63, R48.reuse, R61 ;  /* 0x0000003d303f7220 */ /* 0x040fe20000410000 */
[-C--:B------:R-:W-:Y:S01]  /*f940*/  FMUL.FTZ R48, R48, R35.reuse ;  /* 0x0000002330307220 */ /* 0x080fe20000410000 */
[C---:B------:R-:W-:Y:S01]  /*f950*/  FFMA.FTZ R32, R33.reuse, R32, -R60 ;  /* 0x0000002021207223 */ /* 0x040fe2000001083c */
[----:B------:R-:W-:Y:S01]  /*f960*/  FFMA.FTZ R33, R33, R54, R65 ;  /* 0x0000003621217223 */ /* 0x000fe20000010041 */
[C---:B------:R-:W-:Y:S01]  /*f970*/  FFMA.FTZ R31, R24.reuse, R35, -R63 ;  /* 0x00000023181f7223 */ /* 0x040fe2000001083f */
[----:B------:R-:W-:Y:S01]  /*f980*/  F2FP.F16.E4M3.UNPACK_B R54, R58 ;  /* 0x0000003aff36723e */ /* 0x000fe200020006ff */
[----:B------:R-:W-:Y:S01]  /*f990*/  FFMA.FTZ R24, R24, R61, R48 ;  /* 0x0000003d18187223 */ /* 0x000fe20000010030 */
[----:B------:R-:W-:Y:S01]  /*f9a0*/  F2FP.F16.E4M3.UNPACK_B R61, R62 ;  /* 0x0000003eff3d723e */ /* 0x000fe200020006ff */
[----:B------:R-:W-:Y:S01]  /*f9b0*/  HADD2.F32 R50, -RZ, R50.H1_H1 ;  /* 0x30000032ff327230 */ /* 0x000fe20000004100 */
[----:B------:R-:W-:Y:S01]  /*f9c0*/  F2FP.F16.E4M3.UNPACK_B R58, R58.H1 ;  /* 0x0000003aff3a723e */ /* 0x000fe200030006ff */
[----:B------:R-:W-:-:S02]  /*f9d0*/  HADD2.F32 R48, -RZ, R51.H1_H1 ;  /* 0x30000033ff307230 */ /* 0x000fc40000004100 */
[----:B------:R-:W-:Y:S02]  /*f9e0*/  HADD2.F32 R35, -RZ, R55.H0_H0 ;  /* 0x20000037ff237230 */ /* 0x000fe40000004100 */
[C---:B------:R-:W-:Y:S01]  /*f9f0*/  FMUL.FTZ R66, R50.reuse, R59 ;  /* 0x0000003b32427220 */ /* 0x040fe20000410000 */
[----:B------:R-:W-:Y:S02]  /*fa00*/  HADD2.F32 R60, -RZ, R54.H0_H0 ;  /* 0x20000036ff3c7230 */ /* 0x000fe40000004100 */
[----:B------:R-:W-:Y:S01]  /*fa10*/  FMUL.FTZ R50, R50, R48 ;  /* 0x0000003032327220 */ /* 0x000fe20000410000 */
[----:B------:R-:W-:Y:S02]  /*fa20*/  HADD2.F32 R64, -RZ, R61.H0_H0 ;  /* 0x2000003dff407230 */ /* 0x000fe40000004100 */
[----:B------:R-:W-:Y:S02]  /*fa30*/  HADD2.F32 R47, -RZ, R47.H1_H1 ;  /* 0x3000002fff2f7230 */ /* 0x000fe40000004100 */
[----:B------:R-:W-:Y:S01]  /*fa40*/  FMUL.FTZ R63, R35, R60 ;  /* 0x0000003c233f7220 */ /* 0x000fe20000410000 */
[----:B------:R-:W-:-:S02]  /*fa50*/  HADD2.F32 R51, -RZ, R49.H0_H0 ;  /* 0x20000031ff337230 */ /* 0x000fc40000004100 */
[----:B------:R-:W-:Y:S01]  /*fa60*/  FMUL.FTZ R68, R35, R64 ;  /* 0x0000004023447220 */ /* 0x000fe20000410000 */
[----:B------:R-:W-:Y:S02]  /*fa70*/  HADD2.F32 R61, -RZ, R61.H1_H1 ;  /* 0x3000003dff3d7230 */ /* 0x000fe40000004100 */
[C---:B------:R-:W-:Y:S01]  /*fa80*/  FFMA.FTZ R35, R47.reuse, R48, -R66 ;  /* 0x000000302f237223 */ /* 0x040fe20000010842 */
[----:B------:R-:W-:Y:S01]  /*fa90*/  FFMA.FTZ R50, R47, R59, R50 ;  /* 0x0000003b2f327223 */ /* 0x000fe20000010032 */
[C---:B------:R-:W-:Y:S01]  /*faa0*/  FFMA.FTZ R47, R51.reuse, R64, R63 ;  /* 0x00000040332f7223 */ /* 0x040fe2000001003f */
[----:B------:R-:W-:Y:S01]  /*fab0*/  F2FP.F16.E4M3.UNPACK_B R64, R62.H1 ;  /* 0x0000003eff40723e */ /* 0x000fe200030006ff */
[----:B------:R-:W-:Y:S02]  /*fac0*/  HADD2.F32 R59, -RZ, R54.H1_H1 ;  /* 0x30000036ff3b7230 */ /* 0x000fe40000004100 */
[----:B------:R-:W-:Y:S01]  /*fad0*/  FFMA.FTZ R48, R51, R60, -R68 ;  /* 0x0000003c33307223 */ /* 0x000fe20000010844 */
[----:B------:R-:W-:Y:S01]  /*fae0*/  HADD2.F32 R54, -RZ, R49.H1_H1 ;  /* 0x30000031ff367230 */ /* 0x000fe20000004100 */
[----:B------:R-:W-:Y:S01]  /*faf0*/  F2FP.SATFINITE.E4M3.F32.PACK_AB_MERGE_C R33, R50, R33, RZ ;  /* 0x000000213221723e */ /* 0x000fe200048070ff */
[----:B------:R-:W-:-:S02]  /*fb00*/  HADD2.F32 R49, -RZ, R55.H1_H1 ;  /* 0x30000037ff317230 */ /* 0x000fc40000004100 */
[----:B------:R-:W-:Y:S01]  /*fb10*/  HADD2.F32 R62, -RZ, R64.H0_H0 ;  /* 0x20000040ff3e7230 */ /* 0x000fe20000004100 */
[----:B------:R-:W-:Y:S01]  /*fb20*/  F2FP.SATFINITE.E4M3.F32.PACK_AB_MERGE_C R25, R24, R25, R33 ;  /* 0x000000191819723e */ /* 0x000fe20004807021 */
[----:B------:R-:W-:Y:S02]  /*fb30*/  HADD2.F32 R51, -RZ, R57.H0_H0 ;  /* 0x20000039ff337230 */ /* 0x000fe40000004100 */
[C---:B------:R-:W-:Y:S01]  /*fb40*/  FMUL.FTZ R63, R49.reuse, R61 ;  /* 0x0000003d313f7220 */ /* 0x040fe20000410000 */
[----:B------:R-:W-:Y:S02]  /*fb50*/  HADD2.F32 R60, -RZ, R58.H0_H0 ;  /* 0x2000003aff3c7230 */ /* 0x000fe40000004100 */
[-C--:B------:R-:W-:Y:S01]  /*fb60*/  FMUL.FTZ R66, R49, R59.reuse ;  /* 0x0000003b31427220 */ /* 0x080fe20000410000 */
[----:B------:R-:W-:Y:S02]  /*fb70*/  HADD2.F32 R55, -RZ, R56.H0_H0 ;  /* 0x20000038ff377230 */ /* 0x000fe40000004100 */
[C---:B------:R-:W-:Y:S01]  /*fb80*/  FMUL.FTZ R68, R51.reuse, R62 ;  /* 0x0000003e33447220 */ /* 0x040fe20000410000 */
[----:B------:R-:W-:Y:S01]  /*fb90*/  FFMA.FTZ R49, R54, R59, -R63 ;  /* 0x0000003b36317223 */ /* 0x000fe2000001083f */
[-C--:B------:R-:W-:Y:S01]  /*fba0*/  FMUL.FTZ R65, R51, R60.reuse ;  /* 0x0000003c33417220 */ /* 0x080fe20000410000 */
[----:B------:R-:W-:Y:S01]  /*fbb0*/  F2FP.F16.E4M3.UNPACK_B R63, R29.H1 ;  /* 0x0000001dff3f723e */ /* 0x000fe200030006ff */
[C---:B------:R-:W-:Y:S01]  /*fbc0*/  FFMA.FTZ R51, R55.reuse, R60, -R68 ;  /* 0x0000003c37337223 */ /* 0x040fe20000010844 */
[----:B------:R-:W-:Y:S01]  /*fbd0*/  F2FP.F16.E4M3.UNPACK_B R60, R45.H1 ;  /* 0x0000002dff3c723e */ /* 0x000fe200030006ff */
[----:B------:R-:W-:Y:S01]  /*fbe0*/  FFMA.FTZ R55, R55, R62, R65 ;  /* 0x0000003e37377223 */ /* 0x000fe20000010041 */
[----:B------:R-:W-:-:S02]  /*fbf0*/  HADD2.F32 R62, -RZ, R58.H1_H1 ;  /* 0x3000003aff3e7230 */ /* 0x000fc40000004100 */
[----:B------:R-:W-:Y:S01]  /*fc00*/  FFMA.FTZ R54, R54, R61, R66 ;  /* 0x0000003d36367223 */ /* 0x000fe20000010042 */
[----:B------:R-:W-:Y:S02]  /*fc10*/  HADD2.F32 R65, -RZ, R64.H1_H1 ;  /* 0x30000040ff417230 */ /* 0x000fe40000004100 */
[----:B------:R-:W-:Y:S02]  /*fc20*/  HADD2.F32 R58, -RZ, R56.H1_H1 ;  /* 0x30000038ff3a7230 */ /* 0x000fe40000004100 */
[----:B------:R-:W-:Y:S02]  /*fc30*/  HADD2.F32 R64, -RZ, R63.H0_H0 ;  /* 0x2000003fff407230 */ /* 0x000fe40000004100 */
[----:B------:R-:W-:Y:S02]  /*fc40*/  HADD2.F32 R56, -RZ, R53.H0_H0 ;  /* 0x20000035ff387230 */ /* 0x000fe40000004100 */
[----:B------:R-:W-:Y:S02]  /*fc50*/  HADD2.F32 R57, -RZ, R57.H1_H1 ;  /* 0x30000039ff397230 */ /* 0x000fe40000004100 */
[----:B------:R-:W-:-:S02]  /*fc60*/  HADD2.F32 R61, -RZ, R60.H0_H0 ;  /* 0x2000003cff3d7230 */ /* 0x000fc40000004100 */
[C---:B------:R-:W-:Y:S01]  /*fc70*/  FMUL.FTZ R66, R56.reuse, R64 ;  /* 0x0000004038427220 */ /* 0x040fe20000410000 */
[----:B------:R-:W-:Y:S02]  /*fc80*/  HADD2.F32 R59, -RZ, R46.H0_H0 ;  /* 0x2000002eff3b7230 */ /* 0x000fe40000004100 */
[C---:B------:R-:W-:Y:S01]  /*fc90*/  FMUL.FTZ R69, R57.reuse, R65 ;  /* 0x0000004139457220 */ /* 0x040fe20000410000 */
[-C--:B------:R-:W-:Y:S01]  /*fca0*/  FMUL.FTZ R68, R57, R62.reuse ;  /* 0x0000003e39447220 */ /* 0x080fe20000410000 */
[-C--:B------:R-:W-:Y:S01]  /*fcb0*/  FMUL.FTZ R67, R56, R61.reuse ;  /* 0x0000003d38437220 */ /* 0x080fe20000410000 */
[----:B------:R-:W-:Y:S02]  /*fcc0*/  HADD2.F32 R63, -RZ, R63.H1_H1 ;  /* 0x3000003fff3f7230 */ /* 0x000fe40000004100 */
[----:B------:R-:W-:Y:S01]  /*fcd0*/  FFMA.FTZ R57, R59, R61, -R66 ;  /* 0x0000003d3b397223 */ /* 0x000fe20000010842 */
[----:B------:R-:W-:Y:S01]  /*fce0*/  FFMA.FTZ R56, R58, R62, -R69 ;  /* 0x0000003e3a387223 */ /* 0x000fe20000010845 */
[----:B------:R-:W-:Y:S01]  /*fcf0*/  HADD2.F32 R53, -RZ, R53.H1_H1 ;  /* 0x30000035ff357230 */ /* 0x000fe20000004100 */
[----:B------:R-:W-:Y:S01]  /*fd00*/  F2FP.F16.E4M3.UNPACK_B R62, R29 ;  /* 0x0000001dff3e723e */ /* 0x000fe200020006ff */
[----:B------:R-:W-:-:S02]  /*fd10*/  HADD2.F32 R61, -RZ, R60.H1_H1 ;  /* 0x3000003cff3d7230 */ /* 0x000fc40000004100 */
[----:B------:R-:W-:Y:S01]  /*fd20*/  FFMA.FTZ R59, R59, R64, R67 ;  /* 0x000000403b3b7223 */ /* 0x000fe20000010043 */
[----:B------:R-:W-:Y:S01]  /*fd30*/  HADD2.F32 R46, -RZ, R46.H1_H1 ;  /* 0x3000002eff2e7230 */ /* 0x000fe20000004100 */
[----:B------:R-:W-:Y:S01]  /*fd40*/  F2FP.F16.E4M3.UNPACK_B R60, R45 ;  /* 0x0000002dff3c723e */ /* 0x000fe200020006ff */
[C---:B------:R-:W-:Y:S01]  /*fd50*/  FMUL.FTZ R29, R53.reuse, R63 ;  /* 0x0000003f351d7220 */ /* 0x040fe20000410000 */
[----:B------:R-:W-:Y:S01]  /*fd60*/  FMUL.FTZ R66, R53, R61 ;  /* 0x0000003d35427220 */ /* 0x000fe20000410000 */
[----:B------:R-:W-:Y:S02]  /*fd70*/  HADD2.F32 R64, -RZ, R62.H0_H0 ;  /* 0x2000003eff407230 */ /* 0x000fe40000004100 */
[----:B------:R-:W-:Y:S01]  /*fd80*/  FFMA.FTZ R58, R58, R65, R68 ;  /* 0x000000413a3a7223 */ /* 0x000fe20000010044 */
[----:B------:R-:W-:Y:S02]  /*fd90*/  HADD2.F32 R45, -RZ, R30.H0_H0 ;  /* 0x2000001eff2d7230 */ /* 0x000fe40000004100 */
[C---:B------:R-:W-:Y:S01]  /*fda0*/  FFMA.FTZ R72, R46.reuse, R61, -R29 ;  /* 0x0000003d2e487223 */ /* 0x040fe2000001081d */
[----:B------:R-:W-:Y:S01]  /*fdb0*/  FFMA.FTZ R74, R46, R63, R66 ;  /* 0x0000003f2e4a7223 */ /* 0x000fe20000010042 */
[----:B------:R-:W-:-:S02]  /*fdc0*/  HADD2.F32 R46, -RZ, R60.H0_H0 ;  /* 0x2000003cff2e7230 */ /* 0x000fc40000004100 */
[--C-:B------:R-:W-:Y:S02]  /*fdd0*/  HADD2.F32 R29, -RZ, R27.reuse.H0_H0 ;  /* 0x2000001bff1d7230 */ /* 0x100fe40000004100 */
[C---:B------:R-:W-:Y:S01]  /*fde0*/  FMUL.FTZ R66, R45.reuse, R64 ;  /* 0x000000402d427220 */ /* 0x040fe20000410000 */
[----:B------:R-:W-:Y:S02]  /*fdf0*/  HADD2.F32 R62, -RZ, R62.H1_H1 ;  /* 0x3000003eff3e7230 */ /* 0x000fe40000004100 */
[-C--:B------:R-:W-:Y:S01]  /*fe00*/  FMUL.FTZ R68, R45, R46.reuse ;  /* 0x0000002e2d447220 */ /* 0x080fe20000410000 */
[----:B------:R-:W-:Y:S02]  /*fe10*/  HADD2.F32 R30, -RZ, R30.H1_H1 ;  /* 0x3000001eff1e7230 */ /* 0x000fe40000004100 */
[----:B------:R-:W-:Y:S01]  /*fe20*/  FFMA.FTZ R66, R29, R46, -R66 ;  /* 0x0000002e1d427223 */ /* 0x000fe20000010842 */
[----:B------:R-:W-:Y:S01]  /*fe30*/  HADD2.F32 R60, -RZ, R60.H1_H1 ;  /* 0x3000003cff3c7230 */ /* 0x000fe20000004100 */
[----:B------:R-:W-:Y:S01]  /*fe40*/  F2FP.F16.E4M3.UNPACK_B R46, R4.H1 ;  /* 0x00000004ff2e723e */ /* 0x000fe200030006ff */
[----:B------:R-:W-:-:S02]  /*fe50*/  HADD2.F32 R27, -RZ, R27.H1_H1 ;  /* 0x3000001bff1b7230 */ /* 0x000fc40000004100 */
[C---:B------:R-:W-:Y:S01]  /*fe60*/  FMUL.FTZ R70, R30.reuse, R62 ;  /* 0x0000003e1e467220 */ /* 0x040fe20000410000 */
[----:B------:R-:W-:Y:S01]  /*fe70*/  F2FP.F16.E4M3.UNPACK_B R45, R28.H1 ;  /* 0x0000001cff2d723e */ /* 0x000fe200030006ff */
[----:B------:R-:W-:Y:S01]  /*fe80*/  FMUL.FTZ R53, R30, R60 ;  /* 0x0000003c1e357220 */ /* 0x000fe20000410000 */
[----:B------:R-:W-:Y:S01]  /*fe90*/  FFMA.FTZ R68, R29, R64, R68 ;  /* 0x000000401d447223 */ /* 0x000fe20000010044 */
[C---:B------:R-:W-:Y:S01]  /*fea0*/  FFMA.FTZ R61, R27.reuse, R60, -R70 ;  /* 0x0000003c1b3d7223 */ /* 0x040fe20000010846 */
[----:B------:R-:W-:Y:S02]  /*feb0*/  HADD2.F32 R60, -RZ, R46.H0_H0 ;  /* 0x2000002eff3c7230 */ /* 0x000fe40000004100 */
[----:B------:R-:W-:Y:S01]  /*fec0*/  FFMA.FTZ R63, R27, R62, R53 ;  /* 0x0000003e1b3f7223 */ /* 0x000fe20000010035 */
[----:B------:R-:W-:Y:S01]  /*fed0*/  HADD2.F32 R29, -RZ, R34.H0_H0 ;  /* 0x20000022ff1d7230 */ /* 0x000fe20000004100 */
[----:B------:R-:W-:Y:S01]  /*fee0*/  F2FP.F16.E4M3.UNPACK_B R4, R4 ;  /* 0x00000004ff04723e */ /* 0x000fe200020006ff */
[----:B------:R-:W-:Y:S01]  /*fef0*/  HADD2.F32 R30, -RZ, R45.H0_H0 ;  /* 0x2000002dff1e7230 */ /* 0x000fe20000004100 */
[----:B------:R-:W-:Y:S01]  /*ff00*/  F2FP.F16.E4M3.UNPACK_B R28, R28 ;  /* 0x0000001cff1c723e */ /* 0x000fe200020006ff */
[----:B------:R-:W-:-:S02]  /*ff10*/  HADD2.F32 R53, -RZ, R46.H1_H1 ;  /* 0x3000002eff357230 */ /* 0x000fc40000004100 */
[C---:B------:R-:W-:Y:S01]  /*ff20*/  FMUL.FTZ R62, R29.reuse, R60 ;  /* 0x0000003c1d3e7220 */ /* 0x040fe20000410000 */
[----:B------:R-:W-:Y:S02]  /*ff30*/  HADD2.F32 R34, -RZ, R34.H1_H1 ;  /* 0x30000022ff227230 */ /* 0x000fe40000004100 */
[----:B------:R-:W-:Y:S01]  /*ff40*/  FMUL.FTZ R46, R29, R30 ;  /* 0x0000001e1d2e7220 */ /* 0x000fe20000410000 */
[----:B------:R-:W-:Y:S01]  /*ff50*/  HADD2.F32 R45, -RZ, R45.H1_H1 ;  /* 0x3000002dff2d7230 */ /* 0x000fe20000004100 */
[----:B------:R-:W-:Y:S01]  /*ff60*/  F2FP.SATFINITE.E4M3.F32.PACK_AB_MERGE_C R59, R74, R59, RZ ;  /* 0x0000003b4a3b723e */ /* 0x000fe200048070ff */
[--C-:B------:R-:W-:Y:S02]  /*ff70*/  HADD2.F32 R27, -RZ, R26.reuse.H0_H0 ;  /* 0x2000001aff1b7230 */ /* 0x100fe40000004100 */
[C---:B------:R-:W-:Y:S01]  /*ff80*/  FMUL.FTZ R29, R34.reuse, R53 ;  /* 0x00000035221d7220 */ /* 0x040fe20000410000 */
[----:B------:R-:W-:Y:S02]  /*ff90*/  HADD2.F32 R26, -RZ, R26.H1_H1 ;  /* 0x3000001aff1a7230 */ /* 0x000fe40000004100 */
[-C--:B------:R-:W-:Y:S01]  /*ffa0*/  FMUL.FTZ R34, R34, R45.reuse ;  /* 0x0000002d22227220 */ /* 0x080fe20000410000 */
[----:B------:R-:W-:Y:S01]  /*ffb0*/  F2FP.SATFINITE.E4M3.F32.PACK_AB_MERGE_C R24, R63, R68, R59 ;  /* 0x000000443f18723e */ /* 0x000fe2000480703b */
[C---:B------:R-:W-:Y:S01]  /*ffc0*/  FFMA.FTZ R62, R27.reuse, R30, -R62 ;  /* 0x0000001e1b3e7223 */ /* 0x040fe2000001083e */
[----:B------:R-:W-:Y:S01]  /*ffd0*/  FFMA.FTZ R46, R27, R60, R46 ;  /* 0x0000003c1b2e7223 */ /* 0x000fe2000001002e */
[C---:B------:R-:W-:Y:S01]  /*ffe0*/  FFMA.FTZ R65, R26.reuse, R45, -R29 ;  /* 0x0000002d1a417223 */ /* 0x040fe2000001081d */
[----:B------:R-:W-:Y:S01]  /*fff0*/  FFMA.FTZ R53, R26, R53, R34 ;  /* 0x000000351a357223 */ /* 0x000fe20000010022 */
[----:B------:R-:W-:-:S02]  /*10000*/  HADD2.F32 R29, -RZ, R4.H0_H0 ;  /* 0x20000004ff1d7230 */ /* 0x000fc40000004100 */
[--C-:B------:R-:W-:Y:S01]  /*10010*/  HADD2.F32 R26, -RZ, R7.reuse.H0_H0 ;  /* 0x20000007ff1a7230 */ /* 0x100fe20000004100 */
[----:B------:R-:W-:Y:S01]  /*10020*/  F2FP.SATFINITE.E4M3.F32.PACK_AB_MERGE_C R62, R65, R62, RZ ;  /* 0x0000003e413e723e */ /* 0x000fe200048070ff */
[----:B------:R-:W-:Y:S01]  /*10030*/  HADD2.F32 R27, -RZ, R28.H0_H0 ;  /* 0x2000001cff1b7230 */ /* 0x000fe20000004100 */
[----:B------:R-:W-:Y:S01]  /*10040*/  F2FP.SATFINITE.E4M3.F32.PACK_AB_MERGE_C R46, R53, R46, RZ ;  /* 0x0000002e352e723e */ /* 0x000fe200048070ff */
[----:B------:R-:W-:Y:S02]  /*10050*/  HADD2.F32 R30, -RZ, R4.H1_H1 ;  /* 0x30000004ff1e7230 */ /* 0x000fe40000004100 */
[C---:B------:R-:W-:Y:S01]  /*10060*/  FMUL.FTZ R45, R26.reuse, R29 ;  /* 0x0000001d1a2d7220 */ /* 0x040fe20000410000 */
[----:B------:R-:W-:Y:S02]  /*10070*/  HADD2.F32 R7, -RZ, R7.H1_H1 ;  /* 0x30000007ff077230 */ /* 0x000fe40000004100 */
[----:B------:R-:W-:Y:S01]  /*10080*/  FMUL.FTZ R26, R26, R27 ;  /* 0x0000001b1a1a7220 */ /* 0x000fe20000410000 */
[----:B------:R-:W-:-:S02]  /*10090*/  HADD2.F32 R28, -RZ, R28.H1_H1 ;  /* 0x3000001cff1c7230 */ /* 0x000fc40000004100 */
[--C-:B------:R-:W-:Y:S02]  /*100a0*/  HADD2.F32 R4, -RZ, R5.reuse.H0_H0 ;  /* 0x20000005ff047230 */ /* 0x100fe40000004100 */
[C---:B------:R-:W-:Y:S01]  /*100b0*/  FMUL.FTZ R34, R7.reuse, R30 ;  /* 0x0000001e07227220 */ /* 0x040fe20000410000 */
[----:B------:R-:W-:Y:S02]  /*100c0*/  HADD2.F32 R5, -RZ, R5.H1_H1 ;  /* 0x30000005ff057230 */ /* 0x000fe40000004100 */
[-C--:B------:R-:W-:Y:S01]  /*100d0*/  FMUL.FTZ R7, R7, R28.reuse ;  /* 0x0000001c07077220 */ /* 0x080fe20000410000 */
[C---:B------:R-:W-:Y:S01]  /*100e0*/  FFMA.FTZ R26, R4.reuse, R29, R26 ;  /* 0x0000001d041a7223 */ /* 0x040fe2000001001a */
[----:B------:R-:W-:Y:S01]  /*100f0*/  FFMA.FTZ R45, R4, R27, -R45 ;  /* 0x0000001b042d7223 */ /* 0x000fe2000001082d */
        /* <DEDUP_REMOVED lines=9> */
[----:B------:R-:W-:Y:S02]  /*10190*/  F2FP.SATFINITE.E4M3.F32.PACK_AB_MERGE_C R6, R34, R45, R62 ;  /* 0x0000002d2206723e */ /* 0x000fe4000480703e */
[----:B------:R-:W-:Y:S02]  /*101a0*/  F2FP.SATFINITE.E4M3.F32.PACK_AB_MERGE_C R27, R54, R47, R27 ;  /* 0x0000002f361b723e */ /* 0x000fe4000480701b */
[----:B------:R-:W-:Y:S01]  /*101b0*/  F2FP.SATFINITE.E4M3.F32.PACK_AB_MERGE_C R26, R29, R26, R46 ;  /* 0x0000001a1d1a723e */ /* 0x000fe2000480702e */
[----:B------:R2:W-:Y:S04]  /*101c0*/  STS.128 [R71+0x18000], R4 ;  /* 0x0180000447007388 */ /* 0x0005e80000000c00 */
[----:B------:R2:W-:Y:S02]  /*101d0*/  STS.128 [R44+0x18000], R24 ;  /* 0x018000182c007388 */ /* 0x0005e40000000c00 */
.L_x_1907:
[----:B------:R-:W-:Y:S05]  /*101e0*/  BSYNC B1 ;  /* 0x0000000000017941 */ /* 0x000fea0003800000 */
.L_x_1906:
[----:B------:R-:W-:Y:S04]  /*101f0*/  BSSY B1, `(.L_x_1908) ;  /* 0x0000108000017945 */ /* 0x000fe80003800000 */
[----:B------:R-:W-:Y:S05]  /*10200*/  @P1 BRA `(.L_x_1909) ;  /* 0x0000001000181947 */ /* 0x000fea0003800000 */
[----:B------:R-:W3:Y:S01]  /*10210*/  LDL R61, [R1+0x84] ;  /* 0x00008400013d7983 */ /* 0x000ee20000100800 */
[----:B--2--5:R-:W-:Y:S01]  /*10220*/  SHF.R.S32.HI R7, RZ, 0x1f, R52 ;  /* 0x0000001fff077819 */ /* 0x024fe20000011434 */
[----:B------:R-:W-:Y:S01]  /*10230*/  IMAD.SHL.U32 R5, R52, 0x80, RZ ;  /* 0x0000008034057824 */ /* 0x000fe200078e00ff */
[----:B01----:R-:W-:Y:S02]  /*10240*/  LEA.HI R25, R3, R0, RZ, 0x1c ;  /* 0x0000000003197211 */ /* 0x003fe400078fe0ff */
[----:B------:R-:W-:Y:S02]  /*10250*/  LEA.HI R52, R7, R52, RZ, 0x3 ;  /* 0x0000003407347211 */ /* 0x000fe400078f18ff */
[----:B------:R-:W-:Y:S01]  /*10260*/  SHF.R.U32.HI R7, RZ, 0x8, R21 ;  /* 0x00000008ff077819 */ /* 0x000fe20000011615 */
[----:B------:R-:W-:Y:S01]  /*10270*/  IMAD.SHL.U32 R26, R25, 0x10, RZ ;  /* 0x00000010191a7824 */ /* 0x000fe200078e00ff */
[----:B------:R-:W-:Y:S01]  /*10280*/  SHF.R.S32.HI R28, RZ, 0x1f, R25 ;  /* 0x0000001fff1c7819 */ /* 0x000fe20000011419 */
[----:B------:R-:W-:Y:S01]  /*10290*/  IMAD.SHL.U32 R52, R52, 0x80, RZ ;  /* 0x0000008034347824 */ /* 0x000fe200078e00ff */
[----:B------:R-:W-:-:S02]  /*102a0*/  SHF.R.U32.HI R4, RZ, 0x8, R20 ;  /* 0x00000008ff047819 */ /* 0x000fc40000011614 */
[----:B------:R-:W-:Y:S02]  /*102b0*/  LOP3.LUT R24, R21, 0xff, RZ, 0xc0, !PT ;  /* 0x000000ff15187812 */ /* 0x000fe400078ec0ff */
[----:B------:R-:W-:Y:S02]  /*102c0*/  LOP3.LUT R27, R5, 0x380, RZ, 0xc0, !PT ;  /* 0x00000380051b7812 */ /* 0x000fe400078ec0ff */
[----:B------:R-:W-:Y:S02]  /*102d0*/  LOP3.LUT R7, R7, 0xff, RZ, 0xc0, !PT ;  /* 0x000000ff07077812 */ /* 0x000fe400078ec0ff */
[----:B------:R-:W-:Y:S02]  /*102e0*/  LEA.HI R28, R28, R25, RZ, 0x3 ;  /* 0x000000191c1c7211 */ /* 0x000fe400078f18ff */
[----:B------:R-:W-:Y:S02]  /*102f0*/  LOP3.LUT R5, R4, 0xff, RZ, 0xc0, !PT ;  /* 0x000000ff04057812 */ /* 0x000fe400078ec0ff */
[----:B------:R-:W-:Y:S01]  /*10300*/  LOP3.LUT R4, R27, 0x70, R26, 0xf8, !PT ;  /* 0x000000701b047812 */ /* 0x000fe200078ef81a */
[----:B------:R-:W-:Y:S01]  /*10310*/  IMAD.SHL.U32 R28, R28, 0x800, RZ ;  /* 0x000008001c1c7824 */ /* 0x000fe200078e00ff */
[----:B------:R-:W-:-:S02]  /*10320*/  PRMT R32, R7, 0x7604, R24 ;  /* 0x0000760407207816 */ /* 0x000fc40000000018 */
[----:B------:R-:W-:Y:S02]  /*10330*/  SHF.R.U32.HI R27, RZ, 0x3, R27 ;  /* 0x00000003ff1b7819 */ /* 0x000fe4000001161b */
[----:B------:R-:W-:Y:S02]  /*10340*/  SHF.R.U32.HI R7, RZ, 0x8, R39 ;  /* 0x00000008ff077819 */ /* 0x000fe40000011627 */
[----:B------:R-:W-:Y:S02]  /*10350*/  SHF.R.U32.HI R25, RZ, 0x8, R40 ;  /* 0x00000008ff197819 */ /* 0x000fe40000011628 */
[----:B------:R-:W-:Y:S02]  /*10360*/  LOP3.LUT R4, R4, R27, RZ, 0x3c, !PT ;  /* 0x0000001b04047212 */ /* 0x000fe400078e3cff */
[----:B------:R-:W-:Y:S02]  /*10370*/  LOP3.LUT R24, R39, 0xff, RZ, 0xc0, !PT ;  /* 0x000000ff27187812 */ /* 0x000fe400078ec0ff */
[----:B------:R-:W-:-:S02]  /*10380*/  LOP3.LUT R26, R40, 0xff, RZ, 0xc0, !PT ;  /* 0x000000ff281a7812 */ /* 0x000fc400078ec0ff */
[----:B------:R-:W-:Y:S02]  /*10390*/  LOP3.LUT R7, R7, 0xff, RZ, 0xc0, !PT ;  /* 0x000000ff07077812 */ /* 0x000fe400078ec0ff */
[----:B------:R-:W-:Y:S02]  /*103a0*/  LOP3.LUT R25, R25, 0xff, RZ, 0xc0, !PT ;  /* 0x000000ff19197812 */ /* 0x000fe400078ec0ff */
        /* <DEDUP_REMOVED lines=19> */
[----:B------:R-:W0:Y:S01]  /*104e0*/  LDS.128 R24, [R28+0x18000] ;  /* 0x018000001c187984 */ /* 0x000e220000000c00 */
[----:B------:R-:W-:Y:S02]  /*104f0*/  PRMT R34, R5, 0x7604, R6 ;  /* 0x0000760405227816 */ /* 0x000fe40000000006 */
[----:B------:R-:W-:Y:S02]  /*10500*/  SHF.R.U32.HI R31, RZ, 0x8, R43 ;  /* 0x00000008ff1f7819 */ /* 0x000fe4000001162b */
[----:B------:R-:W-:Y:S02]  /*10510*/  LOP3.LUT R46, R43, 0xff, RZ, 0xc0, !PT ;  /* 0x000000ff2b2e7812 */ /* 0x000fe400078ec0ff */
[----:B------:R-:W-:-:S02]  /*10520*/  LOP3.LUT R31, R31, 0xff, RZ, 0xc0, !PT ;  /* 0x000000ff1f1f7812 */ /* 0x000fc400078ec0ff */
[----:B------:R-:W-:Y:S02]  /*10530*/  SHF.R.U32.HI R29, RZ, 0x10, R20 ;  /* 0x00000010ff1d7819 */ /* 0x000fe40000011614 */
[----:B------:R-:W-:Y:S02]  /*10540*/  PRMT R53, R31, 0x7604, R46 ;  /* 0x000076041f357816 */ /* 0x000fe4000000002e */
[----:B------:R-:W-:Y:S02]  /*10550*/  SHF.R.U32.HI R31, RZ, 0x10, R21 ;  /* 0x00000010ff1f7819 */ /* 0x000fe40000011615 */
[----:B------:R-:W-:Y:S02]  /*10560*/  SHF.R.U32.HI R33, RZ, 0x10, R38 ;  /* 0x00000010ff217819 */ /* 0x000fe40000011626 */
[----:B------:R-:W-:Y:S02]  /*10570*/  LOP3.LUT R29, R29, 0xff, RZ, 0xc0, !PT ;  /* 0x000000ff1d1d7812 */ /* 0x000fe400078ec0ff */
[----:B------:R-:W-:-:S02]  /*10580*/  LOP3.LUT R31, R31, 0xff, RZ, 0xc0, !PT ;  /* 0x000000ff1f1f7812 */ /* 0x000fc400078ec0ff */
[----:B------:R-:W-:Y:S02]  /*10590*/  SHF.R.U32.HI R35, RZ, 0x10, R39 ;  /* 0x00000010ff237819 */ /* 0x000fe40000011627 */
[----:B------:R-:W-:Y:S02]  /*105a0*/  LOP3.LUT R33, R33, 0xff, RZ, 0xc0, !PT ;  /* 0x000000ff21217812 */ /* 0x000fe400078ec0ff */
[----:B------:R-:W-:Y:S02]  /*105b0*/  PRMT R29, R29, 0x7054, R30 ;  /* 0x000070541d1d7816 */ /* 0x000fe4000000001e */
[----:B------:R-:W-:Y:S02]  /*105c0*/  PRMT R31, R31, 0x7054, R32 ;  /* 0x000070541f1f7816 */ /* 0x000fe40000000020 */
[----:B------:R-:W-:Y:S02]  /*105d0*/  SHF.R.U32.HI R30, RZ, 0x10, R40 ;  /* 0x00000010ff1e7819 */ /* 0x000fe40000011628 */
[----:B------:R-:W-:-:S02]  /*105e0*/  LOP3.LUT R35, R35, 0xff, RZ, 0xc0, !PT ;  /* 0x000000ff23237812 */ /* 0x000fc400078ec0ff */
[----:B------:R-:W-:Y:S02]  /*105f0*/  SHF.R.U32.HI R32, RZ, 0x10, R41 ;  /* 0x00000010ff207819 */ /* 0x000fe40000011629 */
[----:B------:R-:W-:Y:S02]  /*10600*/  PRMT R33, R33, 0x7054, R34 ;  /* 0x0000705421217816 */ /* 0x000fe40000000022 */
[----:B------:R-:W-:Y:S02]  /*10610*/  SHF.R.U32.HI R34, RZ, 0x10, R42 ;  /* 0x00000010ff227819 */ /* 0x000fe4000001162a */
[----:B------:R-:W-:Y:S02]  /*10620*/  LOP3.LUT R30, R30, 0xff, RZ, 0xc0, !PT ;  /* 0x000000ff1e1e7812 */ /* 0x000fe400078ec0ff */
[----:B------:R-:W-:Y:S02]  /*10630*/  PRMT R35, R35, 0x7054, R44 ;  /* 0x0000705423237816 */ /* 0x000fe4000000002c */
[----:B------:R-:W-:-:S02]  /*10640*/  LOP3.LUT R32, R32, 0xff, RZ, 0xc0, !PT ;  /* 0x000000ff20207812 */ /* 0x000fc400078ec0ff */
[----:B------:R-:W-:Y:S02]  /*10650*/  SHF.R.U32.HI R44, RZ, 0x10, R43 ;  /* 0x00000010ff2c7819 */ /* 0x000fe4000001162b */
[----:B------:R-:W-:Y:S02]  /*10660*/  LOP3.LUT R34, R34, 0xff, RZ, 0xc0, !PT ;  /* 0x000000ff22227812 */ /* 0x000fe400078ec0ff */
[----:B------:R-:W-:Y:S02]  /*10670*/  PRMT R45, R30, 0x7054, R45 ;  /* 0x000070541e2d7816 */ /* 0x000fe4000000002d */
[----:B------:R-:W-:Y:S02]  /*10680*/  PRMT R47, R32, 0x7054, R47 ;  /* 0x00007054202f7816 */ /* 0x000fe4000000002f */
[----:B------:R-:W-:Y:S02]  /*10690*/  LOP3.LUT R44, R44, 0xff, RZ, 0xc0, !PT ;  /* 0x000000ff2c2c7812 */ /* 0x000fe400078ec0ff */
[----:B------:R-:W-:-:S02]  /*106a0*/  PRMT R51, R34, 0x7054, R49 ;  /* 0x0000705422337816 */ /* 0x000fc40000000031 */
[----:B------:R-:W-:Y:S02]  /*106b0*/  LOP3.LUT R32, R45, 0xff000000, R40, 0xf8, !PT ;  /* 0xff0000002d207812 */ /* 0x000fe400078ef828 */
[----:B------:R-:W-:Y:S02]  /*106c0*/  LOP3.LUT R45, R47, 0xff000000, R41, 0xf8, !PT ;  /* 0xff0000002f2d7812 */ /* 0x000fe400078ef829 */
[----:B------:R-:W-:Y:S02]  /*106d0*/  PRMT R53, R44, 0x7054, R53 ;  /* 0x000070542c357816 */ /* 0x000fe40000000035 */
[----:B------:R-:W-:Y:S02]  /*106e0*/  LOP3.LUT R44, R31, 0xff000000, R21, 0xf8, !PT ;  /* 0xff0000001f2c7812 */ /* 0x000fe400078ef815 */
[----:B------:R-:W-:Y:S02]  /*106f0*/  LOP3.LUT R49, R35, 0xff000000, R39, 0xf8, !PT ;  /* 0xff00000023317812 */ /* 0x000fe400078ef827 */
[----:B------:R-:W-:-:S02]  /*10700*/  LOP3.LUT R21, R51, 0xff000000, R42, 0xf8, !PT ;  /* 0xff00000033157812 */ /* 0x000fc400078ef82a */
[----:B------:R-:W-:Y:S02]  /*10710*/  F2FP.F16.E4M3.UNPACK_B R51, R45 ;  /* 0x0000002dff33723e */ /* 0x000fe400020006ff */
[----:B0-----:R-:W-:Y:S02]  /*10720*/  F2FP.F16.E4M3.UNPACK_B R35, R25 ;  /* 0x00000019ff23723e */ /* 0x001fe400020006ff */
[----:B------:R-:W-:Y:S01]  /*10730*/  F2FP.F16.E4M3.UNPACK_B R40, R44 ;  /* 0x0000002cff28723e */ /* 0x000fe200020006ff */
[----:B------:R-:W-:Y:S01]  /*10740*/  HADD2.F32 R52, -RZ, R51.H0_H0 ;  /* 0x20000033ff347230 */ /* 0x000fe20000004100 */
[----:B------:R-:W-:Y:S02]  /*10750*/  LOP3.LUT R29, R29, 0xff000000, R20, 0xf8, !PT ;  /* 0xff0000001d1d7812 */ /* 0x000fe400078ef814 */
[----:B------:R-:W-:Y:S01]  /*10760*/  LOP3.LUT R20, R33, 0xff000000, R38, 0xf8, !PT ;  /* 0xff00000021147812 */ /* 0x000fe200078ef826 */
[--C-:B------:R-:W-:Y:S01]  /*10770*/  HADD2.F32 R50, -RZ, R40.reuse.H0_H0 ;  /* 0x20000028ff327230 */ /* 0x100fe20000004100 */
[-C--:B------:R-:W-:Y:S01]  /*10780*/  F2FP.F16.E4M3.UNPACK_B R39, R24.reuse ;  /* 0x00000018ff27723e */ /* 0x080fe200020006ff */
[----:B------:R-:W-:Y:S01]  /*10790*/  HADD2.F32 R40, -RZ, R40.H1_H1 ;  /* 0x30000028ff287230 */ /* 0x000fe20000004100 */
[----:B------:R-:W-:-:S02]  /*107a0*/  F2FP.F16.E4M3.UNPACK_B R46, R24.H1 ;  /* 0x00000018ff2e723e */ /* 0x000fc400030006ff */
[----:B------:R-:W-:Y:S02]  /*107b0*/  F2FP.F16.E4M3.UNPACK_B R38, R25.H1 ;  /* 0x00000019ff26723e */ /* 0x000fe400030006ff */
[----:B------:R-:W-:Y:S02]  /*107c0*/  F2FP.F16.E4M3.UNPACK_B R44, R44.H1 ;  /* 0x0000002cff2c723e */ /* 0x000fe400030006ff */
[----:B------:R-:W-:Y:S02]  /*107d0*/  LOP3.LUT R53, R53, 0xff000000, R43, 0xf8, !PT ;  /* 0xff00000035357812 */ /* 0x000fe400078ef82b */
[-C--:B------:R-:W-:Y:S02]  /*107e0*/  F2FP.F16.E4M3.UNPACK_B R43, R27.reuse ;  /* 0x0000001bff2b723e */ /* 0x080fe400020006ff */
[----:B------:R-:W-:Y:S02]  /*107f0*/  F2FP.F16.E4M3.UNPACK_B R48, R27.H1 ;  /* 0x0000001bff30723e */ /* 0x000fe400030006ff */
[----:B------:R-:W-:Y:S01]  /*10800*/  F2FP.F16.E4M3.UNPACK_B R27, R26.H1 ;  /* 0x0000001aff1b723e */ /* 0x000fe200030006ff */
[----:B---3--:R-:W0:Y:S02]  /*10810*/  LDS.128 R4, [R61+0x18000] ;  /* 0x018000003d047984 */ /* 0x008e240000000c00 */
[----:B0-----:R-:W-:-:S02]  /*10820*/  F2FP.F16.E4M3.UNPACK_B R31, R5 ;  /* 0x00000005ff1f723e */ /* 0x001fc400020006ff */
[----:B------:R-:W-:Y:S01]  /*10830*/  F2FP.F16.E4M3.UNPACK_B R34, R5.H1 ;  /* 0x00000005ff22723e */ /* 0x000fe200030006ff */
[----:B------:R-:W-:Y:S01]  /*10840*/  HADD2.F32 R5, -RZ, R35.H0_H0 ;  /* 0x20000023ff057230 */ /* 0x000fe20000004100 */
[-C--:B------:R-:W-:Y:S01]  /*10850*/  F2FP.F16.E4M3.UNPACK_B R42, R7.reuse ;  /* 0x00000007ff2a723e */ /* 0x080fe200020006ff */
[----:B------:R-:W-:Y:S01]  /*10860*/  HADD2.F32 R33, -RZ, R31.H0_H0 ;  /* 0x2000001fff217230 */ /* 0x000fe20000004100 */
[----:B------:R-:W-:Y:S01]  /*10870*/  F2FP.F16.E4M3.UNPACK_B R47, R7.H1 ;  /* 0x00000007ff2f723e */ /* 0x000fe200030006ff */
[----:B------:R-:W-:Y:S02]  /*10880*/  HADD2.F32 R35, -RZ, R35.H1_H1 ;  /* 0x30000023ff237230 */ /* 0x000fe40000004100 */
[C---:B------:R-:W-:Y:S01]  /*10890*/  FMUL.FTZ R24, R5.reuse, R52 ;  /* 0x0000003405187220 */ /* 0x040fe20000410000 */
[----:B------:R-:W-:Y:S01]  /*108a0*/  FMUL.FTZ R25, R5, R50 ;  /* 0x0000003205197220 */ /* 0x000fe20000410000 */
[----:B------:R-:W-:Y:S01]  /*108b0*/  F2FP.F16.E4M3.UNPACK_B R30, R4 ;  /* 0x00000004ff1e723e */ /* 0x000fe200020006ff */
[----:B------:R-:W-:-:S02]  /*108c0*/  HADD2.F32 R31, -RZ, R31.H1_H1 ;  /* 0x3000001fff1f7230 */ /* 0x000fc40000004100 */
[C---:B------:R-:W-:Y:S01]  /*108d0*/  FFMA.FTZ R5, R33.reuse, R50, -R24 ;  /* 0x0000003221057223 */ /* 0x040fe20000010818 */
[----:B------:R-:W-:Y:S01]  /*108e0*/  F2FP.F16.E4M3.UNPACK_B R50, R45.H1 ;  /* 0x0000002dff32723e */ /* 0x000fe200030006ff */
[----:B------:R-:W-:Y:S01]  /*108f0*/  FFMA.FTZ R25, R33, R52, R25 ;  /* 0x0000003421197223 */ /* 0x000fe20000010019 */
[----:B------:R-:W-:Y:S01]  /*10900*/  HADD2.F32 R52, -RZ, R51.H1_H1 ;  /* 0x30000033ff347230 */ /* 0x000fe20000004100 */
[----:B------:R-:W-:Y:S01]  /*10910*/  F2FP.F16.E4M3.UNPACK_B R41, R4.H1 ;  /* 0x00000004ff29723e */ /* 0x000fe200030006ff */
[----:B------:R-:W-:Y:S01]  /*10920*/  HADD2.F32 R24, -RZ, R38.H0_H0 ;  /* 0x20000026ff187230 */ /* 0x000fe20000004100 */
[-C--:B------:R-:W-:Y:S01]  /*10930*/  F2FP.F16.E4M3.UNPACK_B R4, R6.reuse ;  /* 0x00000006ff04723e */ /* 0x080fe200020006ff */
[----:B------:R-:W-:Y:S01]  /*10940*/  HADD2.F32 R51, -RZ, R50.H0_H0 ;  /* 0x20000032ff337230 */ /* 0x000fe20000004100 */
[----:B------:R-:W-:Y:S01]  /*10950*/  F2FP.F16.E4M3.UNPACK_B R7, R6.H1 ;  /* 0x00000006ff07723e */ /* 0x000fe200030006ff */
[----:B------:R-:W-:Y:S01]  /*10960*/  HADD2.F32 R45, -RZ, R44.H0_H0 ;  /* 0x2000002cff2d7230 */ /* 0x000fe20000004100 */
[----:B------:R-:W-:Y:S01]  /*10970*/  F2FP.F16.E4M3.UNPACK_B R6, R26 ;  /* 0x0000001aff06723e */ /* 0x000fe200020006ff */
[----:B------:R-:W-:Y:S01]  /*10980*/  FMUL.FTZ R26, R35, R52 ;  /* 0x00000034231a7220 */ /* 0x000fe20000410000 */
[----:B------:R-:W-:-:S02]  /*10990*/  HADD2.F32 R33, -RZ, R34.H0_H0 ;  /* 0x20000022ff217230 */ /* 0x000fc40000004100 */
[-C--:B------:R-:W-:Y:S01]  /*109a0*/  FMUL.FTZ R35, R35, R40.reuse ;  /* 0x0000002823237220 */ /* 0x080fe20000410000 */
[C---:B------:R-:W-:Y:S01]  /*109b0*/  FMUL.FTZ R54, R24.reuse, R51 ;  /* 0x0000003318367220 */ /* 0x040fe20000410000 */
[-C--:B------:R-:W-:Y:S01]  /*109c0*/  FMUL.FTZ R56, R24, R45.reuse ;  /* 0x0000002d18387220 */ /* 0x080fe20000410000 */
[C---:B------:R-:W-:Y:S01]  /*109d0*/  FFMA.FTZ R26, R31.reuse, R40, -R26 ;  /* 0x000000281f1a7223 */ /* 0x040fe2000001081a */
[----:B------:R-:W-:Y:S01]  /*109e0*/  FFMA.FTZ R24, R31, R52, R35 ;  /* 0x000000341f187223 */ /* 0x000fe20000010023 */
[C---:B------:R-:W-:Y:S01]  /*109f0*/  FFMA.FTZ R31, R33.reuse, R45, -R54 ;  /* 0x0000002d211f7223 */ /* 0x040fe20000010836 */
[----:B------:R-:W-:Y:S01]  /*10a00*/  HADD2.F32 R45, -RZ, R44.H1_H1 ;  /* 0x3000002cff2d7230 */ /* 0x000fe20000004100 */
[----:B------:R-:W-:Y:S01]  /*10a10*/  F2FP.F16.E4M3.UNPACK_B R52, R53 ;  /* 0x00000035ff34723e */ /* 0x000fe200020006ff */
[----:B------:R-:W-:Y:S01]  /*10a20*/  FFMA.FTZ R33, R33, R51, R56 ;  /* 0x0000003321217223 */ /* 0x000fe20000010038 */
[-C--:B------:R-:W-:Y:S01]  /*10a30*/  F2FP.F16.E4M3.UNPACK_B R44, R49.reuse ;  /* 0x00000031ff2c723e */ /* 0x080fe200020006ff */
[----:B------:R-:W-:Y:S01]  /*10a40*/  HADD2.F32 R51, -RZ, R50.H1_H1 ;  /* 0x30000032ff337230 */ /* 0x000fe20000004100 */
[----:B------:R-:W-:Y:S01]  /*10a50*/  F2FP.F16.E4M3.UNPACK_B R49, R49.H1 ;  /* 0x00000031ff31723e */ /* 0x000fe200030006ff */
[----:B------:R-:W-:-:S02]  /*10a60*/  HADD2.F32 R38, -RZ, R38.H1_H1 ;  /* 0x30000026ff267230 */ /* 0x000fc40000004100 */
[----:B------:R-:W-:Y:S02]  /*10a70*/  HADD2.F32 R40, -RZ, R34.H1_H1 ;  /* 0x30000022ff287230 */ /* 0x000fe40000004100 */
[----:B------:R-:W-:Y:S02]  /*10a80*/  HADD2.F32 R54, -RZ, R52.H0_H0 ;  /* 0x20000034ff367230 */ /* 0x000fe40000004100 */
[C---:B------:R-:W-:Y:S01]  /*10a90*/  FMUL.FTZ R55, R38.reuse, R51 ;  /* 0x0000003326377220 */ /* 0x040fe20000410000 */
[----:B------:R-:W-:Y:S02]  /*10aa0*/  HADD2.F32 R34, -RZ, R43.H0_H0 ;  /* 0x2000002bff227230 */ /* 0x000fe40000004100 */
[----:B------:R-:W-:Y:S01]  /*10ab0*/  FMUL.FTZ R38, R38, R45 ;  /* 0x0000002d26267220 */ /* 0x000fe20000410000 */
[----:B------:R-:W-:Y:S02]  /*10ac0*/  HADD2.F32 R50, -RZ, R44.H0_H0 ;  /* 0x2000002cff327230 */ /* 0x000fe40000004100 */
[----:B------:R-:W-:-:S02]  /*10ad0*/  HADD2.F32 R35, -RZ, R42.H0_H0 ;  /* 0x2000002aff237230 */ /* 0x000fc40000004100 */
[C---:B------:R-:W-:Y:S01]  /*10ae0*/  FMUL.FTZ R56, R34.reuse, R54 ;  /* 0x0000003622387220 */ /* 0x040fe20000410000 */
[----:B------:R-:W-:Y:S02]  /*10af0*/  HADD2.F32 R52, -RZ, R52.H1_H1 ;  /* 0x30000034ff347230 */ /* 0x000fe40000004100 */
[-C--:B------:R-:W-:Y:S01]  /*10b00*/  FMUL.FTZ R57, R34, R50.reuse ;  /* 0x0000003222397220 */ /* 0x080fe20000410000 */
[C---:B------:R-:W-:Y:S01]  /*10b10*/  FFMA.FTZ R34, R40.reuse, R45, -R55 ;  /* 0x0000002d28227223 */ /* 0x040fe20000010837 */
[----:B------:R-:W-:Y:S01]  /*10b20*/  F2FP.F16.E4M3.UNPACK_B R55, R53.H1 ;  /* 0x00000035ff37723e */ /* 0x000fe200030006ff */
[----:B------:R-:W-:Y:S01]  /*10b30*/  FFMA.FTZ R40, R40, R51, R38 ;  /* 0x0000003328287223 */ /* 0x000fe20000010026 */
[C---:B------:R-:W-:Y:S01]  /*10b40*/  FFMA.FTZ R38, R35.reuse, R50, -R56 ;  /* 0x0000003223267223 */ /* 0x040fe20000010838 */
[----:B------:R-:W-:Y:S02]  /*10b50*/  HADD2.F32 R50, -RZ, R44.H1_H1 ;  /* 0x3000002cff327230 */ /* 0x000fe40000004100 */
[----:B------:R-:W-:Y:S01]  /*10b60*/  FFMA.FTZ R35, R35, R54, R57 ;  /* 0x0000003623237223 */ /* 0x000fe20000010039 */
[----:B------:R-:W-:Y:S01]  /*10b70*/  HADD2.F32 R53, -RZ, R55.H0_H0 ;  /* 0x20000037ff357230 */ /* 0x000fe20000004100 */
[----:B------:R-:W-:Y:S01]  /*10b80*/  F2FP.SATFINITE.E4M3.F32.PACK_AB_MERGE_C R31, R34, R31, RZ ;  /* 0x0000001f221f723e */ /* 0x000fe200048070ff */
[----:B------:R-:W-:Y:S01]  /*10b90*/  HADD2.F32 R44, -RZ, R48.H0_H0 ;  /* 0x20000030ff2c7230 */ /* 0x000fe20000004100 */
[----:B------:R-:W-:Y:S01]  /*10ba0*/  F2FP.SATFINITE.E4M3.F32.PACK_AB_MERGE_C R33, R40, R33, RZ ;  /* 0x000000212821723e */ /* 0x000fe200048070ff */
[----:B------:R-:W-:Y:S01]  /*10bb0*/  HADD2.F32 R51, -RZ, R49.H0_H0 ;  /* 0x20000031ff337230 */ /* 0x000fe20000004100 */
[----:B------:R-:W-:Y:S01]  /*10bc0*/  F2FP.SATFINITE.E4M3.F32.PACK_AB_MERGE_C R5, R26, R5, R31 ;  /* 0x000000051a05723e */ /* 0x000fe2000480701f */
[----:B------:R-:W-:-:S02]  /*10bd0*/  HADD2.F32 R43, -RZ, R43.H1_H1 ;  /* 0x3000002bff2b7230 */ /* 0x000fc40000004100 */
[C---:B------:R-:W-:Y:S01]  /*10be0*/  FMUL.FTZ R54, R44.reuse, R53 ;  /* 0x000000352c367220 */ /* 0x040fe20000410000 */
[----:B------:R-:W-:Y:S02]  /*10bf0*/  HADD2.F32 R45, -RZ, R47.H0_H0 ;  /* 0x2000002fff2d7230 */ /* 0x000fe40000004100 */
[-C--:B------:R-:W-:Y:S01]  /*10c00*/  FMUL.FTZ R56, R44, R51.reuse ;  /* 0x000000332c387220 */ /* 0x080fe20000410000 */
[----:B------:R-:W-:Y:S02]  /*10c10*/  HADD2.F32 R42, -RZ, R42.H1_H1 ;  /* 0x3000002aff2a7230 */ /* 0x000fe40000004100 */
[C---:B------:R-:W-:Y:S01]  /*10c20*/  FMUL.FTZ R57, R43.reuse, R52 ;  /* 0x000000342b397220 */ /* 0x040fe20000410000 */
[----:B------:R-:W-:Y:S01]  /*10c30*/  FMUL.FTZ R59, R43, R50 ;  /* 0x000000322b3b7220 */ /* 0x000fe20000410000 */
[C---:B------:R-:W-:Y:S01]  /*10c40*/  FFMA.FTZ R44, R45.reuse, R51, -R54 ;  /* 0x000000332d2c7223 */ /* 0x040fe20000010836 */
[----:B------:R-:W-:Y:S01]  /*10c50*/  F2FP.F16.E4M3.UNPACK_B R54, R32.H1 ;  /* 0x00000020ff36723e */ /* 0x000fe200030006ff */
[----:B------:R-:W-:Y:S01]  /*10c60*/  FFMA.FTZ R45, R45, R53, R56 ;  /* 0x000000352d2d7223 */ /* 0x000fe20000010038 */
[----:B------:R-:W-:Y:S01]  /*10c70*/  F2FP.F16.E4M3.UNPACK_B R51, R29.H1 ;  /* 0x0000001dff33723e */ /* 0x000fe200030006ff */
[----:B------:R-:W-:Y:S01]  /*10c80*/  FFMA.FTZ R43, R42, R50, -R57 ;  /* 0x000000322a2b7223 */ /* 0x000fe20000010839 */
[----:B------:R-:W-:-:S02]  /*10c90*/  HADD2.F32 R53, -RZ, R49.H1_H1 ;  /* 0x30000031ff357230 */ /* 0x000fc40000004100 */
[----:B------:R-:W-:Y:S01]  /*10ca0*/  FFMA.FTZ R42, R42, R52, R59 ;  /* 0x000000342a2a7223 */ /* 0x000fe2000001003b */
[----:B------:R-:W-:Y:S01]  /*10cb0*/  HADD2.F32 R56, -RZ, R55.H1_H1 ;  /* 0x30000037ff387230 */ /* 0x000fe20000004100 */
[----:B------:R-:W-:Y:S01]  /*10cc0*/  F2FP.SATFINITE.E4M3.F32.PACK_AB_MERGE_C R25, R24, R25, R33 ;  /* 0x000000191819723e */ /* 0x000fe20004807021 */
[----:B------:R-:W-:Y:S02]  /*10cd0*/  HADD2.F32 R49, -RZ, R47.H1_H1 ;  /* 0x3000002fff317230 */ /* 0x000fe40000004100 */
[----:B------:R-:W-:Y:S02]  /*10ce0*/  HADD2.F32 R50, -RZ, R48.H1_H1 ;  /* 0x30000030ff327230 */ /* 0x000fe40000004100 */
[----:B------:R-:W-:Y:S02]  /*10cf0*/  HADD2.F32 R55, -RZ, R54.H0_H0 ;  /* 0x20000036ff377230 */ /* 0x000fe40000004100 */
[----:B------:R-:W-:Y:S02]  /*10d00*/  HADD2.F32 R47, -RZ, R46.H0_H0 ;  /* 0x2000002eff2f7230 */ /* 0x000fe40000004100 */
[----:B------:R-:W-:Y:S01]  /*10d10*/  FMUL.FTZ R58, R50, R56 ;  /* 0x00000038323a7220 */ /* 0x000fe20000410000 */
[----:B------:R-:W-:-:S02]  /*10d20*/  HADD2.F32 R52, -RZ, R51.H0_H0 ;  /* 0x20000033ff347230 */ /* 0x000fc40000004100 */
[----:B------:R-:W-:Y:S01]  /*10d30*/  FMUL.FTZ R59, R50, R53 ;  /* 0x00000035323b7220 */ /* 0x000fe20000410000 */
[----:B------:R-:W-:Y:S02]  /*10d40*/  HADD2.F32 R48, -RZ, R41.H0_H0 ;  /* 0x20000029ff307230 */ /* 0x000fe40000004100 */
[C---:B------:R-:W-:Y:S01]  /*10d50*/  FMUL.FTZ R57, R47.reuse, R55 ;  /* 0x000000372f397220 */ /* 0x040fe20000410000 */
[----:B------:R-:W-:Y:S02]  /*10d60*/  HADD2.F32 R54, -RZ, R54.H1_H1 ;  /* 0x30000036ff367230 */ /* 0x000fe40000004100 */
[----:B------:R-:W-:Y:S01]  /*10d70*/  FMUL.FTZ R50, R47, R52 ;  /* 0x000000342f327220 */ /* 0x000fe20000410000 */
[----:B------:R-:W-:Y:S02]  /*10d80*/  HADD2.F32 R46, -RZ, R46.H1_H1 ;  /* 0x3000002eff2e7230 */ /* 0x000fe40000004100 */
[----:B------:R-:W-:Y:S01]  /*10d90*/  FFMA.FTZ R47, R49, R53, -R58 ;  /* 0x00000035312f7223 */ /* 0x000fe2000001083a */
[----:B------:R-:W-:-:S02]  /*10da0*/  HADD2.F32 R51, -RZ, R51.H1_H1 ;  /* 0x30000033ff337230 */ /* 0x000fc40000004100 */
[----:B------:R-:W-:Y:S01]  /*10db0*/  FFMA.FTZ R60, R49, R56, R59 ;  /* 0x00000038313c7223 */ /* 0x000fe2000001003b */
[C---:B------:R-:W-:Y:S01]  /*10dc0*/  FFMA.FTZ R57, R48.reuse, R52, -R57 ;  /* 0x0000003430397223 */ /* 0x040fe20000010839 */
[----:B------:R-:W-:Y:S01]  /*10dd0*/  FFMA.FTZ R55, R48, R55, R50 ;  /* 0x0000003730377223 */ /* 0x000fe20000010032 */
[----:B------:R-:W-:Y:S01]  /*10de0*/  F2FP.F16.E4M3.UNPACK_B R49, R32 ;  /* 0x00000020ff31723e */ /* 0x000fe200020006ff */
[----:B------:R-:W-:Y:S01]  /*10df0*/  HADD2.F32 R41, -RZ, R41.H1_H1 ;  /* 0x30000029ff297230 */ /* 0x000fe20000004100 */
[----:B------:R-:W-:Y:S01]  /*10e00*/  F2FP.F16.E4M3.UNPACK_B R48, R29 ;  /* 0x0000001dff30723e */ /* 0x000fe200020006ff */
[C---:B------:R-:W-:Y:S01]  /*10e10*/  FMUL.FTZ R50, R46.reuse, R54 ;  /* 0x000000362e327220 */ /* 0x040fe20000410000 */
[----:B------:R-:W-:Y:S01]  /*10e20*/  FMUL.FTZ R29, R46, R51 ;  /* 0x000000332e1d7220 */ /* 0x000fe20000410000 */
[----:B------:R-:W-:Y:S02]  /*10e30*/  HADD2.F32 R46, -RZ, R49.H0_H0 ;  /* 0x20000031ff2e7230 */ /* 0x000fe40000004100 */
[----:B------:R-:W-:-:S02]  /*10e40*/  HADD2.F32 R32, -RZ, R39.H0_H0 ;  /* 0x20000027ff207230 */ /* 0x000fc40000004100 */
[C---:B------:R-:W-:Y:S01]  /*10e50*/  FFMA.FTZ R56, R41.reuse, R51, -R50 ;  /* 0x0000003329387223 */ /* 0x040fe20000010832 */
[----:B------:R-:W-:Y:S01]  /*10e60*/  FFMA.FTZ R54, R41, R54, R29 ;  /* 0x0000003629367223 */ /* 0x000fe2000001001d */
[----:B------:R-:W-:Y:S02]  /*10e70*/  HADD2.F32 R41, -RZ, R48.H0_H0 ;  /* 0x20000030ff297230 */ /* 0x000fe40000004100 */
        /* <DEDUP_REMOVED lines=9> */
[----:B------:R-:W-:Y:S01]  /*10f10*/  FFMA.FTZ R51, R29, R46, R32 ;  /* 0x0000002e1d337223 */ /* 0x000fe20000010020 */
[C---:B------:R-:W-:Y:S01]  /*10f20*/  FMUL.FTZ R53, R39.reuse, R49 ;  /* 0x0000003127357220 */ /* 0x040fe20000410000 */
[----:B------:R-:W-:Y:S01]  /*10f30*/  F2FP.F16.E4M3.UNPACK_B R29, R20.H1 ;  /* 0x00000014ff1d723e */ /* 0x000fe200030006ff */
[-C--:B------:R-:W-:Y:S01]  /*10f40*/  FMUL.FTZ R46, R39, R48.reuse ;  /* 0x00000030272e7220 */ /* 0x080fe20000410000 */
[----:B------:R-:W-:Y:S02]  /*10f50*/  HADD2.F32 R39, -RZ, R41.H0_H0 ;  /* 0x20000029ff277230 */ /* 0x000fe40000004100 */
[----:B------:R-:W-:Y:S01]  /*10f60*/  FFMA.FTZ R53, R30, R48, -R53 ;  /* 0x000000301e357223 */ /* 0x000fe20000010835 */
[----:B------:R-:W-:-:S02]  /*10f70*/  HADD2.F32 R32, -RZ, R27.H0_H0 ;  /* 0x2000001bff207230 */ /* 0x000fc40000004100 */
[----:B------:R-:W-:Y:S01]  /*10f80*/  FFMA.FTZ R52, R30, R49, R46 ;  /* 0x000000311e347223 */ /* 0x000fe2000001002e */
[--C-:B------:R-:W-:Y:S01]  /*10f90*/  HADD2.F32 R30, -RZ, R29.reuse.H0_H0 ;  /* 0x2000001dff1e7230 */ /* 0x100fe20000004100 */
[----:B------:R-:W-:Y:S01]  /*10fa0*/  F2FP.F16.E4M3.UNPACK_B R20, R20 ;  /* 0x00000014ff14723e */ /* 0x000fe200020006ff */
[----:B------:R-:W-:Y:S02]  /*10fb0*/  HADD2.F32 R46, -RZ, R29.H1_H1 ;  /* 0x3000001dff2e7230 */ /* 0x000fe40000004100 */
[C---:B------:R-:W-:Y:S01]  /*10fc0*/  FMUL.FTZ R58, R32.reuse, R39 ;  /* 0x00000027203a7220 */ /* 0x040fe20000410000 */
[----:B------:R-:W-:Y:S02]  /*10fd0*/  HADD2.F32 R29, -RZ, R7.H0_H0 ;  /* 0x20000007ff1d7230 */ /* 0x000fe40000004100 */
[----:B------:R-:W-:Y:S01]  /*10fe0*/  FMUL.FTZ R32, R32, R30 ;  /* 0x0000001e20207220 */ /* 0x000fe20000410000 */
[----:B------:R-:W-:Y:S01]  /*10ff0*/  HADD2.F32 R48, -RZ, R41.H1_H1 ;  /* 0x30000029ff307230 */ /* 0x000fe20000004100 */
[----:B------:R-:W-:Y:S01]  /*11000*/  F2FP.SATFINITE.E4M3.F32.PACK_AB_MERGE_C R54, R54, R55, RZ ;  /* 0x000000373636723e */ /* 0x000fe200048070ff */
[----:B------:R-:W-:-:S02]  /*11010*/  HADD2.F32 R27, -RZ, R27.H1_H1 ;  /* 0x3000001bff1b7230 */ /* 0x000fc40000004100 */
[C---:B------:R-:W-:Y:S01]  /*11020*/  FFMA.FTZ R58, R29.reuse, R30, -R58 ;  /* 0x0000001e1d3a7223 */ /* 0x040fe2000001083a */
[----:B------:R-:W-:Y:S02]  /*11030*/  HADD2.F32 R7, -RZ, R7.H1_H1 ;  /* 0x30000007ff077230 */ /* 0x000fe40000004100 */
[----:B------:R-:W-:Y:S01]  /*11040*/  FFMA.FTZ R32, R29, R39, R32 ;  /* 0x000000271d207223 */ /* 0x000fe20000010020 */
[----:B------:R-:W-:Y:S01]  /*11050*/  F2FP.F16.E4M3.UNPACK_B R29, R21 ;  /* 0x00000015ff1d723e */ /* 0x000fe200020006ff */
[C---:B------:R-:W-:Y:S01]  /*11060*/  FMUL.FTZ R30, R27.reuse, R48 ;  /* 0x000000301b1e7220 */ /* 0x040fe20000410000 */
[-C--:B------:R-:W-:Y:S01]  /*11070*/  FMUL.FTZ R27, R27, R46.reuse ;  /* 0x0000002e1b1b7220 */ /* 0x080fe20000410000 */
[--C-:B------:R-:W-:Y:S01]  /*11080*/  HADD2.F32 R21, -RZ, R20.reuse.H0_H0 ;  /* 0x20000014ff157230 */ /* 0x100fe20000004100 */
[----:B------:R-:W-:Y:S01]  /*11090*/  F2FP.SATFINITE.E4M3.F32.PACK_AB_MERGE_C R24, R52, R51, R54 ;  /* 0x000000333418723e */ /* 0x000fe20004807036 */
[C---:B------:R-:W-:Y:S01]  /*110a0*/  FFMA.FTZ R49, R7.reuse, R46, -R30 ;  /* 0x0000002e07317223 */ /* 0x040fe2000001081e */
[----:B------:R-:W-:Y:S01]  /*110b0*/  FFMA.FTZ R59, R7, R48, R27 ;  /* 0x00000030073b7223 */ /* 0x000fe2000001001b */
[----:B------:R-:W-:-:S02]  /*110c0*/  HADD2.F32 R27, -RZ, R20.H1_H1 ;  /* 0x30000014ff1b7230 */ /* 0x000fc40000004100 */
[--C-:B------:R-:W-:Y:S01]  /*110d0*/  HADD2.F32 R30, -RZ, R29.reuse.H0_H0 ;  /* 0x2000001dff1e7230 */ /* 0x100fe20000004100 */
[----:B------:R-:W-:Y:S01]  /*110e0*/  F2FP.SATFINITE.E4M3.F32.PACK_AB_MERGE_C R49, R49, R58, RZ ;  /* 0x0000003a3131723e */ /* 0x000fe200048070ff */
[--C-:B------:R-:W-:Y:S01]  /*110f0*/  HADD2.F32 R7, -RZ, R6.reuse.H0_H0 ;  /* 0x20000006ff077230 */ /* 0x100fe20000004100 */
[----:B------:R-:W-:Y:S01]  /*11100*/  F2FP.SATFINITE.E4M3.F32.PACK_AB_MERGE_C R32, R59, R32, RZ ;  /* 0x000000203b20723e */ /* 0x000fe200048070ff */
[----:B------:R-:W-:Y:S02]  /*11110*/  HADD2.F32 R29, -RZ, R29.H1_H1 ;  /* 0x3000001dff1d7230 */ /* 0x000fe40000004100 */
[----:B------:R-:W-:Y:S02]  /*11120*/  HADD2.F32 R20, -RZ, R6.H1_H1 ;  /* 0x30000006ff147230 */ /* 0x000fe40000004100 */
[C---:B------:R-:W-:Y:S01]  /*11130*/  FMUL.FTZ R39, R7.reuse, R30 ;  /* 0x0000001e07277220 */ /* 0x040fe20000410000 */
[--C-:B------:R-:W-:Y:S02]  /*11140*/  HADD2.F32 R6, -RZ, R4.reuse.H0_H0 ;  /* 0x20000004ff067230 */ /* 0x100fe40000004100 */
[----:B------:R-:W-:Y:S01]  /*11150*/  FMUL.FTZ R7, R7, R21 ;  /* 0x0000001507077220 */ /* 0x000fe20000410000 */
[----:B------:R-:W-:-:S02]  /*11160*/  HADD2.F32 R4, -RZ, R4.H1_H1 ;  /* 0x30000004ff047230 */ /* 0x000fc40000004100 */
[C---:B------:R-:W-:Y:S01]  /*11170*/  FMUL.FTZ R41, R20.reuse, R29 ;  /* 0x0000001d14297220 */ /* 0x040fe20000410000 */
[----:B------:R-:W-:Y:S01]  /*11180*/  FMUL.FTZ R20, R20, R27 ;  /* 0x0000001b14147220 */ /* 0x000fe20000410000 */
[C---:B------:R-:W-:Y:S01]  /*11190*/  FFMA.FTZ R39, R6.reuse, R21, -R39 ;  /* 0x0000001506277223 */ /* 0x040fe20000010827 */
[----:B------:R-:W-:Y:S01]  /*111a0*/  FFMA.FTZ R30, R6, R30, R7 ;  /* 0x0000001e061e7223 */ /* 0x000fe20000010007 */
[C---:B------:R-:W-:Y:S01]  /*111b0*/  FFMA.FTZ R6, R4.reuse, R27, -R41 ;  /* 0x0000001b04067223 */ /* 0x040fe20000010829 */
[----:B------:R-:W-:Y:S01]  /*111c0*/  FFMA.FTZ R29, R4, R29, R20 ;  /* 0x0000001d041d7223 */ /* 0x000fe20000010014 */
[----:B------:R-:W-:Y:S02]  /*111d0*/  F2FP.SATFINITE.E4M3.F32.PACK_AB_MERGE_C R7, R47, R44, RZ ;  /* 0x0000002c2f07723e */ /* 0x000fe400048070ff */
[----:B------:R-:W-:Y:S02]  /*111e0*/  F2FP.SATFINITE.E4M3.F32.PACK_AB_MERGE_C R4, R56, R57, RZ ;  /* 0x000000393804723e */ /* 0x000fe400048070ff */
[----:B------:R-:W-:-:S02]  /*111f0*/  F2FP.SATFINITE.E4M3.F32.PACK_AB_MERGE_C R27, R60, R45, RZ ;  /* 0x0000002d3c1b723e */ /* 0x000fc400048070ff */
[----:B------:R-:W-:Y:S02]  /*11200*/  F2FP.SATFINITE.E4M3.F32.PACK_AB_MERGE_C R7, R43, R38, R7 ;  /* 0x000000262b07723e */ /* 0x000fe40004807007 */
[----:B------:R-:W-:Y:S02]  /*11210*/  F2FP.SATFINITE.E4M3.F32.PACK_AB_MERGE_C R4, R53, R50, R4 ;  /* 0x000000323504723e */ /* 0x000fe40004807004 */
[----:B------:R-:W-:Y:S02]  /*11220*/  F2FP.SATFINITE.E4M3.F32.PACK_AB_MERGE_C R6, R6, R39, R49 ;  /* 0x000000270606723e */ /* 0x000fe40004807031 */
[----:B------:R-:W-:Y:S02]  /*11230*/  F2FP.SATFINITE.E4M3.F32.PACK_AB_MERGE_C R27, R42, R35, R27 ;  /* 0x000000232a1b723e */ /* 0x000fe4000480701b */
[----:B------:R-:W-:Y:S01]  /*11240*/  F2FP.SATFINITE.E4M3.F32.PACK_AB_MERGE_C R26, R29, R30, R32 ;  /* 0x0000001e1d1a723e */ /* 0x000fe20004807020 */
[----:B------:R3:W-:Y:S04]  /*11250*/  STS.128 [R61+0x18000], R4 ;  /* 0x018000043d007388 */ /* 0x0007e80000000c00 */
[----:B------:R3:W-:Y:S02]  /*11260*/  STS.128 [R28+0x18000], R24 ;  /* 0x018000181c007388 */ /* 0x0007e40000000c00 */
.L_x_1909:
[----:B------:R-:W-:Y:S05]  /*11270*/  BSYNC B1 ;  /* 0x0000000000017941 */ /* 0x000fea0003800000 */
.L_x_1908:
[----:B------:R-:W-:Y:S05]  /*11280*/  @P0 BRA `(.L_x_1893) ;  /* 0x0000000c00f80947 */ /* 0x000fea0003800000 */
[----:B------:R-:W4:Y:S01]  /*11290*/  LDL R51, [R1+0x80] ;  /* 0x0000800001337983 */ /* 0x000f220000100800 */
[----:B--23-5:R-:W-:Y:S01]  /*112a0*/  LEA.HI R4, R3, R0, RZ, 0x1c ;  /* 0x0000000003047211 */ /* 0x02cfe200078fe0ff */
[----:B-1----:R-:W-:Y:S01]  /*112b0*/  IMAD.SHL.U32 R24, R37, 0x80, RZ ;  /* 0x0000008025187824 */ /* 0x002fe200078e00ff */
[----:B------:R-:W-:Y:S02]  /*112c0*/  SHF.R.S32.HI R6, RZ, 0x1f, R37 ;  /* 0x0000001fff067819 */ /* 0x000fe40000011425 */
[----:B------:R-:W-:Y:S02]  /*112d0*/  SHF.R.S32.HI R21, RZ, 0x1f, R4 ;  /* 0x0000001fff157819 */ /* 0x000fe40000011404 */
[----:B------:R-:W-:Y:S02]  /*112e0*/  SHF.R.U32.HI R0, RZ, 0x8, R12 ;  /* 0x00000008ff007819 */ /* 0x000fe4000001160c */
[----:B0-----:R-:W-:Y:S01]  /*112f0*/  LEA.HI R25, R21, R4, RZ, 0x3 ;  /* 0x0000000415197211 */ /* 0x001fe200078f18ff */
[----:B------:R-:W-:Y:S01]  /*11300*/  IMAD.SHL.U32 R21, R4, 0x10, RZ ;  /* 0x0000001004157824 */ /* 0x000fe200078e00ff */
[----:B------:R-:W-:-:S02]  /*11310*/  LOP3.LUT R26, R24, 0x380, RZ, 0xc0, !PT ;  /* 0x00000380181a7812 */ /* 0x000fc400078ec0ff */
[----:B------:R-:W-:Y:S01]  /*11320*/  LEA.HI R37, R6, R37, RZ, 0x3 ;  /* 0x0000002506257211 */ /* 0x000fe200078f18ff */
[----:B------:R-:W-:Y:S01]  /*11330*/  IMAD.SHL.U32 R25, R25, 0x800, RZ ;  /* 0x0000080019197824 */ /* 0x000fe200078e00ff */
[----:B------:R-:W-:Y:S02]  /*11340*/  LOP3.LUT R3, R12, 0xff, RZ, 0xc0, !PT ;  /* 0x000000ff0c037812 */ /* 0x000fe400078ec0ff */
[----:B------:R-:W-:Y:S01]  /*11350*/  LOP3.LUT R4, R0, 0xff, RZ, 0xc0, !PT ;  /* 0x000000ff00047812 */ /* 0x000fe200078ec0ff */
[----:B------:R-:W-:Y:S01]  /*11360*/  IMAD.SHL.U32 R37, R37, 0x80, RZ ;  /* 0x0000008025257824 */ /* 0x000fe200078e00ff */
[----:B------:R-:W-:Y:S02]  /*11370*/  LOP3.LUT R0, R26, 0x70, R21, 0xf8, !PT ;  /* 0x000000701a007812 */ /* 0x000fe400078ef815 */
[----:B------:R-:W-:Y:S02]  /*11380*/  PRMT R21, R4, 0x7604, R3 ;  /* 0x0000760404157816 */ /* 0x000fe40000000003 */
[----:B------:R-:W-:-:S02]  /*11390*/  SHF.R.U32.HI R4, RZ, 0x8, R15 ;  /* 0x00000008ff047819 */ /* 0x000fc4000001160f */
[----:B------:R-:W-:Y:S02]  /*113a0*/  SHF.R.U32.HI R27, RZ, 0x3, R26 ;  /* 0x00000003ff1b7819 */ /* 0x000fe4000001161a */
[----:B------:R-:W-:Y:S02]  /*113b0*/  SHF.R.U32.HI R6, RZ, 0x8, R13 ;  /* 0x00000008ff067819 */ /* 0x000fe4000001160d */
[----:B------:R-:W-:Y:S02]  /*113c0*/  SHF.R.U32.HI R20, RZ, 0x8, R14 ;  /* 0x00000008ff147819 */ /* 0x000fe4000001160e */
[----:B------:R-:W-:Y:S02]  /*113d0*/  LOP3.LUT R3, R15, 0xff, RZ, 0xc0, !PT ;  /* 0x000000ff0f037812 */ /* 0x000fe400078ec0ff */
[----:B------:R-:W-:Y:S02]  /*113e0*/  LOP3.LUT R4, R4, 0xff, RZ, 0xc0, !PT ;  /* 0x000000ff04047812 */ /* 0x000fe400078ec0ff */
[----:B------:R-:W-:-:S02]  /*113f0*/  LOP3.LUT R0, R0, R27, RZ, 0x3c, !PT ;  /* 0x0000001b00007212 */ /* 0x000fc400078e3cff */
[----:B------:R-:W-:Y:S02]  /*11400*/  LOP3.LUT R37, R37, 0xfffffc00, RZ, 0xc0, !PT ;  /* 0xfffffc0025257812 */ /* 0x000fe400078ec0ff */
[----:B------:R-:W-:Y:S02]  /*11410*/  LOP3.LUT R25, R25, 0xffffc000, RZ, 0xc0, !PT ;  /* 0xffffc00019197812 */ /* 0x000fe400078ec0ff */
[----:B------:R-:W-:Y:S02]  /*11420*/  LOP3.LUT R5, R13, 0xff, RZ, 0xc0, !PT ;  /* 0x000000ff0d057812 */ /* 0x000fe400078ec0ff */
[----:B------:R-:W-:Y:S02]  /*11430*/  LOP3.LUT R7, R14, 0xff, RZ, 0xc0, !PT ;  /* 0x000000ff0e077812 */ /* 0x000fe400078ec0ff */
[----:B------:R-:W-:Y:S02]  /*11440*/  LOP3.LUT R6, R6, 0xff, RZ, 0xc0, !PT ;  /* 0x000000ff06067812 */ /* 0x000fe400078ec0ff */
[----:B------:R-:W-:-:S02]  /*11450*/  LOP3.LUT R24, R20, 0xff, RZ, 0xc0, !PT ;  /* 0x000000ff14187812 */ /* 0x000fc400078ec0ff */
[----:B------:R-:W-:Y:S02]  /*11460*/  PRMT R28, R4, 0x7604, R3 ;  /* 0x00007604041c7816 */ /* 0x000fe40000000003 */
[----:B------:R-:W-:Y:S02]  /*11470*/  IADD3 R3, R0, R25, R37 ;  /* 0x0000001900037210 */ /* 0x000fe40007ffe025 */
[----:B------:R-:W-:Y:S02]  /*11480*/  PRMT R20, R6, 0x7604, R5 ;  /* 0x0000760406147816 */ /* 0x000fe40000000005 */
[----:B------:R-:W-:Y:S01]  /*11490*/  PRMT R29, R24, 0x7604, R7 ;  /* 0x00007604181d7816 */ /* 0x000fe20000000007 */
[----:B------:R-:W-:Y:S01]  /*114a0*/  IMAD.IADD R0, R22, 0x1, R3 ;  /* 0x0000000116007824 */ /* 0x000fe200078e0203 */
[----:B------:R-:W-:Y:S02]  /*114b0*/  SHF.R.U32.HI R6, RZ, 0x8, R8 ;  /* 0x00000008ff067819 */ /* 0x000fe40000011608 */
[----:B------:R-:W-:-:S02]  /*114c0*/  SHF.R.U32.HI R24, RZ, 0x8, R9 ;  /* 0x00000008ff187819 */ /* 0x000fc40000011609 */
[----:B------:R-:W-:Y:S02]  /*114d0*/  LOP3.LUT R5, R8, 0xff, RZ, 0xc0, !PT ;  /* 0x000000ff08057812 */ /* 0x000fe400078ec0ff */
[----:B------:R-:W-:Y:S02]  /*114e0*/  LOP3.LUT R6, R6, 0xff, RZ, 0xc0, !PT ;  /* 0x000000ff06067812 */ /* 0x000fe400078ec0ff */
[----:B------:R-:W-:Y:S02]  /*114f0*/  LOP3.LUT R3, R24, 0xff, RZ, 0xc0, !PT ;  /* 0x000000ff18037812 */ /* 0x000fe400078ec0ff */
[----:B------:R-:W0:Y:S01]  /*11500*/  LDS.128 R24, [R0+0x18000] ;  /* 0x0180000000187984 */ /* 0x000e220000000c00 */
[----:B------:R-:W-:Y:S02]  /*11510*/  PRMT R33, R6, 0x7604, R5 ;  /* 0x0000760406217816 */ /* 0x000fe40000000005 */
[----:B------:R-:W-:Y:S02]  /*11520*/  SHF.R.U32.HI R35, RZ, 0x8, R11 ;  /* 0x00000008ff237819 */ /* 0x000fe4000001160b */
[----:B------:R-:W-:-:S02]  /*11530*/  LOP3.LUT R34, R11, 0xff, RZ, 0xc0, !PT ;  /* 0x000000ff0b227812 */ /* 0x000fc400078ec0ff */
[----:B------:R-:W-:Y:S02]  /*11540*/  LOP3.LUT R35, R35, 0xff, RZ, 0xc0, !PT ;  /* 0x000000ff23237812 */ /* 0x000fe400078ec0ff */
[----:B------:R-:W-:Y:S02]  /*11550*/  LOP3.LUT R30, R9, 0xff, RZ, 0xc0, !PT ;  /* 0x000000ff091e7812 */ /* 0x000fe400078ec0ff */
[----:B------:R-:W-:Y:S02]  /*11560*/  PRMT R34, R35, 0x7604, R34 ;  /* 0x0000760423227816 */ /* 0x000fe40000000022 */
[----:B------:R-:W-:Y:S02]  /*11570*/  SHF.R.U32.HI R35, RZ, 0x10, R9 ;  /* 0x00000010ff237819 */ /* 0x000fe40000011609 */
[----:B------:R-:W-:Y:S02]  /*11580*/  PRMT R30, R3, 0x7604, R30 ;  /* 0x00007604031e7816 */ /* 0x000fe4000000001e */
[----:B------:R-:W-:Y:S01]  /*11590*/  SHF.R.U32.HI R3, RZ, 0x10, R13 ;  /* 0x00000010ff037819 */ /* 0x000fe2000001160d */
[----:B------:R-:W-:Y:S01]  /*115a0*/  IMAD.U32 R35, R35, 0x10000, RZ ;  /* 0x0001000023237824 */ /* 0x000fe200078e00ff */
[----:B------:R-:W-:-:S02]  /*115b0*/  SHF.R.U32.HI R39, RZ, 0x10, R11 ;  /* 0x00000010ff277819 */ /* 0x000fc4000001160b */
[----:B------:R-:W-:Y:S01]  /*115c0*/  SHF.R.U32.HI R32, RZ, 0x8, R10 ;  /* 0x00000008ff207819 */ /* 0x000fe2000001160a */
[----:B------:R-:W-:Y:S01]  /*115d0*/  IMAD.U32 R3, R3, 0x10000, RZ ;  /* 0x0001000003037824 */ /* 0x000fe200078e00ff */
[----:B------:R-:W-:Y:S01]  /*115e0*/  LOP3.LUT R31, R10, 0xff, RZ, 0xc0, !PT ;  /* 0x000000ff0a1f7812 */ /* 0x000fe200078ec0ff */
[----:B------:R-:W-:Y:S01]  /*115f0*/  IMAD.U32 R39, R39, 0x10000, RZ ;  /* 0x0001000027277824 */ /* 0x000fe200078e00ff */
[----:B------:R-:W-:Y:S02]  /*11600*/  LOP3.LUT R32, R32, 0xff, RZ, 0xc0, !PT ;  /* 0x000000ff20207812 */ /* 0x000fe400078ec0ff */
[----:B------:R-:W-:Y:S02]  /*11610*/  LOP3.LUT R35, R30, 0xff0000, R35, 0xf8, !PT ;  /* 0x00ff00001e237812 */ /* 0x000fe400078ef823 */
[----:B------:R-:W-:Y:S02]  /*11620*/  PRMT R37, R32, 0x7604, R31 ;  /* 0x0000760420257816 */ /* 0x000fe4000000001f */
[----:B------:R-:W-:-:S02]  /*11630*/  LOP3.LUT R3, R20, 0xff0000, R3, 0xf8, !PT ;  /* 0x00ff000014037812 */ /* 0x000fc400078ef803 */
[----:B------:R-:W-:Y:S02]  /*11640*/  LOP3.LUT R39, R34, 0xff0000, R39, 0xf8, !PT ;  /* 0x00ff000022277812 */ /* 0x000fe400078ef827 */
[----:B------:R-:W-:Y:S02]  /*11650*/  LOP3.LUT R38, R35, 0xff000000, R9, 0xf8, !PT ;  /* 0xff00000023267812 */ /* 0x000fe400078ef809 */
[----:B------:R-:W-:Y:S02]  /*11660*/  SHF.R.U32.HI R31, RZ, 0x10, R15 ;  /* 0x00000010ff1f7819 */ /* 0x000fe4000001160f */
[----:B------:R-:W-:Y:S02]  /*11670*/  LOP3.LUT R29, R29, 0xff0000, R14, 0xf8, !PT ;  /* 0x00ff00001d1d7812 */ /* 0x000fe400078ef80e */
[----:B------:R-:W-:Y:S01]  /*11680*/  LOP3.LUT R33, R33, 0xff0000, R8, 0xf8, !PT ;  /* 0x00ff000021217812 */ /* 0x000fe200078ef808 */
[----:B------:R-:W-:Y:S01]  /*11690*/  IMAD.U32 R31, R31, 0x10000, RZ ;  /* 0x000100001f1f7824 */ /* 0x000fe200078e00ff */
[----:B------:R-:W-:-:S02]  /*116a0*/  LOP3.LUT R13, R3, 0xff000000, R13, 0xf8, !PT ;  /* 0xff000000030d7812 */ /* 0x000fc400078ef80d */
[----:B------:R-:W-:Y:S02]  /*116b0*/  LOP3.LUT R37, R37, 0xff0000, R10, 0xf8, !PT ;  /* 0x00ff000025257812 */ /* 0x000fe400078ef80a */
[----:B------:R-:W-:Y:S02]  /*116c0*/  LOP3.LUT R42, R39, 0xff000000, R11, 0xf8, !PT ;  /* 0xff000000272a7812 */ /* 0x000fe400078ef80b */
[----:B------:R-:W-:Y:S02]  /*116d0*/  F2FP.F16.E4M3.UNPACK_B R39, R38 ;  /* 0x00000026ff27723e */ /* 0x000fe400020006ff */
[----:B0-----:R-:W-:Y:S02]  /*116e0*/  F2FP.F16.E4M3.UNPACK_B R11, R25 ;  /* 0x00000019ff0b723e */ /* 0x001fe400020006ff */
[----:B------:R-:W-:Y:S01]  /*116f0*/  LOP3.LUT R3, R29, 0xff000000, R14, 0xf8, !PT ;  /* 0xff0000001d037812 */ /* 0x000fe200078ef80e */
[--C-:B------:R-:W-:Y:S01]  /*11700*/  HADD2.F32 R40, -RZ, R39.reuse.H0_H0 ;  /* 0x20000027ff287230 */ /* 0x100fe20000004100 */
[----:B------:R-:W-:Y:S01]  /*11710*/  LOP3.LUT R29, R33, 0xff000000, R8, 0xf8, !PT ;  /* 0xff000000211d7812 */ /* 0x000fe200078ef808 */
[----:B------:R-:W-:Y:S01]  /*11720*/  HADD2.F32 R39, -RZ, R39.H1_H1 ;  /* 0x30000027ff277230 */ /* 0x000fe20000004100 */
[----:B------:R-:W-:-:S02]  /*11730*/  LOP3.LUT R21, R21, 0xff0000, R12, 0xf8, !PT ;  /* 0x00ff000015157812 */ /* 0x000fc400078ef80c */
[----:B------:R-:W-:Y:S02]  /*11740*/  LOP3.LUT R8, R37, 0xff000000, R10, 0xf8, !PT ;  /* 0xff00000025087812 */ /* 0x000fe400078ef80a */
[----:B------:R-:W-:Y:S02]  /*11750*/  F2FP.F16.E4M3.UNPACK_B R14, R13 ;  /* 0x0000000dff0e723e */ /* 0x000fe400020006ff */
[----:B------:R-:W-:Y:S02]  /*11760*/  LOP3.LUT R31, R28, 0xff0000, R31, 0xf8, !PT ;  /* 0x00ff00001c1f7812 */ /* 0x000fe400078ef81f */
[----:B------:R-:W-:Y:S01]  /*11770*/  LOP3.LUT R12, R21, 0xff000000, R12, 0xf8, !PT ;  /* 0xff000000150c7812 */ /* 0x000fe200078ef80c */
[----:B------:R-:W-:Y:S01]  /*11780*/  HADD2.F32 R28, -RZ, R14.H0_H0 ;  /* 0x2000000eff1c7230 */ /* 0x000fe20000004100 */
[----:B------:R-:W-:Y:S02]  /*11790*/  F2FP.F16.E4M3.UNPACK_B R21, R25.H1 ;  /* 0x00000019ff15723e */ /* 0x000fe400030006ff */
[----:B------:R-:W-:-:S02]  /*117a0*/  F2FP.F16.E4M3.UNPACK_B R25, R24 ;  /* 0x00000018ff19723e */ /* 0x000fc400020006ff */
[----:B------:R-:W-:Y:S02]  /*117b0*/  F2FP.F16.E4M3.UNPACK_B R35, R24.H1 ;  /* 0x00000018ff23723e */ /* 0x000fe400030006ff */
[-C--:B------:R-:W-:Y:S02]  /*117c0*/  F2FP.F16.E4M3.UNPACK_B R32, R27.reuse ;  /* 0x0000001bff20723e */ /* 0x080fe400020006ff */
[----:B------:R-:W-:Y:S02]  /*117d0*/  F2FP.F16.E4M3.UNPACK_B R37, R27.H1 ;  /* 0x0000001bff25723e */ /* 0x000fe400030006ff */
[----:B------:R-:W-:Y:S02]  /*117e0*/  F2FP.F16.E4M3.UNPACK_B R38, R38.H1 ;  /* 0x00000026ff26723e */ /* 0x000fe400030006ff */
[----:B------:R-:W-:Y:S01]  /*117f0*/  LOP3.LUT R34, R31, 0xff000000, R15, 0xf8, !PT ;  /* 0xff0000001f227812 */ /* 0x000fe200078ef80f */
[----:B----4-:R-:W0:Y:S02]  /*11800*/  LDS.128 R4, [R51+0x18000] ;  /* 0x0180000033047984 */ /* 0x010e240000000c00 */
[----:B0-----:R-:W-:-:S02]  /*11810*/  F2FP.F16.E4M3.UNPACK_B R10, R5 ;  /* 0x00000005ff0a723e */ /* 0x001fc400020006ff */
[----:B------:R-:W-:Y:S01]  /*11820*/  F2FP.F16.E4M3.UNPACK_B R20, R5.H1 ;  /* 0x00000005ff14723e */ /* 0x000fe200030006ff */
[--C-:B------:R-:W-:Y:S01]  /*11830*/  HADD2.F32 R5, -RZ, R11.reuse.H0_H0 ;  /* 0x2000000bff057230 */ /* 0x100fe20000004100 */
[-C--:B------:R-:W-:Y:S01]  /*11840*/  F2FP.F16.E4M3.UNPACK_B R30, R7.reuse ;  /* 0x00000007ff1e723e */ /* 0x080fe200020006ff */
[--C-:B------:R-:W-:Y:S01]  /*11850*/  HADD2.F32 R9, -RZ, R10.reuse.H0_H0 ;  /* 0x2000000aff097230 */ /* 0x100fe20000004100 */
[----:B------:R-:W-:Y:S01]  /*11860*/  F2FP.F16.E4M3.UNPACK_B R33, R7.H1 ;  /* 0x00000007ff21723e */ /* 0x000fe200030006ff */
[----:B------:R-:W-:Y:S02]  /*11870*/  HADD2.F32 R11, -RZ, R11.H1_H1 ;  /* 0x3000000bff0b7230 */ /* 0x000fe40000004100 */
[C---:B------:R-:W-:Y:S01]  /*11880*/  FMUL.FTZ R24, R5.reuse, R40 ;  /* 0x0000002805187220 */ /* 0x040fe20000410000 */
[----:B------:R-:W-:Y:S01]  /*11890*/  FMUL.FTZ R27, R5, R28 ;  /* 0x0000001c051b7220 */ /* 0x000fe20000410000 */
[----:B------:R-:W-:Y:S01]  /*118a0*/  HADD2.F32 R10, -RZ, R10.H1_H1 ;  /* 0x3000000aff0a7230 */ /* 0x000fe20000004100 */
[----:B------:R-:W-:Y:S01]  /*118b0*/  F2FP.F16.E4M3.UNPACK_B R31, R4.H1 ;  /* 0x00000004ff1f723e */ /* 0x000fe200030006ff */
[C---:B------:R-:W-:Y:S01]  /*118c0*/  FFMA.FTZ R5, R9.reuse, R28, -R24 ;  /* 0x0000001c09057223 */ /* 0x040fe20000010818 */
[----:B------:R-:W-:Y:S01]  /*118d0*/  F2FP.F16.E4M3.UNPACK_B R24, R13.H1 ;  /* 0x0000000dff18723e */ /* 0x000fe200030006ff */
[----:B------:R-:W-:Y:S01]  /*118e0*/  FFMA.FTZ R9, R9, R40, R27 ;  /* 0x0000002809097223 */ /* 0x000fe2000001001b */
[----:B------:R-:W-:-:S02]  /*118f0*/  HADD2.F32 R27, -RZ, R14.H1_H1 ;  /* 0x3000000eff1b7230 */ /* 0x000fc40000004100 */
[C---:B------:R-:W-:Y:S01]  /*11900*/  FMUL.FTZ R41, R11.reuse, R39 ;  /* 0x000000270b297220 */ /* 0x040fe20000410000 */
[----:B------:R-:W-:Y:S01]  /*11910*/  HADD2.F32 R40, -RZ, R38.H0_H0 ;  /* 0x20000026ff287230 */ /* 0x000fe20000004100 */
[----:B------:R-:W-:Y:S01]  /*11920*/  F2FP.F16.E4M3.UNPACK_B R15, R4 ;  /* 0x00000004ff0f723e */ /* 0x000fe200020006ff */
[----:B------:R-:W-:Y:S02]  /*11930*/  HADD2.F32 R14, -RZ, R21.H0_H0 ;  /* 0x20000015ff0e7230 */ /* 0x000fe40000004100 */
[-C--:B------:R-:W-:Y:S01]  /*11940*/  FMUL.FTZ R44, R11, R27.reuse ;  /* 0x0000001b0b2c7220 */ /* 0x080fe20000410000 */
[----:B------:R-:W-:Y:S01]  /*11950*/  HADD2.F32 R28, -RZ, R24.H0_H0 ;  /* 0x20000018ff1c7230 */ /* 0x000fe20000004100 */
[----:B------:R-:W-:Y:S01]  /*11960*/  F2FP.F16.E4M3.UNPACK_B R4, R6 ;  /* 0x00000006ff04723e */ /* 0x000fe200020006ff */
[----:B------:R-:W-:Y:S02]  /*11970*/  HADD2.F32 R13, -RZ, R20.H0_H0 ;  /* 0x20000014ff0d7230 */ /* 0x000fe40000004100 */
[C---:B------:R-:W-:Y:S01]  /*11980*/  FMUL.FTZ R46, R14.reuse, R40 ;  /* 0x000000280e2e7220 */ /* 0x040fe20000410000 */
[----:B------:R-:W-:Y:S01]  /*11990*/  F2FP.F16.E4M3.UNPACK_B R7, R6.H1 ;  /* 0x00000006ff07723e */ /* 0x000fe200030006ff */
[-C--:B------:R-:W-:Y:S01]  /*119a0*/  FMUL.FTZ R43, R14, R28.reuse ;  /* 0x0000001c0e2b7220 */ /* 0x080fe20000410000 */
[----:B------:R-:W-:Y:S01]  /*119b0*/  FFMA.FTZ R14, R10, R27, -R41 ;  /* 0x0000001b0a0e7223 */ /* 0x000fe20000010829 */
[----:B------:R-:W-:Y:S01]  /*119c0*/  FFMA.FTZ R11, R13, R28, -R46 ;  /* 0x0000001c0d0b7223 */ /* 0x000fe2000001082e */
[----:B------:R-:W-:-:S02]  /*119d0*/  HADD2.F32 R41, -RZ, R38.H1_H1 ;  /* 0x30000026ff297230 */ /* 0x000fc40000004100 */
[----:B------:R-:W-:Y:S01]  /*119e0*/  FFMA.FTZ R13, R13, R40, R43 ;  /* 0x000000280d0d7223 */ /* 0x000fe2000001002b */
[----:B------:R-:W-:Y:S01]  /*119f0*/  F2FP.F16.E4M3.UNPACK_B R40, R42 ;  /* 0x0000002aff28723e */ /* 0x000fe200020006ff */
[----:B------:R-:W-:Y:S01]  /*11a00*/  HADD2.F32 R27, -RZ, R24.H1_H1 ;  /* 0x30000018ff1b7230 */ /* 0x000fe20000004100 */
[----:B------:R-:W-:Y:S01]  /*11a10*/  F2FP.F16.E4M3.UNPACK_B R38, R34 ;  /* 0x00000022ff26723e */ /* 0x000fe200020006ff */
[----:B------:R-:W-:Y:S02]  /*11a20*/  HADD2.F32 R24, -RZ, R32.H0_H0 ;  /* 0x20000020ff187230 */ /* 0x000fe40000004100 */
[----:B------:R-:W-:Y:S01]  /*11a30*/  FFMA.FTZ R10, R10, R39, R44 ;  /* 0x000000270a0a7223 */ /* 0x000fe2000001002c */
[----:B------:R-:W-:Y:S01]  /*11a40*/  HADD2.F32 R43, -RZ, R40.H0_H0 ;  /* 0x20000028ff2b7230 */ /* 0x000fe20000004100 */
[-C--:B------:R-:W-:Y:S01]  /*11a50*/  F2FP.F16.E4M3.UNPACK_B R6, R26.reuse ;  /* 0x0000001aff06723e */ /* 0x080fe200020006ff */
[----:B------:R-:W-:Y:S01]  /*11a60*/  HADD2.F32 R28, -RZ, R20.H1_H1 ;  /* 0x30000014ff1c7230 */ /* 0x000fe20000004100 */
[----:B------:R-:W-:Y:S01]  /*11a70*/  F2FP.F16.E4M3.UNPACK_B R26, R26.H1 ;  /* 0x0000001aff1a723e */ /* 0x000fe200030006ff */
[----:B------:R-:W-:-:S02]  /*11a80*/  HADD2.F32 R20, -RZ, R21.H1_H1 ;  /* 0x30000015ff147230 */ /* 0x000fc40000004100 */
[----:B------:R-:W-:Y:S01]  /*11a90*/  FMUL.FTZ R46, R24, R43 ;  /* 0x0000002b182e7220 */ /* 0x000fe20000410000 */
[----:B------:R-:W-:Y:S02]  /*11aa0*/  HADD2.F32 R39, -RZ, R38.H0_H0 ;  /* 0x20000026ff277230 */ /* 0x000fe40000004100 */
[----:B------:R-:W-:Y:S02]  /*11ab0*/  HADD2.F32 R21, -RZ, R30.H0_H0 ;  /* 0x2000001eff157230 */ /* 0x000fe40000004100 */
[C---:B------:R-:W-:Y:S01]  /*11ac0*/  FMUL.FTZ R45, R20.reuse, R41 ;  /* 0x00000029142d7220 */ /* 0x040fe20000410000 */
[----:B------:R-:W-:Y:S01]  /*11ad0*/  FMUL.FTZ R44, R20, R27 ;  /* 0x0000001b142c7220 */ /* 0x000fe20000410000 */
[-C--:B------:R-:W-:Y:S01]  /*11ae0*/  FMUL.FTZ R48, R24, R39.reuse ;  /* 0x0000002718307220 */ /* 0x080fe20000410000 */
[----:B------:R-:W-:Y:S02]  /*11af0*/  HADD2.F32 R32, -RZ, R32.H1_H1 ;  /* 0x30000020ff207230 */ /* 0x000fe40000004100 */
[C---:B------:R-:W-:Y:S01]  /*11b00*/  FFMA.FTZ R24, R21.reuse, R39, -R46 ;  /* 0x0000002715187223 */ /* 0x040fe2000001082e */
[----:B------:R-:W-:Y:S01]  /*11b10*/  HADD2.F32 R39, -RZ, R38.H1_H1 ;  /* 0x30000026ff277230 */ /* 0x000fe20000004100 */
[----:B------:R-:W-:Y:S01]  /*11b20*/  F2FP.F16.E4M3.UNPACK_B R38, R34.H1 ;  /* 0x00000022ff26723e */ /* 0x000fe200030006ff */
[C---:B------:R-:W-:Y:S01]  /*11b30*/  FFMA.FTZ R20, R28.reuse, R27, -R45 ;  /* 0x0000001b1c147223 */ /* 0x040fe2000001082d */
[----:B------:R-:W-:Y:S01]  /*11b40*/  FFMA.FTZ R21, R21, R43, R48 ;  /* 0x0000002b15157223 */ /* 0x000fe20000010030 */
[----:B------:R-:W-:Y:S01]  /*11b50*/  FFMA.FTZ R28, R28, R41, R44 ;  /* 0x000000291c1c7223 */ /* 0x000fe2000001002c */
[----:B------:R-:W-:Y:S01]  /*11b60*/  F2FP.F16.E4M3.UNPACK_B R43, R42.H1 ;  /* 0x0000002aff2b723e */ /* 0x000fe200030006ff */
[----:B------:R-:W-:Y:S01]  /*11b70*/  HADD2.F32 R41, -RZ, R40.H1_H1 ;  /* 0x30000028ff297230 */ /* 0x000fe20000004100 */
[----:B------:R-:W-:Y:S01]  /*11b80*/  F2FP.SATFINITE.E4M3.F32.PACK_AB_MERGE_C R11, R20, R11, RZ ;  /* 0x0000000b140b723e */ /* 0x000fe200048070ff */
[----:B------:R-:W-:Y:S01]  /*11b90*/  HADD2.F32 R27, -RZ, R37.H0_H0 ;  /* 0x20000025ff1b7230 */ /* 0x000fe20000004100 */
[----:B------:R-:W-:Y:S01]  /*11ba0*/  F2FP.SATFINITE.E4M3.F32.PACK_AB_MERGE_C R13, R28, R13, RZ ;  /* 0x0000000d1c0d723e */ /* 0x000fe200048070ff */
[----:B------:R-:W-:-:S02]  /*11bb0*/  HADD2.F32 R40, -RZ, R38.H0_H0 ;  /* 0x20000026ff287230 */ /* 0x000fc40000004100 */
[C---:B------:R-:W-:Y:S01]  /*11bc0*/  FMUL.FTZ R45, R32.reuse, R41 ;  /* 0x00000029202d7220 */ /* 0x040fe20000410000 */
[----:B------:R-:W-:Y:S02]  /*11bd0*/  HADD2.F32 R42, -RZ, R43.H0_H0 ;  /* 0x2000002bff2a7230 */ /* 0x000fe40000004100 */
[----:B------:R-:W-:Y:S01]  /*11be0*/  FMUL.FTZ R32, R32, R39 ;  /* 0x0000002720207220 */ /* 0x000fe20000410000 */
[----:B------:R-:W-:Y:S02]  /*11bf0*/  HADD2.F32 R30, -RZ, R30.H1_H1 ;  /* 0x3000001eff1e7230 */ /* 0x000fe40000004100 */
[C---:B------:R-:W-:Y:S01]  /*11c00*/  FMUL.FTZ R49, R27.reuse, R40 ;  /* 0x000000281b317220 */ /* 0x040fe20000410000 */
[----:B------:R-:W-:Y:S02]  /*11c10*/  HADD2.F32 R34, -RZ, R33.H0_H0 ;  /* 0x20000021ff227230 */ /* 0x000fe40000004100 */
[----:B------:R-:W-:Y:S01]  /*11c20*/  FMUL.FTZ R47, R27, R42 ;  /* 0x0000002a1b2f7220 */ /* 0x000fe20000410000 */
[----:B------:R-:W-:-:S02]  /*11c30*/  HADD2.F32 R43, -RZ, R43.H1_H1 ;  /* 0x3000002bff2b7230 */ /* 0x000fc40000004100 */
[C---:B------:R-:W-:Y:S01]  /*11c40*/  FFMA.FTZ R27, R30.reuse, R39, -R45 ;  /* 0x000000271e1b7223 */ /* 0x040fe2000001082d */
[----:B------:R-:W-:Y:S01]  /*11c50*/  FFMA.FTZ R30, R30, R41, R32 ;  /* 0x000000291e1e7223 */ /* 0x000fe20000010020 */
[C---:B------:R-:W-:Y:S01]  /*11c60*/  FFMA.FTZ R49, R34.reuse, R42, R49 ;  /* 0x0000002a22317223 */ /* 0x040fe20000010031 */
[----:B------:R-:W-:Y:S01]  /*11c70*/  F2FP.F16.E4M3.UNPACK_B R42, R29.H1 ;  /* 0x0000001dff2a723e */ /* 0x000fe200030006ff */
[----:B------:R-:W-:Y:S01]  /*11c80*/  HADD2.F32 R41, -RZ, R38.H1_H1 ;  /* 0x30000026ff297230 */ /* 0x000fe20000004100 */
[----:B------:R-:W-:Y:S01]  /*11c90*/  F2FP.F16.E4M3.UNPACK_B R39, R12.H1 ;  /* 0x0000000cff27723e */ /* 0x000fe200030006ff */
[----:B------:R-:W-:Y:S02]  /*11ca0*/  HADD2.F32 R38, -RZ, R37.H1_H1 ;  /* 0x30000025ff267230 */ /* 0x000fe40000004100 */
[----:B------:R-:W-:Y:S01]  /*11cb0*/  FFMA.FTZ R32, R34, R40, -R47 ;  /* 0x0000002822207223 */ /* 0x000fe2000001082f */
[----:B------:R-:W-:Y:S01]  /*11cc0*/  HADD2.F32 R44, -RZ, R42.H0_H0 ;  /* 0x2000002aff2c7230 */ /* 0x000fe20000004100 */
[----:B------:R-:W-:Y:S01]  /*11cd0*/  F2FP.SATFINITE.E4M3.F32.PACK_AB_MERGE_C R5, R14, R5, R11 ;  /* 0x000000050e05723e */ /* 0x000fe2000480700b */
[----:B------:R-:W-:-:S02]  /*11ce0*/  HADD2.F32 R37, -RZ, R35.H0_H0 ;  /* 0x20000023ff257230 */ /* 0x000fc40000004100 */
[C---:B------:R-:W-:Y:S01]  /*11cf0*/  FMUL.FTZ R45, R38.reuse, R43 ;  /* 0x0000002b262d7220 */ /* 0x040fe20000410000 */
[----:B------:R-:W-:Y:S02]  /*11d00*/  HADD2.F32 R34, -RZ, R33.H1_H1 ;  /* 0x30000021ff227230 */ /* 0x000fe40000004100 */
[-C--:B------:R-:W-:Y:S01]  /*11d10*/  FMUL.FTZ R46, R38, R41.reuse ;  /* 0x00000029262e7220 */ /* 0x080fe20000410000 */
[----:B------:R-:W-:Y:S02]  /*11d20*/  HADD2.F32 R40, -RZ, R39.H0_H0 ;  /* 0x20000027ff287230 */ /* 0x000fe40000004100 */
[C---:B------:R-:W-:Y:S01]  /*11d30*/  FMUL.FTZ R38, R37.reuse, R44 ;  /* 0x0000002c25267220 */ /* 0x040fe20000410000 */
[----:B------:R-:W-:Y:S02]  /*11d40*/  HADD2.F32 R33, -RZ, R31.H0_H0 ;  /* 0x2000001fff217230 */ /* 0x000fe40000004100 */
[C---:B------:R-:W-:Y:S01]  /*11d50*/  FFMA.FTZ R45, R34.reuse, R41, -R45 ;  /* 0x00000029222d7223 */ /* 0x040fe2000001082d */
[----:B------:R-:W-:Y:S01]  /*11d60*/  FFMA.FTZ R50, R34, R43, R46 ;  /* 0x0000002b22327223 */ /* 0x000fe2000001002e */
[----:B------:R-:W-:Y:S01]  /*11d70*/  FMUL.FTZ R37, R37, R40 ;  /* 0x0000002825257220 */ /* 0x000fe20000410000 */
[----:B------:R-:W-:-:S02]  /*11d80*/  HADD2.F32 R42, -RZ, R42.H1_H1 ;  /* 0x3000002aff2a7230 */ /* 0x000fc40000004100 */
[C---:B------:R-:W-:Y:S01]  /*11d90*/  FFMA.FTZ R41, R33.reuse, R40, -R38 ;  /* 0x0000002821297223 */ /* 0x040fe20000010826 */
[----:B------:R-:W-:Y:S02]  /*11da0*/  HADD2.F32 R35, -RZ, R35.H1_H1 ;  /* 0x30000023ff237230 */ /* 0x000fe40000004100 */
[----:B------:R-:W-:Y:S01]  /*11db0*/  FFMA.FTZ R44, R33, R44, R37 ;  /* 0x0000002c212c7223 */ /* 0x000fe20000010025 */
[----:B------:R-:W-:Y:S01]  /*11dc0*/  HADD2.F32 R34, -RZ, R39.H1_H1 ;  /* 0x30000027ff227230 */ /* 0x000fe20000004100 */
[----:B------:R-:W-:Y:S01]  /*11dd0*/  F2FP.F16.E4M3.UNPACK_B R37, R29 ;  /* 0x0000001dff25723e */ /* 0x000fe200020006ff */
[----:B------:R-:W-:Y:S01]  /*11de0*/  HADD2.F32 R31, -RZ, R31.H1_H1 ;  /* 0x3000001fff1f7230 */ /* 0x000fe20000004100 */
[----:B------:R-:W-:Y:S01]  /*11df0*/  F2FP.F16.E4M3.UNPACK_B R33, R12 ;  /* 0x0000000cff21723e */ /* 0x000fe200020006ff */
[C---:B------:R-:W-:Y:S01]  /*11e00*/  FMUL.FTZ R12, R35.reuse, R42 ;  /* 0x0000002a230c7220 */ /* 0x040fe20000410000 */
[----:B------:R-:W-:Y:S01]  /*11e10*/  FMUL.FTZ R39, R35, R34 ;  /* 0x0000002223277220 */ /* 0x000fe20000410000 */
[----:B------:R-:W-:Y:S01]  /*11e20*/  HADD2.F32 R35, -RZ, R37.H0_H0 ;  /* 0x20000025ff237230 */ /* 0x000fe20000004100 */
[----:B------:R-:W-:Y:S01]  /*11e30*/  F2FP.SATFINITE.E4M3.F32.PACK_AB_MERGE_C R49, R50, R49, RZ ;  /* 0x000000313231723e */ /* 0x000fe200048070ff */
[----:B------:R-:W-:-:S02]  /*11e40*/  HADD2.F32 R29, -RZ, R25.H0_H0 ;  /* 0x20000019ff1d7230 */ /* 0x000fc40000004100 */
[C---:B------:R-:W-:Y:S01]  /*11e50*/  FFMA.FTZ R46, R31.reuse, R34, -R12 ;  /* 0x000000221f2e7223 */ /* 0x040fe2000001080c */
[----:B------:R-:W-:Y:S01]  /*11e60*/  FFMA.FTZ R43, R31, R42, R39 ;  /* 0x0000002a1f2b7223 */ /* 0x000fe20000010027 */
[----:B------:R-:W-:Y:S01]  /*11e70*/  HADD2.F32 R31, -RZ, R33.H0_H0 ;  /* 0x20000021ff1f7230 */ /* 0x000fe20000004100 */
[----:B------:R-:W-:Y:S01]  /*11e80*/  F2FP.SATFINITE.E4M3.F32.PACK_AB_MERGE_C R9, R10, R9, R13 ;  /* 0x000000090a09723e */ /* 0x000fe2000480700d */
        /* <DEDUP_REMOVED lines=24> */
[----:B------:R-:W-:Y:S01]  /*12010*/  F2FP.SATFINITE.E4M3.F32.PACK_AB_MERGE_C R11, R30, R21, R49 ;  /* 0x000000151e0b723e */ /* 0x000fe20004807031 */
[----:B------:R-:W-:-:S02]  /*12020*/  HADD2.F32 R26, -RZ, R26.H1_H1 ;  /* 0x3000001aff1a7230 */ /* 0x000fc40000004100 */
[C---:B------:R-:W-:Y:S01]  /*12030*/  FFMA.FTZ R37, R12.reuse, R15, -R37 ;  /* 0x0000000f0c257223 */ /* 0x040fe20000010825 */
[----:B------:R-:W-:Y:S02]  /*12040*/  HADD2.F32 R7, -RZ, R7.H1_H1 ;  /* 0x30000007ff077230 */ /* 0x000fe40000004100 */
[----:B------:R-:W-:Y:S01]  /*12050*/  FFMA.FTZ R33, R12, R33, R25 ;  /* 0x000000210c217223 */ /* 0x000fe20000010019 */
[----:B------:R-:W-:Y:S01]  /*12060*/  F2FP.F16.E4M3.UNPACK_B R12, R8 ;  /* 0x00000008ff0c723e */ /* 0x000fe200020006ff */
[C---:B------:R-:W-:Y:S01]  /*12070*/  FMUL.FTZ R34, R26.reuse, R31 ;  /* 0x0000001f1a227220 */ /* 0x040fe20000410000 */
[-C--:B------:R-:W-:Y:S01]  /*12080*/  FMUL.FTZ R26, R26, R29.reuse ;  /* 0x0000001d1a1a7220 */ /* 0x080fe20000410000 */
[----:B------:R-:W-:Y:S02]  /*12090*/  HADD2.F32 R8, -RZ, R3.H0_H0 ;  /* 0x20000003ff087230 */ /* 0x000fe40000004100 */
[C---:B------:R-:W-:Y:S01]  /*120a0*/  FFMA.FTZ R42, R7.reuse, R29, -R34 ;  /* 0x0000001d072a7223 */ /* 0x040fe20000010822 */
[----:B------:R-:W-:Y:S01]  /*120b0*/  FFMA.FTZ R48, R7, R31, R26 ;  /* 0x0000001f07307223 */ /* 0x000fe2000001001a */
[----:B------:R-:W-:-:S02]  /*120c0*/  HADD2.F32 R26, -RZ, R12.H0_H0 ;  /* 0x2000000cff1a7230 */ /* 0x000fc40000004100 */
[----:B------:R-:W-:Y:S01]  /*120d0*/  HADD2.F32 R7, -RZ, R6.H0_H0 ;  /* 0x20000006ff077230 */ /* 0x000fe20000004100 */
[----:B------:R-:W-:Y:S01]  /*120e0*/  F2FP.SATFINITE.E4M3.F32.PACK_AB_MERGE_C R37, R42, R37, RZ ;  /* 0x000000252a25723e */ /* 0x000fe200048070ff */
[----:B------:R-:W-:Y:S01]  /*120f0*/  HADD2.F32 R15, -RZ, R3.H1_H1 ;  /* 0x30000003ff0f7230 */ /* 0x000fe20000004100 */
[----:B------:R-:W-:Y:S01]  /*12100*/  F2FP.SATFINITE.E4M3.F32.PACK_AB_MERGE_C R33, R48, R33, RZ ;  /* 0x000000213021723e */ /* 0x000fe200048070ff */
[----:B------:R-:W-:Y:S02]  /*12110*/  HADD2.F32 R25, -RZ, R12.H1_H1 ;  /* 0x3000000cff197230 */ /* 0x000fe40000004100 */
[C---:B------:R-:W-:Y:S01]  /*12120*/  FMUL.FTZ R12, R7.reuse, R26 ;  /* 0x0000001a070c7220 */ /* 0x040fe20000410000 */
[----:B------:R-:W-:Y:S02]  /*12130*/  HADD2.F32 R6, -RZ, R6.H1_H1 ;  /* 0x30000006ff067230 */ /* 0x000fe40000004100 */
[----:B------:R-:W-:Y:S01]  /*12140*/  FMUL.FTZ R7, R7, R8 ;  /* 0x0000000807077220 */ /* 0x000fe20000410000 */
[----:B------:R-:W-:-:S02]  /*12150*/  HADD2.F32 R3, -RZ, R4.H0_H0 ;  /* 0x20000004ff037230 */ /* 0x000fc40000004100 */
[----:B------:R-:W-:Y:S02]  /*12160*/  HADD2.F32 R4, -RZ, R4.H1_H1 ;  /* 0x30000004ff047230 */ /* 0x000fe40000004100 */
[C---:B------:R-:W-:Y:S01]  /*12170*/  FMUL.FTZ R29, R6.reuse, R25 ;  /* 0x00000019061d7220 */ /* 0x040fe20000410000 */
        /* <DEDUP_REMOVED lines=11> */
[----:B------:R-:W-:Y:S02]  /*12230*/  F2FP.SATFINITE.E4M3.F32.PACK_AB_MERGE_C R8, R38, R35, R8 ;  /* 0x000000232608723e */ /* 0x000fe40004807008 */
[----:B------:R-:W-:Y:S01]  /*12240*/  F2FP.SATFINITE.E4M3.F32.PACK_AB_MERGE_C R10, R34, R3, R33 ;  /* 0x00000003220a723e */ /* 0x000fe20004807021 */
[----:B------:R4:W-:Y:S04]  /*12250*/  STS.128 [R51+0x18000], R4 ;  /* 0x0180000433007388 */ /* 0x0009e80000000c00 */
[----:B------:R4:W-:Y:S02]  /*12260*/  STS.128 [R0+0x18000], R8 ;  /* 0x0180000800007388 */ /* 0x0009e40000000c00 */
.L_x_1893:
[----:B------:R-:W-:Y:S05]  /*12270*/  BSYNC B0 ;  /* 0x0000000000007941 */ /* 0x000fea0003800000 */
.L_x_1865:
[----:B------:R-:W-:Y:S01]  /*12280*/  @!PT LDS RZ, [RZ] ;  /* 0x00000000fffff984 */ /* 0x000fe20000000800 */
[----:B------:R-:W-:Y:S01]  /*12290*/  @!PT LDS RZ, [RZ] ;  /* 0x00000000fffff984 */ /* 0x000fe20000000800 */
[----:B------:R-:W-:Y:S01]  /*122a0*/  @!PT LDS RZ, [RZ] ;  /* 0x00000000fffff984 */ /* 0x000fe20000000800 */
[----:B------:R-:W-:Y:S01]  /*122b0*/  @!PT LDS RZ, [RZ] ;  /* 0x00000000fffff984 */ /* 0x000fe20000000800 */
[----:B------:R1:W-:Y:S06]  /*122c0*/  MEMBAR.ALL.CTA ;  /* 0x0000000000007992 */ /* 0x0003ec0000008000 */
[----:B-1----:R-:W1:Y:S01]  /*122d0*/  FENCE.VIEW.ASYNC.S ;  /* 0x00000000000073c6 */ /* 0x002e620000000000 */
[----:B------:R-:W-:Y:S05]  /*122e0*/  WARPSYNC.ALL ;  /* 0x0000000000007948 */ /* 0x000fea0003800000 */
[----:B-1----:R-:W-:Y:S06]  /*122f0*/  BAR.SYNC.DEFER_BLOCKING 0xd, 0x100 ;  /* 0x0344000000007b1d */ /* 0x002fec0000010000 */
.L_x_1863:
[----:B----4-:R-:W4:Y:S01]  /*12300*/  S2R R0, SR_TID.X ;  /* 0x0000000000007919 */ /* 0x010f220000002100 */
[----:B------:R-:W-:Y:S05]  /*12310*/  WARPSYNC.ALL ;  /* 0x0000000000007948 */ /* 0x000fea0003800000 */
[----:B----4-:R-:W-:-:S04]  /*12320*/  SHF.R.U32.HI R0, RZ, 0x7, R0 ;  /* 0x00000007ff007819 */ /* 0x010fc80000011600 */
[----:B-----5:R-:W-:Y:S01]  /*12330*/  IADD3 R10, R0, 0x8, RZ ;  /* 0x00000008000a7810 */ /* 0x020fe20007ffe0ff */
[----:B------:R-:W-:-:S04]  /*12340*/  IMAD.U32 R0, RZ, RZ, UR61 ;  /* 0x0000003dff007e24 */ /* 0x000fc8000f8e00ff */
[----:B------:R4:W-:Y:S01]  /*12350*/  BAR.SYNC.DEFER_BLOCKING R10, 0x100 ;  /* 0x0004000a0000751d */ /* 0x0009e20000010000 */
[----:B------:R-:W-:-:S13]  /*12360*/  ISETP.NE.AND P0, PT, R0, 0x3, PT ;  /* 0x000000030000780c */ /* 0x000fda0003f05270 */
[----:B----4-:R-:W-:Y:S05]  /*12370*/  @!P0 BRA `(.L_x_1910) ;  /* 0x0000000000048947 */ /* 0x010fea0003800000 */
[----:B------:R-:W-:Y:S01]  /*12380*/  BPT.TRAP 0x1 ;  /* 0x000000040000795c */ /* 0x000fe20000300000 */
.L_x_1910:
[----:B0-23--:R-:W-:Y:S01]  /*12390*/  IMAD R6, R23, 0x8, R22 ;  /* 0x0000000817067824 */ /* 0x00dfe200078e0216 */
[----:B------:R-:W-:-:S04]  /*123a0*/  SHF.L.U32 R11, R186, 0x1f, RZ ;  /* 0x0000001fba0b7819 */ /* 0x000fc800000006ff */
[----:B------:R0:W2:Y:S01]  /*123b0*/  SYNCS.PHASECHK.TRANS64.TRYWAIT P1, [R6+URZ+0x28430], R11 ;  /* 0x0284300b060075a7 */ /* 0x0000a2000802017f */
[----:B------:R-:W-:Y:S05]  /*123c0*/  @!P0 BRA `(.L_x_1911) ;  /* 0x0000000000048947 */ /* 0x000fea0003800000 */
[----:B------:R-:W-:Y:S01]  /*123d0*/  BPT.TRAP 0x1 ;  /* 0x000000040000795c */ /* 0x000fe20000300000 */
.L_x_1911:
[----:B--2---:R-:W-:Y:S05]  /*123e0*/  @P1 BRA `(.L_x_1912) ;  /* 0x0000000000081947 */ /* 0x004fea0003800000 */
[----:B------:R-:W2:Y:S02]  /*123f0*/  SYNCS.PHASECHK.TRANS64.TRYWAIT P1, [R6+URZ+0x28430], R11 ;  /* 0x0284300b060075a7 */ /* 0x000ea4000802017f */
[----:B--2---:R-:W-:Y:S05]  /*12400*/  @!P1 BRA `(.L_x_1913) ;  /* 0x000001a000f09947 */ /* 0x004fea0003800000 */
.L_x_1912:
[----:B------:R-:W-:Y:S05]  /*12410*/  WARPSYNC.ALL ;  /* 0x0000000000007948 */ /* 0x000fea0003800000 */
[----:B------:R-:W-:Y:S01]  /*12420*/  R2UR UR4, R22 ;  /* 0x00000000160472ca */ /* 0x000fe200000e0000 */
[----:B------:R-:W-:Y:S01]  /*12430*/  IMAD.MOV.U32 R5, RZ, RZ, 0x40000040 ;  /* 0x40000040ff057424 */ /* 0x000fe200078e00ff */
[----:B------:R-:W-:Y:S01]  /*12440*/  R2UR UR5, R36 ;  /* 0x00000000240572ca */ /* 0x000fe200000e0000 */
[----:B------:R-:W-:Y:S01]  /*12450*/  UMOV UR9, 0x40000040 ;  /* 0x4000004000097882 */ /* 0x000fe20000000000 */
[----:B------:R-:W-:Y:S01]  /*12460*/  WARPGROUP.ARRIVE ;  /* 0x00000000000079c5 */ /* 0x000fe20000000000 */
[----:B------:R-:W-:Y:S01]  /*12470*/  IMAD.MOV.U32 R9, RZ, RZ, 0x40000040 ;  /* 0x40000040ff097424 */ /* 0x000fe200078e00ff */
[----:B------:R-:W-:Y:S01]  /*12480*/  R2UR UR11, R5 ;  /* 0x00000000050b72ca */ /* 0x000fe200000e0000 */
[----:B------:R-:W-:Y:S01]  /*12490*/  IMAD.U32 R199, RZ, RZ, UR9 ;  /* 0x00000009ffc77e24 */ /* 0x000fe2000f8e00ff */
        /* <DEDUP_REMOVED lines=25> */
[----:B------:R-:W-:Y:S01]  /*12630*/  QGMMA.64x64x32.F32.E4M3.E4M3 R24, gdesc[UR8], RZ, !UPT, gsb0 ;  /* 0x00e00000081879f3 */ /* 0x000fe2000c0008ff */
        /* <DEDUP_REMOVED lines=12> */
[----:B------:R-:W-:Y:S01]  /*12700*/  QGMMA.64x64x32.F32.E4M3.E4M3 R24, gdesc[UR8], R24, gsb0 ;  /* 0x00e00000081879f3 */ /* 0x000fe20008000818 */
[----:B------:R-:W-:Y:S01]  /*12710*/  R2UR UR10, R8 ;  /* 0x00000000080a72ca */ /* 0x000fe200000e0000 */
[----:B------:R-:W-:Y:S01]  /*12720*/  UMOV UR8, UR4 ;  /* 0x0000000400087c82 */ /* 0x000fe20008000000 */
[----:B------:R-:W-:Y:S01]  /*12730*/  R2UR UR11, R9 ;  /* 0x00000000090b72ca */ /* 0x000fe200000e0000 */
[----:B------:R-:W-:Y:S01]  /*12740*/  UMOV UR9, 0x40000040 ;  /* 0x4000004000097882 */ /* 0x000fe20000000000 */
[----:B------:R-:W-:Y:S02]  /*12750*/  VIADD R8, R4, 0x6 ;  /* 0x0000000604087836 */ /* 0x000fe40000000000 */
[----:B------:R-:W-:Y:S02]  /*12760*/  IMAD.MOV.U32 R9, RZ, RZ, 0x40000040 ;  /* 0x40000040ff097424 */ /* 0x000fe400078e00ff */
[----:B------:R-:W-:Y:S01]  /*12770*/  IMAD.U32 R194, RZ, RZ, UR8 ;  /* 0x00000008ffc27e24 */ /* 0x000fe2000f8e00ff */
[----:B------:R-:W-:Y:S01]  /*12780*/  R2UR UR58, R8 ;  /* 0x00000000083a72ca */ /* 0x000fe200000e0000 */
[----:B------:R-:W-:Y:S01]  /*12790*/  VIADD R8, R4, 0x200 ;  /* 0x0000020004087836 */ /* 0x000fe20000000000 */
[----:B------:R-:W-:Y:S01]  /*127a0*/  R2UR UR59, R9 ;  /* 0x00000000093b72ca */ /* 0x000fe200000e0000 */
[----:B------:R-:W-:Y:S01]  /*127b0*/  IMAD.U32 R195, RZ, RZ, UR9 ;  /* 0x00000009ffc37e24 */ /* 0x000fe2000f8e00ff */
[----:B------:R-:W-:-:S02]  /*127c0*/  MOV R9, 0x40000040 ;  /* 0x4000004000097802 */ /* 0x000fc40000000f00 */
[----:B------:R-:W-:Y:S01]  /*127d0*/  R2UR UR54, R8 ;  /* 0x00000000083672ca */ /* 0x000fe200000e0000 */
[----:B------:R-:W-:Y:S01]  /*127e0*/  VIADD R8, R4, 0x202 ;  /* 0x0000020204087836 */ /* 0x000fe20000000000 */
[----:B------:R-:W-:Y:S01]  /*127f0*/  R2UR UR55, R9 ;  /* 0x00000000093772ca */ /* 0x000fe200000e0000 */
[----:B------:R-:W-:-:S03]  /*12800*/  IMAD.MOV.U32 R9, RZ, RZ, 0x40000040 ;  /* 0x40000040ff097424 */ /* 0x000fc600078e00ff */
[----:B------:R-:W-:Y:S01]  /*12810*/  R2UR UR50, R8 ;  /* 0x00000000083272ca */ /* 0x000fe200000e0000 */
[C---:B------:R-:W-:Y:S01]  /*12820*/  VIADD R8, R4.reuse, 0x204 ;  /* 0x0000020404087836 */ /* 0x040fe20000000000 */
[----:B------:R-:W-:Y:S01]  /*12830*/  R2UR UR51, R9 ;  /* 0x00000000093372ca */ /* 0x000fe200000e0000 */
[----:B------:R-:W-:Y:S02]  /*12840*/  IMAD.MOV.U32 R9, RZ, RZ, 0x40000040 ;  /* 0x40000040ff097424 */ /* 0x000fe400078e00ff */
[----:B------:R-:W-:Y:S01]  /*12850*/  VIADD R4, R4, 0x206 ;  /* 0x0000020604047836 */ /* 0x000fe20000000000 */
[----:B------:R-:W-:Y:S02]  /*12860*/  R2UR UR46, R8 ;  /* 0x00000000082e72ca */ /* 0x000fe400000e0000 */
[----:B------:R-:W-:Y:S02]  /*12870*/  R2UR UR47, R9 ;  /* 0x00000000092f72ca */ /* 0x000fe400000e0000 */
[----:B------:R-:W-:Y:S01]  /*12880*/  R2UR UR42, R4 ;  /* 0x00000000042a72ca */ /* 0x000fe200000e0000 */
        /* <DEDUP_REMOVED lines=22> */
.L_x_1914:
[----:B------:R-:W4:Y:S01]  /*129f0*/  LDC R0, c[0x0][0x448] ;  /* 0x00011200ff007b82 */ /* 0x000f220000000800 */
[----:B------:R-:W-:Y:S01]  /*12a00*/  IMAD.U32 R9, RZ, RZ, UR39 ;  /* 0x00000027ff097e24 */ /* 0x000fe2000f8e00ff */
[----:B------:R-:W-:Y:S01]  /*12a10*/  ULDC.64 UR6, c[0x0][0x9e0] ;  /* 0x0002780000067ab9 */ /* 0x000fe20000000a00 */
[----:B------:R-:W-:Y:S01]  /*12a20*/  ULDC UR38, c[0x0][0x9dc] ;  /* 0x0002770000267ab9 */ /* 0x000fe20000000800 */
[----:B------:R-:W-:Y:S01]  /*12a30*/  UISETP.GE.AND UP0, UPT, UR7, 0x1, UPT ;  /* 0x000000010700788c */ /* 0x000fe2000bf06270 */
[----:B------:R-:W-:Y:S01]  /*12a40*/  LEA R14, R160, 0xffffffc0, 0x6 ;  /* 0xffffffc0a00e7811 */ /* 0x000fe200078e30ff */
[----:B------:R-:W-:Y:S02]  /*12a50*/  ULOP3.LUT UR4, URZ, UR38, URZ, 0x33, !UPT ;  /* 0x000000263f047292 */ /* 0x000fe4000f8e333f */
[----:B------:R-:W-:Y:S01]  /*12a60*/  UP2UR UR42, UPR, URZ, 0x1 ;  /* 0x000000013f2a7883 */ /* 0x000fe20008000000 */
[----:B------:R-:W-:Y:S02]  /*12a70*/  IADD3 R20, -R191, R192, -R14 ;  /* 0x000000c0bf147210 */ /* 0x000fe40007ffe90e */
[----:B------:R-:W-:-:S02]  /*12a80*/  PLOP3.LUT P2, PT, PT, PT, UP0, 0x40, 0x0 ;  /* 0x000000000000781c */ /* 0x000fc40003f4e808 */
[----:B----4-:R-:W-:Y:S01]  /*12a90*/  ISETP.NE.AND P1, PT, R0, 0x1, PT ;  /* 0x000000010000780c */ /* 0x010fe20003f25270 */
[----:B------:R-:W-:-:S04]  /*12aa0*/  IMAD.IADD R0, R208, 0x1, R201 ;  /* 0x00000001d0007824 */ /* 0x000fc800078e02c9 */
[----:B------:R-:W-:-:S08]  /*12ab0*/  IMAD.MOV.U32 R4, RZ, RZ, R0 ;  /* 0x000000ffff047224 */ /* 0x000fd000078e0000 */
[----:B-1----:R-:W1:Y:S08]  /*12ac0*/  @P1 LDC R3, c[0x0][0x44c] ;  /* 0x00011300ff031b82 */ /* 0x002e700000000800 */
[----:B------:R-:W4:Y:S01]  /*12ad0*/  @P1 LDC R8, c[0x0][0x450] ;  /* 0x00011400ff081b82 */ /* 0x000f220000000800 */
[----:B-1----:R-:W-:-:S04]  /*12ae0*/  @P1 IMAD.HI.U32 R3, R0, R3, RZ ;  /* 0x0000000300031227 */ /* 0x002fc800078e00ff */
[----:B------:R-:W-:Y:S01]  /*12af0*/  VIADD R0, R6, 0x28440 ;  /* 0x0002844006007836 */ /* 0x000fe20000000000 */
[----:B----4-:R-:W-:Y:S01]  /*12b00*/  @P1 SHF.R.U32.HI R4, RZ, R8, R3 ;  /* 0x00000008ff041219 */ /* 0x010fe20000011603 */
[----:B------:R-:W-:-:S03]  /*12b10*/  IMAD.MOV.U32 R3, RZ, RZ, -0x40 ;  /* 0xffffffc0ff037424 */ /* 0x000fc600078e00ff */
[----:B------:R-:W-:Y:S01]  /*12b20*/  PRMT R0, R9, 0x654, R0 ;  /* 0x0000065409007816 */ /* 0x000fe20000000000 */
[----:B------:R-:W1:Y:S01]  /*12b30*/  SHFL.IDX PT, R7, R4, RZ, 0x1c1f ;  /* 0x001c1fff04077589 */ /* 0x000e6200000e0000 */
[----:B------:R-:W-:Y:S02]  /*12b40*/  IMAD R3, R160, R3, 0x41 ;  /* 0x00000041a0037424 */ /* 0x000fe400078e0203 */
[----:B------:R4:W-:Y:S02]  /*12b50*/  SYNCS.ARRIVE.TRANS64.RED.A1T0 RZ, [R0+URZ], RZ ;  /* 0x000000ff00ff79a7 */ /* 0x0009e4000810043f */
[----:B------:R-:W-:Y:S01]  /*12b60*/  VIADD R58, R3, 0xffffffff ;  /* 0xffffffff033a7836 */ /* 0x000fe20000000000 */
[----:B----4-:R-:W-:-:S05]  /*12b70*/  IADD3 R0, -R191, R3, R192 ;  /* 0x00000003bf007210 */ /* 0x010fca0007ffe1c0 */
[----:B------:R-:W-:-:S04]  /*12b80*/  IMAD.IADD R0, R0, 0x1, -R189 ;  /* 0x0000000100007824 */ /* 0x000fc800078e0abd */
[C---:B------:R-:W-:Y:S02]  /*12b90*/  VIADD R57, R0.reuse, UR6 ;  /* 0x0000000600397c36 */ /* 0x040fe40008000000 */
[----:B------:R-:W-:-:S03]  /*12ba0*/  VIADD R56, R0, UR4 ;  /* 0x0000000400387c36 */ /* 0x000fc60008000000 */
[----:B-1----:R-:W-:Y:S01]  /*12bb0*/  VIADDMNMX R0, R7, R57, R20, PT ;  /* 0x0000003907007246 */ /* 0x002fe20003800114 */
[----:B------:R-:W-:Y:S01]  /*12bc0*/  IMAD.IADD R8, R56, 0x1, R7 ;  /* 0x0000000138087824 */ /* 0x000fe200078e0207 */
[----:B------:R-:W-:Y:S06]  /*12bd0*/  @P2 BRA `(.L_x_1915) ;  /* 0x0000000000582947 */ /* 0x000fec0003800000 */
[----:B------:R-:W-:Y:S01]  /*12be0*/  IADD3 R3, -R189, R192, R7 ;  /* 0x000000c0bd037210 */ /* 0x000fe20007ffe107 */
[----:B------:R-:W-:Y:S03]  /*12bf0*/  BSSY B0, `(.L_x_1916) ;  /* 0x0000010000007945 */ /* 0x000fe60003800000 */
[----:B------:R-:W-:-:S13]  /*12c00*/  ISETP.GT.AND P2, PT, R3, -0x1, PT ;  /* 0xffffffff0300780c */ /* 0x000fda0003f44270 */
[----:B------:R-:W-:Y:S05]  /*12c10*/  @P2 BRA `(.L_x_1917) ;  /* 0x0000000000202947 */ /* 0x000fea0003800000 */
[----:B------:R-:W-:Y:S01]  /*12c20*/  UISETP.NE.AND UP0, UPT, UR7, 0x1, UPT ;  /* 0x000000010700788c */ /* 0x000fe2000bf05270 */
[----:B------:R-:W-:-:S05]  /*12c30*/  LOP3.LUT R3, RZ, R3, RZ, 0x33, !PT ;  /* 0x00000003ff037212 */ /* 0x000fca00078e33ff */
[----:B------:R-:W-:-:S05]  /*12c40*/  PLOP3.LUT P2, PT, PT, PT, UP0, 0x80, 0x0 ;  /* 0x000000000000781c */ /* 0x000fca0003f4f008 */
[----:B------:R-:W-:-:S08]  /*12c50*/  @UP0 ULDC.64 UR4, c[0x0][0x9e8] ;  /* 0x00027a0000040ab9 */ /* 0x000fd00000000a00 */
[----:B------:R-:W-:-:S05]  /*12c60*/  @P2 IMAD.HI.U32 R7, R3, UR4, RZ ;  /* 0x0000000403072c27 */ /* 0x000fca000f8e00ff */
[----:B------:R-:W-:-:S04]  /*12c70*/  @P2 SHF.R.U32.HI R3, RZ, UR5, R7 ;  /* 0x00000005ff032c19 */ /* 0x000fc80008011607 */
[----:B------:R-:W-:Y:S01]  /*12c80*/  LOP3.LUT R3, RZ, R3, RZ, 0x33, !PT ;  /* 0x00000003ff037212 */ /* 0x000fe200078e33ff */
[----:B------:R-:W-:Y:S06]  /*12c90*/  BRA `(.L_x_1918) ;  /* 0x0000000000147947 */ /* 0x000fec0003800000 */
.L_x_1917:
[----:B------:R-:W-:-:S06]  /*12ca0*/  UISETP.NE.AND UP0, UPT, UR7, 0x1, UPT ;  /* 0x000000010700788c */ /* 0x000fcc000bf05270 */
[----:B------:R-:W-:-:S05]  /*12cb0*/  PLOP3.LUT P2, PT, PT, PT, UP0, 0x80, 0x0 ;  /* 0x000000000000781c */ /* 0x000fca0003f4f008 */
[----:B------:R-:W-:-:S08]  /*12cc0*/  @UP0 ULDC.64 UR4, c[0x0][0x9e8] ;  /* 0x00027a0000040ab9 */ /* 0x000fd00000000a00 */
[----:B------:R-:W-:-:S05]  /*12cd0*/  @P2 IMAD.HI.U32 R7, R3, UR4, RZ ;  /* 0x0000000403072c27 */ /* 0x000fca000f8e00ff */
[----:B------:R-:W-:-:S07]  /*12ce0*/  @P2 SHF.R.U32.HI R3, RZ, UR5, R7 ;  /* 0x00000005ff032c19 */ /* 0x000fce0008011607 */
.L_x_1918:
[----:B------:R-:W-:Y:S05]  /*12cf0*/  BSYNC B0 ;  /* 0x0000000000007941 */ /* 0x000fea0003800000 */
.L_x_1916:
[----:B------:R-:W-:-:S05]  /*12d00*/  IMAD R12, R3, UR7, -R14 ;  /* 0x00000007030c7c24 */ /* 0x000fca000f8e0a0e */
[----:B------:R-:W-:-:S04]  /*12d10*/  IADD3 R3, -R191, R12, RZ ;  /* 0x0000000cbf037210 */ /* 0x000fc80007ffe1ff */
[----:B------:R-:W-:Y:S02]  /*12d20*/  VIMNMX R8, R8, R3, !PT ;  /* 0x0000000308087248 */ /* 0x000fe40007fe0100 */
[----:B------:R-:W-:-:S07]  /*12d30*/  VIADDMNMX R0, R3, UR7, R0, PT ;  /* 0x0000000703007c46 */ /* 0x000fce000b800100 */
.L_x_1915:
[C---:B------:R-:W-:Y:S01]  /*12d40*/  ISETP.GE.AND P2, PT, R58.reuse, 0x2, PT ;  /* 0x000000023a00780c */ /* 0x040fe20003f46270 */
[----:B------:R-:W1:Y:S01]  /*12d50*/  SHFL.IDX PT, R59, R4, 0x1, 0x1c1f ;  /* 0x003c1f00043b7f89 */ /* 0x000e6200000e0000 */
[----:B------:R-:W-:Y:S01]  /*12d60*/  ISETP.GE.AND P3, PT, R58, 0x9, PT ;  /* 0x000000093a00780c */ /* 0x000fe20003f66270 */
[----:B------:R-:W-:Y:S01]  /*12d70*/  UISETP.GE.AND UP0, UPT, UR7, 0x1, UPT ;  /* 0x000000010700788c */ /* 0x000fe2000bf06270 */
[C---:B------:R-:W-:Y:S02]  /*12d80*/  ISETP.GT.AND P5, PT, R8.reuse, 0x1, !P2 ;  /* 0x000000010800780c */ /* 0x040fe400057a4270 */
[----:B------:R-:W-:Y:S02]  /*12d90*/  ISETP.GT.AND P4, PT, R8, 0x8, !P3 ;  /* 0x000000080800780c */ /* 0x000fe40005f84270 */
[C---:B------:R-:W-:Y:S02]  /*12da0*/  ISETP.LT.OR P5, PT, R0.reuse, 0x2, P5 ;  /* 0x000000020000780c */ /* 0x040fe40002fa1670 */
[----:B------:R-:W-:-:S02]  /*12db0*/  ISETP.LT.OR P4, PT, R0, 0x9, P4 ;  /* 0x000000090000780c */ /* 0x000fc40002781670 */
[----:B------:R-:W-:Y:S02]  /*12dc0*/  ISETP.GE.AND P6, PT, R58, 0xa, PT ;  /* 0x0000000a3a00780c */ /* 0x000fe40003fc6270 */
[----:B------:R-:W-:Y:S02]  /*12dd0*/  FSEL R71, R25, -INF , !P5 ;  /* 0xff80000019477808 */ /* 0x000fe40006800000 */
[----:B------:R-:W-:Y:S02]  /*12de0*/  FSEL R25, R28, -INF , !P4 ;  /* 0xff8000001c197808 */ /* 0x000fe40006000000 */
[----:B------:R-:W-:Y:S02]  /*12df0*/  ISETP.GT.AND P4, PT, R8, 0x9, !P6 ;  /* 0x000000090800780c */ /* 0x000fe40007784270 */
[----:B------:R-:W-:Y:S02]  /*12e00*/  ISETP.GE.AND P5, PT, R58, 0x11, PT ;  /* 0x000000113a00780c */ /* 0x000fe40003fa6270 */
[----:B------:R-:W-:-:S02]  /*12e10*/  ISETP.LT.OR P4, PT, R0, 0xa, P4 ;  /* 0x0000000a0000780c */ /* 0x000fc40002781670 */
[----:B------:R-:W-:Y:S02]  /*12e20*/  P2R R60, PR, RZ, 0x20 ;  /* 0x00000020ff3c7803 */ /* 0x000fe40000000000 */
[----:B------:R-:W-:Y:S02]  /*12e30*/  FSEL R29, R29, -INF , !P4 ;  /* 0xff8000001d1d7808 */ /* 0x000fe40006000000 */
[----:B------:R-:W-:Y:S02]  /*12e40*/  ISETP.GT.AND P4, PT, R8, 0x10, !P5 ;  /* 0x000000100800780c */ /* 0x000fe40006f84270 */
[----:B------:R-:W-:Y:S02]  /*12e50*/  ISETP.GE.AND P5, PT, R58, 0x12, PT ;  /* 0x000000123a00780c */ /* 0x000fe40003fa6270 */
[----:B------:R-:W-:Y:S02]  /*12e60*/  ISETP.LT.OR P4, PT, R0, 0x11, P4 ;  /* 0x000000110000780c */ /* 0x000fe40002781670 */
[----:B------:R-:W-:-:S02]  /*12e70*/  P2R R28, PR, RZ, 0x40 ;  /* 0x00000040ff1c7803 */ /* 0x000fc40000000000 */
        /* <DEDUP_REMOVED lines=9> */
[----:B------:R-:W-:Y:S02]  /*12f10*/  ISETP.GE.AND P5, PT, R58, 0x1a, PT ;  /* 0x0000001a3a00780c */ /* 0x000fe40003fa6270 */
[----:B------:R-:W-:Y:S02]  /*12f20*/  FSEL R13, R36, -INF , !P4 ;  /* 0xff800000240d7808 */ /* 0x000fe40006000000 */
[----:B------:R-:W-:-:S02]  /*12f30*/  ISETP.GT.AND P4, PT, R8, 0x19, !P5 ;  /* 0x000000190800780c */ /* 0x000fc40006f84270 */
[----:B------:R-:W-:Y:S02]  /*12f40*/  P2R R36, PR, RZ, 0x20 ;  /* 0x00000020ff247803 */ /* 0x000fe40000000000 */
        /* <DEDUP_REMOVED lines=57> */
[----:B------:R-:W-:Y:S01]  /*132e0*/  @P6 IMAD.HI.U32 R20, R4, UR4, RZ ;  /* 0x0000000404146c27 */ /* 0x000fe2000f8e00ff */
[----:B------:R-:W-:-:S13]  /*132f0*/  PLOP3.LUT P6, PT, PT, PT, UP0, 0x80, 0x0 ;  /* 0x000000000000781c */ /* 0x000fda0003fcf008 */
[----:B------:R-:W-:-:S04]  /*13300*/  @P6 SHF.R.U32.HI R4, RZ, UR5, R20 ;  /* 0x00000005ff046c19 */ /* 0x000fc80008011614 */
[----:B------:R-:W-:Y:S01]  /*13310*/  LOP3.LUT R4, RZ, R4, RZ, 0x33, !PT ;  /* 0x00000004ff047212 */ /* 0x000fe200078e33ff */
[----:B------:R-:W-:Y:S06]  /*13320*/  BRA `(.L_x_1922) ;  /* 0x0000000000187947 */ /* 0x000fec0003800000 */
.L_x_1921:
[----:B------:R-:W-:-:S06]  /*13330*/  UISETP.NE.AND UP0, UPT, UR7, 0x1, UPT ;  /* 0x000000010700788c */ /* 0x000fcc000bf05270 */
[----:B------:R-:W-:-:S05]  /*13340*/  PLOP3.LUT P6, PT, PT, PT, UP0, 0x80, 0x0 ;  /* 0x000000000000781c */ /* 0x000fca0003fcf008 */
[----:B------:R-:W-:-:S08]  /*13350*/  @UP0 ULDC.64 UR4, c[0x0][0x9e8] ;  /* 0x00027a0000040ab9 */ /* 0x000fd00000000a00 */
[----:B------:R-:W-:Y:S01]  /*13360*/  @P6 IMAD.HI.U32 R20, R4, UR4, RZ ;  /* 0x0000000404146c27 */ /* 0x000fe2000f8e00ff */
[----:B------:R-:W-:-:S13]  /*13370*/  PLOP3.LUT P6, PT, PT, PT, UP0, 0x80, 0x0 ;  /* 0x000000000000781c */ /* 0x000fda0003fcf008 */
[----:B------:R-:W-:-:S07]  /*13380*/  @P6 SHF.R.U32.HI R4, RZ, UR5, R20 ;  /* 0x00000005ff046c19 */ /* 0x000fce0008011614 */
.L_x_1922:
[----:B------:R-:W-:Y:S05]  /*13390*/  BSYNC B0 ;  /* 0x0000000000007941 */ /* 0x000fea0003800000 */
.L_x_1920:
[----:B------:R-:W-:-:S04]  /*133a0*/  IMAD R4, R4, UR7, -R14 ;  /* 0x0000000704047c24 */ /* 0x000fc8000f8e0a0e */
[----:B------:R-:W-:-:S05]  /*133b0*/  IMAD.IADD R57, R4, 0x1, -R191 ;  /* 0x0000000104397824 */ /* 0x000fca00078e0abf */
[----:B------:R-:W-:Y:S02]  /*133c0*/  VIMNMX R8, R8, R57, !PT ;  /* 0x0000003908087248 */ /* 0x000fe40007fe0100 */
[----:B------:R-:W-:-:S07]  /*133d0*/  VIADDMNMX R0, R57, UR7, R0, PT ;  /* 0x0000000739007c46 */ /* 0x000fce000b800100 */
.L_x_1919:
        /* <DEDUP_REMOVED lines=36> */
[----:B------:R-:W-:Y:S01]  /*13620*/  ISETP.GT.AND P3, PT, R8, 0x8, !P3 ;  /* 0x000000080800780c */ /* 0x000fe20005f64270 */
[----:B------:R-:W1:Y:S01]  /*13630*/  SHFL.BFLY PT, R67, R14, 0x2, 0x1f ;  /* 0x0c401f000e437f89 */ /* 0x000e6200000e0000 */
[C---:B------:R-:W-:Y:S02]  /*13640*/  ISETP.LT.OR P2, PT, R0.reuse, 0x1a, P2 ;  /* 0x0000001a0000780c */ /* 0x040fe40001741670 */
[----:B------:R-:W-:Y:S02]  /*13650*/  ISETP.LT.OR P3, PT, R0, 0x9, P3 ;  /* 0x000000090000780c */ /* 0x000fe40001f61670 */
[----:B------:R-:W-:Y:S02]  /*13660*/  FSEL R39, R39, -INF , !P2 ;  /* 0xff80000027277808 */ /* 0x000fe40005000000 */
[----:B------:R-:W-:Y:S02]  /*13670*/  ISETP.NE.AND P2, PT, R62, RZ, PT ;  /* 0x000000ff3e00720c */ /* 0x000fe40003f45270 */
[----:B------:R-:W-:-:S02]  /*13680*/  FSEL R57, R30, -INF , !P3 ;  /* 0xff8000001e397808 */ /* 0x000fc40005800000 */
[----:B------:R-:W-:Y:S02]  /*13690*/  ISETP.GT.AND P2, PT, R8, 0x20, !P2 ;  /* 0x000000200800780c */ /* 0x000fe40005744270 */
[----:B------:R-:W-:Y:S02]  /*136a0*/  ISETP.NE.AND P3, PT, R44, RZ, PT ;  /* 0x000000ff2c00720c */ /* 0x000fe40003f65270 */
[----:B------:R-:W-:Y:S02]  /*136b0*/  ISETP.LT.OR P2, PT, R0, 0x21, P2 ;  /* 0x000000210000780c */ /* 0x000fe40001741670 */
[----:B------:R-:W-:Y:S02]  /*136c0*/  ISETP.NE.AND P6, PT, R12, RZ, PT ;  /* 0x000000ff0c00720c */ /* 0x000fe40003fc5270 */
[----:B------:R-:W-:Y:S02]  /*136d0*/  FSEL R63, R42, -INF , !P2 ;  /* 0xff8000002a3f7808 */ /* 0x000fe40005000000 */
[----:B------:R-:W-:-:S02]  /*136e0*/  ISETP.NE.AND P2, PT, R40, RZ, PT ;  /* 0x000000ff2800720c */ /* 0x000fc40003f45270 */
[C---:B------:R-:W-:Y:S02]  /*136f0*/  ISETP.GT.AND P4, PT, R8.reuse, 0x31, !P4 ;  /* 0x000000310800780c */ /* 0x040fe40006784270 */
[----:B------:R-:W-:Y:S02]  /*13700*/  ISETP.GT.AND P2, PT, R8, 0x21, !P2 ;  /* 0x000000210800780c */ /* 0x000fe40005744270 */
[----:B-1----:R-:W-:Y:S02]  /*13710*/  FMNMX.FTZ R67, R14, R67, !PT ;  /* 0x000000430e437209 */ /* 0x002fe40007810000 */
[----:B------:R-:W-:Y:S02]  /*13720*/  ISETP.LT.OR P2, PT, R0, 0x22, P2 ;  /* 0x000000220000780c */ /* 0x000fe40001741670 */
[----:B------:R-:W-:Y:S01]  /*13730*/  ISETP.GT.AND P5, PT, R8, 0x38, !P5 ;  /* 0x000000380800780c */ /* 0x000fe20006fa4270 */
[----:B------:R-:W1:Y:S01]  /*13740*/  SHFL.BFLY PT, R4, R67, 0x1, 0x1f ;  /* 0x0c201f0043047f89 */ /* 0x000e6200000e0000 */
[----:B------:R-:W-:-:S02]  /*13750*/  FSEL R43, R43, -INF , !P2 ;  /* 0xff8000002b2b7808 */ /* 0x000fc40005000000 */
[----:B------:R-:W-:Y:S02]  /*13760*/  ISETP.NE.AND P2, PT, R64, RZ, PT ;  /* 0x000000ff4000720c */ /* 0x000fe40003f45270 */
[----:B------:R-:W-:Y:S02]  /*13770*/  ISETP.LT.OR P4, PT, R0, 0x32, P4 ;  /* 0x000000320000780c */ /* 0x000fe40002781670 */
[----:B------:R-:W-:Y:S02]  /*13780*/  ISETP.GT.AND P2, PT, R8, 0x28, !P2 ;  /* 0x000000280800780c */ /* 0x000fe40005744270 */
[C---:B------:R-:W-:Y:S02]  /*13790*/  ISETP.LT.OR P5, PT, R0.reuse, 0x39, P5 ;  /* 0x000000390000780c */ /* 0x040fe40002fa1670 */
[----:B------:R-:W-:-:S04]  /*137a0*/  ISETP.LT.OR P2, PT, R0, 0x29, P2 ;  /* 0x000000290000780c */ /* 0x000fc80001741670 */
[----:B------:R-:W-:Y:S02]  /*137b0*/  FSEL R65, R46, -INF , !P2 ;  /* 0xff8000002e417808 */ /* 0x000fe40005000000 */
[----:B------:R-:W-:Y:S02]  /*137c0*/  ISETP.GT.AND P2, PT, R8, 0x29, !P3 ;  /* 0x000000290800780c */ /* 0x000fe40005f44270 */
[----:B------:R-:W-:Y:S02]  /*137d0*/  ISETP.NE.AND P3, PT, R66, RZ, PT ;  /* 0x000000ff4200720c */ /* 0x000fe40003f65270 */
[----:B------:R-:W-:Y:S02]  /*137e0*/  ISETP.LT.OR P2, PT, R0, 0x2a, P2 ;  /* 0x0000002a0000780c */ /* 0x000fe40001741670 */
[----:B-1----:R-:W-:Y:S02]  /*137f0*/  FMNMX.FTZ R4, R67, R4, !PT ;  /* 0x0000000443047209 */ /* 0x002fe40007810000 */
[----:B------:R-:W-:-:S02]  /*13800*/  FSEL R47, R47, -INF , !P2 ;  /* 0xff8000002f2f7808 */ /* 0x000fc40005000000 */
[----:B------:R-:W-:Y:S01]  /*13810*/  ISETP.GT.AND P2, PT, R8, RZ, !P6 ;  /* 0x000000ff0800720c */ /* 0x000fe20007744270 */
[----:B------:R-:W-:-:S01]  /*13820*/  FFMA.FTZ R12, R2, R4, -8 ;  /* 0xc1000000020c7423 */ /* 0x000fc20000010004 */
[----:B------:R-:W-:Y:S02]  /*13830*/  ISETP.NE.AND P6, PT, R24, RZ, PT ;  /* 0x000000ff1800720c */ /* 0x000fe40003fc5270 */
[----:B------:R-:W-:-:S04]  /*13840*/  ISETP.LT.OR P2, PT, R0, 0x1, P2 ;  /* 0x000000010000780c */ /* 0x000fc80001741670 */
[----:B------:R-:W-:Y:S02]  /*13850*/  FSEL R26, R26, -INF , !P2 ;  /* 0xff8000001a1a7808 */ /* 0x000fe40005000000 */
[----:B------:R-:W-:-:S04]  /*13860*/  FSETP.NEU.FTZ.AND P2, PT, R4, -INF , PT ;  /* 0xff8000000400780b */ /* 0x000fc80003f5d000 */
[----:B------:R-:W-:Y:S02]  /*13870*/  FSEL R20, R12, RZ, P2 ;  /* 0x000000ff0c147208 */ /* 0x000fe40001000000 */
[----:B------:R-:W-:Y:S02]  /*13880*/  FMNMX.FTZ R12, R26, R27, !PT ;  /* 0x0000001b1a0c7209 */ /* 0x000fe40007810000 */
[----:B------:R-:W-:Y:S01]  /*13890*/  ISETP.GT.AND P2, PT, R8, 0x30, !P3 ;  /* 0x000000300800780c */ /* 0x000fe20005f44270 */
[----:B------:R-:W-:-:S01]  /*138a0*/  FFMA.FTZ R152, R2, R69, -R20 ;  /* 0x0000004502987223 */ /* 0x000fc20000010814 */
[----:B------:R-:W-:Y:S01]  /*138b0*/  FMNMX.FTZ R12, R57, R12, !PT ;  /* 0x0000000c390c7209 */ /* 0x000fe20007810000 */
[----:B------:R-:W-:-:S01]  /*138c0*/  FFMA.FTZ R154, R2, R7, -R20 ;  /* 0x00000007029a7223 */ /* 0x000fc20000010814 */
[----:B------:R-:W-:Y:S01]  /*138d0*/  ISETP.LT.OR P2, PT, R0, 0x31, P2 ;  /* 0x000000310000780c */ /* 0x000fe20001741670 */
[----:B------:R-:W-:-:S01]  /*138e0*/  FFMA.FTZ R158, R2, R21, -R20 ;  /* 0x00000015029e7223 */ /* 0x000fc20000010814 */
[----:B------:R-:W-:Y:S01]  /*138f0*/  FMNMX.FTZ R12, R31, R12, !PT ;  /* 0x0000000c1f0c7209 */ /* 0x000fe20007810000 */
[----:B------:R-:W-:Y:S01]  /*13900*/  MUFU.EX2 R152, R152 ;  /* 0x0000009800987308 */ /* 0x000fe20000000800 */
[----:B------:R-:W-:Y:S01]  /*13910*/  FSEL R67, R50, -INF , !P2 ;  /* 0xff80000032437808 */ /* 0x000fe20005000000 */
[C-C-:B------:R-:W-:Y:S01]  /*13920*/  FFMA.FTZ R156, R2.reuse, R15, -R20.reuse ;  /* 0x0000000f029c7223 */ /* 0x140fe20000010814 */
[----:B------:R-:W-:Y:S01]  /*13930*/  FMNMX.FTZ R12, R59, R12, !PT ;  /* 0x0000000c3b0c7209 */ /* 0x000fe20007810000 */
[--C-:B------:R-:W-:Y:S01]  /*13940*/  FFMA.FTZ R15, R2, R41, -R20.reuse ;  /* 0x00000029020f7223 */ /* 0x100fe20000010814 */
[----:B------:R-:W-:Y:S01]  /*13950*/  ISETP.GT.AND P3, PT, R8, 0x39, !P6 ;  /* 0x000000390800780c */ /* 0x000fe20007764270 */
[C-C-:B------:R-:W-:Y:S01]  /*13960*/  FFMA.FTZ R8, R2.reuse, R13, -R20.reuse ;  /* 0x0000000d02087223 */ /* 0x140fe20000010814 */
[----:B------:R-:W-:Y:S01]  /*13970*/  FMNMX.FTZ R12, R35, R12, !PT ;  /* 0x0000000c230c7209 */ /* 0x000fe20007810000 */
[----:B------:R-:W-:Y:S01]  /*13980*/  MUFU.EX2 R154, R154 ;  /* 0x0000009a009a7308 */ /* 0x000fe20000000800 */
[----:B------:R-:W-:Y:S01]  /*13990*/  FSEL R69, R51, -INF , !P4 ;  /* 0xff80000033457808 */ /* 0x000fe20006000000 */
[C-C-:B------:R-:W-:Y:S01]  /*139a0*/  FFMA.FTZ R51, R2.reuse, R71, -R20.reuse ;  /* 0x0000004702337223 */ /* 0x140fe20000010814 */
[----:B------:R-:W-:Y:S01]  /*139b0*/  FMNMX.FTZ R12, R61, R12, !PT ;  /* 0x0000000c3d0c7209 */ /* 0x000fe20007810000 */
[--C-:B------:R-:W-:Y:S01]  /*139c0*/  FFMA.FTZ R13, R2, R37, -R20.reuse ;  /* 0x00000025020d7223 */ /* 0x100fe20000010814 */
[----:B------:R-:W-:Y:S01]  /*139d0*/  ISETP.LT.OR P3, PT, R0, 0x3a, P3 ;  /* 0x0000003a0000780c */ /* 0x000fe20001f61670 */
[--C-:B------:R-:W-:Y:S01]  /*139e0*/  FFMA.FTZ R0, R2, R25, -R20.reuse ;  /* 0x0000001902007223 */ /* 0x100fe20000010814 */
[----:B------:R-:W-:Y:S01]  /*139f0*/  FMNMX.FTZ R12, R39, R12, !PT ;  /* 0x0000000c270c7209 */ /* 0x000fe20007810000 */
[----:B------:R-:W1:Y:S01]  /*13a00*/  MUFU.EX2 R51, R51 ;  /* 0x0000003300337308 */ /* 0x000e620000000800 */
[----:B------:R-:W-:Y:S01]  /*13a10*/  FSEL R71, R54, -INF , !P5 ;  /* 0xff80000036477808 */ /* 0x000fe20006800000 */
[C-C-:B------:R-:W-:Y:S01]  /*13a20*/  FFMA.FTZ R25, R2.reuse, R29, -R20.reuse ;  /* 0x0000001d02197223 */ /* 0x140fe20000010814 */
[----:B------:R-:W-:Y:S01]  /*13a30*/  FMNMX.FTZ R12, R63, R12, !PT ;  /* 0x0000000c3f0c7209 */ /* 0x000fe20007810000 */
[C-C-:B------:R-:W-:Y:S01]  /*13a40*/  FFMA.FTZ R29, R2.reuse, R33, -R20.reuse ;  /* 0x00000021021d7223 */ /* 0x140fe20000010814 */
[----:B------:R-:W-:Y:S01]  /*13a50*/  FSEL R55, R55, -INF , !P3 ;  /* 0xff80000037377808 */ /* 0x000fe20005800000 */
[C-C-:B------:R-:W-:Y:S01]  /*13a60*/  FFMA.FTZ R45, R2.reuse, R45, -R20.reuse ;  /* 0x0000002d022d7223 */ /* 0x140fe20000010814 */
[----:B------:R-:W-:Y:S01]  /*13a70*/  FMNMX.FTZ R12, R43, R12, !PT ;  /* 0x0000000c2b0c7209 */ /* 0x000fe20007810000 */
[----:B------:R-:W4:Y:S01]  /*13a80*/  MUFU.EX2 R0, R0 ;  /* 0x0000000000007308 */ /* 0x000f220000000800 */
[----:B------:R-:W-:-:S02]  /*13a90*/  FFMA.FTZ R3, R2, R3, -R20 ;  /* 0x0000000302037223 */ /* 0x000fc40000010814 */
[----:B------:R-:W-:-:S04]  /*13aa0*/  FMNMX.FTZ R12, R65, R12, !PT ;  /* 0x0000000c410c7209 */ /* 0x000fc80007810000 */
[----:B------:R-:W-:Y:S01]  /*13ab0*/  FMNMX.FTZ R12, R47, R12, !PT ;  /* 0x0000000c2f0c7209 */ /* 0x000fe20007810000 */
[----:B------:R-:W5:Y:S01]  /*13ac0*/  MUFU.EX2 R25, R25 ;  /* 0x0000001900197308 */ /* 0x000f620000000800 */
[----:B-1----:R-:W-:-:S02]  /*13ad0*/  FADD.FTZ R21, R152, R51 ;  /* 0x0000003398157221 */ /* 0x002fc40000010000 */
[----:B------:R-:W-:-:S04]  /*13ae0*/  FMNMX.FTZ R12, R67, R12, !PT ;  /* 0x0000000c430c7209 */ /* 0x000fc80007810000 */
[----:B------:R-:W-:Y:S01]  /*13af0*/  FMNMX.FTZ R12, R69, R12, !PT ;  /* 0x0000000c450c7209 */ /* 0x000fe20007810000 */
[----:B------:R-:W1:Y:S01]  /*13b00*/  MUFU.EX2 R29, R29 ;  /* 0x0000001d001d7308 */ /* 0x000e620000000800 */
[----:B----4-:R-:W-:-:S02]  /*13b10*/  FADD.FTZ R36, R0, R21 ;  /* 0x0000001500247221 */ /* 0x010fc40000010000 */
[----:B------:R-:W-:-:S04]  /*13b20*/  FMNMX.FTZ R12, R71, R12, !PT ;  /* 0x0000000c470c7209 */ /* 0x000fc80007810000 */
[----:B------:R-:W-:Y:S01]  /*13b30*/  FMNMX.FTZ R12, R55, R12, !PT ;  /* 0x0000000c370c7209 */ /* 0x000fe20007810000 */
[----:B------:R-:W4:Y:S04]  /*13b40*/  MUFU.EX2 R8, R8 ;  /* 0x0000000800087308 */ /* 0x000f280000000800 */
[----:B------:R-:W0:Y:S04]  /*13b50*/  SHFL.BFLY PT, R73, R12, 0x2, 0x1f ;  /* 0x0c401f000c497f89 */ /* 0x000e2800000e0000 */
[----:B------:R-:W-:Y:S08]  /*13b60*/  MUFU.EX2 R13, R13 ;  /* 0x0000000d000d7308 */ /* 0x000ff00000000800 */
[----:B------:R-:W-:Y:S08]  /*13b70*/  MUFU.EX2 R156, R156 ;  /* 0x0000009c009c7308 */ /* 0x000ff00000000800 */
[----:B------:R-:W-:Y:S01]  /*13b80*/  MUFU.EX2 R15, R15 ;  /* 0x0000000f000f7308 */ /* 0x000fe20000000800 */
[----:B0-----:R-:W-:Y:S01]  /*13b90*/  FMNMX.FTZ R73, R12, R73, !PT ;  /* 0x000000490c497209 */ /* 0x001fe20007810000 */
[C-C-:B------:R-:W-:Y:S01]  /*13ba0*/  FFMA.FTZ R12, R2.reuse, R9, -R20.reuse ;  /* 0x00000009020c7223 */ /* 0x140fe20000010814 */
[----:B------:R-:W-:-:S01]  /*13bb0*/  FFMA.FTZ R9, R2, R49, -R20 ;  /* 0x0000003102097223 */ /* 0x000fc20000010814 */
[----:B------:R-:W-:-:S04]  /*13bc0*/  FFMA.FTZ R20, R2, R53, -R20 ;  /* 0x0000003502147223 */ /* 0x000fc80000010814 */
[----:B------:R-:W-:Y:S01]  /*13bd0*/  MUFU.EX2 R45, R45 ;  /* 0x0000002d002d7308 */ /* 0x000fe20000000800 */
[----:B------:R-:W0:Y:S07]  /*13be0*/  SHFL.BFLY PT, R14, R73, 0x1, 0x1f ;  /* 0x0c201f00490e7f89 */ /* 0x000e2e00000e0000 */
[----:B------:R-:W-:Y:S08]  /*13bf0*/  MUFU.EX2 R12, R12 ;  /* 0x0000000c000c7308 */ /* 0x000ff00000000800 */
[----:B------:R-:W-:Y:S08]  /*13c00*/  MUFU.EX2 R158, R158 ;  /* 0x0000009e009e7308 */ /* 0x000ff00000000800 */
[----:B------:R-:W-:Y:S01]  /*13c10*/  MUFU.EX2 R9, R9 ;  /* 0x0000000900097308 */ /* 0x000fe20000000800 */
[----:B0-----:R-:W-:-:S04]  /*13c20*/  FMNMX.FTZ R7, R73, R14, !PT ;  /* 0x0000000e49077209 */ /* 0x001fc80007810000 */
[----:B------:R-:W-:Y:S01]  /*13c30*/  FSETP.NEU.FTZ.AND P2, PT, R7, -INF , PT ;  /* 0xff8000000700780b */ /* 0x000fe20003f5d000 */
[----:B------:R-:W-:-:S02]  /*13c40*/  FFMA.FTZ R14, R2, R7, -8 ;  /* 0xc1000000020e7423 */ /* 0x000fc40000010007 */
[----:B------:R-:W-:Y:S03]  /*13c50*/  MUFU.EX2 R3, R3 ;  /* 0x0000000300037308 */ /* 0x000fe60000000800 */
[----:B------:R-:W-:-:S05]  /*13c60*/  FSEL R14, R14, RZ, P2 ;  /* 0x000000ff0e0e7208 */ /* 0x000fca0001000000 */
[C-C-:B------:R-:W-:Y:S01]  /*13c70*/  FFMA.FTZ R153, R2.reuse, R26, -R14.reuse ;  /* 0x0000001a02997223 */ /* 0x140fe2000001080e */
[----:B------:R-:W-:-:S01]  /*13c80*/  FFMA.FTZ R27, R2, R27, -R14 ;  /* 0x0000001b021b7223 */ /* 0x000fc2000001080e */
[C-C-:B------:R-:W-:Y:S01]  /*13c90*/  FFMA.FTZ R57, R2.reuse, R57, -R14.reuse ;  /* 0x0000003902397223 */ /* 0x140fe2000001080e */
[----:B------:R-:W-:-:S01]  /*13ca0*/  FFMA.FTZ R31, R2, R31, -R14 ;  /* 0x0000001f021f7223 */ /* 0x000fc2000001080e */
[C-C-:B------:R-:W-:Y:S01]  /*13cb0*/  FFMA.FTZ R59, R2.reuse, R59, -R14.reuse ;  /* 0x0000003b023b7223 */ /* 0x140fe2000001080e */
[----:B------:R5:W-:Y:S01]  /*13cc0*/  MUFU.EX2 R24, R27 ;  /* 0x0000001b00187308 */ /* 0x000be20000000800 */
[----:B------:R-:W-:-:S01]  /*13cd0*/  FFMA.FTZ R35, R2, R35, -R14 ;  /* 0x0000002302237223 */ /* 0x000fc2000001080e */
[C-C-:B------:R-:W-:Y:S01]  /*13ce0*/  FFMA.FTZ R61, R2.reuse, R61, -R14.reuse ;  /* 0x0000003d023d7223 */ /* 0x140fe2000001080e */
[----:B------:R-:W-:-:S01]  /*13cf0*/  FFMA.FTZ R39, R2, R39, -R14 ;  /* 0x0000002702277223 */ /* 0x000fc2000001080e */
[C-C-:B------:R-:W-:Y:S01]  /*13d00*/  FFMA.FTZ R63, R2.reuse, R63, -R14.reuse ;  /* 0x0000003f023f7223 */ /* 0x140fe2000001080e */
[----:B------:R-:W-:-:S01]  /*13d10*/  FFMA.FTZ R43, R2, R43, -R14 ;  /* 0x0000002b022b7223 */ /* 0x000fc2000001080e */
[C-C-:B------:R-:W-:Y:S01]  /*13d20*/  FFMA.FTZ R65, R2.reuse, R65, -R14.reuse ;  /* 0x0000004102417223 */ /* 0x140fe2000001080e */
[----:B------:R-:W-:-:S01]  /*13d30*/  FFMA.FTZ R47, R2, R47, -R14 ;  /* 0x0000002f022f7223 */ /* 0x000fc2000001080e */
[----:B------:R-:W0:Y:S01]  /*13d40*/  MUFU.EX2 R153, R153 ;  /* 0x0000009900997308 */ /* 0x000e220000000800 */
[----:B-----5:R-:W-:-:S01]  /*13d50*/  FADD.FTZ R27, R25, R36 ;  /* 0x00000024191b7221 */ /* 0x020fc20000010000 */
[C-C-:B------:R-:W-:Y:S01]  /*13d60*/  FFMA.FTZ R67, R2.reuse, R67, -R14.reuse ;  /* 0x0000004302437223 */ /* 0x140fe2000001080e */
[----:B------:R-:W-:-:S01]  /*13d70*/  FFMA.FTZ R69, R2, R69, -R14 ;  /* 0x0000004502457223 */ /* 0x000fc2000001080e */
[----:B------:R-:W-:Y:S01]  /*13d80*/  FFMA.FTZ R71, R2, R71, -R14 ;  /* 0x0000004702477223 */ /* 0x000fe2000001080e */
[----:B------:R-:W-:-:S01]  /*13d90*/  FADD.FTZ R38, R154, R27 ;  /* 0x0000001b9a267221 */ /* 0x000fc20000010000 */
[----:B------:R-:W-:Y:S01]  /*13da0*/  FFMA.FTZ R14, R2, R55, -R14 ;  /* 0x00000037020e7223 */ /* 0x000fe2000001080e */
[----:B------:R-:W-:Y:S01]  /*13db0*/  F2FP.SATFINITE.E4M3.F32.PACK_AB_MERGE_C R25, R25, R0, RZ ;  /* 0x000000001919723e */ /* 0x000fe200048070ff */
[----:B------:R-:W5:Y:S01]  /*13dc0*/  MUFU.EX2 R57, R57 ;  /* 0x0000003900397308 */ /* 0x000f620000000800 */
[----:B-1----:R-:W-:-:S02]  /*13dd0*/  FADD.FTZ R27, R29, R38 ;  /* 0x000000261d1b7221 */ /* 0x002fc40000010000 */
[----:B------:R-:W-:Y:S02]  /*13de0*/  F2FP.SATFINITE.E4M3.F32.PACK_AB_MERGE_C R152, R51, R152, R25 ;  /* 0x000000983398723e */ /* 0x000fe40004807019 */
[----:B----4-:R-:W-:-:S03]  /*13df0*/  FADD.FTZ R38, R8, R27 ;  /* 0x0000001b08267221 */ /* 0x010fc60000010000 */
[----:B------:R-:W1:Y:S01]  /*13e00*/  MUFU.EX2 R26, R31 ;  /* 0x0000001f001a7308 */ /* 0x000e620000000800 */
[----:B0-----:R-:W-:-:S01]  /*13e10*/  FADD.FTZ R34, R153, R24 ;  /* 0x0000001899227221 */ /* 0x001fc20000010000 */
[----:B------:R-:W-:-:S04]  /*13e20*/  FADD.FTZ R27, R13, R38 ;  /* 0x000000260d1b7221 */ /* 0x000fc80000010000 */
[----:B------:R-:W-:Y:S02]  /*13e30*/  FADD.FTZ R40, R156, R27 ;  /* 0x0000001b9c287221 */ /* 0x000fe40000010000 */
[----:B------:R-:W0:Y:S01]  /*13e40*/  MUFU.EX2 R59, R59 ;  /* 0x0000003b003b7308 */ /* 0x000e220000000800 */
[----:B-----5:R-:W-:-:S01]  /*13e50*/  FADD.FTZ R21, R57, R34 ;  /* 0x0000002239157221 */ /* 0x020fc20000010000 */
[----:B------:R-:W-:-:S04]  /*13e60*/  FADD.FTZ R27, R15, R40 ;  /* 0x000000280f1b7221 */ /* 0x000fc80000010000 */
[----:B------:R-:W-:Y:S01]  /*13e70*/  FADD.FTZ R40, R12, R27 ;  /* 0x0000001b0c287221 */ /* 0x000fe20000010000 */
[----:B------:R-:W-:Y:S01]  /*13e80*/  F2FP.SATFINITE.E4M3.F32.PACK_AB_MERGE_C R12, R45, R12, RZ ;  /* 0x0000000c2d0c723e */ /* 0x000fe200048070ff */
[----:B------:R-:W4:Y:S01]  /*13e90*/  MUFU.EX2 R28, R35 ;  /* 0x00000023001c7308 */ /* 0x000f220000000800 */
[----:B-1----:R-:W-:-:S01]  /*13ea0*/  FADD.FTZ R36, R26, R21 ;  /* 0x000000151a247221 */ /* 0x002fc20000010000 */
[----:B------:R-:W-:Y:S01]  /*13eb0*/  FADD.FTZ R27, R45, R40 ;  /* 0x000000282d1b7221 */ /* 0x000fe20000010000 */
[----:B------:R-:W-:Y:S02]  /*13ec0*/  F2FP.SATFINITE.E4M3.F32.PACK_AB_MERGE_C R26, R26, R57, RZ ;  /* 0x000000391a1a723e */ /* 0x000fe400048070ff */
[----:B------:R-:W-:Y:S01]  /*13ed0*/  F2FP.SATFINITE.E4M3.F32.PACK_AB_MERGE_C R156, R15, R156, R12 ;  /* 0x0000009c0f9c723e */ /* 0x000fe2000480700c */
[----:B------:R-:W-:-:S01]  /*13ee0*/  FADD.FTZ R0, R158, R27 ;  /* 0x0000001b9e007221 */ /* 0x000fc20000010000 */
[----:B------:R-:W-:Y:S01]  /*13ef0*/  F2FP.SATFINITE.E4M3.F32.PACK_AB_MERGE_C R27, R13, R8, RZ ;  /* 0x000000080d1b723e */ /* 0x000fe200048070ff */
[----:B------:R-:W1:Y:S01]  /*13f00*/  MUFU.EX2 R61, R61 ;  /* 0x0000003d003d7308 */ /* 0x000e620000000800 */
[----:B0-----:R-:W-:-:S01]  /*13f10*/  FADD.FTZ R21, R59, R36 ;  /* 0x000000243b157221 */ /* 0x001fc20000010000 */
[----:B------:R-:W-:Y:S01]  /*13f20*/  FADD.FTZ R0, R9, R0 ;  /* 0x0000000009007221 */ /* 0x000fe20000010000 */
[----:B------:R-:W-:-:S02]  /*13f30*/  F2FP.SATFINITE.E4M3.F32.PACK_AB_MERGE_C R154, R29, R154, R27 ;  /* 0x0000009a1d9a723e */ /* 0x000fc4000480701b */
[----:B------:R-:W-:-:S03]  /*13f40*/  F2FP.SATFINITE.E4M3.F32.PACK_AB_MERGE_C R153, R24, R153, R26 ;  /* 0x000000991899723e */ /* 0x000fc6000480701a */
[----:B------:R-:W0:Y:S01]  /*13f50*/  MUFU.EX2 R30, R39 ;  /* 0x00000027001e7308 */ /* 0x000e220000000800 */
[----:B----4-:R-:W-:-:S07]  /*13f60*/  FADD.FTZ R36, R28, R21 ;  /* 0x000000151c247221 */ /* 0x010fce0000010000 */
[----:B------:R-:W4:Y:S01]  /*13f70*/  MUFU.EX2 R63, R63 ;  /* 0x0000003f003f7308 */ /* 0x000f220000000800 */
[----:B-1----:R-:W-:-:S07]  /*13f80*/  FADD.FTZ R21, R61, R36 ;  /* 0x000000243d157221 */ /* 0x002fce0000010000 */
[----:B------:R-:W1:Y:S01]  /*13f90*/  MUFU.EX2 R32, R43 ;  /* 0x0000002b00207308 */ /* 0x000e620000000800 */
[----:B0-----:R-:W-:-:S01]  /*13fa0*/  FADD.FTZ R38, R30, R21 ;  /* 0x000000151e267221 */ /* 0x001fc20000010000 */
[----:B------:R-:W-:-:S04]  /*13fb0*/  F2FP.SATFINITE.E4M3.F32.PACK_AB_MERGE_C R30, R30, R61, RZ ;  /* 0x0000003d1e1e723e */ /* 0x000fc800048070ff */
[----:B------:R-:W-:Y:S02]  /*13fc0*/  F2FP.SATFINITE.E4M3.F32.PACK_AB_MERGE_C R155, R28, R59, R30 ;  /* 0x0000003b1c9b723e */ /* 0x000fe4000480701e */
[----:B------:R-:W0:Y:S01]  /*13fd0*/  MUFU.EX2 R65, R65 ;  /* 0x0000004100417308 */ /* 0x000e220000000800 */
[----:B----4-:R-:W-:-:S07]  /*13fe0*/  FADD.FTZ R21, R63, R38 ;  /* 0x000000263f157221 */ /* 0x010fce0000010000 */
[----:B------:R-:W4:Y:S01]  /*13ff0*/  MUFU.EX2 R34, R47 ;  /* 0x0000002f00227308 */ /* 0x000f220000000800 */
[----:B-1----:R-:W-:-:S07]  /*14000*/  FADD.FTZ R38, R32, R21 ;  /* 0x0000001520267221 */ /* 0x002fce0000010000 */
[----:B------:R-:W1:Y:S01]  /*14010*/  MUFU.EX2 R67, R67 ;  /* 0x0000004300437308 */ /* 0x000e620000000800 */
[----:B0-----:R-:W-:-:S07]  /*14020*/  FADD.FTZ R21, R65, R38 ;  /* 0x0000002641157221 */ /* 0x001fce0000010000 */
[----:B------:R-:W0:Y:S01]  /*14030*/  MUFU.EX2 R36, R69 ;  /* 0x0000004500247308 */ /* 0x000e220000000800 */
[----:B----4-:R-:W-:-:S01]  /*14040*/  FADD.FTZ R38, R34, R21 ;  /* 0x0000001522267221 */ /* 0x010fc20000010000 */
[----:B------:R-:W-:-:S04]  /*14050*/  F2FP.SATFINITE.E4M3.F32.PACK_AB_MERGE_C R34, R34, R65, RZ ;  /* 0x000000412222723e */ /* 0x000fc800048070ff */
[----:B------:R-:W-:Y:S02]  /*14060*/  F2FP.SATFINITE.E4M3.F32.PACK_AB_MERGE_C R157, R32, R63, R34 ;  /* 0x0000003f209d723e */ /* 0x000fe40004807022 */
[----:B------:R-:W4:Y:S01]  /*14070*/  MUFU.EX2 R71, R71 ;  /* 0x0000004700477308 */ /* 0x000f220000000800 */
[----:B-1----:R-:W-:-:S07]  /*14080*/  FADD.FTZ R13, R67, R38 ;  /* 0x00000026430d7221 */ /* 0x002fce0000010000 */
[----:B------:R-:W1:Y:S01]  /*14090*/  MUFU.EX2 R20, R20 ;  /* 0x0000001400147308 */ /* 0x000e620000000800 */
[----:B0-----:R-:W-:-:S01]  /*140a0*/  FADD.FTZ R8, R36, R13 ;  /* 0x0000000d24087221 */ /* 0x001fc20000010000 */
[----:B------:R-:W-:-:S06]  /*140b0*/  FADD.FTZ R13, R3, R0 ;  /* 0x00000000030d7221 */ /* 0x000fcc0000010000 */
[----:B------:R-:W0:Y:S01]  /*140c0*/  MUFU.EX2 R14, R14 ;  /* 0x0000000e000e7308 */ /* 0x000e220000000800 */
[----:B----4-:R-:W-:-:S01]  /*140d0*/  FADD.FTZ R21, R71, R8 ;  /* 0x0000000847157221 */ /* 0x010fc20000010000 */
[C---:B-1----:R-:W-:Y:S01]  /*140e0*/  F2FP.SATFINITE.E4M3.F32.PACK_AB_MERGE_C R8, R20.reuse, R3, RZ ;  /* 0x000000031408723e */ /* 0x042fe200048070ff */
[----:B------:R-:W-:-:S03]  /*140f0*/  FADD.FTZ R3, R20, R13 ;  /* 0x0000000d14037221 */ /* 0x000fc60000010000 */
[----:B------:R-:W-:Y:S02]  /*14100*/  F2FP.SATFINITE.E4M3.F32.PACK_AB_MERGE_C R158, R9, R158, R8 ;  /* 0x0000009e099e723e */ /* 0x000fe40004807008 */
[C---:B0-----:R-:W-:Y:S01]  /*14110*/  F2FP.SATFINITE.E4M3.F32.PACK_AB_MERGE_C R71, R14.reuse, R71, RZ ;  /* 0x000000470e47723e */ /* 0x041fe200048070ff */
[----:B------:R-:W-:-:S03]  /*14120*/  FADD.FTZ R0, R14, R21 ;  /* 0x000000150e007221 */ /* 0x000fc60000010000 */
[----:B------:R-:W-:Y:S01]  /*14130*/  F2FP.SATFINITE.E4M3.F32.PACK_AB_MERGE_C R159, R36, R67, R71 ;  /* 0x00000043249f723e */ /* 0x000fe20004807047 */
[----:B------:R-:W-:Y:S06]  /*14140*/  @!P0 BRA `(.L_x_1923) ;  /* 0x0000000000048947 */ /* 0x000fec0003800000 */
[----:B------:R-:W-:Y:S01]  /*14150*/  BPT.TRAP 0x1 ;  /* 0x000000040000795c */ /* 0x000fe20000300000 */
.L_x_1923:
[----:B------:R0:W1:Y:S01]  /*14160*/  SYNCS.PHASECHK.TRANS64.TRYWAIT P2, [R6+URZ+0x28450], R11 ;  /* 0x0284500b060075a7 */ /* 0x000062000804017f */
[----:B------:R-:W-:Y:S05]  /*14170*/  @!P0 BRA `(.L_x_1924) ;  /* 0x0000000000048947 */ /* 0x000fea0003800000 */
[----:B------:R-:W-:Y:S01]  /*14180*/  BPT.TRAP 0x1 ;  /* 0x000000040000795c */ /* 0x000fe20000300000 */
.L_x_1924:
[----:B------:R-:W-:Y:S04]  /*14190*/  BSSY B0, `(.L_x_1925) ;  /* 0x0000004000007945 */ /* 0x000fe80003800000 */
[----:B-1----:R-:W-:Y:S05]  /*141a0*/  @P2 BRA `(.L_x_1926) ;  /* 0x0000000000082947 */ /* 0x002fea0003800000 */
[----:B------:R-:W1:Y:S02]  /*141b0*/  SYNCS.PHASECHK.TRANS64.TRYWAIT P2, [R6+URZ+0x28450], R11 ;  /* 0x0284500b060075a7 */ /* 0x000e64000804017f */
[----:B-1----:R-:W-:Y:S05]  /*141c0*/  @!P2 BRA `(.L_x_1927) ;  /* 0x000001840094a947 */ /* 0x002fea0003800000 */
.L_x_1926:
[----:B------:R-:W-:Y:S05]  /*141d0*/  BSYNC B0 ;  /* 0x0000000000007941 */ /* 0x000fea0003800000 */
.L_x_1925:
[----:B------:R-:W-:Y:S05]  /*141e0*/  WARPSYNC.ALL ;  /* 0x0000000000007948 */ /* 0x000fea0003800000 */
[----:B------:R-:W-:Y:S01]  /*141f0*/  R2UR UR4, R22 ;  /* 0x00000000160472ca */ /* 0x000fe200000e0000 */
[----:B------:R4:W-:Y:S01]  /*14200*/  BAR.SYNC.DEFER_BLOCKING R10, 0x100 ;  /* 0x0004000a0000751d */ /* 0x0009e20000010000 */
[----:B------:R-:W-:-:S05]  /*14210*/  IMAD.MOV.U32 R9, RZ, RZ, -0x7fffffe0 ;  /* 0x80000020ff097424 */ /* 0x000fca00078e00ff */
[C---:B------:R-:W-:Y:S02]  /*14220*/  R2UR UR11, R9.reuse ;  /* 0x00000000090b72ca */ /* 0x040fe400000e0000 */
[----:B------:R-:W-:-:S04]  /*14230*/  R2UR UR15, R9 ;  /* 0x00000000090f72ca */ /* 0x000fc800000e0000 */
[----:B------:R-:W-:-:S04]  /*14240*/  UIADD3 UR4, UR4, 0x8000, URZ ;  /* 0x0000800004047890 */ /* 0x000fc8000fffe03f */
[----:B------:R-:W-:-:S04]  /*14250*/  USHF.R.U32.HI UR4, URZ, 0x4, UR4 ;  /* 0x000000043f047899 */ /* 0x000fc80008011604 */
[----:B------:R-:W-:-:S04]  /*14260*/  ULOP3.LUT UR4, UR4, 0x3fff, URZ, 0xc0, !UPT ;  /* 0x00003fff04047892 */ /* 0x000fc8000f8ec03f */
[----:B------:R-:W-:Y:S01]  /*14270*/  ULOP3.LUT UR43, UR4, 0x10000, URZ, 0xfc, !UPT ;  /* 0x00010000042b7892 */ /* 0x000fe2000f8efc3f */
[----:B------:R-:W-:-:S05]  /*14280*/  WARPGROUP.ARRIVE ;  /* 0x00000000000079c5 */ /* 0x000fca0000000000 */
[----:B------:R-:W-:-:S04]  /*14290*/  LEA R8, R23, UR43, 0xa ;  /* 0x0000002b17087c11 */ /* 0x000fc8000f8e50ff */
[C---:B------:R-:W-:Y:S01]  /*142a0*/  R2UR UR10, R8.reuse ;  /* 0x00000000080a72ca */ /* 0x040fe200000e0000 */
[----:B------:R-:W-:-:S05]  /*142b0*/  VIADD R8, R8, 0x2 ;  /* 0x0000000208087836 */ /* 0x000fca0000000000 */
[----:B------:R-:W-:-:S07]  /*142c0*/  R2UR UR14, R8 ;  /* 0x00000000080e72ca */ /* 0x000fce00000e0000 */
[----:B------:R-:W-:Y:S03]  /*142d0*/  QGMMA.64x256x32.F32.E4M3.E4M3 R24, R152, gdesc[UR8], RZ, !UPT, gsb0 ;  /* 0x03e0000898187df3 */ /* 0x000fe6000c0008ff */
[----:B------:R-:W-:Y:S02]  /*142e0*/  WARPGROUP.DEPBAR.LE gsb0, 0x0 ;  /* 0x00008000000079c5 */ /* 0x000fe40000010000 */
[----:B------:R-:W-:-:S15]  /*142f0*/  WARPGROUP.ARRIVE ;  /* 0x00000000000079c5 */ /* 0x000fde0000000000 */
[----:B------:R-:W-:-:S08]  /*14300*/  NOP ;  /* 0x0000000000007918 */ /* 0x000fd00000000000 */
[----:B------:R-:W-:Y:S03]  /*14310*/  QGMMA.64x256x32.F32.E4M3.E4M3 R24, R156, gdesc[UR12], R24, gsb0 ;  /* 0x03e0000c9c187df3 */ /* 0x000fe60008000818 */
[----:B------:R-:W-:Y:S02]  /*14320*/  WARPGROUP.DEPBAR.LE gsb0, 0x0 ;  /* 0x00008000000079c5 */ /* 0x000fe40000010000 */
[----:B----4-:R-:W-:Y:S05]  /*14330*/  @!P0 BRA `(.L_x_1928) ;  /* 0x0000000000048947 */ /* 0x010fea0003800000 */
[----:B------:R-:W-:Y:S01]  /*14340*/  BPT.TRAP 0x1 ;  /* 0x000000040000795c */ /* 0x000fe20000300000 */
.L_x_1928:
[----:B012---:R-:W-:Y:S01]  /*14350*/  VIADD R6, R6, 0x28460 ;  /* 0x0002846006067836 */ /* 0x007fe20000000000 */
[----:B------:R-:W-:Y:S01]  /*14360*/  UISETP.GE.AND UP0, UPT, UR7, 0x1, UPT ;  /* 0x000000010700788c */ /* 0x000fe2000bf06270 */
[----:B------:R-:W-:Y:S02]  /*14370*/  IMAD.U32 R8, RZ, RZ, UR39 ;  /* 0x00000027ff087e24 */ /* 0x000fe4000f8e00ff */
[----:B------:R-:W-:-:S03]  /*14380*/  IMAD.MOV.U32 R9, RZ, RZ, R201 ;  /* 0x000000ffff097224 */ /* 0x000fc600078e00c9 */
[----:B------:R-:W-:Y:S02]  /*14390*/  PRMT R6, R8, 0x654, R6 ;  /* 0x0000065408067816 */ /* 0x000fe40000000006 */
[----:B------:R-:W0:Y:S01]  /*143a0*/  @P1 LDC R8, c[0x0][0x44c] ;  /* 0x00011300ff081b82 */ /* 0x000e220000000800 */
[----:B------:R-:W-:Y:S01]  /*143b0*/  PLOP3.LUT P2, PT, PT, PT, UP0, 0x40, 0x0 ;  /* 0x000000000000781c */ /* 0x000fe20003f4e808 */
[----:B------:R1:W-:Y:S06]  /*143c0*/  SYNCS.ARRIVE.TRANS64.RED.A1T0 RZ, [R6+URZ], RZ ;  /* 0x000000ff06ff79a7 */ /* 0x0003ec000810043f */
[----:B-1----:R-:W1:Y:S01]  /*143d0*/  @P1 LDC R6, c[0x0][0x450] ;  /* 0x00011400ff061b82 */ /* 0x002e620000000800 */
[----:B0-----:R-:W-:-:S05]  /*143e0*/  @P1 IMAD.HI.U32 R8, R201, R8, RZ ;  /* 0x00000008c9081227 */ /* 0x001fca00078e00ff */
[----:B-1----:R-:W-:Y:S01]  /*143f0*/  @P1 SHF.R.U32.HI R9, RZ, R6, R8 ;  /* 0x00000006ff091219 */ /* 0x002fe20000011608 */
[----:B------:R-:W-:-:S04]  /*14400*/  VIADD R6, R160, 0xfffffffe ;  /* 0xfffffffea0067836 */ /* 0x000fc80000000000 */
[----:B------:R-:W-:-:S04]  /*14410*/  IMAD.IADD R161, R161, 0x1, R9 ;  /* 0x00000001a1a17824 */ /* 0x000fc800078e0209 */
[----:B------:R-:W-:Y:S01]  /*14420*/  VIADD R8, R161, UR6 ;  /* 0x00000006a1087c36 */ /* 0x000fe20008000000 */
[----:B------:R-:W-:Y:S06]  /*14430*/  @P2 BRA `(.L_x_1929) ;  /* 0x0000000000542947 */ /* 0x000fec0003800000 */
[C---:B------:R-:W-:Y:S01]  /*14440*/  ISETP.GT.AND P2, PT, R161.reuse, RZ, PT ;  /* 0x000000ffa100720c */ /* 0x040fe20003f44270 */
[----:B------:R-:W-:Y:S01]  /*14450*/  BSSY B0, `(.L_x_1930) ;  /* 0x0000010000007945 */ /* 0x000fe20003800000 */
[----:B------:R-:W-:-:S11]  /*14460*/  VIADD R9, R161, 0xffffffff ;  /* 0xffffffffa1097836 */ /* 0x000fd60000000000 */
[----:B------:R-:W-:Y:S05]  /*14470*/  @P2 BRA `(.L_x_1931) ;  /* 0x0000000000202947 */ /* 0x000fea0003800000 */
[----:B------:R-:W-:Y:S01]  /*14480*/  UISETP.NE.AND UP0, UPT, UR7, 0x1, UPT ;  /* 0x000000010700788c */ /* 0x000fe2000bf05270 */
[----:B------:R-:W-:-:S05]  /*14490*/  IMAD.MOV R9, RZ, RZ, -R161 ;  /* 0x000000ffff097224 */ /* 0x000fca00078e0aa1 */
[----:B------:R-:W-:-:S05]  /*144a0*/  PLOP3.LUT P2, PT, PT, PT, UP0, 0x80, 0x0 ;  /* 0x000000000000781c */ /* 0x000fca0003f4f008 */
[----:B------:R-:W-:-:S08]  /*144b0*/  @UP0 ULDC.64 UR4, c[0x0][0x9e8] ;  /* 0x00027a0000040ab9 */ /* 0x000fd00000000a00 */
[----:B------:R-:W-:-:S05]  /*144c0*/  @P2 IMAD.HI.U32 R10, R9, UR4, RZ ;  /* 0x00000004090a2c27 */ /* 0x000fca000f8e00ff */
[----:B------:R-:W-:-:S04]  /*144d0*/  @P2 SHF.R.U32.HI R9, RZ, UR5, R10 ;  /* 0x00000005ff092c19 */ /* 0x000fc8000801160a */
[----:B------:R-:W-:Y:S01]  /*144e0*/  LOP3.LUT R9, RZ, R9, RZ, 0x33, !PT ;  /* 0x00000009ff097212 */ /* 0x000fe200078e33ff */
[----:B------:R-:W-:Y:S06]  /*144f0*/  BRA `(.L_x_1932) ;  /* 0x0000000000147947 */ /* 0x000fec0003800000 */
.L_x_1931:
[----:B------:R-:W-:-:S06]  /*14500*/  UISETP.NE.AND UP0, UPT, UR7, 0x1, UPT ;  /* 0x000000010700788c */ /* 0x000fcc000bf05270 */
[----:B------:R-:W-:-:S05]  /*14510*/  PLOP3.LUT P2, PT, PT, PT, UP0, 0x80, 0x0 ;  /* 0x000000000000781c */ /* 0x000fca0003f4f008 */
[----:B------:R-:W-:-:S08]  /*14520*/  @UP0 ULDC.64 UR4, c[0x0][0x9e8] ;  /* 0x00027a0000040ab9 */ /* 0x000fd00000000a00 */
[----:B------:R-:W-:-:S05]  /*14530*/  @P2 IMAD.HI.U32 R10, R9, UR4, RZ ;  /* 0x00000004090a2c27 */ /* 0x000fca000f8e00ff */
[----:B------:R-:W-:-:S07]  /*14540*/  @P2 SHF.R.U32.HI R9, RZ, UR5, R10 ;  /* 0x00000005ff092c19 */ /* 0x000fce000801160a */
.L_x_1932:
[----:B------:R-:W-:Y:S05]  /*14550*/  BSYNC B0 ;  /* 0x0000000000007941 */ /* 0x000fea0003800000 */
.L_x_1930:
[----:B------:R-:W-:-:S04]  /*14560*/  IMAD.U32 R10, RZ, RZ, UR7 ;  /* 0x00000007ff0a7e24 */ /* 0x000fc8000f8e00ff */
[----:B------:R-:W-:-:S05]  /*14570*/  IMAD R10, R9, R10, UR7 ;  /* 0x00000007090a7e24 */ /* 0x000fca000f8e020a */
[----:B------:R-:W-:-:S07]  /*14580*/  VIMNMX R8, R8, R10, PT ;  /* 0x0000000a08087248 */ /* 0x000fce0003fe0100 */
.L_x_1929:
[----:B------:R-:W-:Y:S01]  /*14590*/  SHF.R.S32.HI R9, RZ, 0x1f, R8 ;  /* 0x0000001fff097819 */ /* 0x000fe20000011408 */
[----:B------:R-:W-:Y:S01]  /*145a0*/  ULDC UR46, c[0x0][0x9e4] ;  /* 0x00027900002e7ab9 */ /* 0x000fe20000000800 */
[----:B------:R-:W-:Y:S01]  /*145b0*/  ULDC UR51, c[0x0][0x9e4] ;  /* 0x0002790000337ab9 */ /* 0x000fe20000000800 */
[----:B------:R-:W-:Y:S01]  /*145c0*/  ULDC UR47, c[0x0][0x9dc] ;  /* 0x00027700002f7ab9 */ /* 0x000fe20000000800 */
[----:B------:R-:W-:Y:S01]  /*145d0*/  LEA.HI R9, R9, R8, RZ, 0x6 ;  /* 0x0000000809097211 */ /* 0x000fe200078f30ff */
[----:B------:R-:W-:Y:S01]  /*145e0*/  ULDC UR54, c[0x0][0x9dc] ;  /* 0x0002770000367ab9 */ /* 0x000fe20000000800 */
[----:B------:R-:W-:Y:S01]  /*145f0*/  ULDC UR50, c[0x0][0x9e0] ;  /* 0x0002780000327ab9 */ /* 0x000fe20000000800 */
[----:B------:R-:W-:Y:S01]  /*14600*/  ULDC UR55, c[0x0][0x9e0] ;  /* 0x0002780000377ab9 */ /* 0x000fe20000000800 */
[----:B------:R-:W-:-:S04]  /*14610*/  SHF.R.S32.HI R9, RZ, 0x6, R9 ;  /* 0x00000006ff097819 */ /* 0x000fc80000011409 */
[----:B------:R-:W-:-:S04]  /*14620*/  VIMNMX R10, R204, R9, !PT ;  /* 0x00000009cc0a7248 */ /* 0x000fc80007fe0100 */
[----:B------:R-:W-:-:S13]  /*14630*/  ISETP.GE.AND P2, PT, R6, R10, PT ;  /* 0x0000000a0600720c */ /* 0x000fda0003f46270 */
[----:B------:R-:W-:Y:S05]  /*14640*/  @!P2 BRA `(.L_x_1933) ;  /* 0x00000024005ca947 */ /* 0x000fea0003800000 */
.L_x_1953:
[----:B------:R-:W-:Y:S01]  /*14650*/  VIADD R23, R23, 0x1 ;  /* 0x0000000117177836 */ /* 0x000fe20000000000 */
[----:B------:R-:W-:Y:S05]  /*14660*/  YIELD ;  /* 0x0000000000007946 */ /* 0x000fea0003800000 */
[----:B------:R-:W-:-:S04]  /*14670*/  ISETP.NE.AND P2, PT, R23, 0x2, PT ;  /* 0x000000021700780c */ /* 0x000fc80003f45270 */
[----:B--23--:R-:W-:Y:S02]  /*14680*/  SEL R5, RZ, 0x1, P2 ;  /* 0x00000001ff057807 */ /* 0x00cfe40001000000 */
[----:B------:R-:W-:Y:S02]  /*14690*/  SEL R23, R23, RZ, P2 ;  /* 0x000000ff17177207 */ /* 0x000fe40001000000 */
[----:B------:R-:W-:Y:S01]  /*146a0*/  LOP3.LUT R186, R186, R5, RZ, 0x3c, !PT ;  /* 0x00000005baba7212 */ /* 0x000fe200078e3cff */
[----:B------:R-:W-:Y:S06]  /*146b0*/  @!P0 BRA `(.L_x_1934) ;  /* 0x0000000000048947 */ /* 0x000fec0003800000 */
[----:B------:R-:W-:Y:S01]  /*146c0*/  BPT.TRAP 0x1 ;  /* 0x000000040000795c */ /* 0x000fe20000300000 */
.L_x_1934:
[----:B------:R-:W-:Y:S01]  /*146d0*/  IMAD R12, R23, 0x8, R22 ;  /* 0x00000008170c7824 */ /* 0x000fe200078e0216 */
[----:B------:R-:W-:-:S04]  /*146e0*/  SHF.L.U32 R11, R186, 0x1f, RZ ;  /* 0x0000001fba0b7819 */ /* 0x000fc800000006ff */
[----:B------:R0:W1:Y:S01]  /*146f0*/  SYNCS.PHASECHK.TRANS64.TRYWAIT P2, [R12+URZ+0x28430], R11 ;  /* 0x0284300b0c0075a7 */ /* 0x000062000804017f */
[----:B------:R-:W-:Y:S05]  /*14700*/  @!P0 BRA `(.L_x_1935) ;  /* 0x0000000000048947 */ /* 0x000fea0003800000 */
[----:B------:R-:W-:Y:S01]  /*14710*/  BPT.TRAP 0x1 ;  /* 0x000000040000795c */ /* 0x000fe20000300000 */
.L_x_1935:
[----:B------:R-:W-:Y:S01]  /*14720*/  LEA R8, R23, UR60, 0xa ;  /* 0x0000003c17087c11 */ /* 0x000fe2000f8e50ff */
[----:B------:R-:W-:-:S03]  /*14730*/  IMAD.MOV.U32 R9, RZ, RZ, 0x40000040 ;  /* 0x40000040ff097424 */ /* 0x000fc600078e00ff */
[C---:B------:R-:W-:Y:S01]  /*14740*/  IADD3 R5, R8.reuse, 0x4, RZ ;  /* 0x0000000408057810 */ /* 0x040fe20007ffe0ff */
[----:B------:R-:W-:Y:S01]  /*14750*/  VIADD R14, R8, 0x2 ;  /* 0x00000002080e7836 */ /* 0x000fe20000000000 */
[----:B-1----:R-:W-:Y:S06]  /*14760*/  @P2 BRA `(.L_x_1936) ;  /* 0x0000000000082947 */ /* 0x002fec0003800000 */
[----:B------:R-:W1:Y:S02]  /*14770*/  SYNCS.PHASECHK.TRANS64.TRYWAIT P2, [R12+URZ+0x28430], R11 ;  /* 0x0284300b0c0075a7 */ /* 0x000e64000804017f */
[----:B-1----:R-:W-:Y:S05]  /*14780*/  @!P2 BRA `(.L_x_1937) ;  /* 0x000001800038a947 */ /* 0x002fea0003800000 */
.L_x_1936:
[----:B------:R-:W-:Y:S05]  /*14790*/  WARPSYNC.ALL ;  /* 0x0000000000007948 */ /* 0x000fea0003800000 */
[C---:B------:R-:W-:Y:S01]  /*147a0*/  R2UR UR10, R8.reuse ;  /* 0x00000000080a72ca */ /* 0x040fe200000e0000 */
[----:B------:R-:W-:Y:S01]  /*147b0*/  VIADD R152, R8, 0x204 ;  /* 0x0000020408987836 */ /* 0x000fe20000000000 */
[----:B------:R-:W-:Y:S01]  /*147c0*/  R2UR UR11, R9 ;  /* 0x00000000090b72ca */ /* 0x000fe200000e0000 */
[----:B------:R-:W-:Y:S01]  /*147d0*/  IMAD.MOV.U32 R153, RZ, RZ, 0x40000040 ;  /* 0x40000040ff997424 */ /* 0x000fe200078e00ff */
[----:B------:R-:W-:Y:S01]  /*147e0*/  R2UR UR8, R198 ;  /* 0x00000000c60872ca */ /* 0x000fe200000e0000 */
[----:B------:R-:W-:Y:S01]  /*147f0*/  IMAD.MOV.U32 R15, RZ, RZ, 0x40000040 ;  /* 0x40000040ff0f7424 */ /* 0x000fe200078e00ff */
[----:B------:R-:W-:Y:S01]  /*14800*/  R2UR UR9, R199 ;  /* 0x00000000c70972ca */ /* 0x000fe200000e0000 */
[----:B------:R-:W-:Y:S01]  /*14810*/  VIADD R20, R8, 0x6 ;  /* 0x0000000608147836 */ /* 0x000fe20000000000 */
[----:B------:R-:W-:Y:S01]  /*14820*/  R2UR UR30, R152 ;  /* 0x00000000981e72ca */ /* 0x000fe200000e0000 */
[----:B------:R-:W-:Y:S01]  /*14830*/  IMAD.MOV.U32 R21, RZ, RZ, 0x40000040 ;  /* 0x40000040ff157424 */ /* 0x000fe200078e00ff */
[----:B------:R-:W-:Y:S01]  /*14840*/  R2UR UR31, R153 ;  /* 0x00000000991f72ca */ /* 0x000fe200000e0000 */
[----:B------:R-:W-:Y:S01]  /*14850*/  UMOV UR16, UR56 ;  /* 0x0000003800107c82 */ /* 0x000fe20008000000 */
[----:B------:R-:W-:Y:S01]  /*14860*/  WARPGROUP.ARRIVE ;  /* 0x00000000000079c5 */ /* 0x000fe20000000000 */
[----:B------:R-:W-:Y:S01]  /*14870*/  R2UR UR6, R14 ;  /* 0x000000000e0672ca */ /* 0x000fe200000e0000 */
[----:B------:R-:W-:Y:S01]  /*14880*/  IMAD.MOV.U32 R14, RZ, RZ, R5 ;  /* 0x000000ffff0e7224 */ /* 0x000fe200078e0005 */
[----:B------:R-:W-:Y:S01]  /*14890*/  R2UR UR7, R15 ;  /* 0x000000000f0772ca */ /* 0x000fe200000e0000 */
[----:B------:R-:W-:Y:S01]  /*148a0*/  UMOV UR17, UR57 ;  /* 0x0000003900117c82 */ /* 0x000fe20008000000 */
[----:B------:R-:W-:Y:S01]  /*148b0*/  R2UR UR4, R196 ;  /* 0x00000000c40472ca */ /* 0x000fe200000e0000 */
[----:B------:R-:W-:Y:S01]  /*148c0*/  UMOV UR20, UR52 ;  /* 0x0000003400147c82 */ /* 0x000fe20008000000 */
[----:B------:R-:W-:Y:S01]  /*148d0*/  QGMMA.64x64x32.F32.E4M3.E4M3 R152, gdesc[UR8], RZ, !UPT, gsb0 ;  /* 0x00e00000089879f3 */ /* 0x000fe2000c0008ff */
[----:B------:R-:W-:Y:S01]  /*148e0*/  R2UR UR5, R197 ;  /* 0x00000000c50572ca */ /* 0x000fe200000e0000 */
[----:B------:R-:W-:Y:S01]  /*148f0*/  UMOV UR21, UR53 ;  /* 0x0000003500157c82 */ /* 0x000fe20008000000 */
[----:B------:R-:W-:Y:S01]  /*14900*/  R2UR UR14, R14 ;  /* 0x000000000e0e72ca */ /* 0x000fe200000e0000 */
[----:B------:R-:W-:Y:S01]  /*14910*/  VIADD R14, R8, 0x200 ;  /* 0x00000200080e7836 */ /* 0x000fe20000000000 */
[----:B------:R-:W-:Y:S01]  /*14920*/  R2UR UR15, R15 ;  /* 0x000000000f0f72ca */ /* 0x000fe200000e0000 */
[----:B------:R-:W-:Y:S01]  /*14930*/  UMOV UR24, UR48 ;  /* 0x0000003000187c82 */ /* 0x000fe20008000000 */
[----:B------:R-:W-:Y:S01]  /*14940*/  R2UR UR12, R194 ;  /* 0x00000000c20c72ca */ /* 0x000fe200000e0000 */
[----:B------:R-:W-:Y:S01]  /*14950*/  UMOV UR25, UR49 ;  /* 0x0000003100197c82 */ /* 0x000fe20008000000 */
[----:B------:R-:W-:Y:S01]  /*14960*/  R2UR UR13, R195 ;  /* 0x00000000c30d72ca */ /* 0x000fe200000e0000 */
[----:B------:R-:W-:Y:S01]  /*14970*/  UMOV UR28, UR44 ;  /* 0x0000002c001c7c82 */ /* 0x000fe20008000000 */
[----:B------:R-:W-:Y:S01]  /*14980*/  R2UR UR18, R20 ;  /* 0x00000000141272ca */ /* 0x000fe200000e0000 */
[----:B------:R-:W-:Y:S01]  /*14990*/  VIADD R20, R8, 0x202 ;  /* 0x0000020208147836 */ /* 0x000fe20000000000 */
[----:B------:R-:W-:Y:S01]  /*149a0*/  R2UR UR19, R21 ;  /* 0x00000000151372ca */ /* 0x000fe200000e0000 */
[----:B------:R-:W-:Y:S01]  /*149b0*/  UMOV UR29, UR45 ;  /* 0x0000002d001d7c82 */ /* 0x000fe20008000000 */
[----:B------:R-:W-:Y:S01]  /*149c0*/  R2UR UR22, R14 ;  /* 0x000000000e1672ca */ /* 0x000fe200000e0000 */
[----:B------:R-:W-:Y:S01]  /*149d0*/  VIADD R8, R8, 0x206 ;  /* 0x0000020608087836 */ /* 0x000fe20000000000 */
[----:B------:R-:W-:Y:S01]  /*149e0*/  R2UR UR23, R15 ;  /* 0x000000000f1772ca */ /* 0x000fe200000e0000 */
[----:B------:R-:W-:Y:S01]  /*149f0*/  IMAD.MOV.U32 R9, RZ, RZ, 0x40000040 ;  /* 0x40000040ff097424 */ /* 0x000fe200078e00ff */
[----:B------:R-:W-:Y:S01]  /*14a00*/  R2UR UR26, R20 ;  /* 0x00000000141a72ca */ /* 0x000fe200000e0000 */
[----:B------:R-:W-:Y:S01]  /*14a10*/  UMOV UR32, UR40 ;  /* 0x0000002800207c82 */ /* 0x000fe20008000000 */
[----:B------:R-:W-:Y:S01]  /*14a20*/  R2UR UR27, R21 ;  /* 0x00000000151b72ca */ /* 0x000fe200000e0000 */
[----:B------:R-:W-:Y:S01]  /*14a30*/  UMOV UR33, UR41 ;  /* 0x0000002900217c82 */ /* 0x000fe20008000000 */
[----:B------:R-:W-:Y:S01]  /*14a40*/  R2UR UR34, R8 ;  /* 0x00000000082272ca */ /* 0x000fe200000e0000 */
[----:B------:R-:W2:Y:S01]  /*14a50*/  S2R R13, SR_TID.X ;  /* 0x00000000000d7919 */ /* 0x000ea20000002100 */
[----:B------:R-:W-:-:S02]  /*14a60*/  R2UR UR35, R9 ;  /* 0x00000000092372ca */ /* 0x000fc400000e0000 */
[----:B--2---:R-:W-:-:S04]  /*14a70*/  SHF.R.U32.HI R13, RZ, 0x7, R13 ;  /* 0x00000007ff0d7819 */ /* 0x004fc8000001160d */
        /* <DEDUP_REMOVED lines=26> */
.L_x_1938:
[----:B------:R-:W3:Y:S01]  /*14c20*/  @P1 LDC R9, c[0x0][0x44c] ;  /* 0x00011300ff091b82 */ /* 0x000ee20000000800 */
[----:B------:R-:W-:Y:S01]  /*14c30*/  IMAD.IADD R14, R208, 0x1, R201 ;  /* 0x00000001d00e7824 */ /* 0x000fe200078e02c9 */
[----:B------:R-:W-:Y:S01]  /*14c40*/  UISETP.NE.AND UP0, UPT, UR42, URZ, UPT ;  /* 0x0000003f2a00728c */ /* 0x000fe2000bf05270 */
[----:B------:R-:W-:Y:S01]  /*14c50*/  IMAD.SHL.U32 R13, R6, 0x40, RZ ;  /* 0x00000040060d7824 */ /* 0x000fe200078e00ff */
[----:B------:R-:W-:Y:S02]  /*14c60*/  UMOV UR38, UR47 ;  /* 0x0000002f00267c82 */ /* 0x000fe40008000000 */
[----:B------:R-:W-:Y:S02]  /*14c70*/  ULOP3.LUT UR4, URZ, UR38, URZ, 0x33, !UPT ;  /* 0x000000263f047292 */ /* 0x000fe4000f8e333f */
[----:B------:R-:W4:Y:S01]  /*14c80*/  @P1 LDC R8, c[0x0][0x450] ;  /* 0x00011400ff081b82 */ /* 0x000f220000000800 */
[----:B------:R-:W-:Y:S02]  /*14c90*/  IADD3 R20, -R191, 0x1, -R13 ;  /* 0x00000001bf147810 */ /* 0x000fe40007ffe90d */
[----:B------:R-:W-:-:S02]  /*14ca0*/  PLOP3.LUT P2, PT, PT, PT, UP0, 0x40, 0x0 ;  /* 0x000000000000781c */ /* 0x000fc40003f4e808 */
[----:B------:R-:W-:-:S05]  /*14cb0*/  IADD3 R20, -R189, R20, R192 ;  /* 0x00000014bd147210 */ /* 0x000fca0007ffe1c0 */
[C---:B------:R-:W-:Y:S01]  /*14cc0*/  VIADD R15, R20.reuse, UR50 ;  /* 0x00000032140f7c36 */ /* 0x040fe20008000000 */
[----:B------:R-:W-:Y:S01]  /*14cd0*/  IADD3 R20, R20, UR4, RZ ;  /* 0x0000000414147c10 */ /* 0x000fe2000fffe0ff */
[----:B---3--:R-:W-:-:S05]  /*14ce0*/  @P1 IMAD.HI.U32 R9, R14, R9, RZ ;  /* 0x000000090e091227 */ /* 0x008fca00078e00ff */
[----:B----4-:R-:W-:Y:S01]  /*14cf0*/  @P1 SHF.R.U32.HI R14, RZ, R8, R9 ;  /* 0x00000008ff0e1219 */ /* 0x010fe20000011609 */
[----:B------:R-:W-:Y:S02]  /*14d00*/  VIADD R8, R12, 0x28440 ;  /* 0x000284400c087836 */ /* 0x000fe40000000000 */
[----:B------:R-:W-:Y:S02]  /*14d10*/  IMAD.U32 R9, RZ, RZ, UR39 ;  /* 0x00000027ff097e24 */ /* 0x000fe4000f8e00ff */
[----:B------:R-:W3:Y:S03]  /*14d20*/  SHFL.IDX PT, R206, R14, RZ, 0x1c1f ;  /* 0x001c1fff0ece7589 */ /* 0x000ee600000e0000 */
[----:B------:R-:W-:-:S04]  /*14d30*/  PRMT R8, R9, 0x654, R8 ;  /* 0x0000065409087816 */ /* 0x000fc80000000008 */
[----:B------:R4:W-:Y:S01]  /*14d40*/  SYNCS.ARRIVE.TRANS64.RED.A1T0 RZ, [R8+URZ], RZ ;  /* 0x000000ff08ff79a7 */ /* 0x0009e2000810043f */
[C---:B---3--:R-:W-:Y:S02]  /*14d50*/  IMAD.IADD R21, R206.reuse, 0x1, R15 ;  /* 0x00000001ce157824 */ /* 0x048fe400078e020f */
[----:B------:R-:W-:Y:S01]  /*14d60*/  IMAD.IADD R205, R206, 0x1, R20 ;  /* 0x00000001cecd7824 */ /* 0x000fe200078e0214 */
[----:B----4-:R-:W-:Y:S06]  /*14d70*/  @P2 BRA `(.L_x_1939) ;  /* 0x0000000000582947 */ /* 0x010fec0003800000 */
[----:B------:R-:W-:Y:S01]  /*14d80*/  IADD3 R206, -R189, R192, R206 ;  /* 0x000000c0bdce7210 */ /* 0x000fe20007ffe1ce */
[----:B------:R-:W-:Y:S03]  /*14d90*/  BSSY B0, `(.L_x_1940) ;  /* 0x0000010000007945 */ /* 0x000fe60003800000 */
[----:B------:R-:W-:-:S13]  /*14da0*/  ISETP.GT.AND P2, PT, R206, -0x1, PT ;  /* 0xffffffffce00780c */ /* 0x000fda0003f44270 */
[----:B------:R-:W-:Y:S05]  /*14db0*/  @P2 BRA `(.L_x_1941) ;  /* 0x0000000000202947 */ /* 0x000fea0003800000 */
[----:B------:R-:W-:Y:S01]  /*14dc0*/  IMAD.U32 R226, RZ, RZ, UR46 ;  /* 0x0000002effe27e24 */ /* 0x000fe2000f8e00ff */
[----:B------:R-:W-:-:S04]  /*14dd0*/  LOP3.LUT R206, RZ, R206, RZ, 0x33, !PT ;  /* 0x000000ceffce7212 */ /* 0x000fc800078e33ff */
[----:B------:R-:W-:-:S13]  /*14de0*/  ISETP.NE.AND P2, PT, R226, 0x1, PT ;  /* 0x00000001e200780c */ /* 0x000fda0003f45270 */
[----:B------:R-:W3:Y:S02]  /*14df0*/  @P2 LDC.64 R8, c[0x0][0x9e8] ;  /* 0x00027a00ff082b82 */ /* 0x000ee40000000a00 */
[----:B---3--:R-:W-:-:S05]  /*14e00*/  @P2 IMAD.HI.U32 R8, R206, R8, RZ ;  /* 0x00000008ce082227 */ /* 0x008fca00078e00ff */
[----:B------:R-:W-:-:S04]  /*14e10*/  @P2 SHF.R.U32.HI R206, RZ, R9, R8 ;  /* 0x00000009ffce2219 */ /* 0x000fc80000011608 */
[----:B------:R-:W-:Y:S01]  /*14e20*/  LOP3.LUT R206, RZ, R206, RZ, 0x33, !PT ;  /* 0x000000ceffce7212 */ /* 0x000fe200078e33ff */
[----:B------:R-:W-:Y:S06]  /*14e30*/  BRA `(.L_x_1942) ;  /* 0x0000000000147947 */ /* 0x000fec0003800000 */
.L_x_1941:
[----:B------:R-:W-:-:S05]  /*14e40*/  IMAD.U32 R226, RZ, RZ, UR46 ;  /* 0x0000002effe27e24 */ /* 0x000fca000f8e00ff */
[----:B------:R-:W-:-:S13]  /*14e50*/  ISETP.NE.AND P2, PT, R226, 0x1, PT ;  /* 0x00000001e200780c */ /* 0x000fda0003f45270 */
[----:B------:R-:W3:Y:S02]  /*14e60*/  @P2 LDC.64 R8, c[0x0][0x9e8] ;  /* 0x00027a00ff082b82 */ /* 0x000ee40000000a00 */
[----:B---3--:R-:W-:-:S05]  /*14e70*/  @P2 IMAD.HI.U32 R8, R206, R8, RZ ;  /* 0x00000008ce082227 */ /* 0x008fca00078e00ff */
[----:B------:R-:W-:-:S07]  /*14e80*/  @P2 SHF.R.U32.HI R206, RZ, R9, R8 ;  /* 0x00000009ffce2219 */ /* 0x000fce0000011608 */
.L_x_1942:
[----:B------:R-:W-:Y:S05]  /*14e90*/  BSYNC B0 ;  /* 0x0000000000007941 */ /* 0x000fea0003800000 */
.L_x_1940:
[----:B------:R-:W-:-:S04]  /*14ea0*/  IMAD R206, R206, R226, -R13 ;  /* 0x000000e2cece7224 */ /* 0x000fc800078e0a0d */
[----:B------:R-:W-:-:S05]  /*14eb0*/  IMAD.IADD R206, R206, 0x1, -R191 ;  /* 0x00000001cece7824 */ /* 0x000fca00078e0abf */
[----:B------:R-:W-:Y:S02]  /*14ec0*/  VIMNMX R205, R205, R206, !PT ;  /* 0x000000cecdcd7248 */ /* 0x000fe40007fe0100 */
[----:B------:R-:W-:-:S07]  /*14ed0*/  VIADDMNMX R21, R206, R226, R21, PT ;  /* 0x000000e2ce157246 */ /* 0x000fce0003800115 */
.L_x_1939:
[----:B------:R-:W-:Y:S01]  /*14ee0*/  ISETP.GT.AND P2, PT, R6, -0x1, PT ;  /* 0xffffffff0600780c */ /* 0x000fe20003f44270 */
[----:B------:R-:W3:Y:S01]  /*14ef0*/  SHFL.IDX PT, R14, R14, 0x1, 0x1c1f ;  /* 0x003c1f000e0e7f89 */ /* 0x000ee200000e0000 */
[----:B------:R-:W-:Y:S02]  /*14f00*/  UISETP.NE.AND UP0, UPT, UR42, URZ, UPT ;  /* 0x0000003f2a00728c */ /* 0x000fe4000bf05270 */
[C---:B------:R-:W-:Y:S02]  /*14f10*/  ISETP.GT.AND P3, PT, R205.reuse, RZ, P2 ;  /* 0x000000ffcd00720c */ /* 0x040fe40001764270 */
[----:B------:R-:W-:Y:S02]  /*14f20*/  ISETP.GT.AND P5, PT, R205, 0x8, P2 ;  /* 0x00000008cd00780c */ /* 0x000fe400017a4270 */
[----:B------:R-:W-:Y:S02]  /*14f30*/  ISETP.LT.OR P4, PT, R21, 0x1, P3 ;  /* 0x000000011500780c */ /* 0x000fe40001f81670 */
[----:B------:R-:W-:-:S02]  /*14f40*/  ISETP.GT.AND P3, PT, R205, 0x1, P2 ;  /* 0x00000001cd00780c */ /* 0x000fc40001764270 */
[----:B------:R-:W-:Y:S02]  /*14f50*/  FSEL R152, R152, -INF , !P4 ;  /* 0xff80000098987808 */ /* 0x000fe40006000000 */
[----:B------:R-:W-:Y:S02]  /*14f60*/  ISETP.LT.OR P3, PT, R21, 0x2, P3 ;  /* 0x000000021500780c */ /* 0x000fe40001f61670 */
[----:B------:R-:W-:Y:S02]  /*14f70*/  ISETP.GT.AND P4, PT, R205, 0x9, P2 ;  /* 0x00000009cd00780c */ /* 0x000fe40001784270 */
[----:B------:R-:W-:Y:S02]  /*14f80*/  FSEL R153, R153, -INF , !P3 ;  /* 0xff80000099997808 */ /* 0x000fe40005800000 */
[----:B------:R-:W-:Y:S02]  /*14f90*/  ISETP.GT.AND P3, PT, R205, 0x10, P2 ;  /* 0x00000010cd00780c */ /* 0x000fe40001764270 */
[----:B------:R-:W-:-:S02]  /*14fa0*/  ISETP.LT.OR P5, PT, R21, 0x9, P5 ;  /* 0x000000091500780c */ /* 0x000fc40002fa1670 */
[----:B------:R-:W-:Y:S01]  /*14fb0*/  ISETP.LT.OR P3, PT, R21, 0x11, P3 ;  /* 0x000000111500780c */ /* 0x000fe20001f61670 */
[--C-:B---3--:R-:W-:Y:S01]  /*14fc0*/  IMAD.IADD R15, R15, 0x1, R14.reuse ;  /* 0x000000010f0f7824 */ /* 0x108fe200078e020e */
[----:B------:R-:W-:Y:S01]  /*14fd0*/  ISETP.LT.OR P4, PT, R21, 0xa, P4 ;  /* 0x0000000a1500780c */ /* 0x000fe20002781670 */
[----:B------:R-:W-:Y:S01]  /*14fe0*/  IMAD.IADD R20, R20, 0x1, R14 ;  /* 0x0000000114147824 */ /* 0x000fe200078e020e */
[----:B------:R-:W-:Y:S02]  /*14ff0*/  FSEL R160, R160, -INF , !P3 ;  /* 0xff800000a0a07808 */ /* 0x000fe40005800000 */
[----:B------:R-:W-:Y:S02]  /*15000*/  ISETP.GT.AND P3, PT, R205, 0x19, P2 ;  /* 0x00000019cd00780c */ /* 0x000fe40001764270 */
[----:B------:R-:W-:Y:S02]  /*15010*/  FSEL R156, R156, -INF , !P5 ;  /* 0xff8000009c9c7808 */ /* 0x000fe40006800000 */
[----:B------:R-:W-:-:S02]  /*15020*/  ISETP.LT.OR P3, PT, R21, 0x1a, P3 ;  /* 0x0000001a1500780c */ /* 0x000fc40001f61670 */
[----:B------:R-:W-:Y:S02]  /*15030*/  FSEL R157, R157, -INF , !P4 ;  /* 0xff8000009d9d7808 */ /* 0x000fe40006000000 */
[C---:B------:R-:W-:Y:S02]  /*15040*/  ISETP.GT.AND P5, PT, R205.reuse, 0x11, P2 ;  /* 0x00000011cd00780c */ /* 0x040fe400017a4270 */
[----:B------:R-:W-:Y:S02]  /*15050*/  ISETP.GT.AND P4, PT, R205, 0x18, P2 ;  /* 0x00000018cd00780c */ /* 0x000fe40001784270 */
[----:B------:R-:W-:Y:S02]  /*15060*/  FSEL R165, R165, -INF , !P3 ;  /* 0xff800000a5a57808 */ /* 0x000fe40005800000 */
[----:B------:R-:W-:Y:S02]  /*15070*/  ISETP.GT.AND P3, PT, R205, 0x28, P2 ;  /* 0x00000028cd00780c */ /* 0x000fe40001764270 */
[----:B------:R-:W-:-:S02]  /*15080*/  ISETP.LT.OR P5, PT, R21, 0x12, P5 ;  /* 0x000000121500780c */ /* 0x000fc40002fa1670 */
[C---:B------:R-:W-:Y:S02]  /*15090*/  ISETP.LT.OR P4, PT, R21.reuse, 0x19, P4 ;  /* 0x000000191500780c */ /* 0x040fe40002781670 */
[----:B------:R-:W-:Y:S02]  /*150a0*/  ISETP.LT.OR P3, PT, R21, 0x29, P3 ;  /* 0x000000291500780c */ /* 0x000fe40001f61670 */
[----:B------:R-:W-:Y:S02]  /*150b0*/  FSEL R161, R161, -INF , !P5 ;  /* 0xff800000a1a17808 */ /* 0x000fe40006800000 */
[----:B------:R-:W-:Y:S02]  /*150c0*/  FSEL R164, R164, -INF , !P4 ;  /* 0xff800000a4a47808 */ /* 0x000fe40006000000 */
[C---:B------:R-:W-:Y:S02]  /*150d0*/  ISETP.GT.AND P5, PT, R205.reuse, 0x20, P2 ;  /* 0x00000020cd00780c */ /* 0x040fe400017a4270 */
[----:B------:R-:W-:-:S02]  /*150e0*/  ISETP.GT.AND P4, PT, R205, 0x21, P2 ;  /* 0x00000021cd00780c */ /* 0x000fc40001784270 */
[----:B------:R-:W-:Y:S02]  /*150f0*/  FSEL R172, R172, -INF , !P3 ;  /* 0xff800000acac7808 */ /* 0x000fe40005800000 */
[----:B------:R-:W-:Y:S02]  /*15100*/  ISETP.GT.AND P3, PT, R205, 0x31, P2 ;  /* 0x00000031cd00780c */ /* 0x000fe40001764270 */
[C---:B------:R-:W-:Y:S02]  /*15110*/  ISETP.LT.OR P5, PT, R21.reuse, 0x21, P5 ;  /* 0x000000211500780c */ /* 0x040fe40002fa1670 */
[C---:B------:R-:W-:Y:S02]  /*15120*/  ISETP.LT.OR P4, PT, R21.reuse, 0x22, P4 ;  /* 0x000000221500780c */ /* 0x040fe40002781670 */
[----:B------:R-:W-:Y:S02]  /*15130*/  ISETP.LT.OR P3, PT, R21, 0x32, P3 ;  /* 0x000000321500780c */ /* 0x000fe40001f61670 */
[----:B------:R-:W-:-:S02]  /*15140*/  FSEL R168, R168, -INF , !P5 ;  /* 0xff800000a8a87808 */ /* 0x000fc40006800000 */
[----:B------:R-:W-:Y:S02]  /*15150*/  FSEL R169, R169, -INF , !P4 ;  /* 0xff800000a9a97808 */ /* 0x000fe40006000000 */
[C---:B------:R-:W-:Y:S02]  /*15160*/  ISETP.GT.AND P5, PT, R205.reuse, 0x29, P2 ;  /* 0x00000029cd00780c */ /* 0x040fe400017a4270 */
[----:B------:R-:W-:Y:S02]  /*15170*/  ISETP.GT.AND P4, PT, R205, 0x30, P2 ;  /* 0x00000030cd00780c */ /* 0x000fe40001784270 */
[----:B------:R-:W-:Y:S02]  /*15180*/  FSEL R177, R177, -INF , !P3 ;  /* 0xff800000b1b17808 */ /* 0x000fe40005800000 */
[----:B------:R-:W-:Y:S02]  /*15190*/  PLOP3.LUT P3, PT, PT, PT, UP0, 0x40, 0x0 ;  /* 0x000000000000781c */ /* 0x000fe40003f6e808 */
[----:B------:R-:W-:-:S02]  /*151a0*/  ISETP.LT.OR P5, PT, R21, 0x2a, P5 ;  /* 0x0000002a1500780c */ /* 0x000fc40002fa1670 */
[----:B------:R-:W-:Y:S02]  /*151b0*/  ISETP.LT.OR P4, PT, R21, 0x31, P4 ;  /* 0x000000311500780c */ /* 0x000fe40002781670 */
[----:B------:R-:W-:Y:S02]  /*151c0*/  FSEL R173, R173, -INF , !P5 ;  /* 0xff800000adad7808 */ /* 0x000fe40006800000 */
[----:B------:R-:W-:Y:S02]  /*151d0*/  FSEL R176, R176, -INF , !P4 ;  /* 0xff800000b0b07808 */ /* 0x000fe40006000000 */
[C---:B------:R-:W-:Y:S02]  /*151e0*/  ISETP.GT.AND P5, PT, R205.reuse, 0x38, P2 ;  /* 0x00000038cd00780c */ /* 0x040fe400017a4270 */
[----:B------:R-:W-:Y:S02]  /*151f0*/  ISETP.GT.AND P4, PT, R205, 0x39, P2 ;  /* 0x00000039cd00780c */ /* 0x000fe40001784270 */
[----:B------:R-:W-:-:S02]  /*15200*/  ISETP.LT.OR P5, PT, R21, 0x39, P5 ;  /* 0x000000391500780c */ /* 0x000fc40002fa1670 */
[----:B------:R-:W-:Y:S02]  /*15210*/  ISETP.LT.OR P4, PT, R21, 0x3a, P4 ;  /* 0x0000003a1500780c */ /* 0x000fe40002781670 */
[----:B------:R-:W-:Y:S02]  /*15220*/  FSEL R180, R180, -INF , !P5 ;  /* 0xff800000b4b47808 */ /* 0x000fe40006800000 */
[----:B------:R-:W-:Y:S01]  /*15230*/  FSEL R181, R181, -INF , !P4 ;  /* 0xff800000b5b57808 */ /* 0x000fe20006000000 */
[----:B------:R-:W-:Y:S08]  /*15240*/  @P3 BRA `(.L_x_1943) ;  /* 0x0000000000583947 */ /* 0x000ff00003800000 */
        /* <DEDUP_REMOVED lines=12> */
.L_x_1945:
[----:B------:R-:W-:-:S05]  /*15310*/  IMAD.U32 R21, RZ, RZ, UR46 ;  /* 0x0000002eff157e24 */ /* 0x000fca000f8e00ff */
[----:B------:R-:W-:-:S13]  /*15320*/  ISETP.NE.AND P3, PT, R21, 0x1, PT ;  /* 0x000000011500780c */ /* 0x000fda0003f65270 */
[----:B------:R-:W3:Y:S02]  /*15330*/  @P3 LDC.64 R8, c[0x0][0x9e8] ;  /* 0x00027a00ff083b82 */ /* 0x000ee40000000a00 */
[----:B---3--:R-:W-:-:S05]  /*15340*/  @P3 IMAD.HI.U32 R8, R14, R8, RZ ;  /* 0x000000080e083227 */ /* 0x008fca00078e00ff */
[----:B------:R-:W-:-:S07]  /*15350*/  @P3 SHF.R.U32.HI R14, RZ, R9, R8 ;  /* 0x00000009ff0e3219 */ /* 0x000fce0000011608 */
.L_x_1946:
[----:B------:R-:W-:Y:S05]  /*15360*/  BSYNC B0 ;  /* 0x0000000000007941 */ /* 0x000fea0003800000 */
.L_x_1944:
[----:B------:R-:W-:-:S04]  /*15370*/  IMAD R13, R14, R21, -R13 ;  /* 0x000000150e0d7224 */ /* 0x000fc800078e0a0d */
[----:B------:R-:W-:-:S05]  /*15380*/  IMAD.IADD R13, R13, 0x1, -R191 ;  /* 0x000000010d0d7824 */ /* 0x000fca00078e0abf */
[----:B------:R-:W-:Y:S02]  /*15390*/  VIMNMX R20, R20, R13, !PT ;  /* 0x0000000d14147248 */ /* 0x000fe40007fe0100 */
[----:B------:R-:W-:-:S07]  /*153a0*/  VIADDMNMX R15, R13, R21, R15, PT ;  /* 0x000000150d0f7246 */ /* 0x000fce000380010f */
.L_x_1943:
        /* <DEDUP_REMOVED lines=30> */
[----:B------:R-:W-:-:S05]  /*15590*/  FMNMX.FTZ R8, R181, R8, !PT ;  /* 0x00000008b5087209 */ /* 0x000fca0007810000 */
[----:B------:R-:W3:Y:S02]  /*155a0*/  SHFL.BFLY PT, R9, R8, 0x2, 0x1f ;  /* 0x0c401f0008097f89 */ /* 0x000ee400000e0000 */
[----:B---3--:R-:W-:-:S05]  /*155b0*/  FMNMX.FTZ R9, R8, R9, !PT ;  /* 0x0000000908097209 */ /* 0x008fca0007810000 */
[----:B------:R-:W3:Y:S02]  /*155c0*/  SHFL.BFLY PT, R13, R9, 0x1, 0x1f ;  /* 0x0c201f00090d7f89 */ /* 0x000ee400000e0000 */
[----:B---3--:R-:W-:-:S04]  /*155d0*/  FMNMX.FTZ R13, R9, R13, !PT ;  /* 0x0000000d090d7209 */ /* 0x008fc80007810000 */
[----:B------:R-:W-:-:S04]  /*155e0*/  FSETP.NEU.FTZ.AND P3, PT, R13, -INF , PT ;  /* 0xff8000000d00780b */ /* 0x000fc80003f7d000 */
[----:B------:R-:W-:-:S05]  /*155f0*/  FSEL R8, R13, RZ, P3 ;  /* 0x000000ff0d087208 */ /* 0x000fca0001800000 */
[----:B------:R-:W-:Y:S01]  /*15600*/  FADD.FTZ R8, -R8, R4 ;  /* 0x0000000408087221 */ /* 0x000fe20000010100 */
[----:B------:R-:W-:-:S05]  /*15610*/  FFMA.FTZ R4, R2, R13, -8 ;  /* 0xc100000002047423 */ /* 0x000fca000001000d */
[----:B------:R-:W-:Y:S02]  /*15620*/  FSEL R4, R4, RZ, P3 ;  /* 0x000000ff04047208 */ /* 0x000fe40001800000 */
[----:B------:R-:W-:-:S03]  /*15630*/  ISETP.GT.AND P3, PT, R20, 0x1, P2 ;  /* 0x000000011400780c */ /* 0x000fc60001764270 */
[C-C-:B------:R-:W-:Y:S01]  /*15640*/  FFMA.FTZ R152, R2.reuse, R152, -R4.reuse ;  /* 0x0000009802987223 */ /* 0x140fe20000010804 */
[----:B------:R-:W-:Y:S01]  /*15650*/  ISETP.LT.OR P5, PT, R15, 0x2, P3 ;  /* 0x000000020f00780c */ /* 0x000fe20001fa1670 */
[C-C-:B------:R-:W-:Y:S01]  /*15660*/  FFMA.FTZ R153, R2.reuse, R153, -R4.reuse ;  /* 0x0000009902997223 */ /* 0x140fe20000010804 */
[----:B------:R-:W-:-:S01]  /*15670*/  FFMA.FTZ R156, R2, R156, -R4 ;  /* 0x0000009c029c7223 */ /* 0x000fc20000010804 */
[C-C-:B------:R-:W-:Y:S01]  /*15680*/  FFMA.FTZ R157, R2.reuse, R157, -R4.reuse ;  /* 0x0000009d029d7223 */ /* 0x140fe20000010804 */
[----:B------:R-:W-:Y:S01]  /*15690*/  FSEL R155, R155, -INF , !P5 ;  /* 0xff8000009b9b7808 */ /* 0x000fe20006800000 */
[--C-:B------:R-:W-:Y:S01]  /*156a0*/  FFMA.FTZ R160, R2, R160, -R4.reuse ;  /* 0x000000a002a07223 */ /* 0x100fe20000010804 */
[----:B------:R-:W-:Y:S01]  /*156b0*/  ISETP.GT.AND P5, PT, R20, RZ, P2 ;  /* 0x000000ff1400720c */ /* 0x000fe200017a4270 */
[C-C-:B------:R-:W-:Y:S01]  /*156c0*/  FFMA.FTZ R161, R2.reuse, R161, -R4.reuse ;  /* 0x000000a102a17223 */ /* 0x140fe20000010804 */
[----:B------:R-:W-:-:S01]  /*156d0*/  FFMA.FTZ R164, R2, R164, -R4 ;  /* 0x000000a402a47223 */ /* 0x000fc20000010804 */
[C-C-:B------:R-:W-:Y:S01]  /*156e0*/  FFMA.FTZ R165, R2.reuse, R165, -R4.reuse ;  /* 0x000000a502a57223 */ /* 0x140fe20000010804 */
[----:B------:R-:W-:Y:S01]  /*156f0*/  ISETP.LT.OR P5, PT, R15, 0x1, P5 ;  /* 0x000000010f00780c */ /* 0x000fe20002fa1670 */
[C-C-:B------:R-:W-:Y:S01]  /*15700*/  FFMA.FTZ R168, R2.reuse, R168, -R4.reuse ;  /* 0x000000a802a87223 */ /* 0x140fe20000010804 */
[----:B------:R-:W-:-:S01]  /*15710*/  FFMA.FTZ R169, R2, R169, -R4 ;  /* 0x000000a902a97223 */ /* 0x000fc20000010804 */
[--C-:B------:R-:W-:Y:S01]  /*15720*/  FFMA.FTZ R172, R2, R172, -R4.reuse ;  /* 0x000000ac02ac7223 */ /* 0x100fe20000010804 */
[----:B------:R-:W-:Y:S01]  /*15730*/  FSEL R154, R154, -INF , !P5 ;  /* 0xff8000009a9a7808 */ /* 0x000fe20006800000 */
[C-C-:B------:R-:W-:Y:S01]  /*15740*/  FFMA.FTZ R173, R2.reuse, R173, -R4.reuse ;  /* 0x000000ad02ad7223 */ /* 0x140fe20000010804 */
[----:B------:R-:W-:-:S01]  /*15750*/  FFMA.FTZ R176, R2, R176, -R4 ;  /* 0x000000b002b07223 */ /* 0x000fc20000010804 */
[C-C-:B------:R-:W-:Y:S01]  /*15760*/  FFMA.FTZ R177, R2.reuse, R177, -R4.reuse ;  /* 0x000000b102b17223 */ /* 0x140fe20000010804 */
[----:B------:R-:W-:-:S01]  /*15770*/  FFMA.FTZ R180, R2, R180, -R4 ;  /* 0x000000b402b47223 */ /* 0x000fc20000010804 */
[C---:B------:R-:W-:Y:S01]  /*15780*/  FFMA.FTZ R181, R2.reuse, R181, -R4 ;  /* 0x000000b502b57223 */ /* 0x040fe20000010804 */
[----:B------:R-:W-:Y:S01]  /*15790*/  FMUL.FTZ R4, R2, R8 ;  /* 0x0000000802047220 */ /* 0x000fe20000410000 */
[----:B------:R-:W-:Y:S01]  /*157a0*/  ISETP.GT.AND P3, PT, R20, 0x9, P2 ;  /* 0x000000091400780c */ /* 0x000fe20001764270 */
[----:B------:R-:W-:Y:S01]  /*157b0*/  MUFU.EX2 R152, R152 ;  /* 0x0000009800987308 */ /* 0x000fe20000000800 */
[----:B------:R-:W-:-:S02]  /*157c0*/  FMNMX.FTZ R8, R154, R7, !PT ;  /* 0x000000079a087209 */ /* 0x000fc40007810000 */
[----:B------:R-:W-:Y:S02]  /*157d0*/  ISETP.LT.OR P3, PT, R15, 0xa, P3 ;  /* 0x0000000a0f00780c */ /* 0x000fe40001f61670 */
[----:B------:R-:W-:Y:S02]  /*157e0*/  FMNMX.FTZ R8, R155, R8, !PT ;  /* 0x000000089b087209 */ /* 0x000fe40007810000 */
[----:B------:R-:W-:Y:S01]  /*157f0*/  FSEL R159, R159, -INF , !P3 ;  /* 0xff8000009f9f7808 */ /* 0x000fe20005800000 */
[----:B------:R-:W3:Y:S01]  /*15800*/  MUFU.EX2 R4, R4 ;  /* 0x0000000400047308 */ /* 0x000ee20000000800 */
[----:B------:R-:W-:Y:S02]  /*15810*/  ISETP.GT.AND P3, PT, R20, 0x11, P2 ;  /* 0x000000111400780c */ /* 0x000fe40001764270 */
[----:B------:R-:W-:Y:S02]  /*15820*/  FMNMX.FTZ R8, R158, R8, !PT ;  /* 0x000000089e087209 */ /* 0x000fe40007810000 */
[----:B------:R-:W-:-:S02]  /*15830*/  ISETP.GT.AND P5, PT, R20, 0x18, P2 ;  /* 0x000000181400780c */ /* 0x000fc400017a4270 */
[----:B------:R-:W-:Y:S01]  /*15840*/  ISETP.LT.OR P3, PT, R15, 0x12, P3 ;  /* 0x000000120f00780c */ /* 0x000fe20001f61670 */
[----:B------:R-:W4:Y:S01]  /*15850*/  MUFU.EX2 R153, R153 ;  /* 0x0000009900997308 */ /* 0x000f220000000800 */
[----:B------:R-:W-:Y:S02]  /*15860*/  FMNMX.FTZ R8, R159, R8, !PT ;  /* 0x000000089f087209 */ /* 0x000fe40007810000 */
[----:B------:R-:W-:Y:S02]  /*15870*/  ISETP.LT.OR P5, PT, R15, 0x19, P5 ;  /* 0x000000190f00780c */ /* 0x000fe40002fa1670 */
[----:B------:R-:W-:Y:S02]  /*15880*/  FSEL R163, R163, -INF , !P3 ;  /* 0xff800000a3a37808 */ /* 0x000fe40005800000 */
[----:B------:R-:W-:Y:S01]  /*15890*/  FMNMX.FTZ R8, R162, R8, !PT ;  /* 0x00000008a2087209 */ /* 0x000fe20007810000 */
[----:B------:R-:W5:Y:S01]  /*158a0*/  MUFU.EX2 R156, R156 ;  /* 0x0000009c009c7308 */ /* 0x000f620000000800 */
[----:B------:R-:W-:Y:S01]  /*158b0*/  ISETP.GT.AND P3, PT, R20, 0x20, P2 ;  /* 0x000000201400780c */ /* 0x000fe20001764270 */
[----:B---3--:R-:W-:Y:S01]  /*158c0*/  FFMA.FTZ R3, R4, R3, R152 ;  /* 0x0000000304037223 */ /* 0x008fe20000010098 */
[----:B------:R-:W-:Y:S01]  /*158d0*/  FSEL R166, R166, -INF , !P5 ;  /* 0xff800000a6a67808 */ /* 0x000fe20006800000 */
[----:B------:R-:W-:Y:S01]  /*158e0*/  FMUL.FTZ R24, R24, R4 ;  /* 0x0000000418187220 */ /* 0x000fe20000410000 */
[----:B------:R-:W-:Y:S01]  /*158f0*/  FMNMX.FTZ R8, R163, R8, !PT ;  /* 0x00000008a3087209 */ /* 0x000fe20007810000 */
[----:B------:R-:W-:Y:S01]  /*15900*/  FMUL.FTZ R25, R25, R4 ;  /* 0x0000000419197220 */ /* 0x000fe20000410000 */
[----:B------:R-:W-:Y:S01]  /*15910*/  ISETP.GT.AND P5, PT, R20, 0x21, P2 ;  /* 0x000000211400780c */ /* 0x000fe200017a4270 */
[----:B------:R-:W3:Y:S01]  /*15920*/  MUFU.EX2 R157, R157 ;  /* 0x0000009d009d7308 */ /* 0x000ee20000000800 */
[----:B------:R-:W-:Y:S01]  /*15930*/  ISETP.LT.OR P3, PT, R15, 0x21, P3 ;  /* 0x000000210f00780c */ /* 0x000fe20001f61670 */
[----:B----4-:R-:W-:Y:S01]  /*15940*/  FADD.FTZ R3, R153, R3 ;  /* 0x0000000399037221 */ /* 0x010fe20000010000 */
[----:B------:R-:W-:Y:S01]  /*15950*/  FMNMX.FTZ R8, R166, R8, !PT ;  /* 0x00000008a6087209 */ /* 0x000fe20007810000 */
[-C--:B------:R-:W-:Y:S01]  /*15960*/  FMUL.FTZ R28, R28, R4.reuse ;  /* 0x000000041c1c7220 */ /* 0x080fe20000410000 */
[----:B------:R-:W-:Y:S01]  /*15970*/  ISETP.LT.OR P5, PT, R15, 0x22, P5 ;  /* 0x000000220f00780c */ /* 0x000fe20002fa1670 */
[----:B------:R-:W-:Y:S01]  /*15980*/  FMUL.FTZ R29, R29, R4 ;  /* 0x000000041d1d7220 */ /* 0x000fe20000410000 */
[----:B------:R-:W-:Y:S01]  /*15990*/  FSEL R170, R170, -INF , !P3 ;  /* 0xff800000aaaa7808 */ /* 0x000fe20005800000 */
[----:B------:R-:W4:Y:S01]  /*159a0*/  MUFU.EX2 R160, R160 ;  /* 0x000000a000a07308 */ /* 0x000f220000000800 */
[----:B------:R-:W-:Y:S01]  /*159b0*/  FMNMX.FTZ R8, R167, R8, !PT ;  /* 0x00000008a7087209 */ /* 0x000fe20007810000 */
[----:B-----5:R-:W-:Y:S01]  /*159c0*/  FADD.FTZ R3, R156, R3 ;  /* 0x000000039c037221 */ /* 0x020fe20000010000 */
[----:B------:R-:W-:Y:S01]  /*159d0*/  ISETP.GT.AND P3, PT, R20, 0x29, P2 ;  /* 0x000000291400780c */ /* 0x000fe20001764270 */
[-C--:B------:R-:W-:Y:S01]  /*159e0*/  FMUL.FTZ R32, R32, R4.reuse ;  /* 0x0000000420207220 */ /* 0x080fe20000410000 */
[----:B------:R-:W-:Y:S01]  /*159f0*/  FSEL R171, R171, -INF , !P5 ;  /* 0xff800000abab7808 */ /* 0x000fe20006800000 */
[----:B------:R-:W-:Y:S01]  /*15a00*/  FMUL.FTZ R33, R33, R4 ;  /* 0x0000000421217220 */ /* 0x000fe20000410000 */
[----:B------:R-:W-:Y:S01]  /*15a10*/  FMNMX.FTZ R8, R170, R8, !PT ;  /* 0x00000008aa087209 */ /* 0x000fe20007810000 */
[----:B------:R-:W5:Y:S01]  /*15a20*/  MUFU.EX2 R161, R161 ;  /* 0x000000a100a17308 */ /* 0x000f620000000800 */
[----:B------:R-:W-:Y:S01]  /*15a30*/  ISETP.GT.AND P5, PT, R20, 0x30, P2 ;  /* 0x000000301400780c */ /* 0x000fe200017a4270 */
[----:B---3--:R-:W-:Y:S01]  /*15a40*/  FADD.FTZ R3, R157, R3 ;  /* 0x000000039d037221 */ /* 0x008fe20000010000 */
[----:B------:R-:W-:Y:S01]  /*15a50*/  ISETP.LT.OR P3, PT, R15, 0x2a, P3 ;  /* 0x0000002a0f00780c */ /* 0x000fe20001f61670 */
[----:B------:R-:W-:Y:S01]  /*15a60*/  FMUL.FTZ R36, R36, R4 ;  /* 0x0000000424247220 */ /* 0x000fe20000410000 */
[----:B------:R-:W-:Y:S01]  /*15a70*/  FMNMX.FTZ R8, R171, R8, !PT ;  /* 0x00000008ab087209 */ /* 0x000fe20007810000 */
[----:B------:R-:W-:Y:S01]  /*15a80*/  FMUL.FTZ R37, R37, R4 ;  /* 0x0000000425257220 */ /* 0x000fe20000410000 */
[----:B------:R-:W-:Y:S01]  /*15a90*/  FSEL R175, R175, -INF , !P3 ;  /* 0xff800000afaf7808 */ /* 0x000fe20005800000 */
[----:B------:R-:W3:Y:S01]  /*15aa0*/  MUFU.EX2 R164, R164 ;  /* 0x000000a400a47308 */ /* 0x000ee20000000800 */
[----:B------:R-:W-:Y:S01]  /*15ab0*/  ISETP.LT.OR P5, PT, R15, 0x31, P5 ;  /* 0x000000310f00780c */ /* 0x000fe20002fa1670 */
[----:B----4-:R-:W-:Y:S01]  /*15ac0*/  FADD.FTZ R3, R160, R3 ;  /* 0x00000003a0037221 */ /* 0x010fe20000010000 */
[----:B------:R-:W-:Y:S01]  /*15ad0*/  FMNMX.FTZ R8, R174, R8, !PT ;  /* 0x00000008ae087209 */ /* 0x000fe20007810000 */
[-C--:B------:R-:W-:Y:S01]  /*15ae0*/  FMUL.FTZ R40, R40, R4.reuse ;  /* 0x0000000428287220 */ /* 0x080fe20000410000 */
[----:B------:R-:W-:Y:S01]  /*15af0*/  ISETP.GT.AND P3, PT, R20, 0x38, P2 ;  /* 0x000000381400780c */ /* 0x000fe20001764270 */
[----:B------:R-:W-:Y:S01]  /*15b00*/  FMUL.FTZ R41, R41, R4 ;  /* 0x0000000429297220 */ /* 0x000fe20000410000 */
[----:B------:R-:W-:Y:S01]  /*15b10*/  FSEL R178, R178, -INF , !P5 ;  /* 0xff800000b2b27808 */ /* 0x000fe20006800000 */
[----:B------:R-:W4:Y:S01]  /*15b20*/  MUFU.EX2 R165, R165 ;  /* 0x000000a500a57308 */ /* 0x000f220000000800 */
[----:B------:R-:W-:Y:S01]  /*15b30*/  FMNMX.FTZ R8, R175, R8, !PT ;  /* 0x00000008af087209 */ /* 0x000fe20007810000 */
[----:B-----5:R-:W-:Y:S01]  /*15b40*/  FADD.FTZ R3, R161, R3 ;  /* 0x00000003a1037221 */ /* 0x020fe20000010000 */
[----:B------:R-:W-:Y:S01]  /*15b50*/  ISETP.GT.AND P2, PT, R20, 0x39, P2 ;  /* 0x000000391400780c */ /* 0x000fe20001744270 */
[-C--:B------:R-:W-:Y:S01]  /*15b60*/  FMUL.FTZ R44, R44, R4.reuse ;  /* 0x000000042c2c7220 */ /* 0x080fe20000410000 */
[----:B------:R-:W-:Y:S01]  /*15b70*/  ISETP.LT.OR P3, PT, R15, 0x39, P3 ;  /* 0x000000390f00780c */ /* 0x000fe20001f61670 */
[----:B------:R-:W-:Y:S01]  /*15b80*/  FMUL.FTZ R45, R45, R4 ;  /* 0x000000042d2d7220 */ /* 0x000fe20000410000 */
[----:B------:R-:W-:Y:S01]  /*15b90*/  FMNMX.FTZ R8, R178, R8, !PT ;  /* 0x00000008b2087209 */ /* 0x000fe20007810000 */
[----:B------:R-:W5:Y:S01]  /*15ba0*/  MUFU.EX2 R168, R168 ;  /* 0x000000a800a87308 */ /* 0x000f620000000800 */
[----:B------:R-:W-:Y:S01]  /*15bb0*/  ISETP.LT.OR P2, PT, R15, 0x3a, P2 ;  /* 0x0000003a0f00780c */ /* 0x000fe20001741670 */
[----:B---3--:R-:W-:Y:S01]  /*15bc0*/  FADD.FTZ R3, R164, R3 ;  /* 0x00000003a4037221 */ /* 0x008fe20000010000 */
[----:B------:R-:W-:Y:S01]  /*15bd0*/  FSEL R182, R182, -INF , !P3 ;  /* 0xff800000b6b67808 */ /* 0x000fe20005800000 */
[----:B------:R-:W-:Y:S01]  /*15be0*/  FMUL.FTZ R48, R48, R4 ;  /* 0x0000000430307220 */ /* 0x000fe20000410000 */
[----:B------:R-:W-:Y:S01]  /*15bf0*/  FMNMX.FTZ R8, R179, R8, !PT ;  /* 0x00000008b3087209 */ /* 0x000fe20007810000 */
[----:B------:R-:W-:Y:S01]  /*15c00*/  FMUL.FTZ R49, R49, R4 ;  /* 0x0000000431317220 */ /* 0x000fe20000410000 */
[----:B------:R-:W-:Y:S01]  /*15c10*/  FSEL R183, R183, -INF , !P2 ;  /* 0xff800000b7b77808 */ /* 0x000fe20005000000 */
[----:B------:R-:W3:Y:S01]  /*15c20*/  MUFU.EX2 R169, R169 ;  /* 0x000000a900a97308 */ /* 0x000ee20000000800 */
[----:B------:R-:W-:Y:S01]  /*15c30*/  FMNMX.FTZ R8, R182, R8, !PT ;  /* 0x00000008b6087209 */ /* 0x000fe20007810000 */
[----:B----4-:R-:W-:Y:S01]  /*15c40*/  FADD.FTZ R3, R165, R3 ;  /* 0x00000003a5037221 */ /* 0x010fe20000010000 */
[----:B------:R-:W-:Y:S01]  /*15c50*/  F2FP.SATFINITE.E4M3.F32.PACK_AB_MERGE_C R156, R157, R156, RZ ;  /* 0x0000009c9d9c723e */ /* 0x000fe200048070ff */
[----:B------:R-:W-:Y:S01]  /*15c60*/  FMUL.FTZ R52, R52, R4 ;  /* 0x0000000434347220 */ /* 0x000fe20000410000 */
[----:B------:R-:W-:Y:S01]  /*15c70*/  FMNMX.FTZ R8, R183, R8, !PT ;  /* 0x00000008b7087209 */ /* 0x000fe20007810000 */
[----:B------:R-:W-:Y:S01]  /*15c80*/  FMUL.FTZ R53, R53, R4 ;  /* 0x0000000435357220 */ /* 0x000fe20000410000 */
[----:B------:R-:W-:Y:S01]  /*15c90*/  F2FP.SATFINITE.E4M3.F32.PACK_AB_MERGE_C R152, R153, R152, R156 ;  /* 0x000000989998723e */ /* 0x000fe2000480709c */
[----:B------:R-:W4:Y:S01]  /*15ca0*/  MUFU.EX2 R172, R172 ;  /* 0x000000ac00ac7308 */ /* 0x000f220000000800 */
[----:B-----5:R-:W-:-:S01]  /*15cb0*/  FADD.FTZ R3, R168, R3 ;  /* 0x00000003a8037221 */ /* 0x020fc20000010000 */
[----:B------:R-:W5:Y:S01]  /*15cc0*/  SHFL.BFLY PT, R9, R8, 0x2, 0x1f ;  /* 0x0c401f0008097f89 */ /* 0x000f6200000e0000 */
        /* <DEDUP_REMOVED lines=23> */
[----:B-----5:R-:W-:Y:S01]  /*15e40*/  FMNMX.FTZ R8, R8, R9, !PT ;  /* 0x0000000908087209 */ /* 0x020fe20007810000 */
[-C--:B------:R-:W-:Y:S01]  /*15e50*/  FMUL.FTZ R89, R89, R4.reuse ;  /* 0x0000000459597220 */ /* 0x080fe20000410000 */
[-C--:B------:R-:W-:Y:S01]  /*15e60*/  FMUL.FTZ R92, R92, R4.reuse ;  /* 0x000000045c5c7220 */ /* 0x080fe20000410000 */
[-C--:B------:R-:W-:Y:S01]  /*15e70*/  FMUL.FTZ R93, R93, R4.reuse ;  /* 0x000000045d5d7220 */ /* 0x080fe20000410000 */
[----:B------:R-:W-:Y:S01]  /*15e80*/  FMUL.FTZ R96, R96, R4 ;  /* 0x0000000460607220 */ /* 0x000fe20000410000 */
[----:B------:R-:W0:Y:S01]  /*15e90*/  SHFL.BFLY PT, R14, R8, 0x1, 0x1f ;  /* 0x0c201f00080e7f89 */ /* 0x000e2200000e0000 */
        /* <DEDUP_REMOVED lines=16> */
[----:B------:R-:W-:Y:S01]  /*15fa0*/  FMUL.FTZ R121, R121, R4 ;  /* 0x0000000479797220 */ /* 0x000fe20000410000 */
[----:B-----5:R-:W-:-:S01]  /*15fb0*/  FADD.FTZ R3, R180, R3 ;  /* 0x00000003b4037221 */ /* 0x020fc20000010000 */
[-C--:B------:R-:W-:Y:S01]  /*15fc0*/  FMUL.FTZ R124, R124, R4.reuse ;  /* 0x000000047c7c7220 */ /* 0x080fe20000410000 */
[-C--:B------:R-:W-:Y:S01]  /*15fd0*/  FMUL.FTZ R125, R125, R4.reuse ;  /* 0x000000047d7d7220 */ /* 0x080fe20000410000 */
[-C--:B------:R-:W-:Y:S01]  /*15fe0*/  FMUL.FTZ R128, R128, R4.reuse ;  /* 0x0000000480807220 */ /* 0x080fe20000410000 */
[-C--:B------:R-:W-:Y:S01]  /*15ff0*/  FMUL.FTZ R129, R129, R4.reuse ;  /* 0x0000000481817220 */ /* 0x080fe20000410000 */
[----:B------:R-:W-:Y:S01]  /*16000*/  FMUL.FTZ R132, R132, R4 ;  /* 0x0000000484847220 */ /* 0x000fe20000410000 */
[----:B0-----:R-:W-:Y:S01]  /*16010*/  FMNMX.FTZ R14, R8, R14, !PT ;  /* 0x0000000e080e7209 */ /* 0x001fe20007810000 */
[----:B------:R-:W-:Y:S01]  /*16020*/  FMUL.FTZ R133, R133, R4 ;  /* 0x0000000485857220 */ /* 0x000fe20000410000 */
[----:B---3--:R-:W-:-:S01]  /*16030*/  FADD.FTZ R3, R181, R3 ;  /* 0x00000003b5037221 */ /* 0x008fc20000010000 */
[----:B------:R-:W-:Y:S01]  /*16040*/  FMUL.FTZ R136, R136, R4 ;  /* 0x0000000488887220 */ /* 0x000fe20000410000 */
[----:B------:R-:W-:Y:S01]  /*16050*/  FSETP.NEU.FTZ.AND P2, PT, R14, -INF , PT ;  /* 0xff8000000e00780b */ /* 0x000fe20003f5d000 */
[----:B------:R-:W-:Y:S01]  /*16060*/  FFMA.FTZ R9, R2, R14, -8 ;  /* 0xc100000002097423 */ /* 0x000fe2000001000e */
[-C--:B------:R-:W-:Y:S01]  /*16070*/  FMUL.FTZ R137, R137, R4.reuse ;  /* 0x0000000489897220 */ /* 0x080fe20000410000 */
[-C--:B------:R-:W-:Y:S01]  /*16080*/  FMUL.FTZ R140, R140, R4.reuse ;  /* 0x000000048c8c7220 */ /* 0x080fe20000410000 */
[----:B------:R-:W-:Y:S01]  /*16090*/  FSEL R21, R14, RZ, P2 ;  /* 0x000000ff0e157208 */ /* 0x000fe20001000000 */
[-C--:B------:R-:W-:Y:S01]  /*160a0*/  FMUL.FTZ R141, R141, R4.reuse ;  /* 0x000000048d8d7220 */ /* 0x080fe20000410000 */
[----:B------:R-:W-:Y:S01]  /*160b0*/  FSEL R9, R9, RZ, P2 ;  /* 0x000000ff09097208 */ /* 0x000fe20001000000 */
[-C--:B------:R-:W-:Y:S01]  /*160c0*/  FMUL.FTZ R144, R144, R4.reuse ;  /* 0x0000000490907220 */ /* 0x080fe20000410000 */
[-C--:B------:R-:W-:Y:S01]  /*160d0*/  FMUL.FTZ R145, R145, R4.reuse ;  /* 0x0000000491917220 */ /* 0x080fe20000410000 */
[----:B------:R-:W-:Y:S01]  /*160e0*/  FADD.FTZ R7, -R21, R7 ;  /* 0x0000000715077221 */ /* 0x000fe20000010100 */
[----:B------:R-:W-:Y:S01]  /*160f0*/  FMUL.FTZ R148, R148, R4 ;  /* 0x0000000494947220 */ /* 0x000fe20000410000 */
[C-C-:B------:R-:W-:Y:S01]  /*16100*/  FFMA.FTZ R153, R2.reuse, R154, -R9.reuse ;  /* 0x0000009a02997223 */ /* 0x140fe20000010809 */
[----:B------:R-:W-:-:S01]  /*16110*/  FFMA.FTZ R8, R2, R155, -R9 ;  /* 0x0000009b02087223 */ /* 0x000fc20000010809 */
[C---:B------:R-:W-:Y:S01]  /*16120*/  FMUL.FTZ R7, R2.reuse, R7 ;  /* 0x0000000702077220 */ /* 0x040fe20000410000 */
[----:B------:R-:W-:-:S01]  /*16130*/  FFMA.FTZ R15, R2, R158, -R9 ;  /* 0x0000009e020f7223 */ /* 0x000fc20000010809 */
[C-C-:B------:R-:W-:Y:S01]  /*16140*/  FFMA.FTZ R20, R2.reuse, R159, -R9.reuse ;  /* 0x0000009f02147223 */ /* 0x140fe20000010809 */
[----:B------:R-:W-:-:S01]  /*16150*/  FFMA.FTZ R155, R2, R162, -R9 ;  /* 0x000000a2029b7223 */ /* 0x000fc20000010809 */
        /* <DEDUP_REMOVED lines=9> */
[----:B------:R-:W-:-:S01]  /*161f0*/  FFMA.FTZ R159, R2, R178, -R9 ;  /* 0x000000b2029f7223 */ /* 0x000fc20000010809 */
[C-C-:B------:R-:W-:Y:S01]  /*16200*/  FFMA.FTZ R179, R2.reuse, R179, -R9.reuse ;  /* 0x000000b302b37223 */ /* 0x140fe20000010809 */
[----:B------:R-:W-:-:S01]  /*16210*/  FFMA.FTZ R182, R2, R182, -R9 ;  /* 0x000000b602b67223 */ /* 0x000fc20000010809 */
[----:B------:R-:W-:Y:S01]  /*16220*/  FFMA.FTZ R9, R2, R183, -R9 ;  /* 0x000000b702097223 */ /* 0x000fe20000010809 */
[----:B------:R-:W-:Y:S01]  /*16230*/  F2FP.SATFINITE.E4M3.F32.PACK_AB_MERGE_C R154, R165, R164, RZ ;  /* 0x000000a4a59a723e */ /* 0x000fe200048070ff */
[----:B------:R-:W-:Y:S01]  /*16240*/  FMUL.FTZ R149, R149, R4 ;  /* 0x0000000495957220 */ /* 0x000fe20000410000 */
[----:B------:R-:W-:Y:S01]  /*16250*/  F2FP.SATFINITE.E4M3.F32.PACK_AB_MERGE_C R158, R181, R180, RZ ;  /* 0x000000b4b59e723e */ /* 0x000fe200048070ff */
[----:B------:R-:W3:Y:S01]  /*16260*/  MUFU.EX2 R8, R8 ;  /* 0x0000000800087308 */ /* 0x000ee20000000800 */
[----:B------:R-:W-:-:S02]  /*16270*/  F2FP.SATFINITE.E4M3.F32.PACK_AB_MERGE_C R154, R161, R160, R154 ;  /* 0x000000a0a19a723e */ /* 0x000fc4000480709a */
[----:B------:R-:W-:-:S05]  /*16280*/  F2FP.SATFINITE.E4M3.F32.PACK_AB_MERGE_C R158, R177, R176, R158 ;  /* 0x000000b0b19e723e */ /* 0x000fca000480709e */
[----:B------:R-:W4:Y:S01]  /*16290*/  MUFU.EX2 R15, R15 ;  /* 0x0000000f000f7308 */ /* 0x000f220000000800 */
[----:B0-----:R-:W-:-:S01]  /*162a0*/  FFMA.FTZ R0, R7, R0, R153 ;  /* 0x0000000007007223 */ /* 0x001fc20000010099 */
        /* <DEDUP_REMOVED lines=23> */
[C---:B0-----:R-:W-:Y:S01]  /*16420*/  F2FP.SATFINITE.E4M3.F32.PACK_AB_MERGE_C R156, R20.reuse, R15, RZ ;  /* 0x0000000f149c723e */ /* 0x041fe200048070ff */
[----:B------:R-:W-:Y:S01]  /*16430*/  FADD.FTZ R0, R20, R0 ;  /* 0x0000000014007221 */ /* 0x000fe20000010000 */
[-C--:B------:R-:W-:Y:S01]  /*16440*/  FMUL.FTZ R62, R62, R7.reuse ;  /* 0x000000073e3e7220 */ /* 0x080fe20000410000 */
[----:B------:R-:W-:Y:S01]  /*16450*/  FMUL.FTZ R63, R63, R7 ;  /* 0x000000073f3f7220 */ /* 0x000fe20000410000 */
[----:B------:R-:W-:Y:S01]  /*16460*/  F2FP.SATFINITE.E4M3.F32.PACK_AB_MERGE_C R153, R8, R153, R156 ;  /* 0x000000990899723e */ /* 0x000fe2000480709c */
[----:B------:R-:W-:Y:S01]  /*16470*/  FMUL.FTZ R66, R66, R7 ;  /* 0x0000000742427220 */ /* 0x000fe20000410000 */
[----:B------:R-:W-:Y:S01]  /*16480*/  F2FP.SATFINITE.E4M3.F32.PACK_AB_MERGE_C R156, R173, R172, RZ ;  /* 0x000000acad9c723e */ /* 0x000fe200048070ff */
[----:B------:R-:W0:Y:S01]  /*16490*/  MUFU.EX2 R157, R157 ;  /* 0x0000009d009d7308 */ /* 0x000e220000000800 */
        /* <DEDUP_REMOVED lines=64> */
[----:B0-----:R-:W-:-:S07]  /*168a0*/  FADD.FTZ R0, R159, R0 ;  /* 0x000000009f007221 */ /* 0x001fce0000010000 */
[----:B------:R-:W0:Y:S01]  /*168b0*/  MUFU.EX2 R9, R9 ;  /* 0x0000000900097308 */ /* 0x000e220000000800 */
[----:B---3--:R-:W-:-:S04]  /*168c0*/  FADD.FTZ R0, R179, R0 ;  /* 0x00000000b3007221 */ /* 0x008fc80000010000 */
[----:B----4-:R-:W-:Y:S01]  /*168d0*/  FADD.FTZ R0, R182, R0 ;  /* 0x00000000b6007221 */ /* 0x010fe20000010000 */
[----:B0-----:R-:W-:-:S03]  /*168e0*/  F2FP.SATFINITE.E4M3.F32.PACK_AB_MERGE_C R182, R9, R182, RZ ;  /* 0x000000b609b6723e */ /* 0x001fc600048070ff */
[----:B------:R-:W-:Y:S01]  /*168f0*/  FADD.FTZ R0, R9, R0 ;  /* 0x0000000009007221 */ /* 0x000fe20000010000 */
[----:B------:R-:W-:Y:S01]  /*16900*/  F2FP.SATFINITE.E4M3.F32.PACK_AB_MERGE_C R159, R179, R159, R182 ;  /* 0x0000009fb39f723e */ /* 0x000fe200048070b6 */
[----:B------:R-:W-:Y:S06]  /*16910*/  @!P0 BRA `(.L_x_1947) ;  /* 0x0000000000048947 */ /* 0x000fec0003800000 */
[----:B------:R-:W-:Y:S01]  /*16920*/  BPT.TRAP 0x1 ;  /* 0x000000040000795c */ /* 0x000fe20000300000 */
.L_x_1947:
[----:B------:R0:W3:Y:S01]  /*16930*/  SYNCS.PHASECHK.TRANS64.TRYWAIT P2, [R12+URZ+0x28450], R11 ;  /* 0x0284500b0c0075a7 */ /* 0x0000e2000804017f */
[----:B------:R-:W-:Y:S05]  /*16940*/  @!P0 BRA `(.L_x_1948) ;  /* 0x0000000000048947 */ /* 0x000fea0003800000 */
[----:B------:R-:W-:Y:S01]  /*16950*/  BPT.TRAP 0x1 ;  /* 0x000000040000795c */ /* 0x000fe20000300000 */
.L_x_1948:
[----:B------:R-:W-:Y:S04]  /*16960*/  BSSY B0, `(.L_x_1949) ;  /* 0x0000004000007945 */ /* 0x000fe80003800000 */
[----:B---3--:R-:W-:Y:S05]  /*16970*/  @P2 BRA `(.L_x_1950) ;  /* 0x0000000000082947 */ /* 0x008fea0003800000 */
[----:B------:R-:W3:Y:S02]  /*16980*/  SYNCS.PHASECHK.TRANS64.TRYWAIT P2, [R12+URZ+0x28450], R11 ;  /* 0x0284500b0c0075a7 */ /* 0x000ee4000804017f */
[----:B---3--:R-:W-:Y:S05]  /*16990*/  @!P2 BRA `(.L_x_1951) ;  /* 0x0000015c00c8a947 */ /* 0x008fea0003800000 */
.L_x_1950:
[----:B------:R-:W-:Y:S05]  /*169a0*/  BSYNC B0 ;  /* 0x0000000000007941 */ /* 0x000fea0003800000 */
.L_x_1949:
[----:B------:R-:W4:Y:S01]  /*169b0*/  S2R R4, SR_TID.X ;  /* 0x0000000000047919 */ /* 0x000f220000002100 */
[----:B------:R-:W-:Y:S05]  /*169c0*/  WARPSYNC.ALL ;  /* 0x0000000000007948 */ /* 0x000fea0003800000 */
[----:B------:R-:W-:Y:S01]  /*169d0*/  IMAD.MOV.U32 R9, RZ, RZ, -0x7fffffe0 ;  /* 0x80000020ff097424 */ /* 0x000fe200078e00ff */
[----:B------:R-:W-:-:S04]  /*169e0*/  LEA R8, R23, UR43, 0xa ;  /* 0x0000002b17087c11 */ /* 0x000fc8000f8e50ff */
[C---:B------:R-:W-:Y:S01]  /*169f0*/  R2UR UR6, R8.reuse ;  /* 0x00000000080672ca */ /* 0x040fe200000e0000 */
[----:B------:R-:W-:Y:S01]  /*16a00*/  VIADD R8, R8, 0x2 ;  /* 0x0000000208087836 */ /* 0x000fe20000000000 */
[----:B------:R-:W-:Y:S01]  /*16a10*/  R2UR UR7, R9 ;  /* 0x00000000090772ca */ /* 0x000fe200000e0000 */
[----:B------:R-:W-:Y:S01]  /*16a20*/  IMAD.MOV.U32 R9, RZ, RZ, -0x7fffffe0 ;  /* 0x80000020ff097424 */ /* 0x000fe200078e00ff */
[----:B----4-:R-:W-:-:S05]  /*16a30*/  SHF.R.U32.HI R4, RZ, 0x7, R4 ;  /* 0x00000007ff047819 */ /* 0x010fca0000011604 */
[----:B------:R-:W-:-:S05]  /*16a40*/  VIADD R4, R4, 0x8 ;  /* 0x0000000804047836 */ /* 0x000fca0000000000 */
[----:B------:R4:W-:Y:S06]  /*16a50*/  BAR.SYNC.DEFER_BLOCKING R4, 0x100 ;  /* 0x000400040000751d */ /* 0x0009ec0000010000 */
[----:B------:R-:W-:-:S06]  /*16a60*/  WARPGROUP.ARRIVE ;  /* 0x00000000000079c5 */ /* 0x000fcc0000000000 */
        /* <DEDUP_REMOVED lines=8> */
[----:B----4-:R-:W-:Y:S05]  /*16af0*/  @!P0 BRA `(.L_x_1952) ;  /* 0x0000000000048947 */ /* 0x010fea0003800000 */
[----:B------:R-:W-:Y:S01]  /*16b00*/  BPT.TRAP 0x1 ;  /* 0x000000040000795c */ /* 0x000fe20000300000 */
.L_x_1952:
[----:B------:R-:W-:Y:S01]  /*16b10*/  ISETP.GT.AND P2, PT, R6, R10, PT ;  /* 0x0000000a0600720c */ /* 0x000fe20003f44270 */
[----:B01-3--:R-:W-:Y:S01]  /*16b20*/  VIADD R12, R12, 0x28460 ;  /* 0x000284600c0c7836 */ /* 0x00bfe20000000000 */
[----:B------:R-:W-:Y:S01]  /*16b30*/  IADD3 R6, R6, -0x1, RZ ;  /* 0xffffffff06067810 */ /* 0x000fe20007ffe0ff */
[----:B------:R-:W-:Y:S02]  /*16b40*/  IMAD.U32 R4, RZ, RZ, UR39 ;  /* 0x00000027ff047e24 */ /* 0x000fe4000f8e00ff */
[----:B------:R-:W-:-:S03]  /*16b50*/  IMAD.MOV.U32 R7, RZ, RZ, R14 ;  /* 0x000000ffff077224 */ /* 0x000fc600078e000e */
[----:B------:R-:W-:-:S04]  /*16b60*/  PRMT R4, R4, 0x654, R12 ;  /* 0x0000065404047816 */ /* 0x000fc8000000000c */
[----:B------:R0:W-:Y:S02]  /*16b70*/  SYNCS.ARRIVE.TRANS64.RED.A1T0 RZ, [R4+URZ], RZ ;  /* 0x000000ff04ff79a7 */ /* 0x0001e4000810043f */
[----:B0-----:R-:W-:Y:S01]  /*16b80*/  IMAD.MOV.U32 R4, RZ, RZ, R13 ;  /* 0x000000ffff047224 */ /* 0x001fe200078e000d */
[----:B------:R-:W-:Y:S06]  /*16b90*/  @P2 BRA `(.L_x_1953) ;  /* 0xffffffd800ac2947 */ /* 0x000fec000383ffff */
[----:B------:R-:W-:Y:S02]  /*16ba0*/  IMAD.MOV.U32 R7, RZ, RZ, R14 ;  /* 0x000000ffff077224 */ /* 0x000fe400078e000e */
[----:B------:R-:W-:-:S07]  /*16bb0*/  IMAD.MOV.U32 R4, RZ, RZ, R13 ;  /* 0x000000ffff047224 */ /* 0x000fce00078e000d */
.L_x_1933:
[----:B------:R-:W0:Y:S01]  /*16bc0*/  LDC R8, c[0x0][0x448] ;  /* 0x00011200ff087b82 */ /* 0x000e220000000800 */
[----:B------:R-:W-:-:S07]  /*16bd0*/  VIADD R9, R201, 0x7f ;  /* 0x0000007fc9097836 */ /* 0x000fce0000000000 */
[----:B------:R-:W1:Y:S01]  /*16be0*/  LDC R12, c[0x0][0x9e4] ;  /* 0x00027900ff0c7b82 */ /* 0x000e620000000800 */
[----:B0-----:R-:W-:Y:S02]  /*16bf0*/  ISETP.NE.AND P4, PT, R8, 0x1, PT ;  /* 0x000000010800780c */ /* 0x001fe40003f85270 */
[----:B-1----:R-:W-:-:S11]  /*16c00*/  ISETP.GE.AND P5, PT, R12, 0x1, PT ;  /* 0x000000010c00780c */ /* 0x002fd60003fa6270 */
[----:B------:R-:W0:Y:S08]  /*16c10*/  @P4 LDC R10, c[0x0][0x44c] ;  /* 0x00011300ff0a4b82 */ /* 0x000e300000000800 */
[----:B------:R-:W1:Y:S01]  /*16c20*/  @P4 LDC R8, c[0x0][0x450] ;  /* 0x00011400ff084b82 */ /* 0x000e620000000800 */
[----:B0-----:R-:W-:-:S05]  /*16c30*/  @P4 IMAD.HI.U32 R10, R9, R10, RZ ;  /* 0x0000000a090a4227 */ /* 0x001fca00078e00ff */
[----:B-1----:R-:W-:Y:S02]  /*16c40*/  @P4 SHF.R.U32.HI R9, RZ, R8, R10 ;  /* 0x00000008ff094219 */ /* 0x002fe4000001160a */
[----:B------:R-:W-:-:S05]  /*16c50*/  IADD3 R8, R192, 0x1, -R189 ;  /* 0x00000001c0087810 */ /* 0x000fca0007ffe8bd */
[----:B------:R-:W-:-:S04]  /*16c60*/  IMAD.IADD R9, R8, 0x1, R9 ;  /* 0x0000000108097824 */ /* 0x000fc800078e0209 */
[----:B------:R-:W-:Y:S01]  /*16c70*/  VIADD R10, R9, -UR38 ;  /* 0x80000026090a7c36 */ /* 0x000fe20008000000 */
[----:B------:R-:W-:Y:S06]  /*16c80*/  @!P5 BRA `(.L_x_1954) ;  /* 0x000000000048d947 */ /* 0x000fec0003800000 */
[----:B------:R-:W-:Y:S01]  /*16c90*/  IMAD.MOV.U32 R11, RZ, RZ, R9 ;  /* 0x000000ffff0b7224 */ /* 0x000fe200078e0009 */
[----:B------:R-:W-:Y:S04]  /*16ca0*/  BSSY B0, `(.L_x_1955) ;  /* 0x000000e000007945 */ /* 0x000fe80003800000 */
[----:B------:R-:W-:-:S13]  /*16cb0*/  ISETP.GT.AND P1, PT, R11, -0x1, PT ;  /* 0xffffffff0b00780c */ /* 0x000fda0003f24270 */
        /* <DEDUP_REMOVED lines=8> */
.L_x_1956:
[----:B------:R-:W-:-:S13]  /*16d40*/  ISETP.NE.AND P1, PT, R12, 0x1, PT ;  /* 0x000000010c00780c */ /* 0x000fda0003f25270 */
[----:B------:R-:W0:Y:S02]  /*16d50*/  @P1 LDC.64 R8, c[0x0][0x9e8] ;  /* 0x00027a00ff081b82 */ /* 0x000e240000000a00 */
[----:B0-----:R-:W-:-:S05]  /*16d60*/  @P1 IMAD.HI.U32 R8, R11, R8, RZ ;  /* 0x000000080b081227 */ /* 0x001fca00078e00ff */
[----:B------:R-:W-:-:S07]  /*16d70*/  @P1 SHF.R.U32.HI R11, RZ, R9, R8 ;  /* 0x00000009ff0b1219 */ /* 0x000fce0000011608 */
.L_x_1957:
[----:B------:R-:W-:Y:S05]  /*16d80*/  BSYNC B0 ;  /* 0x0000000000007941 */ /* 0x000fea0003800000 */
.L_x_1955:
[----:B------:R-:W-:-:S05]  /*16d90*/  IMAD R11, R11, R12, RZ ;  /* 0x0000000c0b0b7224 */ /* 0x000fca00078e02ff */
[----:B------:R-:W-:-:S07]  /*16da0*/  VIMNMX R10, R10, R11, !PT ;  /* 0x0000000b0a0a7248 */ /* 0x000fce0007fe0100 */
.L_x_1954:
[----:B------:R-:W-:-:S05]  /*16db0*/  VIADD R10, R10, 0x3f ;  /* 0x0000003f0a0a7836 */ /* 0x000fca0000000000 */
[----:B------:R-:W-:-:S04]  /*16dc0*/  SHF.R.S32.HI R8, RZ, 0x1f, R10 ;  /* 0x0000001fff087819 */ /* 0x000fc8000001140a */
[----:B------:R-:W-:-:S04]  /*16dd0*/  LEA.HI R8, R8, R10, RZ, 0x6 ;  /* 0x0000000a08087211 */ /* 0x000fc800078f30ff */
[----:B------:R-:W-:-:S04]  /*16de0*/  SHF.R.S32.HI R8, RZ, 0x6, R8 ;  /* 0x00000006ff087819 */ /* 0x000fc80000011408 */
[----:B------:R-:W-:-:S04]  /*16df0*/  VIMNMX R8, R204, R8, !PT ;  /* 0x00000008cc087248 */ /* 0x000fc80007fe0100 */
[----:B------:R-:W-:-:S13]  /*16e00*/  ISETP.GE.AND P1, PT, R6, R8, PT ;  /* 0x000000080600720c */ /* 0x000fda0003f26270 */
[----:B------:R-:W-:Y:S05]  /*16e10*/  @!P1 BRA `(.L_x_1958) ;  /* 0x0000001800c09947 */ /* 0x000fea0003800000 */
[----:B------:R-:W-:Y:S02]  /*16e20*/  IMAD.MOV.U32 R12, RZ, RZ, R7 ;  /* 0x000000ffff0c7224 */ /* 0x000fe400078e0007 */
[----:B------:R-:W-:Y:S02]  /*16e30*/  IMAD.MOV.U32 R13, RZ, RZ, R4 ;  /* 0x000000ffff0d7224 */ /* 0x000fe400078e0004 */
[----:B------:R-:W-:-:S07]  /*16e40*/  IMAD.MOV.U32 R9, RZ, RZ, R6 ;  /* 0x000000ffff097224 */ /* 0x000fce00078e0006 */
.L_x_1970:
[----:B------:R-:W-:Y:S01]  /*16e50*/  VIADD R23, R23, 0x1 ;  /* 0x0000000117177836 */ /* 0x000fe20000000000 */
[----:B------:R-:W-:Y:S05]  /*16e60*/  YIELD ;  /* 0x0000000000007946 */ /* 0x000fea0003800000 */
[----:B------:R-:W-:Y:S01]  /*16e70*/  IMAD.MOV.U32 R4, RZ, RZ, R9 ;  /* 0x000000ffff047224 */ /* 0x000fe200078e0009 */
[----:B------:R-:W-:Y:S01]  /*16e80*/  ISETP.NE.AND P2, PT, R23, 0x2, PT ;  /* 0x000000021700780c */ /* 0x000fe20003f45270 */
[----:B------:R-:W-:-:S03]  /*16e90*/  VIADD R9, R9, 0xffffffff ;  /* 0xffffffff09097836 */ /* 0x000fc60000000000 */
[----:B------:R-:W-:Y:S02]  /*16ea0*/  ISETP.GT.AND P1, PT, R4, R8, PT ;  /* 0x000000080400720c */ /* 0x000fe40003f24270 */
[----:B------:R-:W-:Y:S02]  /*16eb0*/  SEL R11, R23, RZ, P2 ;  /* 0x000000ff170b7207 */ /* 0x000fe40001000000 */
[----:B------:R-:W-:-:S03]  /*16ec0*/  SEL R4, RZ, 0x1, P2 ;  /* 0x00000001ff047807 */ /* 0x000fc60001000000 */
[----:B------:R-:W-:Y:S01]  /*16ed0*/  IMAD.MOV.U32 R23, RZ, RZ, R11 ;  /* 0x000000ffff177224 */ /* 0x000fe200078e000b */
[----:B------:R-:W-:Y:S01]  /*16ee0*/  LOP3.LUT R186, R186, R4, RZ, 0x3c, !PT ;  /* 0x00000004baba7212 */ /* 0x000fe200078e3cff */
[----:B0-----:R-:W-:Y:S06]  /*16ef0*/  @!P0 BRA `(.L_x_1959) ;  /* 0x0000000000048947 */ /* 0x001fec0003800000 */
[----:B------:R-:W-:Y:S01]  /*16f00*/  BPT.TRAP 0x1 ;  /* 0x000000040000795c */ /* 0x000fe20000300000 */
.L_x_1959:
[----:B------:R-:W-:Y:S02]  /*16f10*/  LEA R6, R23, R22, 0x3 ;  /* 0x0000001617067211 */ /* 0x000fe400078e18ff */
[----:B------:R-:W-:-:S04]  /*16f20*/  SHF.L.U32 R10, R186, 0x1f, RZ ;  /* 0x0000001fba0a7819 */ /* 0x000fc800000006ff */
[----:B------:R0:W1:Y:S01]  /*16f30*/  SYNCS.PHASECHK.TRANS64.TRYWAIT P2, [R6+URZ+0x28430], R10 ;  /* 0x0284300a060075a7 */ /* 0x000062000804017f */
[----:B------:R-:W-:Y:S05]  /*16f40*/  @!P0 BRA `(.L_x_1960) ;  /* 0x0000000000048947 */ /* 0x000fea0003800000 */
[----:B------:R-:W-:Y:S01]  /*16f50*/  BPT.TRAP 0x1 ;  /* 0x000000040000795c */ /* 0x000fe20000300000 */
.L_x_1960:
[----:B------:R-:W-:Y:S01]  /*16f60*/  LEA R4, R23, UR60, 0xa ;  /* 0x0000003c17047c11 */ /* 0x000fe2000f8e50ff */
[----:B--23--:R-:W-:-:S04]  /*16f70*/  IMAD.MOV.U32 R5, RZ, RZ, 0x40000040 ;  /* 0x40000040ff057424 */ /* 0x00cfc800078e00ff */
[C---:B------:R-:W-:Y:S02]  /*16f80*/  VIADD R14, R4.reuse, 0x2 ;  /* 0x00000002040e7836 */ /* 0x040fe40000000000 */
[----:B------:R-:W-:Y:S01]  /*16f90*/  VIADD R7, R4, 0x4 ;  /* 0x0000000404077836 */ /* 0x000fe20000000000 */
[----:B-1----:R-:W-:Y:S06]  /*16fa0*/  @P2 BRA `(.L_x_1961) ;  /* 0x0000000000082947 */ /* 0x002fec0003800000 */
[----:B------:R-:W1:Y:S02]  /*16fb0*/  SYNCS.PHASECHK.TRANS64.TRYWAIT P2, [R6+URZ+0x28430], R10 ;  /* 0x0284300a060075a7 */ /* 0x000e64000804017f */
[----:B-1----:R-:W-:Y:S05]  /*16fc0*/  @!P2 BRA `(.L_x_1962) ;  /* 0x000001580050a947 */ /* 0x002fea0003800000 */
.L_x_1961:
        /* <DEDUP_REMOVED lines=73> */
.L_x_1963:
[----:B------:R-:W-:Y:S01]  /*17460*/  FMNMX.FTZ R4, R152, R13, !PT ;  /* 0x0000000d98047209 */ /* 0x000fe20007810000 */
[----:B------:R-:W-:Y:S02]  /*17470*/  VIADD R15, R6, 0x28440 ;  /* 0x00028440060f7836 */ /* 0x000fe40000000000 */
[----:B------:R-:W-:Y:S01]  /*17480*/  IMAD.U32 R20, RZ, RZ, UR39 ;  /* 0x00000027ff147e24 */ /* 0x000fe2000f8e00ff */
[----:B------:R-:W-:-:S04]  /*17490*/  FMNMX.FTZ R4, R153, R4, !PT ;  /* 0x0000000499047209 */ /* 0x000fc80007810000 */
[----:B------:R-:W-:Y:S02]  /*174a0*/  FMNMX.FTZ R4, R156, R4, !PT ;  /* 0x000000049c047209 */ /* 0x000fe40007810000 */
[----:B------:R-:W-:Y:S02]  /*174b0*/  PRMT R15, R20, 0x654, R15 ;  /* 0x00000654140f7816 */ /* 0x000fe4000000000f */
[----:B------:R-:W-:Y:S02]  /*174c0*/  FMNMX.FTZ R4, R157, R4, !PT ;  /* 0x000000049d047209 */ /* 0x000fe40007810000 */
[----:B------:R3:W-:Y:S02]  /*174d0*/  SYNCS.ARRIVE.TRANS64.RED.A1T0 RZ, [R15+URZ], RZ ;  /* 0x000000ff0fff79a7 */ /* 0x0007e4000810043f */
        /* <DEDUP_REMOVED lines=12> */
[----:B------:R-:W4:Y:S02]  /*175a0*/  SHFL.BFLY PT, R7, R4, 0x2, 0x1f ;  /* 0x0c401f0004077f89 */ /* 0x000f2400000e0000 */
[----:B----4-:R-:W-:-:S05]  /*175b0*/  FMNMX.FTZ R4, R4, R7, !PT ;  /* 0x0000000704047209 */ /* 0x010fca0007810000 */
[----:B------:R-:W4:Y:S02]  /*175c0*/  SHFL.BFLY PT, R7, R4, 0x1, 0x1f ;  /* 0x0c201f0004077f89 */ /* 0x000f2400000e0000 */
[----:B----4-:R-:W-:-:S05]  /*175d0*/  FMNMX.FTZ R4, R4, R7, !PT ;  /* 0x0000000704047209 */ /* 0x010fca0007810000 */
[----:B------:R-:W-:Y:S01]  /*175e0*/  FFMA.FTZ R7, R2, R4, -8 ;  /* 0xc100000002077423 */ /* 0x000fe20000010004 */
[----:B------:R-:W-:-:S03]  /*175f0*/  FADD.FTZ R13, -R4, R13 ;  /* 0x0000000d040d7221 */ /* 0x000fc60000010100 */
[C-C-:B------:R-:W-:Y:S01]  /*17600*/  FFMA.FTZ R152, R2.reuse, R152, -R7.reuse ;  /* 0x0000009802987223 */ /* 0x140fe20000010807 */
[----:B------:R-:W-:-:S01]  /*17610*/  FFMA.FTZ R153, R2, R153, -R7 ;  /* 0x0000009902997223 */ /* 0x000fc20000010807 */
        /* <DEDUP_REMOVED lines=14> */
[----:B------:R-:W-:Y:S01]  /*17700*/  FMNMX.FTZ R7, R154, R12, !PT ;  /* 0x0000000c9a077209 */ /* 0x000fe20007810000 */
[----:B------:R-:W-:Y:S01]  /*17710*/  FMUL.FTZ R13, R2, R13 ;  /* 0x0000000d020d7220 */ /* 0x000fe20000410000 */
[----:B------:R-:W-:Y:S02]  /*17720*/  MUFU.EX2 R152, R152 ;  /* 0x0000009800987308 */ /* 0x000fe40000000800 */
[----:B------:R-:W-:-:S04]  /*17730*/  FMNMX.FTZ R7, R155, R7, !PT ;  /* 0x000000079b077209 */ /* 0x000fc80007810000 */
[----:B------:R-:W-:Y:S02]  /*17740*/  FMNMX.FTZ R7, R158, R7, !PT ;  /* 0x000000079e077209 */ /* 0x000fe40007810000 */
[----:B------:R-:W4:Y:S02]  /*17750*/  MUFU.EX2 R13, R13 ;  /* 0x0000000d000d7308 */ /* 0x000f240000000800 */
[----:B------:R-:W-:-:S04]  /*17760*/  FMNMX.FTZ R7, R159, R7, !PT ;  /* 0x000000079f077209 */ /* 0x000fc80007810000 */
[----:B------:R-:W-:Y:S02]  /*17770*/  FMNMX.FTZ R7, R162, R7, !PT ;  /* 0x00000007a2077209 */ /* 0x000fe40007810000 */
[----:B------:R-:W5:Y:S02]  /*17780*/  MUFU.EX2 R153, R153 ;  /* 0x0000009900997308 */ /* 0x000f640000000800 */
[----:B------:R-:W-:-:S04]  /*17790*/  FMNMX.FTZ R7, R163, R7, !PT ;  /* 0x00000007a3077209 */ /* 0x000fc80007810000 */
[----:B------:R-:W-:Y:S02]  /*177a0*/  FMNMX.FTZ R7, R166, R7, !PT ;  /* 0x00000007a6077209 */ /* 0x000fe40007810000 */
[----:B------:R-:W0:Y:S01]  /*177b0*/  MUFU.EX2 R156, R156 ;  /* 0x0000009c009c7308 */ /* 0x000e220000000800 */
[----:B----4-:R-:W-:-:S01]  /*177c0*/  FFMA.FTZ R3, R13, R3, R152 ;  /* 0x000000030d037223 */ /* 0x010fc20000010098 */
[----:B------:R-:W-:Y:S01]  /*177d0*/  FMNMX.FTZ R7, R167, R7, !PT ;  /* 0x00000007a7077209 */ /* 0x000fe20007810000 */
[-C--:B------:R-:W-:Y:S01]  /*177e0*/  FMUL.FTZ R24, R24, R13.reuse ;  /* 0x0000000d18187220 */ /* 0x080fe20000410000 */
[-C--:B------:R-:W-:Y:S01]  /*177f0*/  FMUL.FTZ R25, R25, R13.reuse ;  /* 0x0000000d19197220 */ /* 0x080fe20000410000 */
[----:B------:R-:W-:Y:S01]  /*17800*/  FMUL.FTZ R28, R28, R13 ;  /* 0x0000000d1c1c7220 */ /* 0x000fe20000410000 */
[----:B------:R-:W-:Y:S01]  /*17810*/  FMNMX.FTZ R7, R170, R7, !PT ;  /* 0x00000007aa077209 */ /* 0x000fe20007810000 */
[----:B------:R-:W-:Y:S01]  /*17820*/  FMUL.FTZ R29, R29, R13 ;  /* 0x0000000d1d1d7220 */ /* 0x000fe20000410000 */
[----:B------:R-:W4:Y:S01]  /*17830*/  MUFU.EX2 R157, R157 ;  /* 0x0000009d009d7308 */ /* 0x000f220000000800 */
[----:B-----5:R-:W-:-:S01]  /*17840*/  FADD.FTZ R3, R153, R3 ;  /* 0x0000000399037221 */ /* 0x020fc20000010000 */
[----:B------:R-:W-:Y:S01]  /*17850*/  FMNMX.FTZ R7, R171, R7, !PT ;  /* 0x00000007ab077209 */ /* 0x000fe20007810000 */
[-C--:B------:R-:W-:Y:S01]  /*17860*/  FMUL.FTZ R32, R32, R13.reuse ;  /* 0x0000000d20207220 */ /* 0x080fe20000410000 */
[-C--:B------:R-:W-:Y:S01]  /*17870*/  FMUL.FTZ R33, R33, R13.reuse ;  /* 0x0000000d21217220 */ /* 0x080fe20000410000 */
[----:B------:R-:W-:Y:S01]  /*17880*/  FMUL.FTZ R36, R36, R13 ;  /* 0x0000000d24247220 */ /* 0x000fe20000410000 */
[----:B------:R-:W-:Y:S01]  /*17890*/  FMNMX.FTZ R7, R174, R7, !PT ;  /* 0x00000007ae077209 */ /* 0x000fe20007810000 */
[----:B------:R-:W-:Y:S01]  /*178a0*/  FMUL.FTZ R37, R37, R13 ;  /* 0x0000000d25257220 */ /* 0x000fe20000410000 */
[----:B------:R-:W5:Y:S01]  /*178b0*/  MUFU.EX2 R160, R160 ;  /* 0x000000a000a07308 */ /* 0x000f620000000800 */
[----:B0-----:R-:W-:-:S01]  /*178c0*/  FADD.FTZ R3, R156, R3 ;  /* 0x000000039c037221 */ /* 0x001fc20000010000 */
[----:B------:R-:W-:Y:S01]  /*178d0*/  FMNMX.FTZ R7, R175, R7, !PT ;  /* 0x00000007af077209 */ /* 0x000fe20007810000 */
[-C--:B------:R-:W-:Y:S01]  /*178e0*/  FMUL.FTZ R40, R40, R13.reuse ;  /* 0x0000000d28287220 */ /* 0x080fe20000410000 */
[-C--:B------:R-:W-:Y:S01]  /*178f0*/  FMUL.FTZ R41, R41, R13.reuse ;  /* 0x0000000d29297220 */ /* 0x080fe20000410000 */
[----:B------:R-:W-:Y:S01]  /*17900*/  FMUL.FTZ R44, R44, R13 ;  /* 0x0000000d2c2c7220 */ /* 0x000fe20000410000 */
[----:B------:R-:W-:Y:S01]  /*17910*/  FMNMX.FTZ R7, R178, R7, !PT ;  /* 0x00000007b2077209 */ /* 0x000fe20007810000 */
[----:B------:R-:W-:Y:S01]  /*17920*/  FMUL.FTZ R45, R45, R13 ;  /* 0x0000000d2d2d7220 */ /* 0x000fe20000410000 */
[----:B------:R-:W0:Y:S01]  /*17930*/  MUFU.EX2 R161, R161 ;  /* 0x000000a100a17308 */ /* 0x000e220000000800 */
[----:B----4-:R-:W-:-:S01]  /*17940*/  FADD.FTZ R3, R157, R3 ;  /* 0x000000039d037221 */ /* 0x010fc20000010000 */
[----:B------:R-:W-:Y:S01]  /*17950*/  FMNMX.FTZ R7, R179, R7, !PT ;  /* 0x00000007b3077209 */ /* 0x000fe20007810000 */
[-C--:B------:R-:W-:Y:S01]  /*17960*/  FMUL.FTZ R48, R48, R13.reuse ;  /* 0x0000000d30307220 */ /* 0x080fe20000410000 */
[----:B------:R-:W-:Y:S01]  /*17970*/  F2FP.SATFINITE.E4M3.F32.PACK_AB_MERGE_C R156, R157, R156, RZ ;  /* 0x0000009c9d9c723e */ /* 0x000fe200048070ff */
[----:B------:R-:W-:Y:S01]  /*17980*/  FMUL.FTZ R49, R49, R13 ;  /* 0x0000000d31317220 */ /* 0x000fe20000410000 */
[----:B------:R-:W-:Y:S01]  /*17990*/  FMNMX.FTZ R7, R182, R7, !PT ;  /* 0x00000007b6077209 */ /* 0x000fe20007810000 */
[----:B------:R-:W-:Y:S01]  /*179a0*/  FMUL.FTZ R52, R52, R13 ;  /* 0x0000000d34347220 */ /* 0x000fe20000410000 */
[----:B------:R-:W4:Y:S01]  /*179b0*/  MUFU.EX2 R164, R164 ;  /* 0x000000a400a47308 */ /* 0x000f220000000800 */
[----:B-----5:R-:W-:-:S01]  /*179c0*/  FADD.FTZ R3, R160, R3 ;  /* 0x00000003a0037221 */ /* 0x020fc20000010000 */
[----:B------:R-:W-:Y:S01]  /*179d0*/  FMNMX.FTZ R14, R183, R7, !PT ;  /* 0x00000007b70e7209 */ /* 0x000fe20007810000 */
[-C--:B------:R-:W-:Y:S01]  /*179e0*/  FMUL.FTZ R53, R53, R13.reuse ;  /* 0x0000000d35357220 */ /* 0x080fe20000410000 */
[----:B------:R-:W-:Y:S01]  /*179f0*/  F2FP.SATFINITE.E4M3.F32.PACK_AB_MERGE_C R152, R153, R152, R156 ;  /* 0x000000989998723e */ /* 0x000fe2000480709c */
[-C--:B------:R-:W-:Y:S01]  /*17a00*/  FMUL.FTZ R56, R56, R13.reuse ;  /* 0x0000000d38387220 */ /* 0x080fe20000410000 */
[----:B------:R-:W-:Y:S01]  /*17a10*/  FMUL.FTZ R57, R57, R13 ;  /* 0x0000000d39397220 */ /* 0x000fe20000410000 */
[----:B------:R-:W5:Y:S01]  /*17a20*/  SHFL.BFLY PT, R7, R14, 0x2, 0x1f ;  /* 0x0c401f000e077f89 */ /* 0x000f6200000e0000 */
[----:B------:R-:W1:Y:S01]  /*17a30*/  MUFU.EX2 R165, R165 ;  /* 0x000000a500a57308 */ /* 0x000e620000000800 */
        /* <DEDUP_REMOVED lines=21> */
[----:B------:R-:W-:Y:S01]  /*17b90*/  FMUL.FTZ R92, R92, R13 ;  /* 0x0000000d5c5c7220 */ /* 0x000fe20000410000 */
[----:B-----5:R-:W-:Y:S01]  /*17ba0*/  FMNMX.FTZ R14, R14, R7, !PT ;  /* 0x000000070e0e7209 */ /* 0x020fe20007810000 */
[----:B------:R-:W1:Y:S01]  /*17bb0*/  MUFU.EX2 R172, R172 ;  /* 0x000000ac00ac7308 */ /* 0x000e620000000800 */
        /* <DEDUP_REMOVED lines=24> */
[----:B-----5:R-:W-:-:S01]  /*17d40*/  FADD.FTZ R3, R173, R3 ;  /* 0x00000003ad037221 */ /* 0x020fc20000010000 */
[----:B------:R-:W-:Y:S01]  /*17d50*/  F2FP.SATFINITE.E4M3.F32.PACK_AB_MERGE_C R156, R173, R172, RZ ;  /* 0x000000acad9c723e */ /* 0x000fe200048070ff */
[----:B------:R-:W-:Y:S01]  /*17d60*/  FMUL.FTZ R128, R128, R13 ;  /* 0x0000000d80807220 */ /* 0x000fe20000410000 */
[----:B0-----:R-:W-:Y:S01]  /*17d70*/  FMNMX.FTZ R7, R14, R7, !PT ;  /* 0x000000070e077209 */ /* 0x001fe20007810000 */
[-C--:B------:R-:W-:Y:S01]  /*17d80*/  FMUL.FTZ R129, R129, R13.reuse ;  /* 0x0000000d81817220 */ /* 0x080fe20000410000 */
[----:B------:R-:W-:Y:S01]  /*17d90*/  F2FP.SATFINITE.E4M3.F32.PACK_AB_MERGE_C R156, R169, R168, R156 ;  /* 0x000000a8a99c723e */ /* 0x000fe2000480709c */
[----:B------:R-:W-:Y:S01]  /*17da0*/  FMUL.FTZ R132, R132, R13 ;  /* 0x0000000d84847220 */ /* 0x000fe20000410000 */
[----:B------:R-:W0:Y:S01]  /*17db0*/  MUFU.EX2 R180, R180 ;  /* 0x000000b400b47308 */ /* 0x000e220000000800 */
[----:B------:R-:W-:-:S01]  /*17dc0*/  FFMA.FTZ R14, R2, R7, -8 ;  /* 0xc1000000020e7423 */ /* 0x000fc20000010007 */
[----:B------:R-:W-:Y:S01]  /*17dd0*/  FADD.FTZ R12, -R7, R12 ;  /* 0x0000000c070c7221 */ /* 0x000fe20000010100 */
[----:B----4-:R-:W-:-:S01]  /*17de0*/  FADD.FTZ R3, R176, R3 ;  /* 0x00000003b0037221 */ /* 0x010fc20000010000 */
[----:B------:R-:W-:Y:S01]  /*17df0*/  FMUL.FTZ R133, R133, R13 ;  /* 0x0000000d85857220 */ /* 0x000fe20000410000 */
[----:B------:R-:W-:-:S01]  /*17e00*/  FFMA.FTZ R154, R2, R154, -R14 ;  /* 0x0000009a029a7223 */ /* 0x000fc2000001080e */
[C---:B------:R-:W-:Y:S01]  /*17e10*/  FMUL.FTZ R12, R2.reuse, R12 ;  /* 0x0000000c020c7220 */ /* 0x040fe20000410000 */
[----:B------:R-:W-:-:S01]  /*17e20*/  FFMA.FTZ R155, R2, R155, -R14 ;  /* 0x0000009b029b7223 */ /* 0x000fc2000001080e */
[C-C-:B------:R-:W-:Y:S01]  /*17e30*/  FFMA.FTZ R158, R2.reuse, R158, -R14.reuse ;  /* 0x0000009e029e7223 */ /* 0x140fe2000001080e */
[----:B------:R-:W-:-:S01]  /*17e40*/  FFMA.FTZ R159, R2, R159, -R14 ;  /* 0x0000009f029f7223 */ /* 0x000fc2000001080e */
[C-C-:B------:R-:W-:Y:S01]  /*17e50*/  FFMA.FTZ R162, R2.reuse, R162, -R14.reuse ;  /* 0x000000a202a27223 */ /* 0x140fe2000001080e */
        /* <DEDUP_REMOVED lines=12> */
[----:B------:R-:W-:Y:S01]  /*17f20*/  FFMA.FTZ R14, R2, R183, -R14 ;  /* 0x000000b7020e7223 */ /* 0x000fe2000001080e */
[----:B-1----:R-:W-:-:S01]  /*17f30*/  FADD.FTZ R3, R177, R3 ;  /* 0x00000003b1037221 */ /* 0x002fc20000010000 */
[-C--:B------:R-:W-:Y:S01]  /*17f40*/  FMUL.FTZ R136, R136, R13.reuse ;  /* 0x0000000d88887220 */ /* 0x080fe20000410000 */
[----:B------:R-:W-:Y:S01]  /*17f50*/  FMUL.FTZ R137, R137, R13 ;  /* 0x0000000d89897220 */ /* 0x000fe20000410000 */
        /* <DEDUP_REMOVED lines=9> */
[----:B----4-:R-:W-:-:S01]  /*17ff0*/  FFMA.FTZ R0, R12, R0, R154 ;  /* 0x000000000c007223 */ /* 0x010fc2000001009a */
        /* <DEDUP_REMOVED lines=31> */
[----:B-1----:R-:W-:-:S01]  /*181f0*/  FADD.FTZ R0, R162, R0 ;  /* 0x00000000a2007221 */ /* 0x002fc20000010000 */
[----:B------:R-:W-:Y:S01]  /*18200*/  F2FP.SATFINITE.E4M3.F32.PACK_AB_MERGE_C R154, R165, R164, RZ ;  /* 0x000000a4a59a723e */ /* 0x000fe200048070ff */
[-C--:B------:R-:W-:Y:S01]  /*18210*/  FMUL.FTZ R70, R70, R12.reuse ;  /* 0x0000000c46467220 */ /* 0x080fe20000410000 */
[-C--:B------:R-:W-:Y:S01]  /*18220*/  FMUL.FTZ R71, R71, R12.reuse ;  /* 0x0000000c47477220 */ /* 0x080fe20000410000 */
[----:B------:R-:W-:Y:S01]  /*18230*/  FMUL.FTZ R74, R74, R12 ;  /* 0x0000000c4a4a7220 */ /* 0x000fe20000410000 */
[----:B------:R-:W-:Y:S01]  /*18240*/  F2FP.SATFINITE.E4M3.F32.PACK_AB_MERGE_C R154, R161, R160, R154 ;  /* 0x000000a0a19a723e */ /* 0x000fe2000480709a */
        /* <DEDUP_REMOVED lines=58> */
[----:B----4-:R-:W-:-:S07]  /*185f0*/  FADD.FTZ R0, R178, R0 ;  /* 0x00000000b2007221 */ /* 0x010fce0000010000 */
[----:B------:R-:W4:Y:S01]  /*18600*/  MUFU.EX2 R182, R182 ;  /* 0x000000b600b67308 */ /* 0x000f220000000800 */
[----:B-1----:R-:W-:-:S07]  /*18610*/  FADD.FTZ R0, R179, R0 ;  /* 0x00000000b3007221 */ /* 0x002fce0000010000 */
[----:B------:R-:W1:Y:S01]  /*18620*/  MUFU.EX2 R14, R14 ;  /* 0x0000000e000e7308 */ /* 0x000e620000000800 */
[C---:B0-----:R-:W-:Y:S01]  /*18630*/  F2FP.SATFINITE.E4M3.F32.PACK_AB_MERGE_C R158, R181.reuse, R180, RZ ;  /* 0x000000b4b59e723e */ /* 0x041fe200048070ff */
[----:B------:R-:W-:-:S03]  /*18640*/  FADD.FTZ R3, R181, R3 ;  /* 0x00000003b5037221 */ /* 0x000fc60000010000 */
[----:B------:R-:W-:Y:S01]  /*18650*/  F2FP.SATFINITE.E4M3.F32.PACK_AB_MERGE_C R158, R177, R176, R158 ;  /* 0x000000b0b19e723e */ /* 0x000fe2000480709e */
[----:B----4-:R-:W-:-:S01]  /*18660*/  FADD.FTZ R0, R182, R0 ;  /* 0x00000000b6007221 */ /* 0x010fc20000010000 */
[----:B-1----:R-:W-:-:S03]  /*18670*/  F2FP.SATFINITE.E4M3.F32.PACK_AB_MERGE_C R159, R14, R182, RZ ;  /* 0x000000b60e9f723e */ /* 0x002fc600048070ff */
[----:B------:R-:W-:Y:S01]  /*18680*/  FADD.FTZ R0, R14, R0 ;  /* 0x000000000e007221 */ /* 0x000fe20000010000 */
[----:B------:R-:W-:Y:S01]  /*18690*/  F2FP.SATFINITE.E4M3.F32.PACK_AB_MERGE_C R159, R179, R178, R159 ;  /* 0x000000b2b39f723e */ /* 0x000fe2000480709f */
[----:B---3--:R-:W-:Y:S06]  /*186a0*/  @!P0 BRA `(.L_x_1964) ;  /* 0x0000000000048947 */ /* 0x008fec0003800000 */
[----:B------:R-:W-:Y:S01]  /*186b0*/  BPT.TRAP 0x1 ;  /* 0x000000040000795c */ /* 0x000fe20000300000 */
.L_x_1964:
[----:B------:R0:W1:Y:S01]  /*186c0*/  SYNCS.PHASECHK.TRANS64.TRYWAIT P2, [R6+URZ+0x28450], R10 ;  /* 0x0284500a060075a7 */ /* 0x000062000804017f */
[----:B------:R-:W-:Y:S05]  /*186d0*/  @!P0 BRA `(.L_x_1965) ;  /* 0x0000000000048947 */ /* 0x000fea0003800000 */
[----:B------:R-:W-:Y:S01]  /*186e0*/  BPT.TRAP 0x1 ;  /* 0x000000040000795c */ /* 0x000fe20000300000 */
.L_x_1965:
[----:B------:R-:W-:Y:S04]  /*186f0*/  BSSY B0, `(.L_x_1966) ;  /* 0x0000004000007945 */ /* 0x000fe80003800000 */
[----:B-1----:R-:W-:Y:S05]  /*18700*/  @P2 BRA `(.L_x_1967) ;  /* 0x0000000000082947 */ /* 0x002fea0003800000 */
[----:B------:R-:W1:Y:S02]  /*18710*/  SYNCS.PHASECHK.TRANS64.TRYWAIT P2, [R6+URZ+0x28450], R10 ;  /* 0x0284500a060075a7 */ /* 0x000e64000804017f */
[----:B-1----:R-:W-:Y:S05]  /*18720*/  @!P2 BRA `(.L_x_1968) ;  /* 0x00000140008ca947 */ /* 0x002fea0003800000 */
.L_x_1967:
[----:B------:R-:W-:Y:S05]  /*18730*/  BSYNC B0 ;  /* 0x0000000000007941 */ /* 0x000fea0003800000 */
.L_x_1966:
[----:B------:R-:W3:Y:S01]  /*18740*/  S2R R12, SR_TID.X ;  /* 0x00000000000c7919 */ /* 0x000ee20000002100 */
[----:B01----:R-:W-:Y:S01]  /*18750*/  LEA R10, R11, UR43, 0xa ;  /* 0x0000002b0b0a7c11 */ /* 0x003fe2000f8e50ff */
[----:B------:R-:W-:Y:S01]  /*18760*/  IMAD.MOV.U32 R11, RZ, RZ, -0x7fffffe0 ;  /* 0x80000020ff0b7424 */ /* 0x000fe200078e00ff */
[----:B------:R-:W-:Y:S05]  /*18770*/  WARPSYNC.ALL ;  /* 0x0000000000007948 */ /* 0x000fea0003800000 */
[----:B------:R-:W-:Y:S02]  /*18780*/  R2UR UR7, R11 ;  /* 0x000000000b0772ca */ /* 0x000fe400000e0000 */
[C---:B------:R-:W-:Y:S01]  /*18790*/  R2UR UR6, R10.reuse ;  /* 0x000000000a0672ca */ /* 0x040fe200000e0000 */
[----:B------:R-:W-:Y:S01]  /*187a0*/  VIADD R10, R10, 0x2 ;  /* 0x000000020a0a7836 */ /* 0x000fe20000000000 */
[----:B---3--:R-:W-:-:S04]  /*187b0*/  SHF.R.U32.HI R12, RZ, 0x7, R12 ;  /* 0x00000007ff0c7819 */ /* 0x008fc8000001160c */
[----:B------:R-:W-:-:S05]  /*187c0*/  IADD3 R11, R12, 0x8, RZ ;  /* 0x000000080c0b7810 */ /* 0x000fca0007ffe0ff */
[----:B------:R0:W-:Y:S02]  /*187d0*/  BAR.SYNC.DEFER_BLOCKING R11, 0x100 ;  /* 0x0004000b0000751d */ /* 0x0001e40000010000 */
[----:B0-----:R-:W-:-:S04]  /*187e0*/  IMAD.MOV.U32 R11, RZ, RZ, -0x7fffffe0 ;  /* 0x80000020ff0b7424 */ /* 0x001fc800078e00ff */
        /* <DEDUP_REMOVED lines=11> */
.L_x_1969:
[----:B------:R-:W-:Y:S02]  /*188a0*/  VIADD R6, R6, 0x28460 ;  /* 0x0002846006067836 */ /* 0x000fe40000000000 */
[----:B------:R-:W-:Y:S02]  /*188b0*/  IMAD.U32 R10, RZ, RZ, UR39 ;  /* 0x00000027ff0a7e24 */ /* 0x000fe4000f8e00ff */
[----:B------:R-:W-:Y:S02]  /*188c0*/  IMAD.MOV.U32 R12, RZ, RZ, R7 ;  /* 0x000000ffff0c7224 */ /* 0x000fe400078e0007 */
[----:B------:R-:W-:Y:S01]  /*188d0*/  IMAD.MOV.U32 R13, RZ, RZ, R4 ;  /* 0x000000ffff0d7224 */ /* 0x000fe200078e0004 */
[----:B------:R-:W-:-:S04]  /*188e0*/  PRMT R6, R10, 0x654, R6 ;  /* 0x000006540a067816 */ /* 0x000fc80000000006 */
[----:B------:R0:W-:Y:S01]  /*188f0*/  SYNCS.ARRIVE.TRANS64.RED.A1T0 RZ, [R6+URZ], RZ ;  /* 0x000000ff06ff79a7 */ /* 0x0001e2000810043f */
[----:B------:R-:W-:Y:S05]  /*18900*/  @P1 BRA `(.L_x_1970) ;  /* 0xffffffe400501947 */ /* 0x000fea000383ffff */
[----:B0-----:R-:W-:-:S07]  /*18910*/  IMAD.MOV.U32 R6, RZ, RZ, R9 ;  /* 0x000000ffff067224 */ /* 0x001fce00078e0009 */
.L_x_1958:
[----:B------:R-:W-:-:S13]  /*18920*/  ISETP.GE.AND P1, PT, R6, R204, PT ;  /* 0x000000cc0600720c */ /* 0x000fda0003f26270 */
[----:B------:R-:W-:Y:S05]  /*18930*/  @!P1 BRA `(.L_x_1971) ;  /* 0x00000024004c9947 */ /* 0x000fea0003800000 */
[----:B------:R-:W-:Y:S02]  /*18940*/  IMAD.MOV.U32 R13, RZ, RZ, R7 ;  /* 0x000000ffff0d7224 */ /* 0x000fe400078e0007 */
[----:B------:R-:W-:-:S07]  /*18950*/  IMAD.MOV.U32 R14, RZ, RZ, R4 ;  /* 0x000000ffff0e7224 */ /* 0x000fce00078e0004 */
.L_x_1991:
[----:B------:R-:W-:Y:S01]  /*18960*/  VIADD R23, R23, 0x1 ;  /* 0x0000000117177836 */ /* 0x000fe20000000000 */
[----:B------:R-:W-:Y:S05]  /*18970*/  YIELD ;  /* 0x0000000000007946 */ /* 0x000fea0003800000 */
[----:B------:R-:W-:-:S04]  /*18980*/  ISETP.NE.AND P1, PT, R23, 0x2, PT ;  /* 0x000000021700780c */ /* 0x000fc80003f25270 */
[----:B------:R-:W-:Y:S02]  /*18990*/  SEL R12, R23, RZ, P1 ;  /* 0x000000ff170c7207 */ /* 0x000fe40000800000 */
[----:B------:R-:W-:-:S03]  /*189a0*/  SEL R4, RZ, 0x1, P1 ;  /* 0x00000001ff047807 */ /* 0x000fc60000800000 */
[----:B------:R-:W-:Y:S01]  /*189b0*/  IMAD.MOV.U32 R23, RZ, RZ, R12 ;  /* 0x000000ffff177224 */ /* 0x000fe200078e000c */
[----:B------:R-:W-:Y:S01]  /*189c0*/  LOP3.LUT R186, R186, R4, RZ, 0x3c, !PT ;  /* 0x00000004baba7212 */ /* 0x000fe200078e3cff */
[----:B0-----:R-:W-:Y:S06]  /*189d0*/  @!P0 BRA `(.L_x_1972) ;  /* 0x0000000000048947 */ /* 0x001fec0003800000 */
[----:B------:R-:W-:Y:S01]  /*189e0*/  BPT.TRAP 0x1 ;  /* 0x000000040000795c */ /* 0x000fe20000300000 */
.L_x_1972:
[----:B------:R-:W-:Y:S01]  /*189f0*/  IMAD R10, R23, 0x8, R22 ;  /* 0x00000008170a7824 */ /* 0x000fe200078e0216 */
[----:B------:R-:W-:-:S04]  /*18a00*/  SHF.L.U32 R11, R186, 0x1f, RZ ;  /* 0x0000001fba0b7819 */ /* 0x000fc800000006ff */
[----:B------:R0:W1:Y:S01]  /*18a10*/  SYNCS.PHASECHK.TRANS64.TRYWAIT P1, [R10+URZ+0x28430], R11 ;  /* 0x0284300b0a0075a7 */ /* 0x000062000802017f */
[----:B------:R-:W-:Y:S05]  /*18a20*/  @!P0 BRA `(.L_x_1973) ;  /* 0x0000000000048947 */ /* 0x000fea0003800000 */
[----:B------:R-:W-:Y:S01]  /*18a30*/  BPT.TRAP 0x1 ;  /* 0x000000040000795c */ /* 0x000fe20000300000 */
.L_x_1973:
[----:B------:R-:W-:Y:S01]  /*18a40*/  LEA R4, R23, UR60, 0xa ;  /* 0x0000003c17047c11 */ /* 0x000fe2000f8e50ff */
[----:B--23--:R-:W-:-:S04]  /*18a50*/  IMAD.MOV.U32 R5, RZ, RZ, 0x40000040 ;  /* 0x40000040ff057424 */ /* 0x00cfc800078e00ff */
[C---:B------:R-:W-:Y:S02]  /*18a60*/  VIADD R8, R4.reuse, 0x2 ;  /* 0x0000000204087836 */ /* 0x040fe40000000000 */
[----:B------:R-:W-:Y:S01]  /*18a70*/  VIADD R7, R4, 0x4 ;  /* 0x0000000404077836 */ /* 0x000fe20000000000 */
[----:B-1----:R-:W-:Y:S06]  /*18a80*/  @P1 BRA `(.L_x_1974) ;  /* 0x0000000000081947 */ /* 0x002fec0003800000 */
[----:B------:R-:W1:Y:S02]  /*18a90*/  SYNCS.PHASECHK.TRANS64.TRYWAIT P1, [R10+URZ+0x28430], R11 ;  /* 0x0284300b0a0075a7 */ /* 0x000e64000802017f */
[----:B-1----:R-:W-:Y:S05]  /*18aa0*/  @!P1 BRA `(.L_x_1975) ;  /* 0x0000013c00c09947 */ /* 0x002fea0003800000 */
.L_x_1974:
[----:B------:R-:W-:Y:S05]  /*18ab0*/  WARPSYNC.ALL ;  /* 0x0000000000007948 */ /* 0x000fea0003800000 */
[C---:B------:R-:W-:Y:S01]  /*18ac0*/  R2UR UR10, R4.reuse ;  /* 0x00000000040a72ca */ /* 0x040fe200000e0000 */
[----:B------:R-:W-:Y:S01]  /*18ad0*/  VIADD R152, R4, 0x204 ;  /* 0x0000020404987836 */ /* 0x000fe20000000000 */
        /* <DEDUP_REMOVED lines=10> */
[----:B------:R-:W-:Y:S01]  /*18b80*/  WARPGROUP.ARRIVE ;  /* 0x00000000000079c5 */ /* 0x000fe20000000000 */
[----:B------:R-:W-:Y:S01]  /*18b90*/  MOV R9, 0x40000040 ;  /* 0x4000004000097802 */ /* 0x000fe20000000f00 */
[----:B------:R-:W-:Y:S01]  /*18ba0*/  UMOV UR20, UR52 ;  /* 0x0000003400147c82 */ /* 0x000fe20008000000 */
[----:B------:R-:W-:Y:S01]  /*18bb0*/  R2UR UR6, R8 ;  /* 0x00000000080672ca */ /* 0x000fe200000e0000 */
[----:B------:R-:W-:Y:S01]  /*18bc0*/  IMAD.MOV.U32 R8, RZ, RZ, R7 ;  /* 0x000000ffff087224 */ /* 0x000fe200078e0007 */
[----:B------:R-:W-:Y:S01]  /*18bd0*/  R2UR UR7, R9 ;  /* 0x00000000090772ca */ /* 0x000fe200000e0000 */
[----:B------:R-:W-:Y:S01]  /*18be0*/  UMOV UR21, UR53 ;  /* 0x0000003500157c82 */ /* 0x000fe20008000000 */
[----:B------:R-:W-:Y:S01]  /*18bf0*/  QGMMA.64x64x32.F32.E4M3.E4M3 R152, gdesc[UR8], RZ, !UPT, gsb0 ;  /* 0x00e00000089879f3 */ /* 0x000fe2000c0008ff */
        /* <DEDUP_REMOVED lines=11> */
[----:B------:R-:W-:Y:S01]  /*18cb0*/  IMAD.MOV.U32 R5, RZ, RZ, 0x40000040 ;  /* 0x40000040ff057424 */ /* 0x000fe200078e00ff */
[----:B------:R-:W-:Y:S01]  /*18cc0*/  R2UR UR18, R20 ;  /* 0x00000000141272ca */ /* 0x000fe200000e0000 */
[C---:B------:R-:W-:Y:S01]  /*18cd0*/  VIADD R20, R4.reuse, 0x202 ;  /* 0x0000020204147836 */ /* 0x040fe20000000000 */
[----:B------:R-:W-:Y:S01]  /*18ce0*/  R2UR UR19, R21 ;  /* 0x00000000151372ca */ /* 0x000fe200000e0000 */
[----:B------:R-:W-:Y:S01]  /*18cf0*/  VIADD R4, R4, 0x206 ;  /* 0x0000020604047836 */ /* 0x000fe20000000000 */
[----:B------:R-:W-:Y:S01]  /*18d00*/  R2UR UR22, R8 ;  /* 0x00000000081672ca */ /* 0x000fe200000e0000 */
[----:B------:R-:W-:Y:S01]  /*18d10*/  UMOV UR32, UR40 ;  /* 0x0000002800207c82 */ /* 0x000fe20008000000 */
[----:B------:R-:W-:Y:S01]  /*18d20*/  R2UR UR23, R9 ;  /* 0x00000000091772ca */ /* 0x000fe200000e0000 */
[----:B------:R-:W-:Y:S01]  /*18d30*/  UMOV UR33, UR41 ;  /* 0x0000002900217c82 */ /* 0x000fe20008000000 */
[----:B------:R-:W-:Y:S01]  /*18d40*/  R2UR UR26, R20 ;  /* 0x00000000141a72ca */ /* 0x000fe200000e0000 */
[----:B------:R-:W2:Y:S01]  /*18d50*/  S2R R15, SR_TID.X ;  /* 0x00000000000f7919 */ /* 0x000ea20000002100 */
[----:B------:R-:W-:-:S02]  /*18d60*/  R2UR UR27, R21 ;  /* 0x00000000151b72ca */ /* 0x000fc400000e0000 */
[----:B------:R-:W-:Y:S02]  /*18d70*/  R2UR UR34, R4 ;  /* 0x00000000042272ca */ /* 0x000fe400000e0000 */
[----:B------:R-:W-:Y:S02]  /*18d80*/  R2UR UR35, R5 ;  /* 0x00000000052372ca */ /* 0x000fe400000e0000 */
        /* <DEDUP_REMOVED lines=27> */
.L_x_1976:
[----:B------:R-:W3:Y:S01]  /*18f40*/  @P4 LDC R8, c[0x0][0x44c] ;  /* 0x00011300ff084b82 */ /* 0x000ee20000000800 */
[----:B------:R-:W-:Y:S01]  /*18f50*/  IMAD.IADD R7, R208, 0x1, R201 ;  /* 0x00000001d0077824 */ /* 0x000fe200078e02c9 */
[----:B------:R-:W-:-:S06]  /*18f60*/  ULOP3.LUT UR4, URZ, UR54, URZ, 0x33, !UPT ;  /* 0x000000363f047292 */ /* 0x000fcc000f8e333f */
[----:B------:R-:W4:Y:S01]  /*18f70*/  @P4 LDC R4, c[0x0][0x450] ;  /* 0x00011400ff044b82 */ /* 0x000f220000000800 */
[----:B---3--:R-:W-:-:S05]  /*18f80*/  @P4 IMAD.HI.U32 R8, R7, R8, RZ ;  /* 0x0000000807084227 */ /* 0x008fca00078e00ff */
[----:B----4-:R-:W-:Y:S01]  /*18f90*/  @P4 SHF.R.U32.HI R7, RZ, R4, R8 ;  /* 0x00000004ff074219 */ /* 0x010fe20000011608 */
[----:B------:R-:W-:Y:S02]  /*18fa0*/  VIADD R4, R10, 0x28440 ;  /* 0x000284400a047836 */ /* 0x000fe40000000000 */
[----:B------:R-:W-:Y:S02]  /*18fb0*/  IMAD.U32 R8, RZ, RZ, UR39 ;  /* 0x00000027ff087e24 */ /* 0x000fe4000f8e00ff */
[----:B------:R-:W3:Y:S03]  /*18fc0*/  SHFL.IDX PT, R206, R7, RZ, 0x1c1f ;  /* 0x001c1fff07ce7589 */ /* 0x000ee600000e0000 */
[----:B------:R-:W-:-:S04]  /*18fd0*/  PRMT R4, R8, 0x654, R4 ;  /* 0x0000065408047816 */ /* 0x000fc80000000004 */
[----:B------:R4:W-:Y:S02]  /*18fe0*/  SYNCS.ARRIVE.TRANS64.RED.A1T0 RZ, [R4+URZ], RZ ;  /* 0x000000ff04ff79a7 */ /* 0x0009e4000810043f */
[----:B----4-:R-:W-:-:S05]  /*18ff0*/  IMAD.SHL.U32 R4, R6, 0x40, RZ ;  /* 0x0000004006047824 */ /* 0x010fca00078e00ff */
[----:B------:R-:W-:-:S04]  /*19000*/  IADD3 R20, -R191, 0x1, -R4 ;  /* 0x00000001bf147810 */ /* 0x000fc80007ffe904 */
[----:B------:R-:W-:-:S05]  /*19010*/  IADD3 R20, -R189, R20, R192 ;  /* 0x00000014bd147210 */ /* 0x000fca0007ffe1c0 */
[C---:B------:R-:W-:Y:S02]  /*19020*/  VIADD R15, R20.reuse, UR55 ;  /* 0x00000037140f7c36 */ /* 0x040fe40008000000 */
[----:B------:R-:W-:Y:S02]  /*19030*/  VIADD R20, R20, UR4 ;  /* 0x0000000414147c36 */ /* 0x000fe40008000000 */
[--C-:B---3--:R-:W-:Y:S02]  /*19040*/  IMAD.IADD R21, R15, 0x1, R206.reuse ;  /* 0x000000010f157824 */ /* 0x108fe400078e02ce */
[----:B------:R-:W-:Y:S01]  /*19050*/  IMAD.IADD R205, R20, 0x1, R206 ;  /* 0x0000000114cd7824 */ /* 0x000fe200078e02ce */
[----:B------:R-:W-:Y:S06]  /*19060*/  @!P5 BRA `(.L_x_1977) ;  /* 0x000000000058d947 */ /* 0x000fec0003800000 */
[----:B------:R-:W-:Y:S01]  /*19070*/  IADD3 R206, -R189, R192, R206 ;  /* 0x000000c0bdce7210 */ /* 0x000fe20007ffe1ce */
[----:B------:R-:W-:Y:S03]  /*19080*/  BSSY B0, `(.L_x_1978) ;  /* 0x0000010000007945 */ /* 0x000fe60003800000 */
[----:B------:R-:W-:-:S13]  /*19090*/  ISETP.GT.AND P1, PT, R206, -0x1, PT ;  /* 0xffffffffce00780c */ /* 0x000fda0003f24270 */
[----:B------:R-:W-:Y:S05]  /*190a0*/  @P1 BRA `(.L_x_1979) ;  /* 0x0000000000201947 */ /* 0x000fea0003800000 */
[----:B------:R-:W-:Y:S02]  /*190b0*/  MOV R226, UR51 ;  /* 0x0000003300e27c02 */ /* 0x000fe40008000f00 */
[----:B------:R-:W-:Y:S02]  /*190c0*/  LOP3.LUT R206, RZ, R206, RZ, 0x33, !PT ;  /* 0x000000ceffce7212 */ /* 0x000fe400078e33ff */
[----:B------:R-:W-:-:S13]  /*190d0*/  ISETP.NE.AND P1, PT, R226, 0x1, PT ;  /* 0x00000001e200780c */ /* 0x000fda0003f25270 */
[----:B------:R-:W3:Y:S02]  /*190e0*/  @P1 LDC.64 R8, c[0x0][0x9e8] ;  /* 0x00027a00ff081b82 */ /* 0x000ee40000000a00 */
[----:B---3--:R-:W-:-:S05]  /*190f0*/  @P1 IMAD.HI.U32 R8, R206, R8, RZ ;  /* 0x00000008ce081227 */ /* 0x008fca00078e00ff */
[----:B------:R-:W-:-:S04]  /*19100*/  @P1 SHF.R.U32.HI R206, RZ, R9, R8 ;  /* 0x00000009ffce1219 */ /* 0x000fc80000011608 */
[----:B------:R-:W-:Y:S01]  /*19110*/  LOP3.LUT R206, RZ, R206, RZ, 0x33, !PT ;  /* 0x000000ceffce7212 */ /* 0x000fe200078e33ff */
[----:B------:R-:W-:Y:S06]  /*19120*/  BRA `(.L_x_1980) ;  /* 0x0000000000147947 */ /* 0x000fec0003800000 */
.L_x_1979:
[----:B------:R-:W-:-:S05]  /*19130*/  IMAD.U32 R226, RZ, RZ, UR51 ;  /* 0x00000033ffe27e24 */ /* 0x000fca000f8e00ff */
[----:B------:R-:W-:-:S13]  /*19140*/  ISETP.NE.AND P1, PT, R226, 0x1, PT ;  /* 0x00000001e200780c */ /* 0x000fda0003f25270 */
[----:B------:R-:W3:Y:S02]  /*19150*/  @P1 LDC.64 R8, c[0x0][0x9e8] ;  /* 0x00027a00ff081b82 */ /* 0x000ee40000000a00 */
[----:B---3--:R-:W-:-:S05]  /*19160*/  @P1 IMAD.HI.U32 R8, R206, R8, RZ ;  /* 0x00000008ce081227 */ /* 0x008fca00078e00ff */
[----:B------:R-:W-:-:S07]  /*19170*/  @P1 SHF.R.U32.HI R206, RZ, R9, R8 ;  /* 0x00000009ffce1219 */ /* 0x000fce0000011608 */
.L_x_1980:
[----:B------:R-:W-:Y:S05]  /*19180*/  BSYNC B0 ;  /* 0x0000000000007941 */ /* 0x000fea0003800000 */
.L_x_1978:
[----:B------:R-:W-:-:S04]  /*19190*/  IMAD R206, R206, R226, -R4 ;  /* 0x000000e2cece7224 */ /* 0x000fc800078e0a04 */
[----:B------:R-:W-:-:S05]  /*191a0*/  IMAD.IADD R206, R206, 0x1, -R191 ;  /* 0x00000001cece7824 */ /* 0x000fca00078e0abf */
[----:B------:R-:W-:Y:S02]  /*191b0*/  VIMNMX R205, R205, R206, !PT ;  /* 0x000000cecdcd7248 */ /* 0x000fe40007fe0100 */
[----:B------:R-:W-:-:S07]  /*191c0*/  VIADDMNMX R21, R206, R226, R21, PT ;  /* 0x000000e2ce157246 */ /* 0x000fce0003800115 */
.L_x_1977:
[----:B------:R-:W-:Y:S01]  /*191d0*/  ISETP.GT.AND P1, PT, R6, -0x1, PT ;  /* 0xffffffff0600780c */ /* 0x000fe20003f24270 */
[----:B------:R-:W3:Y:S03]  /*191e0*/  SHFL.IDX PT, R7, R7, 0x1, 0x1c1f ;  /* 0x003c1f0007077f89 */ /* 0x000ee600000e0000 */
[C---:B------:R-:W-:Y:S02]  /*191f0*/  ISETP.GT.AND P3, PT, R205.reuse, RZ, P1 ;  /* 0x000000ffcd00720c */ /* 0x040fe40000f64270 */
[----:B------:R-:W-:Y:S02]  /*19200*/  ISETP.GT.AND P2, PT, R205, 0x1, P1 ;  /* 0x00000001cd00780c */ /* 0x000fe40000f44270 */
[C---:B------:R-:W-:Y:S02]  /*19210*/  ISETP.LT.OR P3, PT, R21.reuse, 0x1, P3 ;  /* 0x000000011500780c */ /* 0x040fe40001f61670 */
[----:B------:R-:W-:-:S02]  /*19220*/  ISETP.LT.OR P2, PT, R21, 0x2, P2 ;  /* 0x000000021500780c */ /* 0x000fc40001741670 */
[----:B------:R-:W-:Y:S02]  /*19230*/  FSEL R152, R152, -INF , !P3 ;  /* 0xff80000098987808 */ /* 0x000fe40005800000 */
[----:B------:R-:W-:Y:S02]  /*19240*/  FSEL R153, R153, -INF , !P2 ;  /* 0xff80000099997808 */ /* 0x000fe40005000000 */
[C---:B------:R-:W-:Y:S02]  /*19250*/  ISETP.GT.AND P3, PT, R205.reuse, 0x8, P1 ;  /* 0x00000008cd00780c */ /* 0x040fe40000f64270 */
[----:B------:R-:W-:Y:S02]  /*19260*/  ISETP.GT.AND P2, PT, R205, 0x9, P1 ;  /* 0x00000009cd00780c */ /* 0x000fe40000f44270 */
[C---:B------:R-:W-:Y:S02]  /*19270*/  ISETP.LT.OR P3, PT, R21.reuse, 0x9, P3 ;  /* 0x000000091500780c */ /* 0x040fe40001f61670 */
[----:B------:R-:W-:-:S02]  /*19280*/  ISETP.LT.OR P2, PT, R21, 0xa, P2 ;  /* 0x0000000a1500780c */ /* 0x000fc40001741670 */
[----:B------:R-:W-:Y:S01]  /*19290*/  FSEL R156, R156, -INF , !P3 ;  /* 0xff8000009c9c7808 */ /* 0x000fe20005800000 */
[--C-:B---3--:R-:W-:Y:S01]  /*192a0*/  IMAD.IADD R15, R15, 0x1, R7.reuse ;  /* 0x000000010f0f7824 */ /* 0x108fe200078e0207 */
[----:B------:R-:W-:Y:S01]  /*192b0*/  FSEL R157, R157, -INF , !P2 ;  /* 0xff8000009d9d7808 */ /* 0x000fe20005000000 */
[----:B------:R-:W-:Y:S01]  /*192c0*/  IMAD.IADD R20, R20, 0x1, R7 ;  /* 0x0000000114147824 */ /* 0x000fe200078e0207 */
[C---:B------:R-:W-:Y:S02]  /*192d0*/  ISETP.GT.AND P3, PT, R205.reuse, 0x10, P1 ;  /* 0x00000010cd00780c */ /* 0x040fe40000f64270 */
        /* <DEDUP_REMOVED lines=34> */
[----:B------:R-:W-:Y:S01]  /*19500*/  FSEL R181, R181, -INF , !P2 ;  /* 0xff800000b5b57808 */ /* 0x000fe20005000000 */
[----:B------:R-:W-:Y:S08]  /*19510*/  @!P5 BRA `(.L_x_1981) ;  /* 0x000000000058d947 */ /* 0x000ff00003800000 */
        /* <DEDUP_REMOVED lines=12> */
.L_x_1983:
[----:B------:R-:W-:-:S05]  /*195e0*/  IMAD.U32 R21, RZ, RZ, UR51 ;  /* 0x00000033ff157e24 */ /* 0x000fca000f8e00ff */
[----:B------:R-:W-:-:S13]  /*195f0*/  ISETP.NE.AND P2, PT, R21, 0x1, PT ;  /* 0x000000011500780c */ /* 0x000fda0003f45270 */
[----:B------:R-:W3:Y:S02]  /*19600*/  @P2 LDC.64 R8, c[0x0][0x9e8] ;  /* 0x00027a00ff082b82 */ /* 0x000ee40000000a00 */
[----:B---3--:R-:W-:-:S05]  /*19610*/  @P2 IMAD.HI.U32 R8, R7, R8, RZ ;  /* 0x0000000807082227 */ /* 0x008fca00078e00ff */
[----:B------:R-:W-:-:S07]  /*19620*/  @P2 SHF.R.U32.HI R7, RZ, R9, R8 ;  /* 0x00000009ff072219 */ /* 0x000fce0000011608 */
.L_x_1984:
[----:B------:R-:W-:Y:S05]  /*19630*/  BSYNC B0 ;  /* 0x0000000000007941 */ /* 0x000fea0003800000 */
.L_x_1982:
[----:B------:R-:W-:-:S04]  /*19640*/  IMAD R4, R7, R21, -R4 ;  /* 0x0000001507047224 */ /* 0x000fc800078e0a04 */
[----:B------:R-:W-:-:S05]  /*19650*/  IMAD.IADD R4, R4, 0x1, -R191 ;  /* 0x0000000104047824 */ /* 0x000fca00078e0abf */
[----:B------:R-:W-:Y:S02]  /*19660*/  VIMNMX R20, R20, R4, !PT ;  /* 0x0000000414147248 */ /* 0x000fe40007fe0100 */
[----:B------:R-:W-:-:S07]  /*19670*/  VIADDMNMX R15, R4, R21, R15, PT ;  /* 0x00000015040f7246 */ /* 0x000fce000380010f */
.L_x_1981:
[----:B------:R-:W-:Y:S02]  /*19680*/  FMNMX.FTZ R4, R152, R14, !PT ;  /* 0x0000000e98047209 */ /* 0x000fe40007810000 */
[----:B------:R-:W-:Y:S02]  /*19690*/  ISETP.GT.AND P3, PT, R20, 0x8, P1 ;  /* 0x000000081400780c */ /* 0x000fe40000f64270 */
[----:B------:R-:W-:Y:S02]  /*196a0*/  FMNMX.FTZ R4, R153, R4, !PT ;  /* 0x0000000499047209 */ /* 0x000fe40007810000 */
[----:B------:R-:W-:Y:S02]  /*196b0*/  ISETP.LT.OR P3, PT, R15, 0x9, P3 ;  /* 0x000000090f00780c */ /* 0x000fe40001f61670 */
[----:B------:R-:W-:Y:S02]  /*196c0*/  FMNMX.FTZ R4, R156, R4, !PT ;  /* 0x000000049c047209 */ /* 0x000fe40007810000 */
[----:B------:R-:W-:-:S02]  /*196d0*/  FSEL R158, R158, -INF , !P3 ;  /* 0xff8000009e9e7808 */ /* 0x000fc40005800000 */
[----:B------:R-:W-:Y:S02]  /*196e0*/  FMNMX.FTZ R4, R157, R4, !PT ;  /* 0x000000049d047209 */ /* 0x000fe40007810000 */
[----:B------:R-:W-:Y:S02]  /*196f0*/  ISETP.GT.AND P3, PT, R20, RZ, P1 ;  /* 0x000000ff1400720c */ /* 0x000fe40000f64270 */
        /* <DEDUP_REMOVED lines=23> */
[----:B------:R-:W-:-:S03]  /*19870*/  ISETP.GT.AND P3, PT, R20, 0x30, P1 ;  /* 0x000000301400780c */ /* 0x000fc60000f64270 */
[----:B------:R-:W3:Y:S01]  /*19880*/  SHFL.BFLY PT, R7, R4, 0x2, 0x1f ;  /* 0x0c401f0004077f89 */ /* 0x000ee200000e0000 */
[----:B------:R-:W-:-:S04]  /*19890*/  ISETP.LT.OR P3, PT, R15, 0x31, P3 ;  /* 0x000000310f00780c */ /* 0x000fc80001f61670 */
[----:B------:R-:W-:Y:S02]  /*198a0*/  FSEL R178, R178, -INF , !P3 ;  /* 0xff800000b2b27808 */ /* 0x000fe40005800000 */
[----:B------:R-:W-:-:S04]  /*198b0*/  ISETP.GT.AND P3, PT, R20, 0x38, P1 ;  /* 0x000000381400780c */ /* 0x000fc80000f64270 */
[----:B------:R-:W-:-:S04]  /*198c0*/  ISETP.LT.OR P3, PT, R15, 0x39, P3 ;  /* 0x000000390f00780c */ /* 0x000fc80001f61670 */
[----:B------:R-:W-:Y:S02]  /*198d0*/  FSEL R182, R182, -INF , !P3 ;  /* 0xff800000b6b67808 */ /* 0x000fe40005800000 */
[----:B---3--:R-:W-:-:S05]  /*198e0*/  FMNMX.FTZ R4, R4, R7, !PT ;  /* 0x0000000704047209 */ /* 0x008fca0007810000 */
[----:B------:R-:W3:Y:S02]  /*198f0*/  SHFL.BFLY PT, R7, R4, 0x1, 0x1f ;  /* 0x0c201f0004077f89 */ /* 0x000ee400000e0000 */
[----:B---3--:R-:W-:-:S04]  /*19900*/  FMNMX.FTZ R4, R4, R7, !PT ;  /* 0x0000000704047209 */ /* 0x008fc80007810000 */
[----:B------:R-:W-:Y:S01]  /*19910*/  FSETP.NEU.FTZ.AND P2, PT, R4, -INF , PT ;  /* 0xff8000000400780b */ /* 0x000fe20003f5d000 */
[----:B------:R-:W-:-:S03]  /*19920*/  FFMA.FTZ R7, R2, R4, -8 ;  /* 0xc100000002077423 */ /* 0x000fc60000010004 */
[----:B------:R-:W-:Y:S02]  /*19930*/  FSEL R8, R4, RZ, P2 ;  /* 0x000000ff04087208 */ /* 0x000fe40001000000 */
[----:B------:R-:W-:Y:S02]  /*19940*/  FSEL R7, R7, RZ, P2 ;  /* 0x000000ff07077208 */ /* 0x000fe40001000000 */
[----:B------:R-:W-:Y:S01]  /*19950*/  ISETP.GT.AND P2, PT, R20, 0x1, P1 ;  /* 0x000000011400780c */ /* 0x000fe20000f44270 */
[----:B------:R-:W-:-:S02]  /*19960*/  FADD.FTZ R8, -R8, R14 ;  /* 0x0000000e08087221 */ /* 0x000fc40000010100 */
[C-C-:B------:R-:W-:Y:S01]  /*19970*/  FFMA.FTZ R152, R2.reuse, R152, -R7.reuse ;  /* 0x0000009802987223 */ /* 0x140fe20000010807 */
[----:B------:R-:W-:Y:S01]  /*19980*/  ISETP.LT.OR P2, PT, R15, 0x2, P2 ;  /* 0x000000020f00780c */ /* 0x000fe20001741670 */
[C-C-:B------:R-:W-:Y:S01]  /*19990*/  FFMA.FTZ R153, R2.reuse, R153, -R7.reuse ;  /* 0x0000009902997223 */ /* 0x140fe20000010807 */
[----:B------:R-:W-:-:S01]  /*199a0*/  FFMA.FTZ R156, R2, R156, -R7 ;  /* 0x0000009c029c7223 */ /* 0x000fc20000010807 */
[C-C-:B------:R-:W-:Y:S01]  /*199b0*/  FFMA.FTZ R157, R2.reuse, R157, -R7.reuse ;  /* 0x0000009d029d7223 */ /* 0x140fe20000010807 */
[----:B------:R-:W-:Y:S01]  /*199c0*/  FSEL R155, R155, -INF , !P2 ;  /* 0xff8000009b9b7808 */ /* 0x000fe20005000000 */
[--C-:B------:R-:W-:Y:S01]  /*199d0*/  FFMA.FTZ R160, R2, R160, -R7.reuse ;  /* 0x000000a002a07223 */ /* 0x100fe20000010807 */
[----:B------:R-:W-:Y:S01]  /*199e0*/  ISETP.GT.AND P2, PT, R20, 0x9, P1 ;  /* 0x000000091400780c */ /* 0x000fe20000f44270 */
[C-C-:B------:R-:W-:Y:S01]  /*199f0*/  FFMA.FTZ R161, R2.reuse, R161, -R7.reuse ;  /* 0x000000a102a17223 */ /* 0x140fe20000010807 */
[----:B------:R-:W-:-:S01]  /*19a00*/  FFMA.FTZ R164, R2, R164, -R7 ;  /* 0x000000a402a47223 */ /* 0x000fc20000010807 */
        /* <DEDUP_REMOVED lines=11> */
[----:B------:R-:W-:-:S01]  /*19ac0*/  FFMA.FTZ R181, R2, R181, -R7 ;  /* 0x000000b502b57223 */ /* 0x000fc20000010807 */
[----:B------:R-:W-:Y:S01]  /*19ad0*/  ISETP.LT.OR P2, PT, R15, 0x11, P2 ;  /* 0x000000110f00780c */ /* 0x000fe20001741670 */
[----:B------:R-:W-:Y:S01]  /*19ae0*/  FMUL.FTZ R8, R2, R8 ;  /* 0x0000000802087220 */ /* 0x000fe20000410000 */
[----:B------:R-:W-:Y:S01]  /*19af0*/  FMNMX.FTZ R7, R154, R13, !PT ;  /* 0x0000000d9a077209 */ /* 0x000fe20007810000 */
[----:B------:R-:W-:Y:S01]  /*19b00*/  MUFU.EX2 R152, R152 ;  /* 0x0000009800987308 */ /* 0x000fe20000000800 */
[----:B------:R-:W-:-:S02]  /*19b10*/  FSEL R162, R162, -INF , !P2 ;  /* 0xff800000a2a27808 */ /* 0x000fc40005000000 */
[----:B------:R-:W-:Y:S02]  /*19b20*/  ISETP.GT.AND P2, PT, R20, 0x11, P1 ;  /* 0x000000111400780c */ /* 0x000fe40000f44270 */
[----:B------:R-:W-:Y:S02]  /*19b30*/  FMNMX.FTZ R7, R155, R7, !PT ;  /* 0x000000079b077209 */ /* 0x000fe40007810000 */
[----:B------:R-:W-:Y:S01]  /*19b40*/  ISETP.LT.OR P2, PT, R15, 0x12, P2 ;  /* 0x000000120f00780c */ /* 0x000fe20001741670 */
[----:B------:R-:W3:Y:S01]  /*19b50*/  MUFU.EX2 R8, R8 ;  /* 0x0000000800087308 */ /* 0x000ee20000000800 */
[----:B------:R-:W-:Y:S02]  /*19b60*/  FMNMX.FTZ R7, R158, R7, !PT ;  /* 0x000000079e077209 */ /* 0x000fe40007810000 */
[----:B------:R-:W-:Y:S02]  /*19b70*/  FSEL R163, R163, -INF , !P2 ;  /* 0xff800000a3a37808 */ /* 0x000fe40005000000 */
[----:B------:R-:W-:-:S02]  /*19b80*/  FMNMX.FTZ R7, R159, R7, !PT ;  /* 0x000000079f077209 */ /* 0x000fc40007810000 */
[----:B------:R-:W-:Y:S01]  /*19b90*/  ISETP.GT.AND P2, PT, R20, 0x19, P1 ;  /* 0x000000191400780c */ /* 0x000fe20000f44270 */
[----:B------:R-:W4:Y:S01]  /*19ba0*/  MUFU.EX2 R153, R153 ;  /* 0x0000009900997308 */ /* 0x000f220000000800 */
[----:B------:R-:W-:Y:S02]  /*19bb0*/  FMNMX.FTZ R7, R162, R7, !PT ;  /* 0x00000007a2077209 */ /* 0x000fe40007810000 */
[----:B------:R-:W-:Y:S02]  /*19bc0*/  ISETP.LT.OR P2, PT, R15, 0x1a, P2 ;  /* 0x0000001a0f00780c */ /* 0x000fe40001741670 */
[----:B------:R-:W-:Y:S02]  /*19bd0*/  FMNMX.FTZ R7, R163, R7, !PT ;  /* 0x00000007a3077209 */ /* 0x000fe40007810000 */
[----:B------:R-:W-:Y:S01]  /*19be0*/  FSEL R167, R167, -INF , !P2 ;  /* 0xff800000a7a77808 */ /* 0x000fe20005000000 */
[----:B------:R-:W5:Y:S01]  /*19bf0*/  MUFU.EX2 R156, R156 ;  /* 0x0000009c009c7308 */ /* 0x000f620000000800 */
[----:B------:R-:W-:Y:S01]  /*19c00*/  ISETP.GT.AND P2, PT, R20, 0x21, P1 ;  /* 0x000000211400780c */ /* 0x000fe20000f44270 */
[----:B---3--:R-:W-:Y:S01]  /*19c10*/  FFMA.FTZ R3, R8, R3, R152 ;  /* 0x0000000308037223 */ /* 0x008fe20000010098 */
[----:B------:R-:W-:Y:S01]  /*19c20*/  FMNMX.FTZ R7, R166, R7, !PT ;  /* 0x00000007a6077209 */ /* 0x000fe20007810000 */
[-C--:B------:R-:W-:Y:S01]  /*19c30*/  FMUL.FTZ R24, R24, R8.reuse ;  /* 0x0000000818187220 */ /* 0x080fe20000410000 */
[----:B------:R-:W-:Y:S01]  /*19c40*/  ISETP.LT.OR P2, PT, R15, 0x22, P2 ;  /* 0x000000220f00780c */ /* 0x000fe20001741670 */
[-C--:B------:R-:W-:Y:S01]  /*19c50*/  FMUL.FTZ R25, R25, R8.reuse ;  /* 0x0000000819197220 */ /* 0x080fe20000410000 */
[----:B------:R-:W-:Y:S01]  /*19c60*/  FMNMX.FTZ R7, R167, R7, !PT ;  /* 0x00000007a7077209 */ /* 0x000fe20007810000 */
[----:B------:R-:W3:Y:S01]  /*19c70*/  MUFU.EX2 R157, R157 ;  /* 0x0000009d009d7308 */ /* 0x000ee20000000800 */
[----:B------:R-:W-:Y:S01]  /*19c80*/  FSEL R171, R171, -INF , !P2 ;  /* 0xff800000abab7808 */ /* 0x000fe20005000000 */
[----:B----4-:R-:W-:Y:S01]  /*19c90*/  FADD.FTZ R3, R153, R3 ;  /* 0x0000000399037221 */ /* 0x010fe20000010000 */
[----:B------:R-:W-:Y:S01]  /*19ca0*/  ISETP.GT.AND P2, PT, R20, 0x29, P1 ;  /* 0x000000291400780c */ /* 0x000fe20000f44270 */
[-C--:B------:R-:W-:Y:S01]  /*19cb0*/  FMUL.FTZ R28, R28, R8.reuse ;  /* 0x000000081c1c7220 */ /* 0x080fe20000410000 */
[----:B------:R-:W-:Y:S01]  /*19cc0*/  FMNMX.FTZ R7, R170, R7, !PT ;  /* 0x00000007aa077209 */ /* 0x000fe20007810000 */
[-C--:B------:R-:W-:Y:S01]  /*19cd0*/  FMUL.FTZ R29, R29, R8.reuse ;  /* 0x000000081d1d7220 */ /* 0x080fe20000410000 */
[----:B------:R-:W-:Y:S01]  /*19ce0*/  ISETP.LT.OR P2, PT, R15, 0x2a, P2 ;  /* 0x0000002a0f00780c */ /* 0x000fe20001741670 */
[----:B------:R-:W4:Y:S01]  /*19cf0*/  MUFU.EX2 R160, R160 ;  /* 0x000000a000a07308 */ /* 0x000f220000000800 */
[----:B------:R-:W-:Y:S01]  /*19d00*/  FMNMX.FTZ R7, R171, R7, !PT ;  /* 0x00000007ab077209 */ /* 0x000fe20007810000 */
[----:B-----5:R-:W-:Y:S01]  /*19d10*/  FADD.FTZ R3, R156, R3 ;  /* 0x000000039c037221 */ /* 0x020fe20000010000 */
[----:B------:R-:W-:Y:S01]  /*19d20*/  FSEL R175, R175, -INF , !P2 ;  /* 0xff800000afaf7808 */ /* 0x000fe20005000000 */
[-C--:B------:R-:W-:Y:S01]  /*19d30*/  FMUL.FTZ R32, R32, R8.reuse ;  /* 0x0000000820207220 */ /* 0x080fe20000410000 */
[----:B------:R-:W-:Y:S01]  /*19d40*/  ISETP.GT.AND P2, PT, R20, 0x31, P1 ;  /* 0x000000311400780c */ /* 0x000fe20000f44270 */
[-C--:B------:R-:W-:Y:S01]  /*19d50*/  FMUL.FTZ R33, R33, R8.reuse ;  /* 0x0000000821217220 */ /* 0x080fe20000410000 */
[----:B------:R-:W-:Y:S01]  /*19d60*/  FMNMX.FTZ R7, R174, R7, !PT ;  /* 0x00000007ae077209 */ /* 0x000fe20007810000 */
[----:B------:R-:W5:Y:S01]  /*19d70*/  MUFU.EX2 R161, R161 ;  /* 0x000000a100a17308 */ /* 0x000f620000000800 */
[----:B------:R-:W-:Y:S01]  /*19d80*/  ISETP.LT.OR P2, PT, R15, 0x32, P2 ;  /* 0x000000320f00780c */ /* 0x000fe20001741670 */
[----:B---3--:R-:W-:Y:S01]  /*19d90*/  FADD.FTZ R3, R157, R3 ;  /* 0x000000039d037221 */ /* 0x008fe20000010000 */
[----:B------:R-:W-:Y:S01]  /*19da0*/  FMNMX.FTZ R7, R175, R7, !PT ;  /* 0x00000007af077209 */ /* 0x000fe20007810000 */
[-C--:B------:R-:W-:Y:S01]  /*19db0*/  FMUL.FTZ R36, R36, R8.reuse ;  /* 0x0000000824247220 */ /* 0x080fe20000410000 */
[----:B------:R-:W-:Y:S01]  /*19dc0*/  ISETP.GT.AND P1, PT, R20, 0x39, P1 ;  /* 0x000000391400780c */ /* 0x000fe20000f24270 */
[-C--:B------:R-:W-:Y:S01]  /*19dd0*/  FMUL.FTZ R37, R37, R8.reuse ;  /* 0x0000000825257220 */ /* 0x080fe20000410000 */
[----:B------:R-:W-:Y:S01]  /*19de0*/  FSEL R179, R179, -INF , !P2 ;  /* 0xff800000b3b37808 */ /* 0x000fe20005000000 */
[----:B------:R-:W3:Y:S01]  /*19df0*/  MUFU.EX2 R164, R164 ;  /* 0x000000a400a47308 */ /* 0x000ee20000000800 */
[----:B------:R-:W-:Y:S01]  /*19e00*/  FMNMX.FTZ R7, R178, R7, !PT ;  /* 0x00000007b2077209 */ /* 0x000fe20007810000 */
[----:B----4-:R-:W-:Y:S01]  /*19e10*/  FADD.FTZ R3, R160, R3 ;  /* 0x00000003a0037221 */ /* 0x010fe20000010000 */
[----:B------:R-:W-:Y:S01]  /*19e20*/  ISETP.LT.OR P1, PT, R15, 0x3a, P1 ;  /* 0x0000003a0f00780c */ /* 0x000fe20000f21670 */
[-C--:B------:R-:W-:Y:S01]  /*19e30*/  FMUL.FTZ R40, R40, R8.reuse ;  /* 0x0000000828287220 */ /* 0x080fe20000410000 */
[----:B------:R-:W-:Y:S01]  /*19e40*/  FMNMX.FTZ R7, R179, R7, !PT ;  /* 0x00000007b3077209 */ /* 0x000fe20007810000 */
[----:B------:R-:W-:Y:S01]  /*19e50*/  FMUL.FTZ R41, R41, R8 ;  /* 0x0000000829297220 */ /* 0x000fe20000410000 */
[----:B------:R-:W-:Y:S01]  /*19e60*/  FSEL R183, R183, -INF , !P1 ;  /* 0xff800000b7b77808 */ /* 0x000fe20004800000 */
[----:B------:R-:W4:Y:S01]  /*19e70*/  MUFU.EX2 R165, R165 ;  /* 0x000000a500a57308 */ /* 0x000f220000000800 */
[----:B------:R-:W-:Y:S01]  /*19e80*/  FMNMX.FTZ R7, R182, R7, !PT ;  /* 0x00000007b6077209 */ /* 0x000fe20007810000 */
[----:B-----5:R-:W-:Y:S01]  /*19e90*/  FADD.FTZ R3, R161, R3 ;  /* 0x00000003a1037221 */ /* 0x020fe20000010000 */
[----:B------:R-:W-:Y:S01]  /*19ea0*/  F2FP.SATFINITE.E4M3.F32.PACK_AB_MERGE_C R156, R157, R156, RZ ;  /* 0x0000009c9d9c723e */ /* 0x000fe200048070ff */
[-C--:B------:R-:W-:Y:S01]  /*19eb0*/  FMUL.FTZ R44, R44, R8.reuse ;  /* 0x000000082c2c7220 */ /* 0x080fe20000410000 */
[----:B------:R-:W-:Y:S01]  /*19ec0*/  FMNMX.FTZ R9, R183, R7, !PT ;  /* 0x00000007b7097209 */ /* 0x000fe20007810000 */
[----:B------:R-:W-:Y:S01]  /*19ed0*/  FMUL.FTZ R45, R45, R8 ;  /* 0x000000082d2d7220 */ /* 0x000fe20000410000 */
[----:B------:R-:W-:Y:S01]  /*19ee0*/  F2FP.SATFINITE.E4M3.F32.PACK_AB_MERGE_C R152, R153, R152, R156 ;  /* 0x000000989998723e */ /* 0x000fe2000480709c */
[----:B------:R-:W5:Y:S01]  /*19ef0*/  MUFU.EX2 R168, R168 ;  /* 0x000000a800a87308 */ /* 0x000f620000000800 */
[----:B---3--:R-:W-:-:S01]  /*19f00*/  FADD.FTZ R3, R164, R3 ;  /* 0x00000003a4037221 */ /* 0x008fc20000010000 */
[----:B------:R-:W3:Y:S01]  /*19f10*/  SHFL.BFLY PT, R7, R9, 0x2, 0x1f ;  /* 0x0c401f0009077f89 */ /* 0x000ee200000e0000 */
        /* <DEDUP_REMOVED lines=14> */
[----:B-----5:R-:W-:-:S01]  /*1a000*/  FADD.FTZ R3, R168, R3 ;  /* 0x00000003a8037221 */ /* 0x020fc20000010000 */
[-C--:B------:R-:W-:Y:S01]  /*1a010*/  FMUL.FTZ R69, R69, R8.reuse ;  /* 0x0000000845457220 */ /* 0x080fe20000410000 */
[-C--:B------:R-:W-:Y:S01]  /*1a020*/  FMUL.FTZ R72, R72, R8.reuse ;  /* 0x0000000848487220 */ /* 0x080fe20000410000 */
[-C--:B------:R-:W-:Y:S01]  /*1a030*/  FMUL.FTZ R73, R73, R8.reuse ;  /* 0x0000000849497220 */ /* 0x080fe20000410000 */
[-C--:B------:R-:W-:Y:S01]  /*1a040*/  FMUL.FTZ R76, R76, R8.reuse ;  /* 0x000000084c4c7220 */ /* 0x080fe20000410000 */
[-C--:B------:R-:W-:Y:S01]  /*1a050*/  FMUL.FTZ R77, R77, R8.reuse ;  /* 0x000000084d4d7220 */ /* 0x080fe20000410000 */
[----:B------:R-:W-:Y:S01]  /*1a060*/  FMUL.FTZ R80, R80, R8 ;  /* 0x0000000850507220 */ /* 0x000fe20000410000 */
[----:B------:R-:W5:Y:S01]  /*1a070*/  MUFU.EX2 R173, R173 ;  /* 0x000000ad00ad7308 */ /* 0x000f620000000800 */
[----:B0-----:R-:W-:-:S01]  /*1a080*/  FADD.FTZ R3, R169, R3 ;  /* 0x00000003a9037221 */ /* 0x001fc20000010000 */
[----:B---3--:R-:W-:Y:S01]  /*1a090*/  FMNMX.FTZ R9, R9, R7, !PT ;  /* 0x0000000709097209 */ /* 0x008fe20007810000 */
[-C--:B------:R-:W-:Y:S01]  /*1a0a0*/  FMUL.FTZ R81, R81, R8.reuse ;  /* 0x0000000851517220 */ /* 0x080fe20000410000 */
[-C--:B------:R-:W-:Y:S01]  /*1a0b0*/  FMUL.FTZ R84, R84, R8.reuse ;  /* 0x0000000854547220 */ /* 0x080fe20000410000 */
[-C--:B------:R-:W-:Y:S01]  /*1a0c0*/  FMUL.FTZ R85, R85, R8.reuse ;  /* 0x0000000855557220 */ /* 0x080fe20000410000 */
[----:B------:R-:W-:Y:S01]  /*1a0d0*/  FMUL.FTZ R88, R88, R8 ;  /* 0x0000000858587220 */ /* 0x000fe20000410000 */
[----:B------:R-:W0:Y:S01]  /*1a0e0*/  SHFL.BFLY PT, R7, R9, 0x1, 0x1f ;  /* 0x0c201f0009077f89 */ /* 0x000e2200000e0000 */
        /* <DEDUP_REMOVED lines=22> */
[----:B------:R-:W-:Y:S01]  /*1a250*/  FMUL.FTZ R121, R121, R8 ;  /* 0x0000000879797220 */ /* 0x000fe20000410000 */
[----:B0-----:R-:W-:Y:S01]  /*1a260*/  FMNMX.FTZ R7, R9, R7, !PT ;  /* 0x0000000709077209 */ /* 0x001fe20007810000 */
[----:B------:R-:W0:Y:S01]  /*1a270*/  MUFU.EX2 R181, R181 ;  /* 0x000000b500b57308 */ /* 0x000e220000000800 */
[----:B----4-:R-:W-:-:S01]  /*1a280*/  FADD.FTZ R3, R177, R3 ;  /* 0x00000003b1037221 */ /* 0x010fc20000010000 */
[-C--:B------:R-:W-:Y:S01]  /*1a290*/  FMUL.FTZ R124, R124, R8.reuse ;  /* 0x000000087c7c7220 */ /* 0x080fe20000410000 */
[----:B------:R-:W-:Y:S01]  /*1a2a0*/  FSETP.NEU.FTZ.AND P1, PT, R7, -INF , PT ;  /* 0xff8000000700780b */ /* 0x000fe20003f3d000 */
[----:B------:R-:W-:Y:S01]  /*1a2b0*/  FFMA.FTZ R9, R2, R7, -8 ;  /* 0xc100000002097423 */ /* 0x000fe20000010007 */
[-C--:B------:R-:W-:Y:S01]  /*1a2c0*/  FMUL.FTZ R125, R125, R8.reuse ;  /* 0x000000087d7d7220 */ /* 0x080fe20000410000 */
[-C--:B------:R-:W-:Y:S01]  /*1a2d0*/  FMUL.FTZ R128, R128, R8.reuse ;  /* 0x0000000880807220 */ /* 0x080fe20000410000 */
[----:B------:R-:W-:Y:S01]  /*1a2e0*/  FSEL R21, R7, RZ, P1 ;  /* 0x000000ff07157208 */ /* 0x000fe20000800000 */
[-C--:B------:R-:W-:Y:S01]  /*1a2f0*/  FMUL.FTZ R129, R129, R8.reuse ;  /* 0x0000000881817220 */ /* 0x080fe20000410000 */
[----:B------:R-:W-:Y:S01]  /*1a300*/  FSEL R9, R9, RZ, P1 ;  /* 0x000000ff09097208 */ /* 0x000fe20000800000 */
[----:B-----5:R-:W-:Y:S01]  /*1a310*/  FADD.FTZ R3, R180, R3 ;  /* 0x00000003b4037221 */ /* 0x020fe20000010000 */
        /* <DEDUP_REMOVED lines=17> */
[----:B------:R-:W3:Y:S01]  /*1a430*/  MUFU.EX2 R13, R13 ;  /* 0x0000000d000d7308 */ /* 0x000ee20000000800 */
[----:B------:R-:W-:-:S01]  /*1a440*/  FFMA.FTZ R159, R2, R178, -R9 ;  /* 0x000000b2029f7223 */ /* 0x000fc20000010809 */
[C-C-:B------:R-:W-:Y:S01]  /*1a450*/  FFMA.FTZ R179, R2.reuse, R179, -R9.reuse ;  /* 0x000000b302b37223 */ /* 0x140fe20000010809 */
[----:B------:R-:W-:-:S01]  /*1a460*/  FFMA.FTZ R182, R2, R182, -R9 ;  /* 0x000000b602b67223 */ /* 0x000fc20000010809 */
[----:B------:R-:W-:Y:S01]  /*1a470*/  FFMA.FTZ R9, R2, R183, -R9 ;  /* 0x000000b702097223 */ /* 0x000fe20000010809 */
[----:B------:R-:W-:Y:S01]  /*1a480*/  F2FP.SATFINITE.E4M3.F32.PACK_AB_MERGE_C R154, R165, R164, RZ ;  /* 0x000000a4a59a723e */ /* 0x000fe200048070ff */
[C---:B0-----:R-:W-:Y:S01]  /*1a490*/  FADD.FTZ R3, R181.reuse, R3 ;  /* 0x00000003b5037221 */ /* 0x041fe20000010000 */
[----:B------:R-:W-:Y:S01]  /*1a4a0*/  F2FP.SATFINITE.E4M3.F32.PACK_AB_MERGE_C R158, R181, R180, RZ ;  /* 0x000000b4b59e723e */ /* 0x000fe200048070ff */
[----:B------:R-:W0:Y:S01]  /*1a4b0*/  MUFU.EX2 R14, R14 ;  /* 0x0000000e000e7308 */ /* 0x000e220000000800 */
[----:B------:R-:W-:Y:S01]  /*1a4c0*/  F2FP.SATFINITE.E4M3.F32.PACK_AB_MERGE_C R154, R161, R160, R154 ;  /* 0x000000a0a19a723e */ /* 0x000fe2000480709a */
[----:B------:R-:W-:Y:S01]  /*1a4d0*/  FMUL.FTZ R136, R136, R8 ;  /* 0x0000000888887220 */ /* 0x000fe20000410000 */
[----:B------:R-:W-:Y:S01]  /*1a4e0*/  F2FP.SATFINITE.E4M3.F32.PACK_AB_MERGE_C R158, R177, R176, R158 ;  /* 0x000000b0b19e723e */ /* 0x000fe2000480709e */
[-C--:B------:R-:W-:Y:S01]  /*1a4f0*/  FMUL.FTZ R137, R137, R8.reuse ;  /* 0x0000000889897220 */ /* 0x080fe20000410000 */
[-C--:B------:R-:W-:Y:S01]  /*1a500*/  FMUL.FTZ R140, R140, R8.reuse ;  /* 0x000000088c8c7220 */ /* 0x080fe20000410000 */
[-C--:B------:R-:W-:Y:S01]  /*1a510*/  FMUL.FTZ R141, R141, R8.reuse ;  /* 0x000000088d8d7220 */ /* 0x080fe20000410000 */
[----:B------:R-:W-:Y:S01]  /*1a520*/  FMUL.FTZ R144, R144, R8 ;  /* 0x0000000890907220 */ /* 0x000fe20000410000 */
[----:B------:R-:W4:Y:S01]  /*1a530*/  MUFU.EX2 R15, R15 ;  /* 0x0000000f000f7308 */ /* 0x000f220000000800 */
[----:B---3--:R-:W-:-:S01]  /*1a540*/  FFMA.FTZ R0, R13, R0, R153 ;  /* 0x000000000d007223 */ /* 0x008fc20000010099 */
[-C--:B------:R-:W-:Y:S01]  /*1a550*/  FMUL.FTZ R145, R145, R8.reuse ;  /* 0x0000000891917220 */ /* 0x080fe20000410000 */
[-C--:B------:R-:W-:Y:S01]  /*1a560*/  FMUL.FTZ R148, R148, R8.reuse ;  /* 0x0000000894947220 */ /* 0x080fe20000410000 */
[----:B------:R-:W-:Y:S01]  /*1a570*/  FMUL.FTZ R149, R149, R8 ;  /* 0x0000000895957220 */ /* 0x000fe20000410000 */
        /* <DEDUP_REMOVED lines=20> */
[C---:B---3--:R-:W-:Y:S01]  /*1a6c0*/  F2FP.SATFINITE.E4M3.F32.PACK_AB_MERGE_C R156, R20.reuse, R15, RZ ;  /* 0x0000000f149c723e */ /* 0x048fe200048070ff */
[----:B------:R-:W-:Y:S01]  /*1a6d0*/  FADD.FTZ R0, R20, R0 ;  /* 0x0000000014007221 */ /* 0x000fe20000010000 */
[-C--:B------:R-:W-:Y:S01]  /*1a6e0*/  FMUL.FTZ R55, R55, R13.reuse ;  /* 0x0000000d37377220 */ /* 0x080fe20000410000 */
[----:B------:R-:W-:Y:S01]  /*1a6f0*/  FMUL.FTZ R58, R58, R13 ;  /* 0x0000000d3a3a7220 */ /* 0x000fe20000410000 */
[----:B------:R-:W-:Y:S01]  /*1a700*/  F2FP.SATFINITE.E4M3.F32.PACK_AB_MERGE_C R153, R14, R153, R156 ;  /* 0x000000990e99723e */ /* 0x000fe2000480709c */
[----:B------:R-:W-:Y:S01]  /*1a710*/  FMUL.FTZ R59, R59, R13 ;  /* 0x0000000d3b3b7220 */ /* 0x000fe20000410000 */
[----:B------:R-:W-:Y:S01]  /*1a720*/  F2FP.SATFINITE.E4M3.F32.PACK_AB_MERGE_C R156, R173, R172, RZ ;  /* 0x000000acad9c723e */ /* 0x000fe200048070ff */
[----:B------:R-:W3:Y:S01]  /*1a730*/  MUFU.EX2 R157, R157 ;  /* 0x0000009d009d7308 */ /* 0x000ee20000000800 */
[----:B0-----:R-:W-:-:S01]  /*1a740*/  FADD.FTZ R0, R155, R0 ;  /* 0x000000009b007221 */ /* 0x001fc20000010000 */
[-C--:B------:R-:W-:Y:S01]  /*1a750*/  FMUL.FTZ R62, R62, R13.reuse ;  /* 0x0000000d3e3e7220 */ /* 0x080fe20000410000 */
[----:B------:R-:W-:Y:S01]  /*1a760*/  F2FP.SATFINITE.E4M3.F32.PACK_AB_MERGE_C R156, R169, R168, R156 ;  /* 0x000000a8a99c723e */ /* 0x000fe2000480709c */
        /* <DEDUP_REMOVED lines=61> */
[----:B---3--:R-:W-:-:S01]  /*1ab40*/  FADD.FTZ R0, R159, R0 ;  /* 0x000000009f007221 */ /* 0x008fc20000010000 */
[-C--:B------:R-:W-:Y:S01]  /*1ab50*/  FMUL.FTZ R147, R147, R13.reuse ;  /* 0x0000000d93937220 */ /* 0x080fe20000410000 */
[-C--:B------:R-:W-:Y:S01]  /*1ab60*/  FMUL.FTZ R150, R150, R13.reuse ;  /* 0x0000000d96967220 */ /* 0x080fe20000410000 */
[----:B------:R-:W-:-:S04]  /*1ab70*/  FMUL.FTZ R151, R151, R13 ;  /* 0x0000000d97977220 */ /* 0x000fc80000410000 */
[----:B------:R-:W3:Y:S01]  /*1ab80*/  MUFU.EX2 R9, R9 ;  /* 0x0000000900097308 */ /* 0x000ee20000000800 */
[----:B0-----:R-:W-:-:S04]  /*1ab90*/  FADD.FTZ R0, R179, R0 ;  /* 0x00000000b3007221 */ /* 0x001fc80000010000 */
[----:B----4-:R-:W-:Y:S01]  /*1aba0*/  FADD.FTZ R0, R182, R0 ;  /* 0x00000000b6007221 */ /* 0x010fe20000010000 */
[----:B---3--:R-:W-:-:S03]  /*1abb0*/  F2FP.SATFINITE.E4M3.F32.PACK_AB_MERGE_C R182, R9, R182, RZ ;  /* 0x000000b609b6723e */ /* 0x008fc600048070ff */
[----:B------:R-:W-:Y:S01]  /*1abc0*/  FADD.FTZ R0, R9, R0 ;  /* 0x0000000009007221 */ /* 0x000fe20000010000 */
[----:B------:R-:W-:Y:S01]  /*1abd0*/  F2FP.SATFINITE.E4M3.F32.PACK_AB_MERGE_C R159, R179, R159, R182 ;  /* 0x0000009fb39f723e */ /* 0x000fe200048070b6 */
[----:B------:R-:W-:Y:S06]  /*1abe0*/  @!P0 BRA `(.L_x_1985) ;  /* 0x0000000000048947 */ /* 0x000fec0003800000 */
[----:B------:R-:W-:Y:S01]  /*1abf0*/  BPT.TRAP 0x1 ;  /* 0x000000040000795c */ /* 0x000fe20000300000 */
.L_x_1985:
[----:B------:R0:W3:Y:S01]  /*1ac00*/  SYNCS.PHASECHK.TRANS64.TRYWAIT P1, [R10+URZ+0x28450], R11 ;  /* 0x0284500b0a0075a7 */ /* 0x0000e2000802017f */
[----:B------:R-:W-:Y:S05]  /*1ac10*/  @!P0 BRA `(.L_x_1986) ;  /* 0x0000000000048947 */ /* 0x000fea0003800000 */
[----:B------:R-:W-:Y:S01]  /*1ac20*/  BPT.TRAP 0x1 ;  /* 0x000000040000795c */ /* 0x000fe20000300000 */
.L_x_1986:
[----:B------:R-:W-:Y:S04]  /*1ac30*/  BSSY B0, `(.L_x_1987) ;  /* 0x0000004000007945 */ /* 0x000fe80003800000 */
[----:B---3--:R-:W-:Y:S05]  /*1ac40*/  @P1 BRA `(.L_x_1988) ;  /* 0x0000000000081947 */ /* 0x008fea0003800000 */
[----:B------:R-:W3:Y:S02]  /*1ac50*/  SYNCS.PHASECHK.TRANS64.TRYWAIT P1, [R10+URZ+0x28450], R11 ;  /* 0x0284500b0a0075a7 */ /* 0x000ee4000802017f */
[----:B---3--:R-:W-:Y:S05]  /*1ac60*/  @!P1 BRA `(.L_x_1989) ;  /* 0x0000011c00649947 */ /* 0x008fea0003800000 */
.L_x_1988:
[----:B------:R-:W-:Y:S05]  /*1ac70*/  BSYNC B0 ;  /* 0x0000000000007941 */ /* 0x000fea0003800000 */
.L_x_1987:
[----:B------:R-:W4:Y:S01]  /*1ac80*/  S2R R13, SR_TID.X ;  /* 0x00000000000d7919 */ /* 0x000f220000002100 */
[----:B------:R-:W-:Y:S01]  /*1ac90*/  IMAD.MOV.U32 R9, RZ, RZ, -0x7fffffe0 ;  /* 0x80000020ff097424 */ /* 0x000fe200078e00ff */
[----:B------:R-:W-:Y:S05]  /*1aca0*/  WARPSYNC.ALL ;  /* 0x0000000000007948 */ /* 0x000fea0003800000 */
[----:B------:R-:W-:Y:S02]  /*1acb0*/  R2UR UR7, R9 ;  /* 0x00000000090772ca */ /* 0x000fe400000e0000 */
[----:B------:R-:W-:-:S04]  /*1acc0*/  LEA R8, R12, UR43, 0xa ;  /* 0x0000002b0c087c11 */ /* 0x000fc8000f8e50ff */
[C---:B------:R-:W-:Y:S01]  /*1acd0*/  R2UR UR6, R8.reuse ;  /* 0x00000000080672ca */ /* 0x040fe200000e0000 */
[----:B------:R-:W-:Y:S01]  /*1ace0*/  VIADD R8, R8, 0x2 ;  /* 0x0000000208087836 */ /* 0x000fe20000000000 */
[----:B----4-:R-:W-:-:S05]  /*1acf0*/  SHF.R.U32.HI R13, RZ, 0x7, R13 ;  /* 0x00000007ff0d7819 */ /* 0x010fca000001160d */
[----:B------:R-:W-:-:S05]  /*1ad00*/  VIADD R9, R13, 0x8 ;  /* 0x000000080d097836 */ /* 0x000fca0000000000 */
[----:B------:R4:W-:Y:S02]  /*1ad10*/  BAR.SYNC.DEFER_BLOCKING R9, 0x100 ;  /* 0x000400090000751d */ /* 0x0009e40000010000 */
[----:B----4-:R-:W-:-:S04]  /*1ad20*/  IMAD.MOV.U32 R9, RZ, RZ, -0x7fffffe0 ;  /* 0x80000020ff097424 */ /* 0x010fc800078e00ff */
        /* <DEDUP_REMOVED lines=11> */
.L_x_1990:
[----:B------:R-:W-:Y:S01]  /*1ade0*/  ISETP.GT.AND P1, PT, R6, R204, PT ;  /* 0x000000cc0600720c */ /* 0x000fe20003f24270 */
[----:B01-3--:R-:W-:Y:S02]  /*1adf0*/  VIADD R10, R10, 0x28460 ;  /* 0x000284600a0a7836 */ /* 0x00bfe40000000000 */
[----:B------:R-:W-:Y:S02]  /*1ae00*/  IMAD.U32 R8, RZ, RZ, UR39 ;  /* 0x00000027ff087e24 */ /* 0x000fe4000f8e00ff */
[----:B------:R-:W-:Y:S02]  /*1ae10*/  VIADD R6, R6, 0xffffffff ;  /* 0xffffffff06067836 */ /* 0x000fe40000000000 */
[----:B------:R-:W-:Y:S01]  /*1ae20*/  IMAD.MOV.U32 R13, RZ, RZ, R7 ;  /* 0x000000ffff0d7224 */ /* 0x000fe200078e0007 */
[----:B------:R-:W-:Y:S01]  /*1ae30*/  PRMT R8, R8, 0x654, R10 ;  /* 0x0000065408087816 */ /* 0x000fe2000000000a */
[----:B------:R-:W-:-:S03]  /*1ae40*/  IMAD.MOV.U32 R14, RZ, RZ, R4 ;  /* 0x000000ffff0e7224 */ /* 0x000fc600078e0004 */
[----:B------:R0:W-:Y:S01]  /*1ae50*/  SYNCS.ARRIVE.TRANS64.RED.A1T0 RZ, [R8+URZ], RZ ;  /* 0x000000ff08ff79a7 */ /* 0x0001e2000810043f */
[----:B------:R-:W-:Y:S05]  /*1ae60*/  @P1 BRA `(.L_x_1991) ;  /* 0xffffffd800bc1947 */ /* 0x000fea000383ffff */
.L_x_1971:
[----:B------:R-:W-:Y:S05]  /*1ae70*/  WARPSYNC.ALL ;  /* 0x0000000000007948 */ /* 0x000fea0003800000 */
[----:B------:R-:W1:Y:S01]  /*1ae80*/  SHFL.BFLY PT, R6, R3, 0x2, 0x1f ;  /* 0x0c401f0003067f89 */ /* 0x000e6200000e0000 */
[----:B------:R-:W-:Y:S01]  /*1ae90*/  ULDC.64 UR4, c[0x0][0x9a0] ;  /* 0x0002680000047ab9 */ /* 0x000fe20000000a00 */
[----:B------:R-:W-:Y:S02]  /*1aea0*/  IMAD.MOV.U32 R164, RZ, RZ, -0x800000 ;  /* 0xff800000ffa47424 */ /* 0x000fe400078e00ff */
[----:B-1----:R-:W-:-:S05]  /*1aeb0*/  FADD.FTZ R6, R6, R3 ;  /* 0x0000000306067221 */ /* 0x002fca0000010000 */
[----:B------:R-:W1:Y:S02]  /*1aec0*/  SHFL.BFLY PT, R3, R6, 0x1, 0x1f ;  /* 0x0c201f0006037f89 */ /* 0x000e6400000e0000 */
[----:B-1----:R-:W-:Y:S01]  /*1aed0*/  FADD.FTZ R6, R6, R3 ;  /* 0x0000000306067221 */ /* 0x002fe20000010000 */
[----:B------:R-:W-:-:S03]  /*1aee0*/  MOV R3, RZ ;  /* 0x000000ff00037202 */ /* 0x000fc60000000f00 */
[----:B0-----:R-:W-:Y:S01]  /*1aef0*/  FMUL.FTZ R8, R6, 0.00390625 ;  /* 0x3b80000006087820 */ /* 0x001fe20000410000 */
[----:B------:R2:W-:Y:S08]  /*1af00*/  BAR.ARV R5, 0x100 ;  /* 0x000400050000751d */ /* 0x0005f00000002000 */
[----:B------:R-:W-:Y:S06]  /*1af10*/  BAR.ARV 0x8, 0x180 ;  /* 0x0206000000007b1d */ /* 0x000fec0000002000 */
[----:B------:R-:W-:-:S02]  /*1af20*/  FSETP.NE.FTZ.AND P1, PT, R8, RZ, PT ;  /* 0x000000ff0800720b */ /* 0x000fc40003f35000 */
[----:B------:R-:W-:-:S11]  /*1af30*/  FSETP.NE.FTZ.AND P0, PT, R6, RZ, PT ;  /* 0x000000ff0600720b */ /* 0x000fd60003f15000 */
[----:B------:R-:W0:Y:S01]  /*1af40*/  @P1 MUFU.LG2 R8, R8 ;  /* 0x0000000800081308 */ /* 0x000e220000000c00 */
[----:B--23--:R-:W-:-:S07]  /*1af50*/  @P1 FMUL.FTZ R5, R2, 0.69314718246459960938 ;  /* 0x3f31721802051820 */ /* 0x00cfce0000410000 */
[----:B------:R1:W-:Y:S01]  /*1af60*/  @P0 MUFU.RCP R3, R6 ;  /* 0x0000000600030308 */ /* 0x0003e20000001000 */
[----:B------:R-:W-:-:S04]  /*1af70*/  ISETP.NE.U32.AND P0, PT, RZ, UR4, PT ;  /* 0x00000004ff007c0c */ /* 0x000fc8000bf05070 */
[----:B------:R-:W-:Y:S01]  /*1af80*/  ISETP.NE.AND.EX P0, PT, RZ, UR5, PT, P0 ;  /* 0x00000005ff007c0c */ /* 0x000fe2000bf05300 */
[----:B0-----:R-:W-:-:S04]  /*1af90*/  @P1 FMUL.FTZ R8, R8, 0.69314718246459960938 ;  /* 0x3f31721808081820 */ /* 0x001fc80000410000 */
[----:B------:R-:W-:-:S08]  /*1afa0*/  @P1 FFMA.FTZ R164, R5, R4, R8 ;  /* 0x0000000405a41223 */ /* 0x000fd00000010008 */
[----:B------:R-:W0:Y:S01]  /*1afb0*/  @P0 LDC.64 R4, c[0x0][0x9c8] ;  /* 0x00027200ff040b82 */ /* 0x000e220000000a00 */
[----:B-1----:R-:W-:-:S05]  /*1afc0*/  @P0 SHF.R.S32.HI R6, RZ, 0x1f, R207 ;  /* 0x0000001fff060819 */ /* 0x002fca00000114cf */
[----:B0-----:R-:W-:-:S04]  /*1afd0*/  @P0 IMAD R6, R6, R4, RZ ;  /* 0x0000000406060224 */ /* 0x001fc800078e02ff */
[C---:B------:R-:W-:Y:S02]  /*1afe0*/  @P0 IMAD R8, R207.reuse, R5, R6 ;  /* 0x00000005cf080224 */ /* 0x040fe400078e0206 */
[----:B------:R-:W-:-:S04]  /*1aff0*/  @P0 IMAD.WIDE.U32 R4, R207, R4, RZ ;  /* 0x00000004cf040225 */ /* 0x000fc800078e00ff */
[----:B------:R-:W-:Y:S02]  /*1b000*/  @P0 IMAD.IADD R9, R5, 0x1, R8 ;  /* 0x0000000105090824 */ /* 0x000fe400078e0208 */
[----:B------:R-:W-:Y:S02]  /*1b010*/  @P0 IMAD.MOV.U32 R8, RZ, RZ, R4 ;  /* 0x000000ffff080224 */ /* 0x000fe400078e0004 */
[----:B------:R-:W0:Y:S01]  /*1b020*/  @P0 LDC.64 R4, c[0x0][0x9d0] ;  /* 0x00027400ff040b82 */ /* 0x000e220000000a00 */
[----:B------:R-:W-:Y:S02]  /*1b030*/  IMAD.MOV.U32 R6, RZ, RZ, 0x3f800000 ;  /* 0x3f800000ff067424 */ /* 0x000fe400078e00ff */
[----:B0-----:R-:W-:-:S04]  /*1b040*/  @P0 IMAD.WIDE.U32 R8, R188, R4, R8 ;  /* 0x00000004bc080225 */ /* 0x001fc800078e0008 */
[----:B------:R-:W-:Y:S01]  /*1b050*/  @P0 IMAD R5, R188, R5, R9 ;  /* 0x00000005bc050224 */ /* 0x000fe200078e0209 */
[----:B------:R-:W-:-:S04]  /*1b060*/  @P0 LEA R4, P1, R8, UR4, 0x2 ;  /* 0x0000000408040c11 */ /* 0x000fc8000f8210ff */
[----:B------:R-:W-:-:S05]  /*1b070*/  @P0 LEA.HI.X R5, R8, UR5, R5, 0x2, P1 ;  /* 0x0000000508050c11 */ /* 0x000fca00088f1405 */
[----:B------:R0:W2:Y:S01]  /*1b080*/  @P0 LDG.E R6, desc[UR36][R4.64] ;  /* 0x0000002404060981 */ /* 0x0000a2000c1e1900 */
[----:B------:R-:W-:Y:S02]  /*1b090*/  VIADD R23, R23, 0x1 ;  /* 0x0000000117177836 */ /* 0x000fe40000000000 */
[----:B------:R-:W-:Y:S02]  /*1b0a0*/  IMAD.MOV.U32 R163, RZ, RZ, -0x800000 ;  /* 0xff800000ffa37424 */ /* 0x000fe400078e00ff */
[----:B------:R-:W-:Y:S01]  /*1b0b0*/  VIADD R217, R217, 0x1 ;  /* 0x00000001d9d97836 */ /* 0x000fe20000000000 */
[----:B0-----:R-:W0:Y:S02]  /*1b0c0*/  SHFL.BFLY PT, R4, R0, 0x2, 0x1f ;  /* 0x0c401f0000047f89 */ /* 0x001e2400000e0000 */
[----:B0-----:R-:W-:Y:S01]  /*1b0d0*/  FADD.FTZ R4, R4, R0 ;  /* 0x0000000004047221 */ /* 0x001fe20000010000 */
[----:B------:R-:W-:-:S04]  /*1b0e0*/  IMAD.MOV.U32 R0, RZ, RZ, RZ ;  /* 0x000000ffff007224 */ /* 0x000fc800078e00ff */
[----:B------:R-:W0:Y:S02]  /*1b0f0*/  SHFL.BFLY PT, R5, R4, 0x1, 0x1f ;  /* 0x0c201f0004057f89 */ /* 0x000e2400000e0000 */
[----:B0-----:R-:W-:-:S04]  /*1b100*/  FADD.FTZ R5, R4, R5 ;  /* 0x0000000504057221 */ /* 0x001fc80000010000 */
[C---:B------:R-:W-:Y:S01]  /*1b110*/  FMUL.FTZ R4, R5.reuse, 0.00390625 ;  /* 0x3b80000005047820 */ /* 0x040fe20000410000 */
[----:B------:R-:W-:-:S04]  /*1b120*/  FSETP.NE.FTZ.AND P0, PT, R5, RZ, PT ;  /* 0x000000ff0500720b */ /* 0x000fc80003f15000 */
[----:B------:R-:W-:-:S09]  /*1b130*/  FSETP.NE.FTZ.AND P1, PT, R4, RZ, PT ;  /* 0x000000ff0400720b */ /* 0x000fd20003f35000 */
[----:B------:R-:W-:Y:S01]  /*1b140*/  @P0 MUFU.RCP R0, R5 ;  /* 0x0000000500000308 */ /* 0x000fe20000001000 */
[----:B------:R-:W-:-:S03]  /*1b150*/  PLOP3.LUT P0, PT, PT, PT, PT, 0x8, 0x0 ;  /* 0x000000000000781c */ /* 0x000fc60003f0e170 */
[----:B------:R-:W-:-:S04]  /*1b160*/  @P1 FMUL.FTZ R2, R2, 0.69314718246459960938 ;  /* 0x3f31721802021820 */ /* 0x000fc80000410000 */
[----:B------:R-:W0:Y:S02]  /*1b170*/  @P1 MUFU.LG2 R4, R4 ;  /* 0x0000000400041308 */ /* 0x000e240000000c00 */
[----:B0-----:R-:W-:-:S04]  /*1b180*/  @P1 FMUL.FTZ R4, R4, 0.69314718246459960938 ;  /* 0x3f31721804041820 */ /* 0x001fc80000410000 */
[----:B------:R-:W-:Y:S01]  /*1b190*/  @P1 FFMA.FTZ R163, R2, R7, R4 ;  /* 0x0000000702a31223 */ /* 0x000fe20000010004 */
[----:B------:R-:W-:-:S04]  /*1b1a0*/  ISETP.NE.AND P1, PT, R23, 0x2, PT ;  /* 0x000000021700780c */ /* 0x000fc80003f25270 */
        /* <DEDUP_REMOVED lines=132> */
[----:B------:R-:W-:-:S07]  /*1b9f0*/  LOP3.LUT R186, R186, R2, RZ, 0x3c, !PT ;  /* 0x00000002baba7212 */ /* 0x000fce00078e3cff */
.L_x_1856:
[----:B------:R-:W-:Y:S05]  /*1ba00*/  WARPSYNC.ALL ;  /* 0x0000000000007948 */ /* 0x000fea0003800000 */
[----:B------:R-:W0:Y:S08]  /*1ba10*/  S2UR UR39, SR_CgaCtaId ;  /* 0x00000000002779c3 */ /* 0x000e300000008800 */
[----:B------:R-:W-:Y:S01]  /*1ba20*/  BAR.SYNC.DEFER_BLOCKING 0x5, 0x180 ;  /* 0x0146000000007b1d */ /* 0x000fe20000010000 */
[----:B------:R-:W-:-:S05]  /*1ba30*/  ISETP.NE.AND P1, PT, R215, RZ, PT ;  /* 0x000000ffd700720c */ /* 0x000fca0003f25270 */
[----:B------:R-:W-:Y:S01]  /*1ba40*/  UMOV UR4, 0x400 ;  /* 0x0000040000047882 */ /* 0x000fe20000000000 */
[----:B------:R-:W-:Y:S07]  /*1ba50*/  BSSY B0, `(.L_x_1992) ;  /* 0x00006f3000007945 */ /* 0x000fee0003800000 */
[----:B------:R-:W1:Y:S01]  /*1ba60*/  @!P1 LDC R215, c[0x0][0xad4] ;  /* 0x0002b500ffd79b82 */ /* 0x000e620000000800 */
[----:B0-----:R-:W-:-:S06]  /*1ba70*/  ULEA UR4, UR39, UR4, 0x18 ;  /* 0x0000000427047291 */ /* 0x001fcc000f8ec03f */
[----:B------:R-:W-:-:S05]  /*1ba80*/  IMAD.U32 R22, RZ, RZ, UR4 ;  /* 0x00000004ff167e24 */ /* 0x000fca000f8e00ff */
[----:B------:R0:W2:Y:S01]  /*1ba90*/  LDS.128 R204, [R22+0x284d0] ;  /* 0x0284d00016cc7984 */ /* 0x0000a20000000c00 */
[----:B------:R-:W-:Y:S06]  /*1baa0*/  BAR.ARV 0x4, 0x180 ;  /* 0x0106000000007b1d */ /* 0x000fec0000002000 */
[----:B------:R-:W-:Y:S05]  /*1bab0*/  @P0 BRA `(.L_x_1993) ;  /* 0x0000006000240947 */ /* 0x000fea0003800000 */
[----:B------:R-:W3:Y:S01]  /*1bac0*/  LDL R3, [R1+0x94] ;  /* 0x0000940001037983 */ /* 0x000ee20000100800 */
[----:B------:R-:W-:Y:S01]  /*1bad0*/  ULDC.64 UR4, c[0x4][0x38] ;  /* 0x01000e0000047ab9 */ /* 0x000fe20000000a00 */
[----:B------:R-:W4:Y:S01]  /*1bae0*/  S2R R2, SR_SWINHI ;  /* 0x0000000000027919 */ /* 0x000f220000002f00 */
[----:B------:R-:W0:Y:S01]  /*1baf0*/  S2R R21, SR_TID.X ;  /* 0x0000000000157919 */ /* 0x000e220000002100 */
[----:B------:R-:W-:Y:S02]  /*1bb00*/  MOV R24, R22 ;  /* 0x0000001600187202 */ /* 0x000fe40000000f00 */
[----:B----4-:R-:W-:-:S03]  /*1bb10*/  MOV R25, R2 ;  /* 0x0000000200197202 */ /* 0x010fc60000000f00 */
[----:B---3--:R-:W-:-:S03]  /*1bb20*/  IMAD.WIDE R2, R3, 0x2, R24 ;  /* 0x0000000203027825 */ /* 0x008fc600078e0218 */
[C---:B------:R-:W-:Y:S02]  /*1bb30*/  IADD3 R34, P5, R2.reuse, 0xc000, RZ ;  /* 0x0000c00002227810 */ /* 0x040fe40007fbe0ff */
[----:B-----5:R-:W-:Y:S02]  /*1bb40*/  IADD3 R38, P1, R2, 0xc060, RZ ;  /* 0x0000c06002267810 */ /* 0x020fe40007f3e0ff */
[----:B------:R-:W-:Y:S02]  /*1bb50*/  LOP3.LUT R35, R34, 0x380, RZ, 0xc0, !PT ;  /* 0x0000038022237812 */ /* 0x000fe400078ec0ff */
[----:B------:R-:W-:Y:S01]  /*1bb60*/  LOP3.LUT R4, R38, 0x380, RZ, 0xc0, !PT ;  /* 0x0000038026047812 */ /* 0x000fe200078ec0ff */
[----:B------:R-:W-:Y:S01]  /*1bb70*/  IMAD.X R39, RZ, RZ, R3, P1 ;  /* 0x000000ffff277224 */ /* 0x000fe200008e0603 */
[----:B------:R-:W-:Y:S02]  /*1bb80*/  SHF.R.U64 R35, R35, 0x3, RZ ;  /* 0x0000000323237819 */ /* 0x000fe400000012ff */
[----:B------:R-:W-:-:S02]  /*1bb90*/  IADD3 R42, P0, R2, 0xc040, RZ ;  /* 0x0000c040022a7810 */ /* 0x000fc40007f1e0ff */
[----:B------:R-:W-:Y:S01]  /*1bba0*/  LOP3.LUT R34, R35, R34, RZ, 0x3c, !PT ;  /* 0x0000002223227212 */ /* 0x000fe200078e3cff */
[----:B------:R-:W-:Y:S01]  /*1bbb0*/  IMAD.X R35, RZ, RZ, R3, P5 ;  /* 0x000000ffff237224 */ /* 0x000fe200028e0603 */
[----:B------:R-:W-:Y:S02]  /*1bbc0*/  SHF.R.U64 R4, R4, 0x3, RZ ;  /* 0x0000000304047819 */ /* 0x000fe400000012ff */
[----:B------:R-:W-:Y:S02]  /*1bbd0*/  LOP3.LUT R43, R42, 0x380, RZ, 0xc0, !PT ;  /* 0x000003802a2b7812 */ /* 0x000fe400078ec0ff */
[C---:B------:R-:W-:Y:S02]  /*1bbe0*/  IADD3 R6, P1, R2.reuse, 0x8020, RZ ;  /* 0x0000802002067810 */ /* 0x040fe40007f3e0ff */
[C---:B------:R-:W-:Y:S02]  /*1bbf0*/  IADD3 R12, P5, R2.reuse, 0x4040, RZ ;  /* 0x00004040020c7810 */ /* 0x040fe40007fbe0ff */
[----:B------:R-:W-:-:S02]  /*1bc00*/  IADD3 R14, P4, R2, 0x8060, RZ ;  /* 0x00008060020e7810 */ /* 0x000fc40007f9e0ff */
[----:B------:R-:W-:Y:S01]  /*1bc10*/  LOP3.LUT R38, R4, R38, RZ, 0x3c, !PT ;  /* 0x0000002604267212 */ /* 0x000fe200078e3cff */
[--C-:B------:R-:W-:Y:S01]  /*1bc20*/  IMAD.X R13, RZ, RZ, R3.reuse, P5 ;  /* 0x000000ffff0d7224 */ /* 0x100fe200028e0603 */
[----:B------:R-:W-:Y:S02]  /*1bc30*/  SHF.R.U64 R43, R43, 0x3, RZ ;  /* 0x000000032b2b7819 */ /* 0x000fe400000012ff */
[----:B------:R-:W-:Y:S02]  /*1bc40*/  LOP3.LUT R7, R6, 0x380, RZ, 0xc0, !PT ;  /* 0x0000038006077812 */ /* 0x000fe400078ec0ff */
[----:B------:R-:W-:Y:S02]  /*1bc50*/  LOP3.LUT R4, R12, 0x380, RZ, 0xc0, !PT ;  /* 0x000003800c047812 */ /* 0x000fe400078ec0ff */
[----:B------:R-:W-:Y:S02]  /*1bc60*/  LOP3.LUT R15, R14, 0x380, RZ, 0xc0, !PT ;  /* 0x000003800e0f7812 */ /* 0x000fe400078ec0ff */
[----:B------:R-:W-:Y:S01]  /*1bc70*/  LOP3.LUT R42, R43, R42, RZ, 0x3c, !PT ;  /* 0x0000002a2b2a7212 */ /* 0x000fe200078e3cff */
[----:B------:R-:W-:Y:S01]  /*1bc80*/  IMAD.X R43, RZ, RZ, R3, P0 ;  /* 0x000000ffff2b7224 */ /* 0x000fe200000e0603 */
[----:B------:R-:W-:-:S02]  /*1bc90*/  SHF.R.U64 R7, R7, 0x3, RZ ;  /* 0x0000000307077819 */ /* 0x000fc400000012ff */
[----:B------:R-:W-:Y:S02]  /*1bca0*/  SHF.R.U64 R4, R4, 0x3, RZ ;  /* 0x0000000304047819 */ /* 0x000fe400000012ff */
[----:B------:R-:W-:Y:S02]  /*1bcb0*/  IADD3 R30, P3, R2, 0xc020, RZ ;  /* 0x0000c020021e7810 */ /* 0x000fe40007f7e0ff */
[----:B------:R-:W-:Y:S02]  /*1bcc0*/  SHF.R.U64 R15, R15, 0x3, RZ ;  /* 0x000000030f0f7819 */ /* 0x000fe400000012ff */
[----:B------:R-:W-:Y:S02]  /*1bcd0*/  LOP3.LUT R6, R7, R6, RZ, 0x3c, !PT ;  /* 0x0000000607067212 */ /* 0x000fe400078e3cff */
[----:B------:R-:W-:Y:S02]  /*1bce0*/  LOP3.LUT R12, R4, R12, RZ, 0x3c, !PT ;  /* 0x0000000c040c7212 */ /* 0x000fe400078e3cff */
[----:B------:R-:W-:-:S02]  /*1bcf0*/  MOV R7, R38 ;  /* 0x0000002600077202 */ /* 0x000fc40000000f00 */
[----:B------:R-:W-:Y:S02]  /*1bd00*/  LOP3.LUT R31, R30, 0x380, RZ, 0xc0, !PT ;  /* 0x000003801e1f7812 */ /* 0x000fe400078ec0ff */
[----:B------:R-:W-:Y:S01]  /*1bd10*/  LOP3.LUT R14, R15, R14, RZ, 0x3c, !PT ;  /* 0x0000000e0f0e7212 */ /* 0x000fe200078e3cff */
[--C-:B------:R-:W-:Y:S01]  /*1bd20*/  IMAD.X R15, RZ, RZ, R3.reuse, P4 ;  /* 0x000000ffff0f7224 */ /* 0x100fe200020e0603 */
[----:B------:R-:W-:Y:S01]  /*1bd30*/  MOV R4, R42 ;  /* 0x0000002a00047202 */ /* 0x000fe20000000f00 */
[----:B------:R-:W-:Y:S01]  /*1bd40*/  STL [R1+0x78], R7 ;  /* 0x0000780701007387 */ /* 0x000fe20000100800 */
[C---:B------:R-:W-:Y:S02]  /*1bd50*/  IADD3 R38, P4, R2.reuse, 0x4020, RZ ;  /* 0x0000402002267810 */ /* 0x040fe40007f9e0ff */
[----:B------:R-:W-:Y:S01]  /*1bd60*/  IADD3 R26, P2, R2, 0x8040, RZ ;  /* 0x00008040021a7810 */ /* 0x000fe20007f5e0ff */
[----:B------:R3:W-:Y:S01]  /*1bd70*/  STL [R1+0x74], R4 ;  /* 0x0000740401007387 */ /* 0x0007e20000100800 */
[----:B------:R-:W-:Y:S01]  /*1bd80*/  SHF.R.U64 R31, R31, 0x3, RZ ;  /* 0x000000031f1f7819 */ /* 0x000fe200000012ff */
[----:B------:R-:W-:Y:S01]  /*1bd90*/  IMAD.X R39, RZ, RZ, R3, P4 ;  /* 0x000000ffff277224 */ /* 0x000fe200020e0603 */
[----:B------:R-:W-:-:S02]  /*1bda0*/  LOP3.LUT R27, R26, 0x380, RZ, 0xc0, !PT ;  /* 0x000003801a1b7812 */ /* 0x000fc400078ec0ff */
[----:B------:R-:W-:Y:S01]  /*1bdb0*/  LOP3.LUT R30, R31, R30, RZ, 0x3c, !PT ;  /* 0x0000001e1f1e7212 */ /* 0x000fe200078e3cff */
[----:B------:R-:W-:Y:S01]  /*1bdc0*/  IMAD.X R31, RZ, RZ, R3, P3 ;  /* 0x000000ffff1f7224 */ /* 0x000fe200018e0603 */
[----:B------:R-:W-:Y:S02]  /*1bdd0*/  SHF.R.U64 R27, R27, 0x3, RZ ;  /* 0x000000031b1b7819 */ /* 0x000fe400000012ff */
[----:B------:R-:W-:Y:S02]  /*1bde0*/  IADD3 R8, P0, R2, 0x8000, RZ ;  /* 0x0000800002087810 */ /* 0x000fe40007f1e0ff */
[----:B---3--:R-:W-:Y:S02]  /*1bdf0*/  LOP3.LUT R4, R38, 0x380, RZ, 0xc0, !PT ;  /* 0x0000038026047812 */ /* 0x008fe400078ec0ff */
[----:B------:R-:W-:Y:S02]  /*1be00*/  MOV R7, R30 ;  /* 0x0000001e00077202 */ /* 0x000fe40000000f00 */
[----:B------:R-:W-:-:S02]  /*1be10*/  SHF.R.U64 R4, R4, 0x3, RZ ;  /* 0x0000000304047819 */ /* 0x000fc400000012ff */
[----:B------:R-:W-:Y:S01]  /*1be20*/  LOP3.LUT R26, R27, R26, RZ, 0x3c, !PT ;  /* 0x0000001a1b1a7212 */ /* 0x000fe200078e3cff */
[--C-:B------:R-:W-:Y:S01]  /*1be30*/  IMAD.X R27, RZ, RZ, R3.reuse, P2 ;  /* 0x000000ffff1b7224 */ /* 0x100fe200010e0603 */
[----:B------:R-:W-:Y:S01]  /*1be40*/  LOP3.LUT R38, R4, R38, RZ, 0x3c, !PT ;  /* 0x0000002604267212 */ /* 0x000fe200078e3cff */
[----:B------:R3:W-:Y:S01]  /*1be50*/  STL [R1+0x70], R7 ;  /* 0x0000700701007387 */ /* 0x0007e20000100800 */
[----:B------:R-:W-:Y:S02]  /*1be60*/  MOV R4, R34 ;  /* 0x0000002200047202 */ /* 0x000fe40000000f00 */
[----:B------:R-:W-:Y:S02]  /*1be70*/  IADD3 R30, P2, R2, 0x4000, RZ ;  /* 0x00004000021e7810 */ /* 0x000fe40007f5e0ff */
[----:B------:R-:W-:Y:S01]  /*1be80*/  LOP3.LUT R9, R8, 0x380, RZ, 0xc0, !PT ;  /* 0x0000038008097812 */ /* 0x000fe200078ec0ff */
[----:B------:R4:W-:Y:S01]  /*1be90*/  STL [R1+0x6c], R4 ;  /* 0x00006c0401007387 */ /* 0x0009e20000100800 */
[----:B------:R-:W-:Y:S01]  /*1bea0*/  IADD3 R10, P3, R2, 0x4060, RZ ;  /* 0x00004060020a7810 */ /* 0x000fe20007f7e0ff */
[--C-:B------:R-:W-:Y:S01]  /*1beb0*/  IMAD.X R31, RZ, RZ, R3.reuse, P2 ;  /* 0x000000ffff1f7224 */ /* 0x100fe200010e0603 */
[----:B------:R-:W-:Y:S01]  /*1bec0*/  SHF.R.U64 R9, R9, 0x3, RZ ;  /* 0x0000000309097819 */ /* 0x000fe200000012ff */
[----:B---3--:R-:W-:Y:S01]  /*1bed0*/  IMAD.X R7, RZ, RZ, R3, P1 ;  /* 0x000000ffff077224 */ /* 0x008fe200008e0603 */
[----:B------:R-:W-:-:S02]  /*1bee0*/  LOP3.LUT R11, R10, 0x380, RZ, 0xc0, !PT ;  /* 0x000003800a0b7812 */ /* 0x000fc400078ec0ff */
[----:B------:R-:W-:Y:S02]  /*1bef0*/  LOP3.LUT R8, R9, R8, RZ, 0x3c, !PT ;  /* 0x0000000809087212 */ /* 0x000fe400078e3cff */
[----:B------:R-:W-:Y:S02]  /*1bf00*/  MOV R9, R14 ;  /* 0x0000000e00097202 */ /* 0x000fe40000000f00 */
[----:B----4-:R-:W-:Y:S02]  /*1bf10*/  LOP3.LUT R4, R30, 0x380, RZ, 0xc0, !PT ;  /* 0x000003801e047812 */ /* 0x010fe400078ec0ff */
[----:B------:R-:W-:Y:S01]  /*1bf20*/  IADD3 R14, P1, R2, 0x60, RZ ;  /* 0x00000060020e7810 */ /* 0x000fe20007f3e0ff */
[----:B------:R3:W-:Y:S01]  /*1bf30*/  STL [R1+0x68], R9 ;  /* 0x0000680901007387 */ /* 0x0007e20000100800 */
[----:B------:R-:W-:Y:S02]  /*1bf40*/  SHF.R.U64 R4, R4, 0x3, RZ ;  /* 0x0000000304047819 */ /* 0x000fe400000012ff */
[----:B------:R-:W-:Y:S01]  /*1bf50*/  SHF.R.U64 R11, R11, 0x3, RZ ;  /* 0x000000030b0b7819 */ /* 0x000fe200000012ff */
[----:B------:R-:W-:Y:S01]  /*1bf60*/  IMAD.X R15, RZ, RZ, R3, P1 ;  /* 0x000000ffff0f7224 */ /* 0x000fe200008e0603 */
[----:B------:R-:W-:-:S02]  /*1bf70*/  LOP3.LUT R30, R4, R30, RZ, 0x3c, !PT ;  /* 0x0000001e041e7212 */ /* 0x000fc400078e3cff */
[----:B------:R-:W-:Y:S02]  /*1bf80*/  MOV R4, R26 ;  /* 0x0000001a00047202 */ /* 0x000fe40000000f00 */
[----:B------:R-:W-:Y:S01]  /*1bf90*/  LOP3.LUT R10, R11, R10, RZ, 0x3c, !PT ;  /* 0x0000000a0b0a7212 */ /* 0x000fe200078e3cff */
[----:B------:R-:W-:Y:S01]  /*1bfa0*/  IMAD.X R11, RZ, RZ, R3, P3 ;  /* 0x000000ffff0b7224 */ /* 0x000fe200018e0603 */
[----:B------:R-:W-:Y:S01]  /*1bfb0*/  MOV R6, R6 ;  /* 0x0000000600067202 */ /* 0x000fe20000000f00 */
[----:B------:R4:W-:Y:S01]  /*1bfc0*/  STL [R1+0x64], R4 ;  /* 0x0000640401007387 */ /* 0x0009e20000100800 */
[----:B---3--:R-:W-:-:S03]  /*1bfd0*/  IADD3.X R9, RZ, R3, RZ, P0, !PT ;  /* 0x00000003ff097210 */ /* 0x008fc600007fe4ff */
[----:B------:R3:W-:Y:S01]  /*1bfe0*/  STL [R1+0x60], R6 ;  /* 0x0000600601007387 */ /* 0x0007e20000100800 */
[----:B----4-:R-:W-:-:S04]  /*1bff0*/  LOP3.LUT R4, R14, 0x380, RZ, 0xc0, !PT ;  /* 0x000003800e047812 */ /* 0x010fc800078ec0ff */
[----:B------:R-:W-:Y:S02]  /*1c000*/  SHF.R.U64 R4, R4, 0x3, RZ ;  /* 0x0000000304047819 */ /* 0x000fe400000012ff */
[----:B---3--:R-:W-:Y:S02]  /*1c010*/  MOV R6, R10 ;  /* 0x0000000a00067202 */ /* 0x008fe40000000f00 */
[----:B------:R-:W-:Y:S02]  /*1c020*/  LOP3.LUT R14, R4, R14, RZ, 0x3c, !PT ;  /* 0x0000000e040e7212 */ /* 0x000fe400078e3cff */
[----:B------:R-:W-:Y:S02]  /*1c030*/  MOV R4, R8 ;  /* 0x0000000800047202 */ /* 0x000fe40000000f00 */
[----:B------:R-:W-:-:S03]  /*1c040*/  MOV R7, R14 ;  /* 0x0000000e00077202 */ /* 0x000fc60000000f00 */
[----:B------:R3:W-:Y:S04]  /*1c050*/  STL [R1+0x5c], R4 ;  /* 0x00005c0401007387 */ /* 0x0007e80000100800 */
[----:B------:R4:W-:Y:S01]  /*1c060*/  STL [R1+0x58], R6 ;  /* 0x0000580601007387 */ /* 0x0009e20000100800 */
[----:B---3--:R-:W-:Y:S02]  /*1c070*/  MOV R4, R12 ;  /* 0x0000000c00047202 */ /* 0x008fe40000000f00 */
[----:B----4-:R-:W-:-:S03]  /*1c080*/  MOV R6, R38 ;  /* 0x0000002600067202 */ /* 0x010fc60000000f00 */
[----:B------:R3:W-:Y:S04]  /*1c090*/  STL [R1+0x54], R4 ;  /* 0x0000540401007387 */ /* 0x0007e80000100800 */
[----:B------:R4:W-:Y:S01]  /*1c0a0*/  STL [R1+0x50], R6 ;  /* 0x0000500601007387 */ /* 0x0009e20000100800 */
[----:B---3--:R-:W-:Y:S02]  /*1c0b0*/  MOV R4, R30 ;  /* 0x0000001e00047202 */ /* 0x008fe40000000f00 */
[----:B----4-:R-:W-:-:S03]  /*1c0c0*/  IADD3 R6, P0, R2, 0x40, RZ ;  /* 0x0000004002067810 */ /* 0x010fc60007f1e0ff */
[----:B------:R3:W-:Y:S04]  /*1c0d0*/  STL [R1+0x4c], R4 ;  /* 0x00004c0401007387 */ /* 0x0007e80000100800 */
[----:B------:R4:W-:Y:S01]  /*1c0e0*/  STL [R1+0x48], R7 ;  /* 0x0000480701007387 */ /* 0x0009e20000100800 */
[----:B---3--:R-:W-:-:S04]  /*1c0f0*/  LOP3.LUT R4, R6, 0x380, RZ, 0xc0, !PT ;  /* 0x0000038006047812 */ /* 0x008fc800078ec0ff */
[----:B------:R-:W-:Y:S01]  /*1c100*/  SHF.R.U64 R4, R4, 0x3, RZ ;  /* 0x0000000304047819 */ /* 0x000fe200000012ff */
[----:B----4-:R-:W-:-:S03]  /*1c110*/  IMAD.X R7, RZ, RZ, R3, P0 ;  /* 0x000000ffff077224 */ /* 0x010fc600000e0603 */
[----:B------:R-:W-:-:S04]  /*1c120*/  LOP3.LUT R6, R4, R6, RZ, 0x3c, !PT ;  /* 0x0000000604067212 */ /* 0x000fc800078e3cff */
[----:B------:R-:W-:Y:S02]  /*1c130*/  MOV R7, R6 ;  /* 0x0000000600077202 */ /* 0x000fe40000000f00 */
[----:B------:R-:W-:-:S03]  /*1c140*/  IADD3 R6, P0, R2, 0x20, RZ ;  /* 0x0000002002067810 */ /* 0x000fc60007f1e0ff */
[----:B------:R3:W-:Y:S01]  /*1c150*/  STL [R1+0x44], R7 ;  /* 0x0000440701007387 */ /* 0x0007e20000100800 */
[----:B------:R-:W-:-:S04]  /*1c160*/  LOP3.LUT R4, R6, 0x380, RZ, 0xc0, !PT ;  /* 0x0000038006047812 */ /* 0x000fc800078ec0ff */
[----:B------:R-:W-:-:S04]  /*1c170*/  SHF.R.U64 R4, R4, 0x3, RZ ;  /* 0x0000000304047819 */ /* 0x000fc800000012ff */
[----:B------:R-:W-:Y:S01]  /*1c180*/  LOP3.LUT R6, R4, R6, RZ, 0x3c, !PT ;  /* 0x0000000604067212 */ /* 0x000fe200078e3cff */
[----:B---3--:R-:W-:Y:S01]  /*1c190*/  IMAD.X R7, RZ, RZ, R3, P0 ;  /* 0x000000ffff077224 */ /* 0x008fe200000e0603 */
[----:B------:R-:W-:-:S04]  /*1c1a0*/  LOP3.LUT R4, R2, 0x380, RZ, 0xc0, !PT ;  /* 0x0000038002047812 */ /* 0x000fc800078ec0ff */
[----:B------:R-:W-:Y:S02]  /*1c1b0*/  SHF.R.U64 R4, R4, 0x3, RZ ;  /* 0x0000000304047819 */ /* 0x000fe400000012ff */
[----:B------:R-:W-:Y:S02]  /*1c1c0*/  MOV R6, R6 ;  /* 0x0000000600067202 */ /* 0x000fe40000000f00 */
[----:B------:R-:W-:-:S03]  /*1c1d0*/  LOP3.LUT R2, R4, R2, RZ, 0x3c, !PT ;  /* 0x0000000204027212 */ /* 0x000fc600078e3cff */
[----:B------:R3:W-:Y:S01]  /*1c1e0*/  STL [R1+0x40], R6 ;  /* 0x0000400601007387 */ /* 0x0007e20000100800 */
[----:B------:R-:W-:Y:S02]  /*1c1f0*/  MOV R3, R2 ;  /* 0x0000000200037202 */ /* 0x000fe40000000f00 */
[----:B0-----:R-:W-:-:S03]  /*1c200*/  LOP3.LUT P0, R2, R21, 0x3, RZ, 0xc0, !PT ;  /* 0x0000000315027812 */ /* 0x001fc6000780c0ff */
[----:B------:R0:W-:Y:S01]  /*1c210*/  STL [R1+0x3c], R3 ;  /* 0x00003c0301007387 */ /* 0x0001e20000100800 */
[----:B------:R-:W-:Y:S01]  /*1c220*/  ISETP.EQ.OR P0, PT, R2, 0x3, !P0 ;  /* 0x000000030200780c */ /* 0x000fe20004702670 */
[----:B------:R-:W-:-:S03]  /*1c230*/  IMAD.SHL.U32 R2, R21, 0x4, RZ ;  /* 0x0000000415027824 */ /* 0x000fc600078e00ff */
[----:B------:R-:W-:Y:S02]  /*1c240*/  SEL R4, R5, R0, P0 ;  /* 0x0000000005047207 */ /* 0x000fe40000000000 */
[----:B------:R-:W-:Y:S02]  /*1c250*/  LOP3.LUT R2, R2, 0xc, RZ, 0xc0, !PT ;  /* 0x0000000c02027812 */ /* 0x000fe400078ec0ff */
[----:B------:R-:W-:Y:S02]  /*1c260*/  SEL R5, R0, R5, P0 ;  /* 0x0000000500057207 */ /* 0x000fe40000000000 */
[----:B------:R-:W-:Y:S02]  /*1c270*/  IADD3 R2, P1, R2, UR4, RZ ;  /* 0x0000000402027c10 */ /* 0x000fe4000ff3e0ff */
[----:B------:R-:W-:Y:S02]  /*1c280*/  SEL R13, R28, R29, P0 ;  /* 0x0000001d1c0d7207 */ /* 0x000fe40000000000 */
[----:B---3--:R-:W-:Y:S01]  /*1c290*/  SEL R6, R29, R28, P0 ;  /* 0x0000001c1d067207 */ /* 0x008fe20000000000 */
[----:B0-----:R-:W-:-:S05]  /*1c2a0*/  IMAD.X R3, RZ, RZ, UR5, P1 ;  /* 0x00000005ff037e24 */ /* 0x001fca00088e06ff */
[----:B------:R0:W5:Y:S01]  /*1c2b0*/  LDG.E.CONSTANT R0, desc[UR36][R2.64] ;  /* 0x0000002402007981 */ /* 0x000162000c1e9900 */
[----:B------:R-:W-:-:S03]  /*1c2c0*/  UMOV UR4, 0xffffffff ;  /* 0xffffffff00047882 */ /* 0x000fc60000000000 */
[----:B------:R-:W-:Y:S05]  /*1c2d0*/  BRA.DIV UR4, `(.L_x_1994) ;  /* 0x0000010604dc7947 */ /* 0x000fea000b800000 */
[----:B0----5:R-:W-:Y:S01]  /*1c2e0*/  LOP3.LUT R2, R0, 0x2, RZ, 0x3c, !PT ;  /* 0x0000000200027812 */ /* 0x021fe200078e3cff */
[----:B------:R-:W-:Y:S01]  /*1c2f0*/  SHFL.IDX PT, R4, R4, R0, 0x1c1f ;  /* 0x001c1f0004047589 */ /* 0x000fe200000e0000 */
[----:B------:R-:W-:Y:S02]  /*1c300*/  SEL R8, R32, R33, P0 ;  /* 0x0000002120087207 */ /* 0x000fe40000000000 */
[----:B------:R-:W-:Y:S01]  /*1c310*/  SEL R32, R33, R32, P0 ;  /* 0x0000002021207207 */ /* 0x000fe20000000000 */
[----:B------:R-:W0:Y:S01]  /*1c320*/  SHFL.IDX PT, R5, R5, R2, 0x1c1f ;  /* 0x001c1f0205057589 */ /* 0x000e2200000e0000 */
[----:B------:R-:W-:Y:S02]  /*1c330*/  SEL R27, R48, R49, P0 ;  /* 0x00000031301b7207 */ /* 0x000fe40000000000 */
[----:B------:R-:W-:Y:S01]  /*1c340*/  SEL R48, R49, R48, P0 ;  /* 0x0000003031307207 */ /* 0x000fe20000000000 */
[----:B------:R-:W-:Y:S01]  /*1c350*/  SHFL.IDX PT, R3, R13, R0, 0x1c1f ;  /* 0x001c1f000d037589 */ /* 0x000fe200000e0000 */
[----:B------:R-:W-:-:S02]  /*1c360*/  SEL R49, R108, R109, P0 ;  /* 0x0000006d6c317207 */ /* 0x000fc40000000000 */
[----:B------:R-:W-:Y:S01]  /*1c370*/  SEL R108, R109, R108, P0 ;  /* 0x0000006c6d6c7207 */ /* 0x000fe20000000000 */
[----:B------:R-:W3:Y:S01]  /*1c380*/  SHFL.IDX PT, R6, R6, R2, 0x1c1f ;  /* 0x001c1f0206067589 */ /* 0x000ee200000e0000 */
[----:B------:R-:W-:Y:S02]  /*1c390*/  SEL R109, R46, R47, P0 ;  /* 0x0000002f2e6d7207 */ /* 0x000fe40000000000 */
[----:B------:R-:W-:Y:S01]  /*1c3a0*/  SEL R47, R47, R46, P0 ;  /* 0x0000002e2f2f7207 */ /* 0x000fe20000000000 */
[----:B------:R-:W-:Y:S01]  /*1c3b0*/  SHFL.IDX PT, R8, R8, R0, 0x1c1f ;  /* 0x001c1f0008087589 */ /* 0x000fe200000e0000 */
        /* <DEDUP_REMOVED lines=11> */
[----:B------:R-:W-:Y:S01]  /*1c470*/  SHFL.IDX PT, R28, R28, R0, 0x1c1f ;  /* 0x001c1f001c1c7589 */ /* 0x000fe200000e0000 */
[----:B------:R-:W-:-:S02]  /*1c480*/  SEL R53, R112, R113, P0 ;  /* 0x0000007170357207 */ /* 0x000fc40000000000 */
[----:B------:R-:W-:Y:S01]  /*1c490*/  SEL R50, R54, R55, P0 ;  /* 0x0000003736327207 */ /* 0x000fe20000000000 */
[----:B------:R0:W-:Y:S01]  /*1c4a0*/  STL [R1+0x34], R7 ;  /* 0x0000340701007387 */ /* 0x0001e20000100800 */
[----:B------:R-:W-:Y:S02]  /*1c4b0*/  SEL R40, R41, R40, P0 ;  /* 0x0000002829287207 */ /* 0x000fe40000000000 */
[----:B------:R-:W-:Y:S01]  /*1c4c0*/  SEL R56, R57, R56, P0 ;  /* 0x0000003839387207 */ /* 0x000fe20000000000 */
[----:B------:R-:W-:Y:S01]  /*1c4d0*/  SHFL.IDX PT, R53, R53, R0, 0x1c1f ;  /* 0x001c1f0035357589 */ /* 0x000fe200000e0000 */
[----:B------:R-:W-:Y:S02]  /*1c4e0*/  SEL R20, R65, R20, P0 ;  /* 0x0000001441147207 */ /* 0x000fe40000000000 */
[----:B------:R-:W-:Y:S01]  /*1c4f0*/  SEL R112, R113, R112, P0 ;  /* 0x0000007071707207 */ /* 0x000fe20000000000 */
[----:B------:R-:W-:Y:S01]  /*1c500*/  SHFL.IDX PT, R40, R40, R2, 0x1c1f ;  /* 0x001c1f0228287589 */ /* 0x000fe200000e0000 */
[----:B------:R-:W-:-:S02]  /*1c510*/  SEL R55, R55, R54, P0 ;  /* 0x0000003637377207 */ /* 0x000fc40000000000 */
[----:B0-----:R-:W-:Y:S01]  /*1c520*/  SEL R7, R36, R37, P0 ;  /* 0x0000002524077207 */ /* 0x001fe20000000000 */
        /* <DEDUP_REMOVED lines=57> */
[----:B------:R-:W1:Y:S01]  /*1c8c0*/  SHFL.IDX PT, R100, R100, R2, 0x1c1f ;  /* 0x001c1f0264647589 */ /* 0x000e6200000e0000 */
        /* <DEDUP_REMOVED lines=8> */
[----:B------:R-:W-:Y:S01]  /*1c950*/  STL [R1+0x38], R5 ;  /* 0x0000380501007387 */ /* 0x000fe20000100800 */
[----:B------:R-:W-:Y:S02]  /*1c960*/  SEL R92, R93, R92, P0 ;  /* 0x0000005c5d5c7207 */ /* 0x000fe40000000000 */
[----:B------:R-:W-:Y:S01]  /*1c970*/  SEL R104, R105, R104, P0 ;  /* 0x0000006869687207 */ /* 0x000fe20000000000 */
[----:B------:R-:W-:Y:S01]  /*1c980*/  SHFL.IDX PT, R107, R114, R2, 0x1c1f ;  /* 0x001c1f02726b7589 */ /* 0x000fe200000e0000 */
[----:B------:R-:W-:-:S02]  /*1c990*/  SEL R79, R94, R95, P0 ;  /* 0x0000005f5e4f7207 */ /* 0x000fc40000000000 */
[----:B------:R-:W-:Y:S01]  /*1c9a0*/  SEL R91, R118, R119, P0 ;  /* 0x00000077765b7207 */ /* 0x000fe20000000000 */
[----:B------:R-:W-:Y:S01]  /*1c9b0*/  SHFL.IDX PT, R45, R45, R0, 0x1c1f ;  /* 0x001c1f002d2d7589 */ /* 0x000fe200000e0000 */
[----:B------:R-:W-:Y:S02]  /*1c9c0*/  SEL R115, R122, R123, P0 ;  /* 0x0000007b7a737207 */ /* 0x000fe40000000000 */
[----:B---3--:R-:W-:Y:S01]  /*1c9d0*/  SEL R4, R3, R6, P0 ;  /* 0x0000000603047207 */ /* 0x008fe20000000000 */
[----:B------:R-:W3:Y:S01]  /*1c9e0*/  SHFL.IDX PT, R104, R104, R2, 0x1c1f ;  /* 0x001c1f0268687589 */ /* 0x000ee200000e0000 */
[----:B------:R-:W-:Y:S02]  /*1c9f0*/  SEL R30, R72, R73, P0 ;  /* 0x00000049481e7207 */ /* 0x000fe40000000000 */
[----:B------:R-:W-:Y:S01]  /*1ca00*/  SEL R35, R76, R77, P0 ;  /* 0x0000004d4c237207 */ /* 0x000fe20000000000 */
[----:B------:R-:W-:Y:S01]  /*1ca10*/  STL [R1+0x2c], R4 ;  /* 0x00002c0401007387 */ /* 0x000fe20000100800 */
        /* <DEDUP_REMOVED lines=8> */
[----:B------:R-:W2:Y:S01]  /*1caa0*/  SHFL.IDX PT, R84, R84, R2, 0x1c1f ;  /* 0x001c1f0254547589 */ /* 0x000ea200000e0000 */
[----:B------:R-:W-:-:S02]  /*1cab0*/  SEL R93, R64, R156, P0 ;  /* 0x0000009c405d7207 */ /* 0x000fc40000000000 */
[----:B------:R-:W-:Y:S01]  /*1cac0*/  SEL R94, R95, R94, P0 ;  /* 0x0000005e5f5e7207 */ /* 0x000fe20000000000 */
[----:B------:R-:W2:Y:S01]  /*1cad0*/  SHFL.IDX PT, R88, R88, R2, 0x1c1f ;  /* 0x001c1f0258587589 */ /* 0x000ea200000e0000 */
[----:B------:R-:W-:Y:S02]  /*1cae0*/  SEL R118, R119, R118, P0 ;  /* 0x0000007677767207 */ /* 0x000fe40000000000 */
[----:B------:R-:W-:Y:S01]  /*1caf0*/  SEL R122, R123, R122, P0 ;  /* 0x0000007a7b7a7207 */ /* 0x000fe20000000000 */
[----:B------:R-:W2:Y:S01]  /*1cb00*/  SHFL.IDX PT, R92, R92, R2, 0x1c1f ;  /* 0x001c1f025c5c7589 */ /* 0x000ea200000e0000 */
[----:B------:R-:W-:Y:S02]  /*1cb10*/  SEL R3, R6, R3, P0 ;  /* 0x0000000306037207 */ /* 0x000fe40000000000 */
        /* <DEDUP_REMOVED lines=56> */
[----:B----4-:R-:W-:-:S02]  /*1cea0*/  SEL R3, R8, R9, P0 ;  /* 0x0000000908037207 */ /* 0x010fc40000000000 */
[----:B------:R-:W-:Y:S01]  /*1ceb0*/  SEL R5, R9, R8, P0 ;  /* 0x0000000809057207 */ /* 0x000fe20000000000 */
[----:B------:R-:W-:Y:S01]  /*1cec0*/  SHFL.IDX PT, R35, R35, R0, 0x1c1f ;  /* 0x001c1f0023237589 */ /* 0x000fe200000e0000 */
[----:B0-----:R-:W-:Y:S02]  /*1ced0*/  SEL R4, R7, R10, P0 ;  /* 0x0000000a07047207 */ /* 0x001fe40000000000 */
[----:B------:R-:W-:Y:S01]  /*1cee0*/  SEL R12, R162, R147, P0 ;  /* 0x00000093a20c7207 */ /* 0x000fe20000000000 */
[----:B------:R-:W0:Y:S01]  /*1cef0*/  SHFL.IDX PT, R76, R76, R2, 0x1c1f ;  /* 0x001c1f024c4c7589 */ /* 0x000e2200000e0000 */
[----:B------:R-:W-:Y:S02]  /*1cf00*/  SEL R11, R147, R162, P0 ;  /* 0x000000a2930b7207 */ /* 0x000fe40000000000 */
[----:B------:R-:W-:Y:S01]  /*1cf10*/  SEL R133, R150, R151, P0 ;  /* 0x0000009796857207 */ /* 0x000fe20000000000 */
[----:B------:R-:W-:Y:S01]  /*1cf20*/  SHFL.IDX PT, R37, R37, R0, 0x1c1f ;  /* 0x001c1f0025257589 */ /* 0x000fe200000e0000 */
[----:B-1----:R-:W-:-:S02]  /*1cf30*/  SEL R160, R43, R100, P0 ;  /* 0x000000642ba07207 */ /* 0x002fc40000000000 */
[----:B------:R-:W-:Y:S01]  /*1cf40*/  SEL R147, R100, R43, P0 ;  /* 0x0000002b64937207 */ /* 0x000fe20000000000 */
[----:B------:R-:W1:Y:S01]  /*1cf50*/  SHFL.IDX PT, R80, R80, R2, 0x1c1f ;  /* 0x001c1f0250507589 */ /* 0x000e6200000e0000 */
[----:B------:R-:W-:Y:S02]  /*1cf60*/  SEL R150, R151, R150, P0 ;  /* 0x0000009697967207 */ /* 0x000fe40000000000 */
[----:B---3--:R-:W-:Y:S01]  /*1cf70*/  SEL R100, R45, R104, P0 ;  /* 0x000000682d647207 */ /* 0x008fe20000000000 */
[----:B------:R-:W-:Y:S01]  /*1cf80*/  SHFL.IDX PT, R49, R49, R0, 0x1c1f ;  /* 0x001c1f0031317589 */ /* 0x000fe200000e0000 */
[----:B--2---:R-:W-:Y:S02]  /*1cf90*/  SEL R170, R38, R84, P0 ;  /* 0x0000005426aa7207 */ /* 0x004fe40000000000 */
        /* <DEDUP_REMOVED lines=42> */
[----:B0-----:R-:W-:Y:S01]  /*1d240*/  SEL R174, R35, R76, P0 ;  /* 0x0000004c23ae7207 */ /* 0x001fe20000000000 */
[----:B------:R-:W-:Y:S01]  /*1d250*/  SHFL.IDX PT, R85, R85, R0, 0x1c1f ;  /* 0x001c1f0055557589 */ /* 0x000fe200000e0000 */
[----:B------:R-:W-:Y:S02]  /*1d260*/  SEL R173, R76, R35, P0 ;  /* 0x000000234cad7207 */ /* 0x000fe40000000000 */
[----:B-1----:R-:W-:Y:S01]  /*1d270*/  SEL R172, R37, R80, P0 ;  /* 0x0000005025ac7207 */ /* 0x002fe20000000000 */
[----:B------:R-:W0:Y:S01]  /*1d280*/  SHFL.IDX PT, R144, R144, R2, 0x1c1f ;  /* 0x001c1f0290907589 */ /* 0x000e2200000e0000 */
[----:B------:R-:W-:-:S02]  /*1d290*/  SEL R171, R80, R37, P0 ;  /* 0x0000002550ab7207 */ /* 0x000fc40000000000 */
[----:B--2---:R-:W-:Y:S01]  /*1d2a0*/  SEL R96, R49, R108, P0 ;  /* 0x0000006c31607207 */ /* 0x004fe20000000000 */
        /* <DEDUP_REMOVED lines=9> */
[----:B------:R-:W1:Y:S01]  /*1d340*/  SHFL.IDX PT, R156, R156, R2, 0x1c1f ;  /* 0x001c1f029c9c7589 */ /* 0x000e6200000e0000 */
[----:B------:R-:W-:Y:S02]  /*1d350*/  SEL R66, R78, R66, P0 ;  /* 0x000000424e427207 */ /* 0x000fe40000000000 */
[----:B---3--:R-:W-:Y:S01]  /*1d360*/  SEL R6, R73, R132, P0 ;  /* 0x0000008449067207 */ /* 0x008fe20000000000 */
[----:B------:R-:W-:Y:S01]  /*1d370*/  SHFL.IDX PT, R64, R64, R0, 0x1c1f ;  /* 0x001c1f0040407589 */ /* 0x000fe200000e0000 */
[----:B----4-:R-:W-:Y:S02]  /*1d380*/  SEL R8, R81, R140, P0 ;  /* 0x0000008c51087207 */ /* 0x010fe40000000000 */
[----:B------:R-:W-:Y:S01]  /*1d390*/  SEL R56, R106, R103, P0 ;  /* 0x000000676a387207 */ /* 0x000fe20000000000 */
[----:B------:R-:W2:Y:S01]  /*1d3a0*/  SHFL.IDX PT, R146, R146, R2, 0x1c1f ;  /* 0x001c1f0292927589 */ /* 0x000ea200000e0000 */
[----:B0-----:R-:W-:-:S02]  /*1d3b0*/  SEL R9, R85, R144, P0 ;  /* 0x0000009055097207 */ /* 0x001fc40000000000 */
[----:B------:R-:W-:Y:S01]  /*1d3c0*/  SEL R72, R122, R119, P0 ;  /* 0x000000777a487207 */ /* 0x000fe20000000000 */
[----:B------:R-:W-:Y:S01]  /*1d3d0*/  SHFL.IDX PT, R97, R97, R0, 0x1c1f ;  /* 0x001c1f0061617589 */ /* 0x000fe200000e0000 */
[----:B------:R-:W-:Y:S02]  /*1d3e0*/  SEL R73, R132, R73, P0 ;  /* 0x0000004984497207 */ /* 0x000fe40000000000 */
[----:B------:R-:W-:Y:S01]  /*1d3f0*/  SEL R81, R140, R81, P0 ;  /* 0x000000518c517207 */ /* 0x000fe20000000000 */
[----:B------:R-:W0:Y:S01]  /*1d400*/  SHFL.IDX PT, R153, R153, R2, 0x1c1f ;  /* 0x001c1f0299997589 */ /* 0x000e2200000e0000 */
[----:B------:R-:W-:Y:S02]  /*1d410*/  SEL R85, R144, R85, P0 ;  /* 0x0000005590557207 */ /* 0x000fe40000000000 */
[----:B------:R-:W-:Y:S01]  /*1d420*/  SEL R103, R103, R106, P0 ;  /* 0x0000006a67677207 */ /* 0x000fe20000000000 */
[----:B------:R-:W-:Y:S01]  /*1d430*/  SHFL.IDX PT, R101, R101, R0, 0x1c1f ;  /* 0x001c1f0065657589 */ /* 0x000fe200000e0000 */
[----:B------:R-:W-:-:S03]  /*1d440*/  SEL R119, R119, R122, P0 ;  /* 0x0000007a77777207 */ /* 0x000fc60000000000 */
[----:B------:R-:W3:Y:S01]  /*1d450*/  SHFL.IDX PT, R154, R154, R2, 0x1c1f ;  /* 0x001c1f029a9a7589 */ /* 0x000ee200000e0000 */
[----:B-1----:R-:W-:Y:S02]  /*1d460*/  SEL R20, R93, R156, P0 ;  /* 0x0000009c5d147207 */ /* 0x002fe40000000000 */
[----:B------:R-:W-:Y:S01]  /*1d470*/  SEL R93, R156, R93, P0 ;  /* 0x0000005d9c5d7207 */ /* 0x000fe20000000000 */
[----:B------:R-:W-:Y:S04]  /*1d480*/  SHFL.IDX PT, R105, R105, R0, 0x1c1f ;  /* 0x001c1f0069697589 */ /* 0x000fe800000e0000 */
[----:B------:R-:W1:Y:S01]  /*1d490*/  SHFL.IDX PT, R155, R155, R2, 0x1c1f ;  /* 0x001c1f029b9b7589 */ /* 0x000e6200000e0000 */
[----:B--2---:R-:W-:Y:S02]  /*1d4a0*/  SEL R21, R64, R146, P0 ;  /* 0x0000009240157207 */ /* 0x004fe40000000000 */
[----:B------:R-:W-:Y:S01]  /*1d4b0*/  SEL R64, R146, R64, P0 ;  /* 0x0000004092407207 */ /* 0x000fe20000000000 */
[----:B------:R-:W-:Y:S04]  /*1d4c0*/  SHFL.IDX PT, R109, R109, R0, 0x1c1f ;  /* 0x001c1f006d6d7589 */ /* 0x000fe800000e0000 */
[----:B------:R-:W2:Y:S01]  /*1d4d0*/  SHFL.IDX PT, R47, R47, R2, 0x1c1f ;  /* 0x001c1f022f2f7589 */ /* 0x000ea200000e0000 */
[----:B0-----:R-:W-:-:S02]  /*1d4e0*/  SEL R26, R97, R153, P0 ;  /* 0x00000099611a7207 */ /* 0x001fc40000000000 */
[----:B------:R-:W-:Y:S01]  /*1d4f0*/  SEL R97, R153, R97, P0 ;  /* 0x0000006199617207 */ /* 0x000fe20000000000 */
[----:B------:R-:W-:Y:S04]  /*1d500*/  SHFL.IDX PT, R54, R54, R0, 0x1c1f ;  /* 0x001c1f0036367589 */ /* 0x000fe800000e0000 */
[----:B------:R-:W0:Y:S01]  /*1d510*/  SHFL.IDX PT, R117, R117, R0, 0x1c1f ;  /* 0x001c1f0075757589 */ /* 0x000e2200000e0000 */
[----:B---3--:R-:W-:Y:S02]  /*1d520*/  SEL R27, R101, R154, P0 ;  /* 0x0000009a651b7207 */ /* 0x008fe40000000000 */
[----:B------:R-:W-:Y:S01]  /*1d530*/  SEL R101, R154, R101, P0 ;  /* 0x000000659a657207 */ /* 0x000fe20000000000 */
[----:B------:R-:W-:Y:S04]  /*1d540*/  SHFL.IDX PT, R121, R59, R0, 0x1c1f ;  /* 0x001c1f003b797589 */ /* 0x000fe800000e0000 */
[----:B------:R-:W3:Y:S01]  /*1d550*/  SHFL.IDX PT, R70, R70, R2, 0x1c1f ;  /* 0x001c1f0246467589 */ /* 0x000ee200000e0000 */
[----:B-1----:R-:W-:-:S02]  /*1d560*/  SEL R36, R105, R155, P0 ;  /* 0x0000009b69247207 */ /* 0x002fc40000000000 */
[----:B------:R-:W-:Y:S01]  /*1d570*/  SEL R105, R155, R105, P0 ;  /* 0x000000699b697207 */ /* 0x000fe20000000000 */
[----:B------:R-:W-:Y:S04]  /*1d580*/  SHFL.IDX PT, R125, R63, R0, 0x1c1f ;  /* 0x001c1f003f7d7589 */ /* 0x000fe800000e0000 */
[----:B------:R-:W-:Y:S01]  /*1d590*/  SHFL.IDX PT, R74, R74, R2, 0x1c1f ;  /* 0x001c1f024a4a7589 */ /* 0x000fe200000e0000 */
[----:B--2---:R-:W-:Y:S02]  /*1d5a0*/  SEL R37, R109, R47, P0 ;  /* 0x0000002f6d257207 */ /* 0x004fe40000000000 */
[----:B------:R-:W-:Y:S01]  /*1d5b0*/  SEL R47, R47, R109, P0 ;  /* 0x0000006d2f2f7207 */ /* 0x000fe20000000000 */
[----:B------:R-:W-:Y:S04]  /*1d5c0*/  SHFL.IDX PT, R67, R67, R0, 0x1c1f ;  /* 0x001c1f0043437589 */ /* 0x000fe800000e0000 */
[----:B------:R-:W1:Y:S01]  /*1d5d0*/  SHFL.IDX PT, R82, R82, R2, 0x1c1f ;  /* 0x001c1f0252527589 */ /* 0x000e6200000e0000 */
[----:B0-----:R-:W-:-:S02]  /*1d5e0*/  SEL R42, R117, R113, P0 ;  /* 0x00000071752a7207 */ /* 0x001fc40000000000 */
[----:B------:R-:W-:Y:S01]  /*1d5f0*/  SEL R113, R113, R117, P0 ;  /* 0x0000007571717207 */ /* 0x000fe20000000000 */
[----:B------:R-:W-:Y:S04]  /*1d600*/  SHFL.IDX PT, R71, R71, R0, 0x1c1f ;  /* 0x001c1f0047477589 */ /* 0x000fe800000e0000 */
[----:B------:R-:W0:Y:S01]  /*1d610*/  SHFL.IDX PT, R86, R86, R2, 0x1c1f ;  /* 0x001c1f0256567589 */ /* 0x000e2200000e0000 */
[----:B---3--:R-:W-:Y:S02]  /*1d620*/  SEL R43, R121, R70, P0 ;  /* 0x00000046792b7207 */ /* 0x008fe40000000000 */
[----:B------:R-:W-:Y:S01]  /*1d630*/  SEL R70, R70, R121, P0 ;  /* 0x0000007946467207 */ /* 0x000fe20000000000 */
[----:B------:R-:W-:Y:S04]  /*1d640*/  SHFL.IDX PT, R75, R75, R0, 0x1c1f ;  /* 0x001c1f004b4b7589 */ /* 0x000fe800000e0000 */
[----:B------:R-:W2:Y:S04]  /*1d650*/  SHFL.IDX PT, R90, R90, R2, 0x1c1f ;  /* 0x001c1f025a5a7589 */ /* 0x000ea800000e0000 */
[----:B------:R-:W-:Y:S04]  /*1d660*/  SHFL.IDX PT, R79, R79, R0, 0x1c1f ;  /* 0x001c1f004f4f7589 */ /* 0x000fe800000e0000 */
[----:B------:R-:W3:Y:S01]  /*1d670*/  SHFL.IDX PT, R94, R94, R2, 0x1c1f ;  /* 0x001c1f025e5e7589 */ /* 0x000ee200000e0000 */
[----:B-1----:R-:W-:-:S02]  /*1d680*/  SEL R48, R67, R82, P0 ;  /* 0x0000005243307207 */ /* 0x002fc40000000000 */
[----:B------:R-:W-:Y:S01]  /*1d690*/  SEL R67, R82, R67, P0 ;  /* 0x0000004352437207 */ /* 0x000fe20000000000 */
[----:B------:R-:W1:Y:S04]  /*1d6a0*/  SHFL.IDX PT, R98, R98, R2, 0x1c1f ;  /* 0x001c1f0262627589 */ /* 0x000e6800000e0000 */
[----:B------:R-:W-:Y:S01]  /*1d6b0*/  SHFL.IDX PT, R83, R83, R0, 0x1c1f ;  /* 0x001c1f0053537589 */ /* 0x000fe200000e0000 */
[----:B0-----:R-:W-:Y:S02]  /*1d6c0*/  SEL R49, R71, R86, P0 ;  /* 0x0000005647317207 */ /* 0x001fe40000000000 */
[----:B------:R-:W-:Y:S01]  /*1d6d0*/  SEL R71, R86, R71, P0 ;  /* 0x0000004756477207 */ /* 0x000fe20000000000 */
[----:B------:R-:W0:Y:S04]  /*1d6e0*/  SHFL.IDX PT, R102, R102, R2, 0x1c1f ;  /* 0x001c1f0266667589 */ /* 0x000e2800000e0000 */
[----:B------:R-:W-:Y:S01]  /*1d6f0*/  SHFL.IDX PT, R87, R87, R0, 0x1c1f ;  /* 0x001c1f0057577589 */ /* 0x000fe200000e0000 */
[----:B--2---:R-:W-:-:S02]  /*1d700*/  SEL R51, R75, R90, P0 ;  /* 0x0000005a4b337207 */ /* 0x004fc40000000000 */
[----:B------:R-:W-:Y:S01]  /*1d710*/  SEL R75, R90, R75, P0 ;  /* 0x0000004b5a4b7207 */ /* 0x000fe20000000000 */
[----:B------:R-:W2:Y:S04]  /*1d720*/  SHFL.IDX PT, R110, R110, R2, 0x1c1f ;  /* 0x001c1f026e6e7589 */ /* 0x000ea800000e0000 */
[----:B------:R-:W4:Y:S01]  /*1d730*/  SHFL.IDX PT, R111, R111, R0, 0x1c1f ;  /* 0x001c1f006f6f7589 */ /* 0x000f2200000e0000 */
[----:B---3--:R-:W-:Y:S02]  /*1d740*/  SEL R52, R79, R94, P0 ;  /* 0x0000005e4f347207 */ /* 0x008fe40000000000 */
[----:B------:R-:W-:Y:S01]  /*1d750*/  SEL R79, R94, R79, P0 ;  /* 0x0000004f5e4f7207 */ /* 0x000fe20000000000 */
[----:B------:R-:W-:Y:S01]  /*1d760*/  SHFL.IDX PT, R91, R91, R0, 0x1c1f ;  /* 0x001c1f005b5b7589 */ /* 0x000fe200000e0000 */
[----:B-1----:R-:W-:-:S02]  /*1d770*/  SEL R53, R99, R98, P0 ;  /* 0x0000006263357207 */ /* 0x002fc40000000000 */
[----:B------:R-:W-:Y:S01]  /*1d780*/  SEL R98, R98, R99, P0 ;  /* 0x0000006362627207 */ /* 0x000fe20000000000 */
[----:B------:R-:W-:Y:S04]  /*1d790*/  SHFL.IDX PT, R118, R118, R2, 0x1c1f ;  /* 0x001c1f0276767589 */ /* 0x000fe800000e0000 */
[----:B------:R-:W1:Y:S01]  /*1d7a0*/  SHFL.IDX PT, R115, R115, R0, 0x1c1f ;  /* 0x001c1f0073737589 */ /* 0x000e6200000e0000 */
[----:B0-----:R-:W-:Y:S02]  /*1d7b0*/  SEL R55, R83, R102, P0 ;  /* 0x0000006653377207 */ /* 0x001fe40000000000 */
[----:B------:R-:W-:Y:S01]  /*1d7c0*/  SEL R83, R102, R83, P0 ;  /* 0x0000005366537207 */ /* 0x000fe20000000000 */
[----:B------:R-:W-:Y:S04]  /*1d7d0*/  SHFL.IDX PT, R95, R95, R0, 0x1c1f ;  /* 0x001c1f005f5f7589 */ /* 0x000fe800000e0000 */
[----:B------:R-:W0:Y:S01]  /*1d7e0*/  SHFL.IDX PT, R126, R126, R2, 0x1c1f ;  /* 0x001c1f027e7e7589 */ /* 0x000e2200000e0000 */
[----:B--2---:R-:W-:-:S02]  /*1d7f0*/  SEL R57, R87, R110, P0 ;  /* 0x0000006e57397207 */ /* 0x004fc40000000000 */
[----:B------:R-:W-:Y:S01]  /*1d800*/  SEL R87, R110, R87, P0 ;  /* 0x000000576e577207 */ /* 0x000fe20000000000 */
[----:B------:R-:W-:Y:S01]  /*1d810*/  SHFL.IDX PT, R123, R123, R0, 0x1c1f ;  /* 0x001c1f007b7b7589 */ /* 0x000fe200000e0000 */
[----:B----4-:R-:W-:Y:S02]  /*1d820*/  SEL R60, R111, R107, P0 ;  /* 0x0000006b6f3c7207 */ /* 0x010fe40000000000 */
[----:B------:R-:W-:Y:S01]  /*1d830*/  SEL R107, R107, R111, P0 ;  /* 0x0000006f6b6b7207 */ /* 0x000fe20000000000 */
[----:B------:R-:W2:Y:S04]  /*1d840*/  SHFL.IDX PT, R134, R134, R2, 0x1c1f ;  /* 0x001c1f0286867589 */ /* 0x000ea800000e0000 */
[----:B------:R-:W3:Y:S04]  /*1d850*/  SHFL.IDX PT, R127, R138, R2, 0x1c1f ;  /* 0x001c1f028a7f7589 */ /* 0x000ee800000e0000 */
[----:B------:R-:W-:Y:S01]  /*1d860*/  SHFL.IDX PT, R131, R131, R0, 0x1c1f ;  /* 0x001c1f0083837589 */ /* 0x000fe200000e0000 */
[----:B-1----:R-:W-:-:S02]  /*1d870*/  SEL R62, R115, R114, P0 ;  /* 0x00000072733e7207 */ /* 0x002fc40000000000 */
[----:B------:R-:W-:Y:S01]  /*1d880*/  SEL R114, R114, R115, P0 ;  /* 0x0000007372727207 */ /* 0x000fe20000000000 */
[----:B------:R-:W1:Y:S04]  /*1d890*/  SHFL.IDX PT, R129, R142, R2, 0x1c1f ;  /* 0x001c1f028e817589 */ /* 0x000e6800000e0000 */
[----:B------:R4:W-:Y:S01]  /*1d8a0*/  STL [R1+0x24], R3 ;  /* 0x0000240301007387 */ /* 0x0009e20000100800 */
[----:B0-----:R-:W-:Y:S02]  /*1d8b0*/  SEL R68, R95, R126, P0 ;  /* 0x0000007e5f447207 */ /* 0x001fe40000000000 */
[----:B------:R-:W-:Y:S01]  /*1d8c0*/  SEL R95, R126, R95, P0 ;  /* 0x0000005f7e5f7207 */ /* 0x000fe20000000000 */
[----:B------:R0:W-:Y:S04]  /*1d8d0*/  STL [R1+0x28], R5 ;  /* 0x0000280501007387 */ /* 0x0001e80000100800 */
[----:B------:R3:W-:Y:S01]  /*1d8e0*/  STL [R1+0x18], R4 ;  /* 0x0000180401007387 */ /* 0x0007e20000100800 */
[----:B--2---:R-:W-:-:S02]  /*1d8f0*/  SEL R76, R123, R134, P0 ;  /* 0x000000867b4c7207 */ /* 0x004fc40000000000 */
[----:B----4-:R-:W-:Y:S01]  /*1d900*/  SEL R3, R10, R7, P0 ;  /* 0x000000070a037207 */ /* 0x010fe20000000000 */
[----:B------:R-:W2:Y:S01]  /*1d910*/  SHFL.IDX PT, R59, R12, R0, 0x1c1f ;  /* 0x001c1f000c3b7589 */ /* 0x000ea200000e0000 */
[----:B------:R-:W-:Y:S02]  /*1d920*/  SEL R7, R77, R136, P0 ;  /* 0x000000884d077207 */ /* 0x000fe40000000000 */
[----:B0-----:R-:W-:Y:S01]  /*1d930*/  SEL R5, R40, R28, P0 ;  /* 0x0000001c28057207 */ /* 0x001fe20000000000 */
[----:B------:R0:W-:Y:S01]  /*1d940*/  STL [R1+0x20], R3 ;  /* 0x0000200301007387 */ /* 0x0001e20000100800 */
[----:B------:R-:W-:Y:S02]  /*1d950*/  SEL R10, R89, R148, P0 ;  /* 0x00000094590a7207 */ /* 0x000fe40000000000 */
[----:B---3--:R-:W-:Y:S01]  /*1d960*/  SEL R4, R29, R44, P0 ;  /* 0x0000002c1d047207 */ /* 0x008fe20000000000 */
[----:B------:R-:W3:Y:S01]  /*1d970*/  SHFL.IDX PT, R63, R133, R0, 0x1c1f ;  /* 0x001c1f00853f7589 */ /* 0x000ee200000e0000 */
[----:B------:R-:W-:-:S02]  /*1d980*/  SEL R78, R130, R127, P0 ;  /* 0x0000007f824e7207 */ /* 0x000fc40000000000 */
[----:B-1----:R-:W-:Y:S01]  /*1d990*/  SEL R80, R131, R129, P0 ;  /* 0x0000008183507207 */ /* 0x002fe20000000000 */
[----:B------:R-:W1:Y:S01]  /*1d9a0*/  SHFL.IDX PT, R11, R11, R2, 0x1c1f ;  /* 0x001c1f020b0b7589 */ /* 0x000e6200000e0000 */
[----:B------:R-:W-:Y:S02]  /*1d9b0*/  SEL R77, R136, R77, P0 ;  /* 0x0000004d884d7207 */ /* 0x000fe40000000000 */
[----:B0-----:R-:W-:Y:S01]  /*1d9c0*/  SEL R3, R28, R40, P0 ;  /* 0x000000281c037207 */ /* 0x001fe20000000000 */
[----:B------:R0:W4:Y:S01]  /*1d9d0*/  SHFL.IDX PT, R0, R150, R2, 0x1c1f ;  /* 0x001c1f0296007589 */ /* 0x00012200000e0000 */
[----:B------:R-:W-:Y:S02]  /*1d9e0*/  SEL R40, R54, R32, P0 ;  /* 0x0000002036287207 */ /* 0x000fe40000000000 */
[----:B------:R-:W-:Y:S01]  /*1d9f0*/  SEL R89, R148, R89, P0 ;  /* 0x0000005994597207 */ /* 0x000fe20000000000 */
[----:B------:R2:W-:Y:S01]  /*1da00*/  STL [R1+0x10], R3 ;  /* 0x0000100301007387 */ /* 0x0005e20000100800 */
[----:B------:R-:W-:-:S02]  /*1da10*/  SEL R54, R32, R54, P0 ;  /* 0x0000003620367207 */ /* 0x000fc40000000000 */
[----:B------:R-:W-:Y:S01]  /*1da20*/  SEL R123, R134, R123, P0 ;  /* 0x0000007b867b7207 */ /* 0x000fe20000000000 */
[----:B------:R3:W-:Y:S01]  /*1da30*/  STL [R1+0x14], R5 ;  /* 0x0000140501007387 */ /* 0x0007e20000100800 */
[----:B------:R-:W-:Y:S01]  /*1da40*/  SEL R127, R127, R130, P0 ;  /* 0x000000827f7f7207 */ /* 0x000fe20000000000 */
[----:B0-----:R-:W-:Y:S01]  /*1da50*/  IMAD.MOV.U32 R2, RZ, RZ, RZ ;  /* 0x000000ffff027224 */ /* 0x001fe200078e00ff */
[----:B------:R-:W-:Y:S01]  /*1da60*/  SEL R129, R129, R131, P0 ;  /* 0x0000008381817207 */ /* 0x000fe20000000000 */
[----:B------:R0:W-:Y:S01]  /*1da70*/  STL [R1+0x4], R4 ;  /* 0x0000040401007387 */ /* 0x0001e20000100800 */
[----:B--2---:R-:W-:Y:S02]  /*1da80*/  SEL R3, R44, R29, P0 ;  /* 0x0000001d2c037207 */ /* 0x004fe40000000000 */
[----:B------:R-:W-:Y:S02]  /*1da90*/  SEL R44, R125, R74, P0 ;  /* 0x0000004a7d2c7207 */ /* 0x000fe40000000000 */
[----:B---3--:R-:W-:Y:S01]  /*1daa0*/  SEL R5, R69, R128, P0 ;  /* 0x0000008045057207 */ /* 0x008fe20000000000 */
[----:B------:R2:W-:Y:S01]  /*1dab0*/  STL [R1+0x8], R3 ;  /* 0x0000080301007387 */ /* 0x0005e20000100800 */
[----:B------:R-:W-:-:S02]  /*1dac0*/  SEL R69, R128, R69, P0 ;  /* 0x0000004580457207 */ /* 0x000fc40000000000 */
[----:B0-----:R-:W-:Y:S02]  /*1dad0*/  SEL R4, R65, R124, P0 ;  /* 0x0000007c41047207 */ /* 0x001fe40000000000 */
[----:B------:R-:W-:Y:S02]  /*1dae0*/  SEL R65, R124, R65, P0 ;  /* 0x000000417c417207 */ /* 0x000fe40000000000 */
[----:B------:R-:W-:Y:S02]  /*1daf0*/  SEL R74, R74, R125, P0 ;  /* 0x0000007d4a4a7207 */ /* 0x000fe40000000000 */
[----:B--2---:R-:W-:Y:S02]  /*1db00*/  SEL R3, R61, R120, P0 ;  /* 0x000000783d037207 */ /* 0x004fe40000000000 */
[----:B------:R-:W-:Y:S02]  /*1db10*/  SEL R120, R120, R61, P0 ;  /* 0x0000003d78787207 */ /* 0x000fe40000000000 */
[----:B------:R-:W-:-:S02]  /*1db20*/  SEL R61, R91, R118, P0 ;  /* 0x000000765b3d7207 */ /* 0x000fc40000000000 */
[----:B-1--4-:R-:W-:-:S07]  /*1db30*/  SEL R91, R118, R91, P0 ;  /* 0x0000005b765b7207 */ /* 0x012fce0000000000 */
.L_x_2389:
[----:B------:R-:W2:Y:S04]  /*1db40*/  LDL.LU R28, [R1+0x3c] ;  /* 0x00003c00011c7983 */ /* 0x000ea80000300800 */
[----:B------:R-:W3:Y:S04]  /*1db50*/  LDL.LU R32, [R1+0x40] ;  /* 0x0000400001207983 */ /* 0x000ee80000300800 */
[----:B------:R-:W4:Y:S04]  /*1db60*/  LDL.LU R86, [R1+0x44] ;  /* 0x0000440001567983 */ /* 0x000f280000300800 */
[----:B------:R-:W4:Y:S04]  /*1db70*/  LDL.LU R82, [R1+0x48] ;  /* 0x0000480001527983 */ /* 0x000f280000300800 */
[----:B------:R-:W4:Y:S04]  /*1db80*/  LDL.LU R108, [R1+0x4c] ;  /* 0x00004c00016c7983 */ /* 0x000f280000300800 */
[----:B------:R-:W4:Y:S04]  /*1db90*/  LDL.LU R99, [R1+0x50] ;  /* 0x0000500001637983 */ /* 0x000f280000300800 */
[----:B------:R-:W2:Y:S04]  /*1dba0*/  LDL R126, [R1+0x2c] ;  /* 0x00002c00017e7983 */ /* 0x000ea80000100800 */
[----:B------:R-:W2:Y:S04]  /*1dbb0*/  LDL R125, [R1+0x34] ;  /* 0x00003400017d7983 */ /* 0x000ea80000100800 */
[----:B------:R-:W3:Y:S04]  /*1dbc0*/  LDL R124, [R1+0x30] ;  /* 0x00003000017c7983 */ /* 0x000ee80000100800 */
[----:B------:R-:W3:Y:S04]  /*1dbd0*/  LDL R122, [R1+0x38] ;  /* 0x00003800017a7983 */ /* 0x000ee80000100800 */
[----:B------:R-:W4:Y:S04]  /*1dbe0*/  LDL R121, [R1+0x18] ;  /* 0x0000180001797983 */ /* 0x000f280000100800 */
[----:B------:R-:W4:Y:S04]  /*1dbf0*/  LDL R118, [R1+0x24] ;  /* 0x0000240001767983 */ /* 0x000f280000100800 */
[----:B------:R-:W4:Y:S04]  /*1dc00*/  LDL R117, [R1+0x20] ;  /* 0x0000200001757983 */ /* 0x000f280000100800 */
[----:B------:R-:W4:Y:S04]  /*1dc10*/  LDL R115, [R1+0x28] ;  /* 0x0000280001737983 */ /* 0x000f280000100800 */
[----:B------:R-:W4:Y:S04]  /*1dc20*/  LDL R111, [R1+0x4] ;  /* 0x00000400016f7983 */ /* 0x000f280000100800 */
[----:B------:R-:W4:Y:S04]  /*1dc30*/  LDL R110, [R1+0x10] ;  /* 0x00001000016e7983 */ /* 0x000f280000100800 */
[----:B------:R-:W4:Y:S04]  /*1dc40*/  LDL R106, [R1+0x8] ;  /* 0x00000800016a7983 */ /* 0x000f280000100800 */
[----:B------:R-:W4:Y:S01]  /*1dc50*/  LDL R102, [R1+0x14] ;  /* 0x0000140001667983 */ /* 0x000f220000100800 */
[----:B------:R-:W-:Y:S05]  /*1dc60*/  WARPSYNC.ALL ;  /* 0x0000000000007948 */ /* 0x000fea0003800000 */
[----:B------:R-:W-:Y:S01]  /*1dc70*/  F2FP.BF16.F32.PACK_AB R13, R21, R20 ;  /* 0x00000014150d723e */ /* 0x000fe200000010ff */
[----:B------:R-:W4:Y:S01]  /*1dc80*/  LDL.LU R94, [R1+0x54] ;  /* 0x00005400015e7983 */ /* 0x000f220000300800 */
[----:B------:R-:W-:Y:S01]  /*1dc90*/  F2FP.BF16.F32.PACK_AB R15, R64, R93 ;  /* 0x0000005d400f723e */ /* 0x000fe200000010ff */
[----:B------:R-:W-:Y:S01]  /*1dca0*/  ULDC.64 UR4, c[0x0][0xc00] ;  /* 0x0003000000047ab9 */ /* 0x000fe20000000a00 */
[----:B------:R-:W-:Y:S01]  /*1dcb0*/  F2FP.BF16.F32.PACK_AB R29, R27, R26 ;  /* 0x0000001a1b1d723e */ /* 0x000fe200000010ff */
[----:B------:R-:W4:Y:S01]  /*1dcc0*/  LDL.LU R90, [R1+0x58] ;  /* 0x00005800015a7983 */ /* 0x000f220000300800 */
[----:B------:R-:W-:Y:S01]  /*1dcd0*/  F2FP.BF16.F32.PACK_AB R31, R101, R97 ;  /* 0x00000061651f723e */ /* 0x000fe200000010ff */
[----:B------:R-:W-:Y:S01]  /*1dce0*/  ULDC.64 UR6, c[0x0][0xc08] ;  /* 0x0003020000067ab9 */ /* 0x000fe20000000a00 */
[----:B------:R-:W-:-:S02]  /*1dcf0*/  F2FP.BF16.F32.PACK_AB R33, R37, R36 ;  /* 0x000000242521723e */ /* 0x000fc400000010ff */
[----:B------:R-:W-:Y:S01]  /*1dd00*/  F2FP.BF16.F32.PACK_AB R35, R47, R105 ;  /* 0x000000692f23723e */ /* 0x000fe200000010ff */
[----:B------:R-:W-:Y:S01]  /*1dd10*/  BAR.SYNC.DEFER_BLOCKING 0x1, 0x100 ;  /* 0x0044000000007b1d */ /* 0x000fe20000010000 */
[----:B--2---:R-:W-:Y:S02]  /*1dd20*/  F2FP.BF16.F32.PACK_AB R12, R126, R125 ;  /* 0x0000007d7e0c723e */ /* 0x004fe400000010ff */
[----:B---3--:R-:W-:-:S05]  /*1dd30*/  F2FP.BF16.F32.PACK_AB R14, R124, R122 ;  /* 0x0000007a7c0e723e */ /* 0x008fca00000010ff */
[----:B------:R0:W-:Y:S01]  /*1dd40*/  STSM.16.M88.4 [R28], R12 ;  /* 0x0000000c1c007844 */ /* 0x0001e20000000200 */
[----:B----4-:R-:W-:Y:S02]  /*1dd50*/  F2FP.BF16.F32.PACK_AB R30, R117, R115 ;  /* 0x00000073751e723e */ /* 0x010fe400000010ff */
[----:B0-----:R-:W-:Y:S02]  /*1dd60*/  F2FP.BF16.F32.PACK_AB R28, R121, R118 ;  /* 0x00000076791c723e */ /* 0x001fe400000010ff */
[----:B------:R-:W-:-:S03]  /*1dd70*/  F2FP.BF16.F32.PACK_AB R12, R192, R226 ;  /* 0x000000e2c00c723e */ /* 0x000fc600000010ff */
[----:B------:R0:W-:Y:S01]  /*1dd80*/  STSM.16.M88.4 [R32], R28 ;  /* 0x0000001c20007844 */ /* 0x0001e20000000200 */
[----:B------:R-:W-:Y:S02]  /*1dd90*/  F2FP.BF16.F32.PACK_AB R13, R39, R38 ;  /* 0x00000026270d723e */ /* 0x000fe400000010ff */
[----:B------:R-:W-:Y:S02]  /*1dda0*/  F2FP.BF16.F32.PACK_AB R14, R204, R229 ;  /* 0x000000e5cc0e723e */ /* 0x000fe400000010ff */
[----:B------:R-:W-:Y:S02]  /*1ddb0*/  F2FP.BF16.F32.PACK_AB R15, R50, R46 ;  /* 0x0000002e320f723e */ /* 0x000fe400000010ff */
[----:B------:R-:W-:Y:S02]  /*1ddc0*/  F2FP.BF16.F32.PACK_AB R34, R106, R102 ;  /* 0x000000666a22723e */ /* 0x000fe400000010ff */
[----:B0-----:R-:W-:-:S05]  /*1ddd0*/  F2FP.BF16.F32.PACK_AB R32, R111, R110 ;  /* 0x0000006e6f20723e */ /* 0x001fca00000010ff */
[----:B------:R0:W-:Y:S04]  /*1dde0*/  STSM.16.M88.4 [R86], R32 ;  /* 0x0000002056007844 */ /* 0x0001e80000000200 */
[----:B------:R1:W-:Y:S04]  /*1ddf0*/  STSM.16.M88.4 [R82], R12 ;  /* 0x0000000c52007844 */ /* 0x0003e80000000200 */
[----:B0-----:R-:W2:Y:S04]  /*1de00*/  LDL.LU R86, [R1+0x5c] ;  /* 0x00005c0001567983 */ /* 0x001ea80000300800 */
[----:B-1----:R-:W3:Y:S01]  /*1de10*/  LDL.LU R82, [R1+0x60] ;  /* 0x0000600001527983 */ /* 0x002ee20000300800 */
[----:B------:R-:W-:-:S02]  /*1de20*/  F2FP.BF16.F32.PACK_AB R28, R181, R183 ;  /* 0x000000b7b51c723e */ /* 0x000fc400000010ff */
        /* <DEDUP_REMOVED lines=9> */
[----:B------:R-:W-:Y:S02]  /*1dec0*/  F2FP.BF16.F32.PACK_AB R13, R45, R44 ;  /* 0x0000002c2d0d723e */ /* 0x000fe400000010ff */
[----:B------:R-:W-:Y:S02]  /*1ded0*/  F2FP.BF16.F32.PACK_AB R14, R173, R175 ;  /* 0x000000afad0e723e */ /* 0x000fe400000010ff */
[----:B------:R-:W-:Y:S01]  /*1dee0*/  F2FP.BF16.F32.PACK_AB R15, R66, R74 ;  /* 0x0000004a420f723e */ /* 0x000fe200000010ff */
[----:B------:R1:W-:Y:S04]  /*1def0*/  STSM.16.M88.4 [R99], R32 ;  /* 0x0000002063007844 */ /* 0x0003e80000000200 */
[----:B0-----:R-:W4:Y:S01]  /*1df00*/  LDL.LU R108, [R1+0x64] ;  /* 0x00006400016c7983 */ /* 0x001f220000300800 */
[----:B------:R-:W-:-:S02]  /*1df10*/  F2FP.BF16.F32.PACK_AB R28, R170, R172 ;  /* 0x000000acaa1c723e */ /* 0x000fc400000010ff */
[----:B------:R-:W-:Y:S02]  /*1df20*/  F2FP.BF16.F32.PACK_AB R29, R49, R48 ;  /* 0x00000030311d723e */ /* 0x000fe400000010ff */
[----:B------:R-:W-:Y:S02]  /*1df30*/  F2FP.BF16.F32.PACK_AB R30, R169, R171 ;  /* 0x000000aba91e723e */ /* 0x000fe400000010ff */
[----:B------:R-:W-:Y:S01]  /*1df40*/  F2FP.BF16.F32.PACK_AB R31, R71, R67 ;  /* 0x00000043471f723e */ /* 0x000fe200000010ff */
[----:B------:R0:W-:Y:S04]  /*1df50*/  STSM.16.M88.4 [R94], R12 ;  /* 0x0000000c5e007844 */ /* 0x0001e80000000200 */
[----:B-1----:R-:W4:Y:S04]  /*1df60*/  LDL.LU R99, [R1+0x68] ;  /* 0x0000680001637983 */ /* 0x002f280000300800 */
[----:B------:R1:W-:Y:S01]  /*1df70*/  STSM.16.M88.4 [R90], R28 ;  /* 0x0000001c5a007844 */ /* 0x0003e20000000200 */
[----:B------:R-:W-:-:S02]  /*1df80*/  F2FP.BF16.F32.PACK_AB R32, R166, R168 ;  /* 0x000000a8a620723e */ /* 0x000fc400000010ff */
[----:B------:R-:W-:Y:S01]  /*1df90*/  F2FP.BF16.F32.PACK_AB R33, R52, R51 ;  /* 0x000000333421723e */ /* 0x000fe200000010ff */
[----:B0-----:R-:W4:Y:S01]  /*1dfa0*/  LDL.LU R94, [R1+0x6c] ;  /* 0x00006c00015e7983 */ /* 0x001f220000300800 */
[----:B------:R-:W-:Y:S02]  /*1dfb0*/  F2FP.BF16.F32.PACK_AB R34, R165, R167 ;  /* 0x000000a7a522723e */ /* 0x000fe400000010ff */
[----:B------:R-:W-:Y:S01]  /*1dfc0*/  F2FP.BF16.F32.PACK_AB R35, R79, R75 ;  /* 0x0000004b4f23723e */ /* 0x000fe200000010ff */
[----:B-1----:R-:W4:Y:S01]  /*1dfd0*/  LDL.LU R90, [R1+0x70] ;  /* 0x00007000015a7983 */ /* 0x002f220000300800 */
[----:B------:R-:W-:Y:S02]  /*1dfe0*/  F2FP.BF16.F32.PACK_AB R12, R160, R162 ;  /* 0x000000a2a00c723e */ /* 0x000fe400000010ff */
[----:B------:R-:W-:Y:S02]  /*1dff0*/  F2FP.BF16.F32.PACK_AB R13, R55, R53 ;  /* 0x00000035370d723e */ /* 0x000fe400000010ff */
[----:B------:R-:W-:-:S02]  /*1e000*/  F2FP.BF16.F32.PACK_AB R14, R147, R161 ;  /* 0x000000a1930e723e */ /* 0x000fc400000010ff */
[----:B------:R-:W-:Y:S01]  /*1e010*/  F2FP.BF16.F32.PACK_AB R15, R83, R98 ;  /* 0x00000062530f723e */ /* 0x000fe200000010ff */
[----:B--2---:R0:W-:Y:S04]  /*1e020*/  STSM.16.M88.4 [R86], R32 ;  /* 0x0000002056007844 */ /* 0x0041e80000000200 */
[----:B---3--:R1:W-:Y:S04]  /*1e030*/  STSM.16.M88.4 [R82], R12 ;  /* 0x0000000c52007844 */ /* 0x0083e80000000200 */
        /* <DEDUP_REMOVED lines=8> */
[----:B----4-:R0:W-:Y:S01]  /*1e0c0*/  STSM.16.M88.4 [R108], R28 ;  /* 0x0000001c6c007844 */ /* 0x0101e20000000200 */
[----:B------:R-:W-:-:S02]  /*1e0d0*/  F2FP.BF16.F32.PACK_AB R34, R116, R112 ;  /* 0x000000707422723e */ /* 0x000fc400000010ff */
[----:B------:R-:W-:Y:S02]  /*1e0e0*/  F2FP.BF16.F32.PACK_AB R35, R91, R107 ;  /* 0x0000006b5b23723e */ /* 0x000fe400000010ff */
[----:B------:R-:W-:Y:S02]  /*1e0f0*/  F2FP.BF16.F32.PACK_AB R12, R4, R3 ;  /* 0x00000003040c723e */ /* 0x000fe400000010ff */
[----:B------:R-:W-:Y:S02]  /*1e100*/  F2FP.BF16.F32.PACK_AB R13, R68, R62 ;  /* 0x0000003e440d723e */ /* 0x000fe400000010ff */
[----:B------:R-:W-:Y:S02]  /*1e110*/  F2FP.BF16.F32.PACK_AB R14, R65, R120 ;  /* 0x00000078410e723e */ /* 0x000fe400000010ff */
[----:B------:R-:W-:Y:S01]  /*1e120*/  F2FP.BF16.F32.PACK_AB R15, R95, R114 ;  /* 0x000000725f0f723e */ /* 0x000fe200000010ff */
[----:B------:R1:W-:Y:S01]  /*1e130*/  STSM.16.M88.4 [R99], R32 ;  /* 0x0000002063007844 */ /* 0x0003e20000000200 */
[----:B0-----:R-:W-:-:S02]  /*1e140*/  F2FP.BF16.F32.PACK_AB R28, R6, R5 ;  /* 0x00000005061c723e */ /* 0x001fc400000010ff */
[----:B------:R-:W-:Y:S02]  /*1e150*/  F2FP.BF16.F32.PACK_AB R29, R76, R72 ;  /* 0x000000484c1d723e */ /* 0x000fe400000010ff */
[----:B------:R-:W-:Y:S02]  /*1e160*/  F2FP.BF16.F32.PACK_AB R30, R73, R69 ;  /* 0x00000045491e723e */ /* 0x000fe400000010ff */
[----:B------:R-:W-:Y:S01]  /*1e170*/  F2FP.BF16.F32.PACK_AB R31, R123, R119 ;  /* 0x000000777b1f723e */ /* 0x000fe200000010ff */
[----:B------:R0:W-:Y:S01]  /*1e180*/  STSM.16.M88.4 [R94], R12 ;  /* 0x0000000c5e007844 */ /* 0x0001e20000000200 */
[----:B-1----:R-:W-:Y:S01]  /*1e190*/  F2FP.BF16.F32.PACK_AB R32, R8, R7 ;  /* 0x000000070820723e */ /* 0x002fe200000010ff */
[----:B------:R-:W1:Y:S02]  /*1e1a0*/  LDC R99, c[0x0][0xbe8] ;  /* 0x0002fa00ff637b82 */ /* 0x000e640000000800 */
[----:B------:R4:W-:Y:S01]  /*1e1b0*/  STSM.16.M88.4 [R90], R28 ;  /* 0x0000001c5a007844 */ /* 0x0009e20000000200 */
[----:B------:R-:W-:-:S02]  /*1e1c0*/  F2FP.BF16.F32.PACK_AB R33, R80, R78 ;  /* 0x0000004e5021723e */ /* 0x000fc400000010ff */
[----:B------:R-:W-:Y:S02]  /*1e1d0*/  F2FP.BF16.F32.PACK_AB R34, R81, R77 ;  /* 0x0000004d5122723e */ /* 0x000fe400000010ff */
[----:B------:R-:W-:Y:S02]  /*1e1e0*/  F2FP.BF16.F32.PACK_AB R35, R129, R127 ;  /* 0x0000007f8123723e */ /* 0x000fe400000010ff */
[----:B0-----:R-:W-:Y:S02]  /*1e1f0*/  F2FP.BF16.F32.PACK_AB R12, R10, R9 ;  /* 0x000000090a0c723e */ /* 0x001fe400000010ff */
[----:B------:R-:W-:Y:S02]  /*1e200*/  F2FP.BF16.F32.PACK_AB R14, R89, R85 ;  /* 0x00000055590e723e */ /* 0x000fe400000010ff */
[----:B----4-:R-:W-:Y:S02]  /*1e210*/  SEL R28, R59, R11, P0 ;  /* 0x0000000b3b1c7207 */ /* 0x010fe40000000000 */
[----:B------:R-:W-:-:S02]  /*1e220*/  SEL R30, R11, R59, P0 ;  /* 0x0000003b0b1e7207 */ /* 0x000fc40000000000 */
[----:B------:R-:W-:Y:S02]  /*1e230*/  SEL R29, R63, R0, P0 ;  /* 0x000000003f1d7207 */ /* 0x000fe40000000000 */
[----:B------:R-:W-:Y:S02]  /*1e240*/  SEL R31, R0, R63, P0 ;  /* 0x0000003f001f7207 */ /* 0x000fe40000000000 */
[----:B------:R-:W-:Y:S02]  /*1e250*/  F2FP.BF16.F32.PACK_AB R13, R29, R28 ;  /* 0x0000001c1d0d723e */ /* 0x000fe400000010ff */
[----:B------:R-:W-:Y:S02]  /*1e260*/  F2FP.BF16.F32.PACK_AB R15, R31, R30 ;  /* 0x0000001e1f0f723e */ /* 0x000fe400000010ff */
[----:B------:R-:W-:-:S04]  /*1e270*/  ISETP.NE.U32.AND P3, PT, RZ, UR4, PT ;  /* 0x00000004ff007c0c */ /* 0x000fc8000bf65070 */
[----:B------:R-:W-:Y:S01]  /*1e280*/  ISETP.NE.AND.EX P3, PT, RZ, UR5, PT, P3 ;  /* 0x00000005ff007c0c */ /* 0x000fe2000bf65330 */
[----:B--2---:R-:W-:Y:S04]  /*1e290*/  STSM.16.M88.4 [R86], R32 ;  /* 0x0000002056007844 */ /* 0x004fe80000000200 */
[----:B---3--:R0:W-:Y:S02]  /*1e2a0*/  STSM.16.M88.4 [R82], R12 ;  /* 0x0000000c52007844 */ /* 0x0081e40000000200 */
[----:B0-----:R-:W0:Y:S02]  /*1e2b0*/  LDC.64 R12, c[0x0][0xc00] ;  /* 0x00030000ff0c7b82 */ /* 0x001e240000000a00 */
[----:B0-----:R-:W-:-:S06]  /*1e2c0*/  IMAD.WIDE R12, R216, 0x4, R12 ;  /* 0x00000004d80c7825 */ /* 0x001fcc00078e020c */
[----:B------:R-:W-:Y:S06]  /*1e2d0*/  BAR.SYNC.DEFER_BLOCKING 0x1, 0x100 ;  /* 0x0044000000007b1d */ /* 0x000fec0000010000 */
[----:B------:R-:W5:Y:S01]  /*1e2e0*/  @P3 LDG.E R2, desc[UR36][R12.64] ;  /* 0x000000240c023981 */ /* 0x000f62000c1e1900 */
[----:B------:R-:W-:-:S04]  /*1e2f0*/  ISETP.NE.U32.AND P0, PT, RZ, UR6, PT ;  /* 0x00000006ff007c0c */ /* 0x000fc8000bf05070 */
[----:B------:R-:W-:-:S13]  /*1e300*/  ISETP.NE.AND.EX P0, PT, RZ, UR7, PT, P0 ;  /* 0x00000007ff007c0c */ /* 0x000fda000bf05300 */
[----:B------:R-:W0:Y:S01]  /*1e310*/  @P0 LDC.64 R14, c[0x0][0xc08] ;  /* 0x00030200ff0e0b82 */ /* 0x000e220000000a00 */
[----:B------:R-:W-:Y:S01]  /*1e320*/  ULDC UR6, c[0x0][0xa88] ;  /* 0x0002a20000067ab9 */ /* 0x000fe20000000800 */
[----:B------:R-:W-:Y:S01]  /*1e330*/  IMAD.MOV.U32 R11, RZ, RZ, 0x9b8 ;  /* 0x000009b8ff0b7424 */ /* 0x000fe200078e00ff */
[----:B------:R-:W-:Y:S01]  /*1e340*/  ISETP.GT.AND P1, PT, R215, 0x1, PT ;  /* 0x00000001d700780c */ /* 0x000fe20003f24270 */
[----:B------:R-:W-:-:S03]  /*1e350*/  IMAD.U32 R63, RZ, RZ, UR6 ;  /* 0x00000006ff3f7e24 */ /* 0x000fc6000f8e00ff */
[----:B------:R-:W-:-:S04]  /*1e360*/  SEL R11, R11, 0x978, P1 ;  /* 0x000009780b0b7807 */ /* 0x000fc80000800000 */
[----:B------:R2:W3:Y:S01]  /*1e370*/  LDC.64 R34, c[0x0][R11+0x218] ;  /* 0x000086000b227b82 */ /* 0x0004e20000000a00 */
[----:B0-----:R-:W-:-:S07]  /*1e380*/  @P0 IMAD.WIDE R14, R216, 0x4, R14 ;  /* 0x00000004d80e0825 */ /* 0x001fce00078e020e */
[----:B------:R2:W0:Y:S01]  /*1e390*/  LDC.64 R32, c[0x0][R11+0x228] ;  /* 0x00008a000b207b82 */ /* 0x0004220000000a00 */
[----:B------:R4:W5:Y:S07]  /*1e3a0*/  @P0 LDG.E R63, desc[UR36][R14.64] ;  /* 0x000000240e3f0981 */ /* 0x00096e000c1e1900 */
[----:B----4-:R2:W4:Y:S01]  /*1e3b0*/  LDC.64 R14, c[0x0][R11+0x220] ;  /* 0x000088000b0e7b82 */ /* 0x0105220000000a00 */
[----:B-1----:R-:W-:-:S13]  /*1e3c0*/  ISETP.NE.AND P2, PT, R99, 0x1, PT ;  /* 0x000000016300780c */ /* 0x002fda0003f45270 */
[----:B------:R-:W1:Y:S08]  /*1e3d0*/  @P2 LDC R82, c[0x0][0xbec] ;  /* 0x0002fb00ff522b82 */ /* 0x000e700000000800 */
[----:B------:R-:W0:Y:S01]  /*1e3e0*/  @P2 LDC R0, c[0x0][0xbf0] ;  /* 0x0002fc00ff002b82 */ /* 0x000e220000000800 */
[----:B--23--:R-:W-:Y:S05]  /*1e3f0*/  @P0 BRA `(.L_x_1995) ;  /* 0x0000000000100947 */ /* 0x00cfea0003800000 */
[----:B------:R-:W-:Y:S05]  /*1e400*/  @!P3 BRA `(.L_x_1995) ;  /* 0x00000000000cb947 */ /* 0x000fea0003800000 */
[----:B-----5:R-:W2:Y:S04]  /*1e410*/  LDG.E R63, desc[UR36][R12.64] ;  /* 0x000000240c3f7981 */ /* 0x020ea8000c1e1900 */
[----:B------:R-:W2:Y:S02]  /*1e420*/  LDG.E R12, desc[UR36][R12.64+0x4] ;  /* 0x000004240c0c7981 */ /* 0x000ea4000c1e1900 */
[----:B--2---:R-:W-:-:S07]  /*1e430*/  IMAD.IADD R63, R12, 0x1, -R63 ;  /* 0x000000010c3f7824 */ /* 0x004fce00078e0a3f */
.L_x_1995:
[----:B------:R-:W2:Y:S04]  /*1e440*/  LDL R130, [R1+0x90] ;  /* 0x0000900001827983 */ /* 0x000ea80000100800 */
[----:B------:R-:W3:Y:S01]  /*1e450*/  LDL R128, [R1+0x7c] ;  /* 0x00007c0001807983 */ /* 0x000ee20000100800 */
[----:B------:R-:W-:Y:S01]  /*1e460*/  IMAD.IADD R59, R208, 0x1, R201 ;  /* 0x00000001d03b7824 */ /* 0x000fe200078e02c9 */
[----:B------:R-:W-:Y:S01]  /*1e470*/  ISETP.NE.U32.AND P0, PT, RZ, UR4, PT ;  /* 0x00000004ff007c0c */ /* 0x000fe2000bf05070 */
[----:B------:R-:W4:Y:S01]  /*1e480*/  LDC.64 R108, c[0x0][0xba8] ;  /* 0x0002ea00ff6c7b82 */ /* 0x000f220000000a00 */
[----:B------:R-:W-:Y:S01]  /*1e490*/  SHF.R.S32.HI R86, RZ, 0x1f, R216 ;  /* 0x0000001fff567819 */ /* 0x000fe200000114d8 */
[----:B-1----:R-:W-:Y:S01]  /*1e4a0*/  @P2 IMAD.HI.U32 R12, R59, R82, RZ ;  /* 0x000000523b0c2227 */ /* 0x002fe200078e00ff */
[----:B------:R-:W-:-:S02]  /*1e4b0*/  ISETP.NE.AND.EX P0, PT, RZ, UR5, PT, P0 ;  /* 0x00000005ff007c0c */ /* 0x000fc4000bf05300 */
[----:B------:R-:W-:Y:S01]  /*1e4c0*/  SEL R94, R220, RZ, P1 ;  /* 0x000000ffdc5e7207 */ /* 0x000fe20000800000 */
[----:B------:R-:W-:Y:S01]  /*1e4d0*/  IMAD.MOV.U32 R82, RZ, RZ, R59 ;  /* 0x000000ffff527224 */ /* 0x000fe200078e003b */
[----:B0-----:R-:W-:Y:S02]  /*1e4e0*/  @P2 SHF.R.U32.HI R82, RZ, R0, R12 ;  /* 0x00000000ff522219 */ /* 0x001fe4000001160c */
[----:B------:R0:W1:Y:S01]  /*1e4f0*/  LDC.64 R12, c[0x0][R11+0x210] ;  /* 0x000084000b0c7b82 */ /* 0x0000620000000a00 */
[----:B------:R-:W-:Y:S01]  /*1e500*/  SEL R0, R216, RZ, !P0 ;  /* 0x000000ffd8007207 */ /* 0x000fe20004000000 */
[-C--:B------:R-:W-:Y:S02]  /*1e510*/  IMAD R90, R33, R94.reuse, RZ ;  /* 0x0000005e215a7224 */ /* 0x080fe400078e02ff */
[----:B------:R-:W-:Y:S01]  /*1e520*/  IMAD.WIDE.U32 R32, R32, R94, RZ ;  /* 0x0000005e20207225 */ /* 0x000fe200078e00ff */
[----:B0-----:R-:W-:-:S03]  /*1e530*/  SEL R11, R86, RZ, !P0 ;  /* 0x000000ff560b7207 */ /* 0x001fc60004000000 */
[----:B----4-:R-:W-:Y:S02]  /*1e540*/  IMAD R15, R15, R0, RZ ;  /* 0x000000000f0f7224 */ /* 0x010fe400078e02ff */
[----:B------:R-:W-:Y:S02]  /*1e550*/  IMAD R86, R35, R188, RZ ;  /* 0x000000bc23567224 */ /* 0x000fe400078e02ff */
[C---:B------:R-:W-:Y:S02]  /*1e560*/  IMAD R11, R14.reuse, R11, R15 ;  /* 0x0000000b0e0b7224 */ /* 0x040fe400078e020f */
[----:B------:R-:W-:Y:S01]  /*1e570*/  IMAD.WIDE.U32 R14, R14, R0, RZ ;  /* 0x000000000e0e7225 */ /* 0x000fe200078e00ff */
[----:B------:R-:W0:Y:S03]  /*1e580*/  @!P1 LDC R108, c[0x0][0xb50] ;  /* 0x0002d400ff6c9b82 */ /* 0x000e260000000800 */
[----:B------:R-:W-:-:S04]  /*1e590*/  IMAD.WIDE.U32 R34, R34, R188, RZ ;  /* 0x000000bc22227225 */ /* 0x000fc800078e00ff */
[----:B------:R-:W-:Y:S01]  /*1e5a0*/  IMAD.IADD R15, R15, 0x1, R11 ;  /* 0x000000010f0f7824 */ /* 0x000fe200078e020b */
[----:B-----5:R-:W-:Y:S01]  /*1e5b0*/  IADD3 R14, P0, P3, R14, R34, R2 ;  /* 0x000000220e0e7210 */ /* 0x020fe20007b1e002 */
[----:B------:R-:W-:Y:S01]  /*1e5c0*/  IMAD.IADD R90, R33, 0x1, R90 ;  /* 0x00000001215a7824 */ /* 0x000fe200078e025a */
[----:B------:R-:W-:Y:S01]  /*1e5d0*/  IADD3 R86, R35, R86, RZ ;  /* 0x0000005623567210 */ /* 0x000fe20007ffe0ff */
[----:B------:R-:W4:Y:S01]  /*1e5e0*/  @!P1 LDC R109, c[0x0][0xb54] ;  /* 0x0002d500ff6d9b82 */ /* 0x000f220000000800 */
[----:B------:R-:W-:Y:S02]  /*1e5f0*/  SHF.R.S32.HI R11, RZ, 0x1f, R2 ;  /* 0x0000001fff0b7819 */ /* 0x000fe40000011402 */
[----:B------:R-:W-:Y:S02]  /*1e600*/  IADD3 R32, P4, P5, R82, R14, R32 ;  /* 0x0000000e52207210 */ /* 0x000fe40007d9e020 */
[----:B------:R-:W-:Y:S02]  /*1e610*/  IADD3.X R15, R15, R86, R11, P0, P3 ;  /* 0x000000560f0f7210 */ /* 0x000fe400007e640b */
[----:B------:R-:W-:-:S04]  /*1e620*/  SHF.R.S32.HI R14, RZ, 0x1f, R82 ;  /* 0x0000001fff0e7819 */ /* 0x000fc80000011452 */
[----:B------:R-:W-:Y:S01]  /*1e630*/  IADD3.X R33, R14, R15, R90, P4, P5 ;  /* 0x0000000f0e217210 */ /* 0x000fe200027ea45a */
[----:B------:R-:W-:-:S04]  /*1e640*/  IMAD.MOV R14, RZ, RZ, -R82 ;  /* 0x000000ffff0e7224 */ /* 0x000fc800078e0a52 */
[----:B------:R-:W-:-:S05]  /*1e650*/  IMAD R14, R99, R14, R59 ;  /* 0x0000000e630e7224 */ /* 0x000fca00078e023b */
[----:B------:R-:W-:Y:S01]  /*1e660*/  SHF.R.S32.HI R15, RZ, 0x1f, R14 ;  /* 0x0000001fff0f7819 */ /* 0x000fe2000001140e */
[-C--:B-1----:R-:W-:Y:S02]  /*1e670*/  IMAD R13, R13, R14.reuse, RZ ;  /* 0x0000000e0d0d7224 */ /* 0x082fe400078e02ff */
[----:B------:R-:W-:-:S04]  /*1e680*/  IMAD.WIDE.U32 R32, R12, R14, R32 ;  /* 0x0000000e0c207225 */ /* 0x000fc800078e0020 */
[----:B------:R-:W-:Y:S01]  /*1e690*/  IMAD R13, R12, R15, R13 ;  /* 0x0000000f0c0d7224 */ /* 0x000fe200078e020d */
[----:B0-----:R-:W-:-:S03]  /*1e6a0*/  LEA R108, P0, R32, R108, 0x2 ;  /* 0x0000006c206c7211 */ /* 0x001fc600078010ff */
[----:B------:R-:W-:Y:S02]  /*1e6b0*/  IMAD.IADD R13, R33, 0x1, R13 ;  /* 0x00000001210d7824 */ /* 0x000fe400078e020d */
[----:B------:R-:W-:Y:S03]  /*1e6c0*/  SHFL.IDX PT, R12, R108, RZ, 0x1c1f ;  /* 0x001c1fff6c0c7589 */ /* 0x000fe600000e0000 */
[----:B----4-:R-:W-:Y:S01]  /*1e6d0*/  LEA.HI.X R109, R32, R109, R13, 0x2, P0 ;  /* 0x0000006d206d7211 */ /* 0x010fe200000f140d */
[----:B------:R-:W-:Y:S01]  /*1e6e0*/  SHFL.IDX PT, R14, R108, 0x1, 0x1c1f ;  /* 0x003c1f006c0e7f89 */ /* 0x000fe200000e0000 */
[----:B------:R-:W-:-:S03]  /*1e6f0*/  IMAD R32, R63, R99, RZ ;  /* 0x000000633f207224 */ /* 0x000fc600078e02ff */
[----:B------:R-:W0:Y:S04]  /*1e700*/  SHFL.IDX PT, R13, R109, RZ, 0x1c1f ;  /* 0x001c1fff6d0d7589 */ /* 0x000e2800000e0000 */
[----:B------:R-:W1:Y:S01]  /*1e710*/  SHFL.IDX PT, R15, R109, 0x1, 0x1c1f ;  /* 0x003c1f006d0f7f89 */ /* 0x000e6200000e0000 */
[----:B--2---:R-:W-:Y:S01]  /*1e720*/  IMAD.IADD R34, R130, 0x1, R201 ;  /* 0x0000000182227824 */ /* 0x004fe200078e02c9 */
[----:B---3--:R-:W-:-:S03]  /*1e730*/  LOP3.LUT P0, RZ, R128, 0x3, RZ, 0xc0, !PT ;  /* 0x0000000380ff7812 */ /* 0x008fc6000780c0ff */
[C---:B------:R-:W-:Y:S01]  /*1e740*/  VIADD R33, R34.reuse, 0x8 ;  /* 0x0000000822217836 */ /* 0x040fe20000000000 */
[----:B------:R-:W-:-:S04]  /*1e750*/  ISETP.GE.OR P3, PT, R34, R32, P0 ;  /* 0x000000202200720c */ /* 0x000fc80000766670 */
[----:B------:R-:W-:-:S09]  /*1e760*/  ISETP.GE.OR P0, PT, R33, R32, P0 ;  /* 0x000000202100720c */ /* 0x000fd20000706670 */
[----:B0-----:R0:W-:Y:S04]  /*1e770*/  @!P3 ST.E desc[UR36][R12.64], R164 ;  /* 0x000000a40c00b985 */ /* 0x0011e8000c101924 */
[----:B-1----:R0:W-:Y:S01]  /*1e780*/  @!P0 ST.E desc[UR36][R14.64], R163 ;  /* 0x000000a30e008985 */ /* 0x0021e2000c101924 */
[----:B------:R-:W-:Y:S05]  /*1e790*/  @P1 BRA `(.L_x_1996) ;  /* 0x0000000c00f81947 */ /* 0x000fea0003800000 */
[----:B------:R-:W1:Y:S01]  /*1e7a0*/  S2R R128, SR_TID.X ;  /* 0x0000000000807919 */ /* 0x000e620000002100 */
[----:B------:R-:W2:Y:S01]  /*1e7b0*/  @P2 LDC R9, c[0x0][0xbec] ;  /* 0x0002fb00ff092b82 */ /* 0x000ea20000000800 */
[----:B------:R-:W-:-:S07]  /*1e7c0*/  ULDC.64 UR4, c[0x0][0xaa0] ;  /* 0x0002a80000047ab9 */ /* 0x000fce0000000a00 */
[----:B0-----:R-:W0:Y:S01]  /*1e7d0*/  @P2 LDC R13, c[0x0][0xbf0] ;  /* 0x0002fc00ff0d2b82 */ /* 0x001e220000000800 */
[----:B-1----:R-:W-:-:S05]  /*1e7e0*/  VIADD R8, R128, 0xffffff80 ;  /* 0xffffff8080087836 */ /* 0x002fca0000000000 */
[----:B------:R-:W-:-:S04]  /*1e7f0*/  SHF.R.S32.HI R3, RZ, 0x1f, R8 ;  /* 0x0000001fff037819 */ /* 0x000fc80000011408 */
[----:B------:R-:W-:-:S04]  /*1e800*/  LEA.HI R3, R3, R8, RZ, 0x3 ;  /* 0x0000000803037211 */ /* 0x000fc800078f18ff */
[----:B------:R-:W-:-:S05]  /*1e810*/  LOP3.LUT R3, R3, 0xfffffff8, RZ, 0xc0, !PT ;  /* 0xfffffff803037812 */ /* 0x000fca00078ec0ff */
[----:B------:R-:W-:-:S04]  /*1e820*/  IMAD.IADD R8, R8, 0x1, -R3 ;  /* 0x0000000108087824 */ /* 0x000fc800078e0a03 */
[----:B------:R-:W-:-:S04]  /*1e830*/  IMAD R5, R187, 0x8, R8 ;  /* 0x00000008bb057824 */ /* 0x000fc800078e0208 */
[----:B------:R-:W-:-:S04]  /*1e840*/  IMAD.SHL.U32 R5, R5, 0x8, RZ ;  /* 0x0000000805057824 */ /* 0x000fc800078e00ff */
[----:B------:R-:W-:-:S03]  /*1e850*/  IMAD.WIDE R4, R5, 0x2, R24 ;  /* 0x0000000205047825 */ /* 0x000fc600078e0218 */
[C---:B------:R-:W-:Y:S02]  /*1e860*/  IADD3 R45, P5, R4.reuse, 0x5000, RZ ;  /* 0x00005000042d7810 */ /* 0x040fe40007fbe0ff */
[C---:B------:R-:W-:Y:S02]  /*1e870*/  IADD3 R25, P0, R4.reuse, 0x1000, RZ ;  /* 0x0000100004197810 */ /* 0x040fe40007f1e0ff */
[----:B------:R-:W-:Y:S02]  /*1e880*/  LOP3.LUT R44, R45, 0x380, RZ, 0xc0, !PT ;  /* 0x000003802d2c7812 */ /* 0x000fe400078ec0ff */
[----:B------:R-:W-:Y:S02]  /*1e890*/  IADD3 R29, P1, R4, 0x2000, RZ ;  /* 0x00002000041d7810 */ /* 0x000fe40007f3e0ff */
[----:B------:R-:W-:Y:S02]  /*1e8a0*/  SHF.R.U64 R44, R44, 0x3, RZ ;  /* 0x000000032c2c7819 */ /* 0x000fe400000012ff */
[----:B------:R-:W-:-:S02]  /*1e8b0*/  IADD3 R37, P3, R4, 0x3000, RZ ;  /* 0x0000300004257810 */ /* 0x000fc40007f7e0ff */
[----:B------:R-:W-:Y:S02]  /*1e8c0*/  IADD3 R41, P4, R4, 0x4000, RZ ;  /* 0x0000400004297810 */ /* 0x000fe40007f9e0ff */
[----:B------:R-:W-:Y:S01]  /*1e8d0*/  LOP3.LUT R44, R44, R45, RZ, 0x3c, !PT ;  /* 0x0000002d2c2c7212 */ /* 0x000fe200078e3cff */
[----:B------:R-:W-:Y:S01]  /*1e8e0*/  IMAD.X R45, RZ, RZ, R5, P5 ;  /* 0x000000ffff2d7224 */ /* 0x000fe200028e0605 */
[----:B------:R-:W-:Y:S02]  /*1e8f0*/  IADD3 R65, P5, R4, 0xa000, RZ ;  /* 0x0000a00004417810 */ /* 0x000fe40007fbe0ff */
[----:B------:R-:W-:Y:S02]  /*1e900*/  LOP3.LUT R24, R25, 0x380, RZ, 0xc0, !PT ;  /* 0x0000038019187812 */ /* 0x000fe400078ec0ff */
[----:B------:R-:W-:Y:S01]  /*1e910*/  LOP3.LUT R28, R29, 0x380, RZ, 0xc0, !PT ;  /* 0x000003801d1c7812 */ /* 0x000fe200078ec0ff */
[----:B------:R-:W-:Y:S01]  /*1e920*/  IMAD R11, R11, UR4, RZ ;  /* 0x000000040b0b7c24 */ /* 0x000fe2000f8e02ff */
[----:B------:R-:W-:Y:S01]  /*1e930*/  LOP3.LUT R36, R37, 0x380, RZ, 0xc0, !PT ;  /* 0x0000038025247812 */ /* 0x000fe200078ec0ff */
[----:B------:R-:W-:Y:S01]  /*1e940*/  IMAD R12, R8, 0x20, R187 ;  /* 0x00000020080c7824 */ /* 0x000fe200078e02bb */
[----:B------:R-:W-:Y:S01]  /*1e950*/  LOP3.LUT R40, R41, 0x380, RZ, 0xc0, !PT ;  /* 0x0000038029287812 */ /* 0x000fe200078ec0ff */
[----:B------:R-:W5:Y:S01]  /*1e960*/  LD.E.128 R44, desc[UR36][R44.64] ;  /* 0x000000242c2c7980 */ /* 0x000f62000c101d00 */
[----:B------:R-:W-:-:S02]  /*1e970*/  LOP3.LUT R64, R65, 0x380, RZ, 0xc0, !PT ;  /* 0x0000038041407812 */ /* 0x000fc400078ec0ff */
[----:B------:R-:W-:Y:S02]  /*1e980*/  SHF.R.U64 R24, R24, 0x3, RZ ;  /* 0x0000000318187819 */ /* 0x000fe400000012ff */
[----:B------:R-:W-:Y:S02]  /*1e990*/  SHF.R.U64 R28, R28, 0x3, RZ ;  /* 0x000000031c1c7819 */ /* 0x000fe400000012ff */
        /* <DEDUP_REMOVED lines=11> */
[----:B------:R-:W-:Y:S01]  /*1ea50*/  IADD3 R49, P0, R4, 0x6000, RZ ;  /* 0x0000600004317810 */ /* 0x000fe20007f1e0ff */
[----:B------:R-:W-:Y:S01]  /*1ea60*/  IMAD R11, R2, UR5, R11 ;  /* 0x00000005020b7c24 */ /* 0x000fe2000f8e020b */
[----:B------:R-:W-:-:S02]  /*1ea70*/  IADD3 R53, P1, R4, 0x7000, RZ ;  /* 0x0000700004357810 */ /* 0x000fc40007f3e0ff */
[C---:B------:R-:W-:Y:S01]  /*1ea80*/  LOP3.LUT R7, R4.reuse, 0x380, RZ, 0xc0, !PT ;  /* 0x0000038004077812 */ /* 0x040fe200078ec0ff */
[----:B------:R-:W-:Y:S01]  /*1ea90*/  IMAD.IADD R12, R201, 0x1, R12 ;  /* 0x00000001c90c7824 */ /* 0x000fe200078e020c */
[C---:B------:R-:W-:Y:S01]  /*1eaa0*/  IADD3 R57, P3, R4.reuse, 0x8000, RZ ;  /* 0x0000800004397810 */ /* 0x040fe20007f7e0ff */
[----:B------:R-:W5:Y:S01]  /*1eab0*/  LD.E.128 R24, desc[UR36][R24.64] ;  /* 0x0000002418187980 */ /* 0x000f62000c101d00 */
[----:B------:R-:W-:Y:S02]  /*1eac0*/  IADD3 R61, P4, R4, 0x9000, RZ ;  /* 0x00009000043d7810 */ /* 0x000fe40007f9e0ff */
[----:B------:R-:W-:Y:S01]  /*1ead0*/  LOP3.LUT R64, R64, R65, RZ, 0x3c, !PT ;  /* 0x0000004140407212 */ /* 0x000fe200078e3cff */
[----:B------:R-:W-:Y:S01]  /*1eae0*/  IMAD.X R65, RZ, RZ, R5, P5 ;  /* 0x000000ffff417224 */ /* 0x000fe200028e0605 */
[----:B------:R-:W-:Y:S01]  /*1eaf0*/  IADD3 R6, P5, R4, 0xf000, RZ ;  /* 0x0000f00004067810 */ /* 0x000fe20007fbe0ff */
[----:B------:R-:W5:Y:S01]  /*1eb00*/  LD.E.128 R28, desc[UR36][R28.64] ;  /* 0x000000241c1c7980 */ /* 0x000f62000c101d00 */
[----:B------:R-:W-:-:S02]  /*1eb10*/  LOP3.LUT R48, R49, 0x380, RZ, 0xc0, !PT ;  /* 0x0000038031307812 */ /* 0x000fc400078ec0ff */
[----:B------:R-:W-:Y:S01]  /*1eb20*/  LOP3.LUT R52, R53, 0x380, RZ, 0xc0, !PT ;  /* 0x0000038035347812 */ /* 0x000fe200078ec0ff */
[----:B------:R-:W5:Y:S01]  /*1eb30*/  LD.E.128 R36, desc[UR36][R36.64] ;  /* 0x0000002424247980 */ /* 0x000f62000c101d00 */
[----:B------:R-:W-:Y:S02]  /*1eb40*/  LOP3.LUT R56, R57, 0x380, RZ, 0xc0, !PT ;  /* 0x0000038039387812 */ /* 0x000fe400078ec0ff */
[----:B------:R-:W-:Y:S01]  /*1eb50*/  SHF.R.U64 R7, R7, 0x3, RZ ;  /* 0x0000000307077819 */ /* 0x000fe200000012ff */
[----:B--2---:R-:W-:Y:S01]  /*1eb60*/  @P2 IMAD.HI.U32 R8, R12, R9, RZ ;  /* 0x000000090c082227 */ /* 0x004fe200078e00ff */
[----:B------:R-:W-:Y:S01]  /*1eb70*/  LOP3.LUT R60, R61, 0x380, RZ, 0xc0, !PT ;  /* 0x000003803d3c7812 */ /* 0x000fe200078ec0ff */
[----:B------:R-:W5:Y:S01]  /*1eb80*/  LD.E.128 R40, desc[UR36][R40.64] ;  /* 0x0000002428287980 */ /* 0x000f62000c101d00 */
[----:B------:R-:W-:Y:S01]  /*1eb90*/  LOP3.LUT R3, R6, 0x380, RZ, 0xc0, !PT ;  /* 0x0000038006037812 */ /* 0x000fe200078ec0ff */
[----:B------:R-:W-:Y:S01]  /*1eba0*/  IMAD.X R85, RZ, RZ, R5, P5 ;  /* 0x000000ffff557224 */ /* 0x000fe200028e0605 */
[----:B------:R-:W-:Y:S01]  /*1ebb0*/  SHF.R.U64 R48, R48, 0x3, RZ ;  /* 0x0000000330307819 */ /* 0x000fe200000012ff */
[----:B------:R-:W5:Y:S01]  /*1ebc0*/  LD.E.128 R64, desc[UR36][R64.64] ;  /* 0x0000002440407980 */ /* 0x000f62000c101d00 */
[----:B------:R-:W-:-:S02]  /*1ebd0*/  SHF.R.U64 R52, R52, 0x3, RZ ;  /* 0x0000000334347819 */ /* 0x000fc400000012ff */
[----:B------:R-:W-:Y:S02]  /*1ebe0*/  SHF.R.U64 R56, R56, 0x3, RZ ;  /* 0x0000000338387819 */ /* 0x000fe400000012ff */
[----:B------:R-:W-:Y:S02]  /*1ebf0*/  SHF.R.U64 R60, R60, 0x3, RZ ;  /* 0x000000033c3c7819 */ /* 0x000fe400000012ff */
[----:B------:R-:W-:Y:S02]  /*1ec00*/  SHF.R.U64 R3, R3, 0x3, RZ ;  /* 0x0000000303037819 */ /* 0x000fe400000012ff */
[----:B------:R-:W-:Y:S01]  /*1ec10*/  LOP3.LUT R48, R48, R49, RZ, 0x3c, !PT ;  /* 0x0000003130307212 */ /* 0x000fe200078e3cff */
[--C-:B------:R-:W-:Y:S01]  /*1ec20*/  IMAD.X R49, RZ, RZ, R5.reuse, P0 ;  /* 0x000000ffff317224 */ /* 0x100fe200000e0605 */
[----:B------:R-:W-:Y:S01]  /*1ec30*/  LOP3.LUT R52, R52, R53, RZ, 0x3c, !PT ;  /* 0x0000003534347212 */ /* 0x000fe200078e3cff */
[----:B------:R-:W-:Y:S01]  /*1ec40*/  IMAD.X R53, RZ, RZ, R5, P1 ;  /* 0x000000ffff357224 */ /* 0x000fe200008e0605 */
[----:B------:R-:W-:-:S02]  /*1ec50*/  LOP3.LUT R56, R56, R57, RZ, 0x3c, !PT ;  /* 0x0000003938387212 */ /* 0x000fc400078e3cff */
[----:B------:R-:W-:Y:S01]  /*1ec60*/  LOP3.LUT R60, R60, R61, RZ, 0x3c, !PT ;  /* 0x0000003d3c3c7212 */ /* 0x000fe200078e3cff */
[----:B------:R-:W-:Y:S01]  /*1ec70*/  IMAD.X R61, RZ, RZ, R5, P4 ;  /* 0x000000ffff3d7224 */ /* 0x000fe200020e0605 */
[----:B------:R-:W-:Y:S01]  /*1ec80*/  IADD3.X R57, RZ, R5, RZ, P3, !PT ;  /* 0x00000005ff397210 */ /* 0x000fe20001ffe4ff */
[----:B------:R-:W-:Y:S01]  /*1ec90*/  IMAD.MOV.U32 R9, RZ, RZ, R12 ;  /* 0x000000ffff097224 */ /* 0x000fe200078e000c */
[C---:B------:R-:W-:Y:S01]  /*1eca0*/  IADD3 R69, P0, R4.reuse, 0xb000, RZ ;  /* 0x0000b00004457810 */ /* 0x040fe20007f1e0ff */
[----:B------:R-:W5:Y:S01]  /*1ecb0*/  LD.E.128 R48, desc[UR36][R48.64] ;  /* 0x0000002430307980 */ /* 0x000f62000c101d00 */
[C---:B------:R-:W-:Y:S02]  /*1ecc0*/  IADD3 R73, P1, R4.reuse, 0xc000, RZ ;  /* 0x0000c00004497810 */ /* 0x040fe40007f3e0ff */
[C---:B------:R-:W-:Y:S01]  /*1ecd0*/  IADD3 R77, P3, R4.reuse, 0xd000, RZ ;  /* 0x0000d000044d7810 */ /* 0x040fe20007f7e0ff */
[----:B------:R-:W5:Y:S01]  /*1ece0*/  LD.E.128 R52, desc[UR36][R52.64] ;  /* 0x0000002434347980 */ /* 0x000f62000c101d00 */
[----:B------:R-:W-:-:S02]  /*1ecf0*/  IADD3 R81, P4, R4, 0xe000, RZ ;  /* 0x0000e00004517810 */ /* 0x000fc40007f9e0ff */
[----:B------:R-:W-:Y:S01]  /*1ed00*/  LOP3.LUT R84, R3, R6, RZ, 0x3c, !PT ;  /* 0x0000000603547212 */ /* 0x000fe200078e3cff */
[----:B------:R-:W-:Y:S01]  /*1ed10*/  IMAD.WIDE.U32 R2, R2, UR4, RZ ;  /* 0x0000000402027c25 */ /* 0x000fe2000f8e00ff */
[----:B------:R-:W-:Y:S01]  /*1ed20*/  LOP3.LUT R68, R69, 0x380, RZ, 0xc0, !PT ;  /* 0x0000038045447812 */ /* 0x000fe200078ec0ff */
[----:B------:R-:W-:Y:S01]  /*1ed30*/  ULDC.64 UR4, c[0x0][0xae8] ;  /* 0x0002ba0000047ab9 */ /* 0x000fe20000000a00 */
[----:B------:R-:W-:Y:S01]  /*1ed40*/  LOP3.LUT R72, R73, 0x380, RZ, 0xc0, !PT ;  /* 0x0000038049487812 */ /* 0x000fe200078ec0ff */
[----:B------:R-:W-:Y:S01]  /*1ed50*/  IMAD.IADD R3, R3, 0x1, R11 ;  /* 0x0000000103037824 */ /* 0x000fe200078e020b */
[----:B------:R-:W-:Y:S01]  /*1ed60*/  LOP3.LUT R76, R77, 0x380, RZ, 0xc0, !PT ;  /* 0x000003804d4c7812 */ /* 0x000fe200078ec0ff */
[----:B------:R-:W5:Y:S01]  /*1ed70*/  LD.E.128 R56, desc[UR36][R56.64] ;  /* 0x0000002438387980 */ /* 0x000f62000c101d00 */
[----:B------:R-:W-:Y:S01]  /*1ed80*/  LOP3.LUT R80, R81, 0x380, RZ, 0xc0, !PT ;  /* 0x0000038051507812 */ /* 0x000fe200078ec0ff */
[----:B------:R-:W-:Y:S01]  /*1ed90*/  IMAD.WIDE.U32 R2, R188, UR4, R2 ;  /* 0x00000004bc027c25 */ /* 0x000fe2000f8e0002 */
[----:B------:R-:W-:Y:S01]  /*1eda0*/  SHF.R.U64 R68, R68, 0x3, RZ ;  /* 0x0000000344447819 */ /* 0x000fe200000012ff */
[----:B------:R-:W5:Y:S01]  /*1edb0*/  LD.E.128 R60, desc[UR36][R60.64] ;  /* 0x000000243c3c7980 */ /* 0x000f62000c101d00 */
[----:B------:R-:W-:-:S02]  /*1edc0*/  SHF.R.U64 R72, R72, 0x3, RZ ;  /* 0x0000000348487819 */ /* 0x000fc400000012ff */
[----:B------:R-:W-:Y:S01]  /*1edd0*/  SHF.R.U64 R76, R76, 0x3, RZ ;  /* 0x000000034c4c7819 */ /* 0x000fe200000012ff */
[----:B------:R-:W5:Y:S01]  /*1ede0*/  LD.E.128 R84, desc[UR36][R84.64] ;  /* 0x0000002454547980 */ /* 0x000f62000c101d00 */
[----:B------:R-:W-:Y:S02]  /*1edf0*/  SHF.R.U64 R80, R80, 0x3, RZ ;  /* 0x0000000350507819 */ /* 0x000fe400000012ff */
[----:B------:R-:W-:Y:S01]  /*1ee00*/  SHF.R.S32.HI R11, RZ, 0x1f, R0 ;  /* 0x0000001fff0b7819 */ /* 0x000fe20000011400 */
        /* <DEDUP_REMOVED lines=10> */
[----:B------:R-:W-:Y:S01]  /*1eeb0*/  ULDC.64 UR4, c[0x0][0xaf0] ;  /* 0x0002bc0000047ab9 */ /* 0x000fe20000000a00 */
[----:B0-----:R-:W-:Y:S01]  /*1eec0*/  @P2 SHF.R.U32.HI R9, RZ, R13, R8 ;  /* 0x0000000dff092219 */ /* 0x001fe20000011608 */
[----:B------:R-:W-:Y:S01]  /*1eed0*/  IMAD R11, R11, UR4, RZ ;  /* 0x000000040b0b7c24 */ /* 0x000fe2000f8e02ff */
[----:B------:R-:W5:Y:S01]  /*1eee0*/  LD.E.128 R68, desc[UR36][R68.64] ;  /* 0x0000002444447980 */ /* 0x000f62000c101d00 */
[----:B------:R-:W-:-:S03]  /*1eef0*/  IMAD.WIDE.U32 R2, R0, UR4, R2 ;  /* 0x0000000400027c25 */ /* 0x000fc6000f8e0002 */
[----:B------:R-:W5:Y:S01]  /*1ef00*/  LD.E.128 R4, desc[UR36][R4.64] ;  /* 0x0000002404047980 */ /* 0x000f62000c101d00 */
[----:B------:R-:W-:Y:S01]  /*1ef10*/  IMAD R11, R0, UR5, R11 ;  /* 0x00000005000b7c24 */ /* 0x000fe2000f8e020b */
[--C-:B------:R-:W-:Y:S02]  /*1ef20*/  SHF.R.S32.HI R0, RZ, 0x1f, R9.reuse ;  /* 0x0000001fff007819 */ /* 0x100fe40000011409 */
[----:B------:R-:W5:Y:S01]  /*1ef30*/  LD.E.128 R72, desc[UR36][R72.64] ;  /* 0x0000002448487980 */ /* 0x000f62000c101d00 */
[----:B------:R-:W-:Y:S01]  /*1ef40*/  IMAD.MOV R10, RZ, RZ, -R9 ;  /* 0x000000ffff0a7224 */ /* 0x000fe200078e0a09 */
[----:B------:R-:W-:Y:S02]  /*1ef50*/  ULDC.64 UR4, c[0x0][0xae0] ;  /* 0x0002b80000047ab9 */ /* 0x000fe40000000a00 */
        /* <DEDUP_REMOVED lines=8> */
[----:B------:R-:W-:-:S02]  /*1efe0*/  IMAD.IADD R3, R3, 0x1, R11 ;  /* 0x0000000103037824 */ /* 0x000fc400078e020b */
[----:B------:R-:W-:Y:S02]  /*1eff0*/  IMAD R8, R0, UR4, RZ ;  /* 0x0000000400087c24 */ /* 0x000fe4000f8e02ff */
[----:B------:R-:W-:Y:S02]  /*1f000*/  IMAD R99, R99, R10, R12 ;  /* 0x0000000a63637224 */ /* 0x000fe400078e020c */
[----:B------:R-:W-:-:S04]  /*1f010*/  IMAD.WIDE.U32 R2, R9, UR4, R2 ;  /* 0x0000000409027c25 */ /* 0x000fc8000f8e0002 */
[----:B------:R-:W-:Y:S01]  /*1f020*/  IMAD R9, R9, UR5, R8 ;  /* 0x0000000509097c24 */ /* 0x000fe2000f8e0208 */
[----:B------:R-:W-:Y:S01]  /*1f030*/  SHF.R.S32.HI R8, RZ, 0x1f, R99 ;  /* 0x0000001fff087819 */ /* 0x000fe20000011463 */
[----:B------:R-:W-:Y:S01]  /*1f040*/  ULDC.64 UR4, c[0x0][0xad8] ;  /* 0x0002b60000047ab9 */ /* 0x000fe20000000a00 */
[----:B------:R-:W-:Y:S02]  /*1f050*/  VIADD R0, R22, 0x28420 ;  /* 0x0002842016007836 */ /* 0x000fe40000000000 */
[----:B------:R-:W-:Y:S02]  /*1f060*/  IMAD.IADD R3, R3, 0x1, R9 ;  /* 0x0000000103037824 */ /* 0x000fe400078e0209 */
[----:B------:R-:W-:Y:S01]  /*1f070*/  IMAD R8, R8, UR4, RZ ;  /* 0x0000000408087c24 */ /* 0x000fe2000f8e02ff */
[----:B------:R-:W-:Y:S01]  /*1f080*/  PRMT R0, RZ, 0x654, R0 ;  /* 0x00000654ff007816 */ /* 0x000fe20000000000 */
[----:B------:R-:W-:-:S04]  /*1f090*/  IMAD.WIDE.U32 R2, R99, UR4, R2 ;  /* 0x0000000463027c25 */ /* 0x000fc8000f8e0002 */
[----:B------:R-:W-:Y:S01]  /*1f0a0*/  IMAD R99, R99, UR5, R8 ;  /* 0x0000000563637c24 */ /* 0x000fe2000f8e0208 */
[----:B------:R-:W-:Y:S01]  /*1f0b0*/  ULDC.64 UR4, c[0x0][0xa80] ;  /* 0x0002a00000047ab9 */ /* 0x000fe20000000a00 */
[----:B0-----:R0:W-:Y:S02]  /*1f0c0*/  SYNCS.ARRIVE.TRANS64.RED.A1T0 RZ, [R0+URZ], RZ ;  /* 0x000000ff00ff79a7 */ /* 0x0011e4000810043f */
[----:B------:R-:W-:Y:S01]  /*1f0d0*/  IMAD.IADD R3, R3, 0x1, R99 ;  /* 0x0000000103037824 */ /* 0x000fe200078e0263 */
[----:B0-----:R-:W-:Y:S01]  /*1f0e0*/  LEA R0, P0, R2, UR4, 0x1 ;  /* 0x0000000402007c11 */ /* 0x001fe2000f8008ff */
[----:B------:R-:W-:-:S03]  /*1f0f0*/  UMOV UR4, 0xffffffff ;  /* 0xffffffff00047882 */ /* 0x000fc60000000000 */
[----:B------:R-:W-:Y:S02]  /*1f100*/  LEA.HI.X R20, R2, UR5, R3, 0x1, P0 ;  /* 0x0000000502147c11 */ /* 0x000fe400080f0c03 */
[----:B------:R-:W-:Y:S01]  /*1f110*/  IADD3 R201, R187, R201, RZ ;  /* 0x000000c9bbc97210 */ /* 0x000fe20007ffe0ff */
[----:B------:R-:W-:Y:S06]  /*1f120*/  BRA.DIV UR4, `(.L_x_1997) ;  /* 0x0000011604687947 */ /* 0x000fec000b800000 */
[----:B------:R0:W1:Y:S04]  /*1f130*/  SHFL.IDX PT, R21, R20, RZ, 0x181f ;  /* 0x00181fff14157589 */ /* 0x00006800000e0000 */
[----:B------:R0:W2:Y:S02]  /*1f140*/  SHFL.IDX PT, R14, R0, RZ, 0x181f ;  /* 0x00181fff000e7589 */ /* 0x0000a400000e0000 */
.L_x_2392:
[----:B------:R-:W-:Y:S01]  /*1f150*/  ISETP.GE.AND P0, PT, R201, R32, PT ;  /* 0x00000020c900720c */ /* 0x000fe20003f06270 */
[----:B------:R-:W-:-:S12]  /*1f160*/  BSSY B1, `(.L_x_1998) ;  /* 0x0000013000017945 */ /* 0x000fd80003800000 */
[----:B------:R-:W-:Y:S05]  /*1f170*/  @P0 BRA `(.L_x_1999) ;  /* 0x0000000000440947 */ /* 0x000fea0003800000 */
[----:B------:R-:W-:Y:S02]  /*1f180*/  ULDC UR4, c[0x0][0xac8] ;  /* 0x0002b20000047ab9 */ /* 0x000fe40000000800 */
[----:B------:R-:W-:Y:S02]  /*1f190*/  ISETP.GE.AND P3, PT, R18, UR4, PT ;  /* 0x0000000412007c0c */ /* 0x000fe4000bf66270 */
[----:B------:R-:W-:Y:S02]  /*1f1a0*/  ISETP.GE.AND P2, PT, R190, UR4, PT ;  /* 0x00000004be007c0c */ /* 0x000fe4000bf46270 */
[----:B------:R-:W-:Y:S02]  /*1f1b0*/  ISETP.GE.AND P1, PT, R210, UR4, PT ;  /* 0x00000004d2007c0c */ /* 0x000fe4000bf26270 */
[----:B------:R-:W-:-:S07]  /*1f1c0*/  ISETP.GE.AND P0, PT, R211, UR4, PT ;  /* 0x00000004d3007c0c */ /* 0x000fce000bf06270 */
[-C--:B--2---:R-:W-:Y:S02]  /*1f1d0*/  @!P3 LEA R2, P5, R18, R14.reuse, 0x1 ;  /* 0x0000000e1202b211 */ /* 0x084fe400078a08ff */
[-C--:B------:R-:W-:Y:S02]  /*1f1e0*/  @!P2 LEA R8, P4, R190, R14.reuse, 0x1 ;  /* 0x0000000ebe08a211 */ /* 0x080fe400078808ff */
[-C--:B-1----:R-:W-:Y:S02]  /*1f1f0*/  @!P3 LEA.HI.X R3, R18, R21.reuse, R19, 0x1, P5 ;  /* 0x000000151203b211 */ /* 0x082fe400028f0c13 */
[-C--:B------:R-:W-:Y:S02]  /*1f200*/  @!P1 LEA R10, P5, R210, R14.reuse, 0x1 ;  /* 0x0000000ed20a9211 */ /* 0x080fe400078a08ff */
[----:B------:R-:W-:Y:S01]  /*1f210*/  @!P2 LEA.HI.X R9, R190, R21, R214, 0x1, P4 ;  /* 0x00000015be09a211 */ /* 0x000fe200020f0cd6 */
[----:B-----5:R3:W-:Y:S01]  /*1f220*/  @!P3 ST.E.128 desc[UR36][R2.64], R4 ;  /* 0x000000040200b985 */ /* 0x0207e2000c101d24 */
[----:B------:R-:W-:-:S02]  /*1f230*/  @!P0 LEA R12, P4, R211, R14, 0x1 ;  /* 0x0000000ed30c8211 */ /* 0x000fc400078808ff */
[-C--:B------:R-:W-:Y:S01]  /*1f240*/  @!P1 LEA.HI.X R11, R210, R21.reuse, R219, 0x1, P5 ;  /* 0x00000015d20b9211 */ /* 0x080fe200028f0cdb */
[----:B------:R3:W-:Y:S01]  /*1f250*/  @!P2 ST.E.128 desc[UR36][R8.64], R40 ;  /* 0x000000280800a985 */ /* 0x0007e2000c101d24 */
[----:B------:R-:W-:-:S03]  /*1f260*/  @!P0 LEA.HI.X R13, R211, R21, R218, 0x1, P4 ;  /* 0x00000015d30d8211 */ /* 0x000fc600020f0cda */
[----:B------:R3:W-:Y:S04]  /*1f270*/  @!P1 ST.E.128 desc[UR36][R10.64], R56 ;  /* 0x000000380a009985 */ /* 0x0007e8000c101d24 */
[----:B------:R3:W-:Y:S02]  /*1f280*/  @!P0 ST.E.128 desc[UR36][R12.64], R72 ;  /* 0x000000480c008985 */ /* 0x0007e4000c101d24 */
.L_x_1999:
[----:B------:R-:W-:Y:S05]  /*1f290*/  BSYNC B1 ;  /* 0x0000000000017941 */ /* 0x000fea0003800000 */
.L_x_1998:
[----:B------:R-:W-:-:S03]  /*1f2a0*/  UMOV UR4, 0xffffffff ;  /* 0xffffffff00047882 */ /* 0x000fc60000000000 */
[----:B------:R-:W-:Y:S05]  /*1f2b0*/  BRA.DIV UR4, `(.L_x_2000) ;  /* 0x0000011604387947 */ /* 0x000fea000b800000 */
[----:B---3--:R3:W4:Y:S04]  /*1f2c0*/  SHFL.IDX PT, R9, R20, 0x1, 0x181f ;  /* 0x00381f0014097f89 */ /* 0x00872800000e0000 */
[----:B--2---:R3:W2:Y:S02]  /*1f2d0*/  SHFL.IDX PT, R14, R0, 0x1, 0x181f ;  /* 0x00381f00000e7f89 */ /* 0x0046a400000e0000 */
.L_x_2396:
[----:B------:R-:W-:Y:S01]  /*1f2e0*/  VIADD R3, R201, 0x20 ;  /* 0x00000020c9037836 */ /* 0x000fe20000000000 */
[----:B------:R-:W-:Y:S04]  /*1f2f0*/  BSSY B1, `(.L_x_2001) ;  /* 0x0000014000017945 */ /* 0x000fe80003800000 */
[----:B------:R-:W-:-:S13]  /*1f300*/  ISETP.GE.AND P0, PT, R3, R32, PT ;  /* 0x000000200300720c */ /* 0x000fda0003f06270 */
[----:B------:R-:W-:Y:S05]  /*1f310*/  @P0 BRA `(.L_x_2002) ;  /* 0x0000000000440947 */ /* 0x000fea0003800000 */
[----:B------:R-:W-:Y:S02]  /*1f320*/  ULDC UR4, c[0x0][0xac8] ;  /* 0x0002b20000047ab9 */ /* 0x000fe40000000800 */
[----:B------:R-:W-:Y:S02]  /*1f330*/  ISETP.GE.AND P3, PT, R18, UR4, PT ;  /* 0x0000000412007c0c */ /* 0x000fe4000bf66270 */
[----:B------:R-:W-:Y:S02]  /*1f340*/  ISETP.GE.AND P2, PT, R190, UR4, PT ;  /* 0x00000004be007c0c */ /* 0x000fe4000bf46270 */
[----:B------:R-:W-:Y:S02]  /*1f350*/  ISETP.GE.AND P1, PT, R210, UR4, PT ;  /* 0x00000004d2007c0c */ /* 0x000fe4000bf26270 */
[----:B------:R-:W-:-:S07]  /*1f360*/  ISETP.GE.AND P0, PT, R211, UR4, PT ;  /* 0x00000004d3007c0c */ /* 0x000fce000bf06270 */
[-C--:B--2---:R-:W-:Y:S02]  /*1f370*/  @!P3 LEA R2, P5, R18, R14.reuse, 0x1 ;  /* 0x0000000e1202b211 */ /* 0x084fe400078a08ff */
[-C--:B-----5:R-:W-:Y:S02]  /*1f380*/  @!P2 LEA R4, P4, R190, R14.reuse, 0x1 ;  /* 0x0000000ebe04a211 */ /* 0x0a0fe400078808ff */
[-C--:B----4-:R-:W-:Y:S02]  /*1f390*/  @!P3 LEA.HI.X R3, R18, R9.reuse, R19, 0x1, P5 ;  /* 0x000000091203b211 */ /* 0x090fe400028f0c13 */
[-C--:B------:R-:W-:Y:S02]  /*1f3a0*/  @!P1 LEA R6, P5, R210, R14.reuse, 0x1 ;  /* 0x0000000ed2069211 */ /* 0x080fe400078a08ff */
        /* <DEDUP_REMOVED lines=8> */
.L_x_2002:
[----:B------:R-:W-:Y:S05]  /*1f430*/  BSYNC B1 ;  /* 0x0000000000017941 */ /* 0x000fea0003800000 */
.L_x_2001:
[----:B------:R-:W-:-:S03]  /*1f440*/  UMOV UR4, 0xffffffff ;  /* 0xffffffff00047882 */ /* 0x000fc60000000000 */
[----:B------:R-:W-:Y:S05]  /*1f450*/  BRA.DIV UR4, `(.L_x_2003) ;  /* 0x0000011604187947 */ /* 0x000fea000b800000 */
[----:B--2-4-:R2:W4:Y:S04]  /*1f460*/  SHFL.IDX PT, R9, R20, 0x2, 0x181f ;  /* 0x00581f0014097f89 */ /* 0x01452800000e0000 */
[----:B------:R2:W0:Y:S02]  /*1f470*/  SHFL.IDX PT, R14, R0, 0x2, 0x181f ;  /* 0x00581f00000e7f89 */ /* 0x00042400000e0000 */
.L_x_2400:
        /* <DEDUP_REMOVED lines=9> */
[-C--:B0-----:R-:W-:Y:S02]  /*1f510*/  @!P3 LEA R2, P5, R18, R14.reuse, 0x1 ;  /* 0x0000000e1202b211 */ /* 0x081fe400078a08ff */
        /* <DEDUP_REMOVED lines=11> */
.L_x_2005:
[----:B------:R-:W-:Y:S05]  /*1f5d0*/  BSYNC B1 ;  /* 0x0000000000017941 */ /* 0x000fea0003800000 */
.L_x_2004:
[----:B------:R-:W-:-:S03]  /*1f5e0*/  UMOV UR4, 0xffffffff ;  /* 0xffffffff00047882 */ /* 0x000fc60000000000 */
[----:B------:R-:W-:Y:S05]  /*1f5f0*/  BRA.DIV UR4, `(.L_x_2006) ;  /* 0x0000011204f87947 */ /* 0x000fea000b800000 */
[----:B0---4-:R0:W4:Y:S04]  /*1f600*/  SHFL.IDX PT, R9, R20, 0x3, 0x181f ;  /* 0x00781f0014097f89 */ /* 0x01112800000e0000 */
[----:B------:R0:W0:Y:S02]  /*1f610*/  SHFL.IDX PT, R14, R0, 0x3, 0x181f ;  /* 0x00781f00000e7f89 */ /* 0x00002400000e0000 */
.L_x_2404:
[----:B------:R-:W-:-:S05]  /*1f620*/  VIADD R3, R201, 0x60 ;  /* 0x00000060c9037836 */ /* 0x000fca0000000000 */
[----:B------:R-:W-:-:S13]  /*1f630*/  ISETP.GE.AND P0, PT, R3, R32, PT ;  /* 0x000000200300720c */ /* 0x000fda0003f06270 */
[----:B------:R-:W-:Y:S05]  /*1f640*/  @P0 BRA `(.L_x_2007) ;  /* 0x0000003000cc0947 */ /* 0x000fea0003800000 */
[----:B------:R-:W-:Y:S02]  /*1f650*/  ULDC UR4, c[0x0][0xac8] ;  /* 0x0002b20000047ab9 */ /* 0x000fe40000000800 */
[----:B------:R-:W-:Y:S02]  /*1f660*/  ISETP.GE.AND P3, PT, R18, UR4, PT ;  /* 0x0000000412007c0c */ /* 0x000fe4000bf66270 */
[----:B------:R-:W-:Y:S02]  /*1f670*/  ISETP.GE.AND P4, PT, R190, UR4, PT ;  /* 0x00000004be007c0c */ /* 0x000fe4000bf86270 */
[----:B------:R-:W-:-:S09]  /*1f680*/  ISETP.GE.AND P5, PT, R210, UR4, PT ;  /* 0x00000004d2007c0c */ /* 0x000fd2000bfa6270 */
[-C--:B0-----:R-:W-:Y:S02]  /*1f690*/  @!P3 LEA R2, P0, R18, R14.reuse, 0x1 ;  /* 0x0000000e1202b211 */ /* 0x081fe400078008ff */
[-C--:B-----5:R-:W-:Y:S02]  /*1f6a0*/  @!P4 LEA R4, P1, R190, R14.reuse, 0x1 ;  /* 0x0000000ebe04c211 */ /* 0x0a0fe400078208ff */
[----:B------:R-:W-:Y:S02]  /*1f6b0*/  @!P5 LEA R6, P2, R210, R14, 0x1 ;  /* 0x0000000ed206d211 */ /* 0x000fe400078408ff */
[-C--:B----4-:R-:W-:Y:S02]  /*1f6c0*/  @!P3 LEA.HI.X R3, R18, R9.reuse, R19, 0x1, P0 ;  /* 0x000000091203b211 */ /* 0x090fe400000f0c13 */
[-C--:B------:R-:W-:Y:S02]  /*1f6d0*/  @!P4 LEA.HI.X R5, R190, R9.reuse, R214, 0x1, P1 ;  /* 0x00000009be05c211 */ /* 0x080fe400008f0cd6 */
[----:B------:R-:W-:Y:S01]  /*1f6e0*/  @!P5 LEA.HI.X R7, R210, R9, R219, 0x1, P2 ;  /* 0x00000009d207d211 */ /* 0x000fe200010f0cdb */
[----:B------:R0:W-:Y:S01]  /*1f6f0*/  @!P3 ST.E.128 desc[UR36][R2.64], R36 ;  /* 0x000000240200b985 */ /* 0x0001e2000c101d24 */
[----:B------:R-:W-:-:S03]  /*1f700*/  ISETP.GE.AND P0, PT, R211, UR4, PT ;  /* 0x00000004d3007c0c */ /* 0x000fc6000bf06270 */
[----:B------:R0:W-:Y:S04]  /*1f710*/  @!P4 ST.E.128 desc[UR36][R4.64], R52 ;  /* 0x000000340400c985 */ /* 0x0001e8000c101d24 */
[----:B------:R0:W-:Y:S06]  /*1f720*/  @!P5 ST.E.128 desc[UR36][R6.64], R68 ;  /* 0x000000440600d985 */ /* 0x0001ec000c101d24 */
[----:B------:R-:W-:Y:S05]  /*1f730*/  @P0 BRA `(.L_x_2007) ;  /* 0x0000003000900947 */ /* 0x000fea0003800000 */
[----:B------:R-:W-:-:S04]  /*1f740*/  LEA R14, P0, R211, R14, 0x1 ;  /* 0x0000000ed30e7211 */ /* 0x000fc800078008ff */
[----:B------:R-:W-:-:S05]  /*1f750*/  LEA.HI.X R15, R211, R9, R218, 0x1, P0 ;  /* 0x00000009d30f7211 */ /* 0x000fca00000f0cda */
[----:B------:R4:W-:Y:S01]  /*1f760*/  ST.E.128 desc[UR36][R14.64], R84 ;  /* 0x000000540e007985 */ /* 0x0009e2000c101d24 */
[----:B------:R-:W-:Y:S05]  /*1f770*/  BRA `(.L_x_2007) ;  /* 0x0000003000807947 */ /* 0x000fea0003800000 */
.L_x_1996:
        /* <DEDUP_REMOVED lines=22> */
[----:B------:R-:W-:Y:S02]  /*1f8e0*/  IMAD.MOV R0, RZ, RZ, -R14 ;  /* 0x000000ffff007224 */ /* 0x000fe400078e0a0e */
[----:B------:R-:W-:Y:S01]  /*1f8f0*/  IMAD.IADD R13, R13, 0x1, R2 ;  /* 0x000000010d0d7824 */ /* 0x000fe200078e0202 */
[----:B------:R-:W-:Y:S01]  /*1f900*/  SHF.R.S32.HI R2, RZ, 0x1f, R14 ;  /* 0x0000001fff027819 */ /* 0x000fe2000001140e */
        /* <DEDUP_REMOVED lines=21> */
.L_x_2407:
[----:B------:R-:W-:Y:S01]  /*1fa60*/  ISETP.GE.AND P0, PT, R34, R32, PT ;  /* 0x000000202200720c */ /* 0x000fe20003f06270 */
[----:B------:R-:W-:-:S12]  /*1fa70*/  BSSY B1, `(.L_x_2009) ;  /* 0x0000113000017945 */ /* 0x000fd80003800000 */
[----:B------:R-:W-:Y:S05]  /*1fa80*/  @P0 BRA `(.L_x_2010) ;  /* 0x0000001000440947 */ /* 0x000fea0003800000 */
[----:B------:R-:W-:Y:S01]  /*1fa90*/  ULDC UR4, c[0x0][0xac8] ;  /* 0x0002b20000047ab9 */ /* 0x000fe20000000800 */
[----:B------:R-:W-:Y:S01]  /*1faa0*/  SHF.R.S32.HI R14, RZ, 0x1f, R191 ;  /* 0x0000001fff0e7819 */ /* 0x000fe200000114bf */
[C---:B------:R-:W-:Y:S01]  /*1fab0*/  VIADD R25, R191.reuse, 0x8 ;  /* 0x00000008bf197836 */ /* 0x040fe20000000000 */
[C---:B------:R-:W-:Y:S01]  /*1fac0*/  ISETP.GE.AND P0, PT, R191.reuse, UR4, PT ;  /* 0x00000004bf007c0c */ /* 0x040fe2000bf06270 */
[C---:B------:R-:W-:Y:S02]  /*1fad0*/  VIADD R35, R191.reuse, 0x8 ;  /* 0x00000008bf237836 */ /* 0x040fe40000000000 */
[C---:B------:R-:W-:Y:S02]  /*1fae0*/  VIADD R59, R191.reuse, 0x10 ;  /* 0x00000010bf3b7836 */ /* 0x040fe40000000000 */
[C---:B------:R-:W-:Y:S01]  /*1faf0*/  VIADD R63, R191.reuse, 0x10 ;  /* 0x00000010bf3f7836 */ /* 0x040fe20000000000 */
[----:B------:R-:W-:Y:S01]  /*1fb00*/  SHF.R.S32.HI R35, RZ, 0x1f, R35 ;  /* 0x0000001fff237819 */ /* 0x000fe20000011423 */
[----:B------:R-:W-:-:S02]  /*1fb10*/  VIADD R34, R191, 0x40 ;  /* 0x00000040bf227836 */ /* 0x000fc40000000000 */
[C---:B------:R-:W-:Y:S01]  /*1fb20*/  VIADD R86, R191.reuse, 0x58 ;  /* 0x00000058bf567836 */ /* 0x040fe20000000000 */
[----:B------:R-:W-:Y:S01]  /*1fb30*/  SHF.R.S32.HI R63, RZ, 0x1f, R63 ;  /* 0x0000001fff3f7819 */ /* 0x000fe2000001143f */
[C---:B------:R-:W-:Y:S02]  /*1fb40*/  VIADD R82, R191.reuse, 0x70 ;  /* 0x00000070bf527836 */ /* 0x040fe40000000000 */
[C---:B--2---:R-:W-:Y:S01]  /*1fb50*/  @!P0 LEA R12, P1, R191.reuse, R11, 0x2 ;  /* 0x0000000bbf0c8211 */ /* 0x044fe200078210ff */
[----:B------:R-:W-:Y:S01]  /*1fb60*/  @!P0 IMAD.MOV.U32 R15, RZ, RZ, R126 ;  /* 0x000000ffff0f8224 */ /* 0x000fe200078e007e */
[----:B------:R-:W-:Y:S01]  /*1fb70*/  SHF.R.S32.HI R86, RZ, 0x1f, R86 ;  /* 0x0000001fff567819 */ /* 0x000fe20000011456 */
[C---:B------:R-:W-:Y:S01]  /*1fb80*/  VIADD R90, R191.reuse, 0x60 ;  /* 0x00000060bf5a7836 */ /* 0x040fe20000000000 */
[----:B-1----:R-:W-:Y:S01]  /*1fb90*/  @!P0 LEA.HI.X R13, R191, R24, R14, 0x2, P1 ;  /* 0x00000018bf0d8211 */ /* 0x002fe200008f140e */
[----:B------:R-:W-:-:S03]  /*1fba0*/  @!P0 IMAD.MOV.U32 R14, RZ, RZ, R125 ;  /* 0x000000ffff0e8224 */ /* 0x000fc600078e007d */
[----:B------:R-:W-:Y:S02]  /*1fbb0*/  SHF.R.S32.HI R90, RZ, 0x1f, R90 ;  /* 0x0000001fff5a7819 */ /* 0x000fe4000001145a */
[----:B------:R1:W-:Y:S01]  /*1fbc0*/  @!P0 ST.E.64 desc[UR36][R12.64], R14 ;  /* 0x0000000e0c008985 */ /* 0x0003e2000c101b24 */
[----:B------:R-:W-:-:S13]  /*1fbd0*/  ISETP.GE.AND P0, PT, R25, UR4, PT ;  /* 0x0000000419007c0c */ /* 0x000fda000bf06270 */
[C---:B-1----:R-:W-:Y:S01]  /*1fbe0*/  @!P0 LEA R12, P1, R25.reuse, R11, 0x2 ;  /* 0x0000000b190c8211 */ /* 0x042fe200078210ff */
[----:B------:R-:W-:Y:S01]  /*1fbf0*/  @!P0 IMAD.MOV.U32 R15, RZ, RZ, R124 ;  /* 0x000000ffff0f8224 */ /* 0x000fe200078e007c */
[----:B------:R-:W-:Y:S02]  /*1fc00*/  @!P0 MOV R14, R122 ;  /* 0x0000007a000e8202 */ /* 0x000fe40000000f00 */
[----:B------:R-:W-:Y:S01]  /*1fc10*/  @!P0 LEA.HI.X R13, R25, R24, R35, 0x2, P1 ;  /* 0x00000018190d8211 */ /* 0x000fe200008f1423 */
[C---:B------:R-:W-:Y:S02]  /*1fc20*/  VIADD R25, R191.reuse, 0x18 ;  /* 0x00000018bf197836 */ /* 0x040fe40000000000 */
[----:B------:R-:W-:Y:S02]  /*1fc30*/  VIADD R35, R191, 0x20 ;  /* 0x00000020bf237836 */ /* 0x000fe40000000000 */
[----:B------:R1:W-:Y:S01]  /*1fc40*/  @!P0 ST.E.64 desc[UR36][R12.64], R14 ;  /* 0x0000000e0c008985 */ /* 0x0003e2000c101b24 */
[----:B------:R-:W-:-:S02]  /*1fc50*/  ISETP.GE.AND P0, PT, R59, UR4, PT ;  /* 0x000000043b007c0c */ /* 0x000fc4000bf06270 */
[----:B------:R-:W-:-:S11]  /*1fc60*/  ISETP.GE.AND P1, PT, R25, UR4, PT ;  /* 0x0000000419007c0c */ /* 0x000fd6000bf26270 */
[C---:B-1----:R-:W-:Y:S01]  /*1fc70*/  @!P0 LEA R12, P2, R59.reuse, R11, 0x2 ;  /* 0x0000000b3b0c8211 */ /* 0x042fe200078410ff */
[----:B------:R-:W-:Y:S02]  /*1fc80*/  @!P0 IMAD.MOV.U32 R14, RZ, RZ, R118 ;  /* 0x000000ffff0e8224 */ /* 0x000fe400078e0076 */
[----:B------:R-:W-:Y:S01]  /*1fc90*/  @!P0 IMAD.MOV.U32 R15, RZ, RZ, R121 ;  /* 0x000000ffff0f8224 */ /* 0x000fe200078e0079 */
[----:B------:R-:W-:Y:S01]  /*1fca0*/  @!P0 LEA.HI.X R13, R59, R24, R63, 0x2, P2 ;  /* 0x000000183b0d8211 */ /* 0x000fe200010f143f */
[C---:B------:R-:W-:Y:S02]  /*1fcb0*/  VIADD R63, R191.reuse, 0x18 ;  /* 0x00000018bf3f7836 */ /* 0x040fe40000000000 */
[----:B------:R-:W-:Y:S02]  /*1fcc0*/  VIADD R59, R191, 0x28 ;  /* 0x00000028bf3b7836 */ /* 0x000fe40000000000 */
[----:B------:R1:W-:Y:S01]  /*1fcd0*/  @!P0 ST.E.64 desc[UR36][R12.64], R14 ;  /* 0x0000000e0c008985 */ /* 0x0003e2000c101b24 */
[----:B------:R-:W-:-:S02]  /*1fce0*/  ISETP.GE.AND P0, PT, R35, UR4, PT ;  /* 0x0000000423007c0c */ /* 0x000fc4000bf06270 */
[----:B------:R-:W-:Y:S02]  /*1fcf0*/  SHF.R.S32.HI R63, RZ, 0x1f, R63 ;  /* 0x0000001fff3f7819 */ /* 0x000fe4000001143f */
[C---:B-1----:R-:W-:Y:S01]  /*1fd00*/  @!P1 LEA R12, P2, R25.reuse, R11, 0x2 ;  /* 0x0000000b190c9211 */ /* 0x042fe200078410ff */
[----:B------:R-:W-:Y:S02]  /*1fd10*/  @!P1 IMAD.MOV.U32 R14, RZ, RZ, R115 ;  /* 0x000000ffff0e9224 */ /* 0x000fe400078e0073 */
[----:B------:R-:W-:Y:S01]  /*1fd20*/  @!P1 IMAD.MOV.U32 R15, RZ, RZ, R117 ;  /* 0x000000ffff0f9224 */ /* 0x000fe200078e0075 */
[----:B------:R-:W-:Y:S01]  /*1fd30*/  @!P1 LEA.HI.X R13, R25, R24, R63, 0x2, P2 ;  /* 0x00000018190d9211 */ /* 0x000fe200010f143f */
[C---:B------:R-:W-:Y:S02]  /*1fd40*/  VIADD R63, R191.reuse, 0x20 ;  /* 0x00000020bf3f7836 */ /* 0x040fe40000000000 */
[----:B------:R-:W-:Y:S02]  /*1fd50*/  VIADD R25, R191, 0x30 ;  /* 0x00000030bf197836 */ /* 0x000fe40000000000 */
[----:B------:R1:W-:Y:S01]  /*1fd60*/  @!P1 ST.E.64 desc[UR36][R12.64], R14 ;  /* 0x0000000e0c009985 */ /* 0x0003e2000c101b24 */
[----:B------:R-:W-:-:S02]  /*1fd70*/  SHF.R.S32.HI R63, RZ, 0x1f, R63 ;  /* 0x0000001fff3f7819 */ /* 0x000fc4000001143f */
[----:B------:R-:W-:Y:S02]  /*1fd80*/  ISETP.GE.AND P1, PT, R59, UR4, PT ;  /* 0x000000043b007c0c */ /* 0x000fe4000bf26270 */
        /* <DEDUP_REMOVED lines=10> */
[----:B------:R-:W-:Y:S01]  /*1fe30*/  @!P1 IMAD.MOV.U32 R14, RZ, RZ, R102 ;  /* 0x000000ffff0e9224 */ /* 0x000fe200078e0066 */
[----:B------:R-:W-:Y:S02]  /*1fe40*/  @!P1 MOV R15, R106 ;  /* 0x0000006a000f9202 */ /* 0x000fe40000000f00 */
        /* <DEDUP_REMOVED lines=19> */
[----:B------:R-:W-:Y:S01]  /*1ff80*/  VIADD R35, R191, 0x40 ;  /* 0x00000040bf237836 */ /* 0x000fe20000000000 */
[----:B------:R-:W-:Y:S01]  /*1ff90*/  ISETP.GE.AND P2, PT, R25, UR4, PT ;  /* 0x0000000419007c0c */ /* 0x000fe2000bf46270 */
[----:B------:R-:W-:Y:S02]  /*1ffa0*/  VIADD R59, R191, 0x58 ;  /* 0x00000058bf3b7836 */ /* 0x000fe40000000000 */
[----:B------:R1:W-:Y:S01]  /*1ffb0*/  @!P1 ST.E.64 desc[UR36][R12.64], R14 ;  /* 0x0000000e0c009985 */ /* 0x0003e2000c101b24 */
[----:B------:R-:W-:-:S02]  /*1ffc0*/  SHF.R.S32.HI R35, RZ, 0x1f, R35 ;  /* 0x0000001fff237819 */ /* 0x000fc40000011423 */
        /* <DEDUP_REMOVED lines=14> */
[----:B------:R-:W-:Y:S01]  /*200b0*/  VIADD R25, R191, 0x60 ;  /* 0x00000060bf197836 */ /* 0x000fe20000000000 */
[----:B------:R-:W-:Y:S01]  /*200c0*/  ISETP.GE.AND P3, PT, R63, UR4, PT ;  /* 0x000000043f007c0c */ /* 0x000fe2000bf66270 */
[----:B------:R-:W-:Y:S02]  /*200d0*/  VIADD R35, R191, 0x50 ;  /* 0x00000050bf237836 */ /* 0x000fe40000000000 */
[----:B------:R1:W-:Y:S01]  /*200e0*/  @!P2 ST.E.64 desc[UR36][R12.64], R14 ;  /* 0x0000000e0c00a985 */ /* 0x0003e2000c101b24 */
[----:B------:R-:W-:-:S02]  /*200f0*/  ISETP.GE.AND P2, PT, R25, UR4, PT ;  /* 0x0000000419007c0c */ /* 0x000fc4000bf46270 */
[----:B------:R-:W-:Y:S02]  /*20100*/  SHF.R.S32.HI R35, RZ, 0x1f, R35 ;  /* 0x0000001fff237819 */ /* 0x000fe40000011423 */
[CC--:B-1----:R-:W-:Y:S02]  /*20110*/  @!P0 LEA R14, P4, R34.reuse, R11.reuse, 0x2 ;  /* 0x0000000b220e8211 */ /* 0x0c2fe400078810ff */
[C---:B------:R-:W-:Y:S02]  /*20120*/  @!P1 LEA R12, P5, R59.reuse, R11, 0x2 ;  /* 0x0000000b3b0c9211 */ /* 0x040fe400078a10ff */
[-C--:B------:R-:W-:Y:S01]  /*20130*/  @!P0 LEA.HI.X R15, R34, R24.reuse, R35, 0x2, P4 ;  /* 0x00000018220f8211 */ /* 0x080fe200020f1423 */
[----:B------:R-:W-:Y:S01]  /*20140*/  @!P0 IMAD.MOV.U32 R34, RZ, RZ, R180 ;  /* 0x000000ffff228224 */ /* 0x000fe200078e00b4 */
[----:B------:R-:W-:Y:S01]  /*20150*/  @!P1 LEA.HI.X R13, R59, R24, R86, 0x2, P5 ;  /* 0x000000183b0d9211 */ /* 0x000fe200028f1456 */
[----:B------:R-:W-:Y:S02]  /*20160*/  @!P0 IMAD.MOV.U32 R35, RZ, RZ, R178 ;  /* 0x000000ffff238224 */ /* 0x000fe400078e00b2 */
[----:B------:R-:W-:-:S02]  /*20170*/  VIADD R59, R191, 0x78 ;  /* 0x00000078bf3b7836 */ /* 0x000fc40000000000 */
[----:B------:R-:W-:Y:S01]  /*20180*/  VIADD R86, R191, 0x68 ;  /* 0x00000068bf567836 */ /* 0x000fe20000000000 */
[----:B------:R1:W-:Y:S01]  /*20190*/  @!P0 ST.E.64 desc[UR36][R14.64], R34 ;  /* 0x000000220e008985 */ /* 0x0003e2000c101b24 */
[----:B------:R-:W-:-:S03]  /*201a0*/  ISETP.GE.AND P0, PT, R82, UR4, PT ;  /* 0x0000000452007c0c */ /* 0x000fc6000bf06270 */
[----:B------:R-:W-:Y:S01]  /*201b0*/  SHF.R.S32.HI R86, RZ, 0x1f, R86 ;  /* 0x0000001fff567819 */ /* 0x000fe20000011456 */
[----:B-1----:R-:W-:Y:S01]  /*201c0*/  @!P1 IMAD.MOV.U32 R34, RZ, RZ, R179 ;  /* 0x000000ffff229224 */ /* 0x002fe200078e00b3 */
[----:B------:R-:W-:Y:S01]  /*201d0*/  @!P2 LEA R14, P4, R25, R11, 0x2 ;  /* 0x0000000b190ea211 */ /* 0x000fe200078810ff */
[----:B------:R-:W-:-:S03]  /*201e0*/  @!P1 IMAD.MOV.U32 R35, RZ, RZ, R177 ;  /* 0x000000ffff239224 */ /* 0x000fc600078e00b1 */
[----:B------:R-:W-:Y:S01]  /*201f0*/  @!P2 LEA.HI.X R15, R25, R24, R90, 0x2, P4 ;  /* 0x00000018190fa211 */ /* 0x000fe200020f145a */
[----:B------:R-:W-:Y:S01]  /*20200*/  VIADD R25, R191, 0x80 ;  /* 0x00000080bf197836 */ /* 0x000fe20000000000 */
[----:B------:R1:W-:Y:S01]  /*20210*/  @!P1 ST.E.64 desc[UR36][R12.64], R34 ;  /* 0x000000220c009985 */ /* 0x0003e2000c101b24 */
[----:B------:R-:W-:Y:S01]  /*20220*/  ISETP.GE.AND P1, PT, R59, UR4, PT ;  /* 0x000000043b007c0c */ /* 0x000fe2000bf26270 */
[----:B------:R-:W-:-:S05]  /*20230*/  VIADD R90, R191, 0x70 ;  /* 0x00000070bf5a7836 */ /* 0x000fca0000000000 */
        /* <DEDUP_REMOVED lines=11> */
[----:B------:R-:W-:Y:S02]  /*202f0*/  @!P3 MOV R35, R173 ;  /* 0x000000ad0023b202 */ /* 0x000fe40000000f00 */
[----:B------:R-:W-:-:S03]  /*20300*/  @!P0 LEA R14, P4, R82, R11, 0x2 ;  /* 0x0000000b520e8211 */ /* 0x000fc600078810ff */
[----:B------:R1:W-:Y:S01]  /*20310*/  @!P3 ST.E.64 desc[UR36][R12.64], R34 ;  /* 0x000000220c00b985 */ /* 0x0003e2000c101b24 */
[----:B------:R-:W-:Y:S01]  /*20320*/  @!P0 LEA.HI.X R15, R82, R24, R90, 0x2, P4 ;  /* 0x00000018520f8211 */ /* 0x000fe200020f145a */
[----:B------:R-:W-:Y:S01]  /*20330*/  VIADD R82, R191, 0x90 ;  /* 0x00000090bf527836 */ /* 0x000fe20000000000 */
[----:B------:R-:W-:Y:S01]  /*20340*/  ISETP.GE.AND P3, PT, R63, UR4, PT ;  /* 0x000000043f007c0c */ /* 0x000fe2000bf66270 */
[----:B------:R-:W-:-:S05]  /*20350*/  VIADD R90, R191, 0x80 ;  /* 0x00000080bf5a7836 */ /* 0x000fca0000000000 */
[----:B------:R-:W-:Y:S01]  /*20360*/  SHF.R.S32.HI R90, RZ, 0x1f, R90 ;  /* 0x0000001fff5a7819 */ /* 0x000fe2000001145a */
[----:B-1----:R-:W-:Y:S01]  /*20370*/  @!P0 IMAD.MOV.U32 R34, RZ, RZ, R172 ;  /* 0x000000ffff228224 */ /* 0x002fe200078e00ac */
[----:B------:R-:W-:Y:S01]  /*20380*/  @!P1 LEA R12, P5, R59, R11, 0x2 ;  /* 0x0000000b3b0c9211 */ /* 0x000fe200078a10ff */
[----:B------:R-:W-:-:S03]  /*20390*/  @!P0 IMAD.MOV.U32 R35, RZ, RZ, R170 ;  /* 0x000000ffff238224 */ /* 0x000fc600078e00aa */
[----:B------:R-:W-:Y:S01]  /*203a0*/  @!P1 LEA.HI.X R13, R59, R24, R86, 0x2, P5 ;  /* 0x000000183b0d9211 */ /* 0x000fe200028f1456 */
[C---:B------:R-:W-:Y:S01]  /*203b0*/  VIADD R59, R191.reuse, 0x98 ;  /* 0x00000098bf3b7836 */ /* 0x040fe20000000000 */
        /* <DEDUP_REMOVED lines=10> */
[----:B------:R-:W-:Y:S02]  /*20460*/  ISETP.GE.AND P1, PT, R59, UR4, PT ;  /* 0x000000043b007c0c */ /* 0x000fe4000bf26270 */
[----:B------:R-:W-:-:S04]  /*20470*/  IADD3 R90, R191, 0x90, RZ ;  /* 0x00000090bf5a7810 */ /* 0x000fc80007ffe0ff */
        /* <DEDUP_REMOVED lines=8> */
[----:B------:R-:W-:Y:S02]  /*20500*/  VIADD R86, R191, 0x98 ;  /* 0x00000098bf567836 */ /* 0x000fe40000000000 */
[----:B------:R-:W-:-:S03]  /*20510*/  ISETP.GE.AND P4, PT, R63, UR4, PT ;  /* 0x000000043f007c0c */ /* 0x000fc6000bf86270 */
[----:B------:R-:W-:Y:S01]  /*20520*/  SHF.R.S32.HI R86, RZ, 0x1f, R86 ;  /* 0x0000001fff567819 */ /* 0x000fe20000011456 */
[----:B-1----:R-:W-:Y:S01]  /*20530*/  @!P3 IMAD.MOV.U32 R34, RZ, RZ, R167 ;  /* 0x000000ffff22b224 */ /* 0x002fe200078e00a7 */
[----:B------:R-:W-:Y:S01]  /*20540*/  @!P0 LEA R14, P5, R82, R11, 0x2 ;  /* 0x0000000b520e8211 */ /* 0x000fe200078a10ff */
[----:B------:R-:W-:-:S03]  /*20550*/  @!P3 IMAD.MOV.U32 R35, RZ, RZ, R165 ;  /* 0x000000ffff23b224 */ /* 0x000fc600078e00a5 */
[----:B------:R-:W-:Y:S01]  /*20560*/  @!P0 LEA.HI.X R15, R82, R24, R90, 0x2, P5 ;  /* 0x00000018520f8211 */ /* 0x000fe200028f145a */
[C---:B------:R-:W-:Y:S01]  /*20570*/  VIADD R90, R191.reuse, 0xa0 ;  /* 0x000000a0bf5a7836 */ /* 0x040fe20000000000 */
[----:B------:R1:W-:Y:S01]  /*20580*/  @!P3 ST.E.64 desc[UR36][R12.64], R34 ;  /* 0x000000220c00b985 */ /* 0x0003e2000c101b24 */
[----:B------:R-:W-:-:S03]  /*20590*/  VIADD R82, R191, 0xb0 ;  /* 0x000000b0bf527836 */ /* 0x000fc60000000000 */
[----:B------:R-:W-:Y:S01]  /*205a0*/  SHF.R.S32.HI R90, RZ, 0x1f, R90 ;  /* 0x0000001fff5a7819 */ /* 0x000fe2000001145a */
[----:B-1----:R-:W-:Y:S01]  /*205b0*/  @!P0 IMAD.MOV.U32 R34, RZ, RZ, R162 ;  /* 0x000000ffff228224 */ /* 0x002fe200078e00a2 */
[----:B------:R-:W-:Y:S01]  /*205c0*/  @!P1 LEA R12, P3, R59, R11, 0x2 ;  /* 0x0000000b3b0c9211 */ /* 0x000fe200078610ff */
[----:B------:R-:W-:-:S03]  /*205d0*/  @!P0 IMAD.MOV.U32 R35, RZ, RZ, R160 ;  /* 0x000000ffff238224 */ /* 0x000fc600078e00a0 */
[----:B------:R-:W-:Y:S01]  /*205e0*/  @!P1 LEA.HI.X R13, R59, R24, R86, 0x2, P3 ;  /* 0x000000183b0d9211 */ /* 0x000fe200018f1456 */
[C---:B------:R-:W-:Y:S01]  /*205f0*/  VIADD R59, R191.reuse, 0xb8 ;  /* 0x000000b8bf3b7836 */ /* 0x040fe20000000000 */
[----:B------:R1:W-:Y:S01]  /*20600*/  @!P0 ST.E.64 desc[UR36][R14.64], R34 ;  /* 0x000000220e008985 */ /* 0x0003e2000c101b24 */
[----:B------:R-:W-:Y:S01]  /*20610*/  VIADD R86, R191, 0xa8 ;  /* 0x000000a8bf567836 */ /* 0x000fe20000000000 */
[----:B------:R-:W-:-:S04]  /*20620*/  ISETP.GE.AND P0, PT, R82, UR4, PT ;  /* 0x0000000452007c0c */ /* 0x000fc8000bf06270 */
        /* <DEDUP_REMOVED lines=8> */
[----:B-1----:R-:W-:Y:S01]  /*206b0*/  @!P2 IMAD.MOV.U32 R34, RZ, RZ, R100 ;  /* 0x000000ffff22a224 */ /* 0x002fe200078e0064 */
[----:B------:R-:W-:Y:S01]  /*206c0*/  @!P4 LEA R12, P5, R63, R11, 0x2 ;  /* 0x0000000b3f0cc211 */ /* 0x000fe200078a10ff */
[----:B------:R-:W-:-:S03]  /*206d0*/  @!P2 IMAD.MOV.U32 R35, RZ, RZ, R96 ;  /* 0x000000ffff23a224 */ /* 0x000fc600078e0060 */
[----:B------:R-:W-:Y:S01]  /*206e0*/  @!P4 LEA.HI.X R13, R63, R24, R86, 0x2, P5 ;  /* 0x000000183f0dc211 */ /* 0x000fe200028f1456 */
[C---:B------:R-:W-:Y:S01]  /*206f0*/  VIADD R86, R191.reuse, 0xb0 ;  /* 0x000000b0bf567836 */ /* 0x040fe20000000000 */
[----:B------:R1:W-:Y:S01]  /*20700*/  @!P2 ST.E.64 desc[UR36][R14.64], R34 ;  /* 0x000000220e00a985 */ /* 0x0003e2000c101b24 */
[----:B------:R-:W-:Y:S01]  /*20710*/  VIADD R63, R191, 0xb8 ;  /* 0x000000b8bf3f7836 */ /* 0x000fe20000000000 */
[----:B------:R-:W-:Y:S02]  /*20720*/  ISETP.GE.AND P2, PT, R25, UR4, PT ;  /* 0x0000000419007c0c */ /* 0x000fe4000bf46270 */
[----:B------:R-:W-:Y:S02]  /*20730*/  SHF.R.S32.HI R86, RZ, 0x1f, R86 ;  /* 0x0000001fff567819 */ /* 0x000fe40000011456 */
[----:B------:R-:W-:Y:S01]  /*20740*/  SHF.R.S32.HI R63, RZ, 0x1f, R63 ;  /* 0x0000001fff3f7819 */ /* 0x000fe2000001143f */
[----:B-1----:R-:W-:Y:S01]  /*20750*/  @!P4 IMAD.MOV.U32 R34, RZ, RZ, R104 ;  /* 0x000000ffff22c224 */ /* 0x002fe200078e0068 */
[----:B------:R-:W-:Y:S01]  /*20760*/  @!P0 LEA R14, P3, R82, R11, 0x2 ;  /* 0x0000000b520e8211 */ /* 0x000fe200078610ff */
[----:B------:R-:W-:-:S03]  /*20770*/  @!P4 IMAD.MOV.U32 R35, RZ, RZ, R92 ;  /* 0x000000ffff23c224 */ /* 0x000fc600078e005c */
[----:B------:R-:W-:Y:S02]  /*20780*/  @!P0 LEA.HI.X R15, R82, R24, R86, 0x2, P3 ;  /* 0x00000018520f8211 */ /* 0x000fe400018f1456 */
[----:B------:R1:W-:Y:S01]  /*20790*/  @!P4 ST.E.64 desc[UR36][R12.64], R34 ;  /* 0x000000220c00c985 */ /* 0x0003e2000c101b24 */
[----:B------:R-:W-:Y:S02]  /*207a0*/  ISETP.GE.AND P4, PT, R228, UR4, PT ;  /* 0x00000004e4007c0c */ /* 0x000fe4000bf86270 */
[----:B------:R-:W-:Y:S02]  /*207b0*/  ISETP.GE.AND P3, PT, R227, UR4, PT ;  /* 0x00000004e3007c0c */ /* 0x000fe4000bf66270 */
[C---:B-1----:R-:W-:Y:S01]  /*207c0*/  @!P1 LEA R12, P5, R59.reuse, R11, 0x2 ;  /* 0x0000000b3b0c9211 */ /* 0x042fe200078a10ff */
[----:B------:R-:W-:Y:S01]  /*207d0*/  @!P0 IMAD.MOV.U32 R35, RZ, RZ, R84 ;  /* 0x000000ffff238224 */ /* 0x000fe200078e0054 */
[----:B------:R-:W-:Y:S02]  /*207e0*/  @!P0 MOV R34, R88 ;  /* 0x0000005800228202 */ /* 0x000fe40000000f00 */
[----:B------:R-:W-:Y:S01]  /*207f0*/  @!P1 LEA.HI.X R13, R59, R24, R63, 0x2, P5 ;  /* 0x000000183b0d9211 */ /* 0x000fe200028f143f */
[----:B------:R-:W-:-:S06]  /*20800*/  VIADD R59, R191, 0xc0 ;  /* 0x000000c0bf3b7836 */ /* 0x000fcc0000000000 */
[-C--:B------:R-:W-:Y:S01]  /*20810*/  @!P3 LEA R108, P5, R227, R11.reuse, 0x2 ;  /* 0x0000000be36cb211 */ /* 0x080fe200078a10ff */
[----:B------:R1:W-:Y:S01]  /*20820*/  @!P0 ST.E.64 desc[UR36][R14.64], R34 ;  /* 0x000000220e008985 */ /* 0x0003e2000c101b24 */
[----:B------:R-:W-:Y:S02]  /*20830*/  SHF.R.S32.HI R63, RZ, 0x1f, R223 ;  /* 0x0000001fff3f7819 */ /* 0x000fe400000114df */
[----:B------:R-:W-:Y:S01]  /*20840*/  SHF.R.S32.HI R59, RZ, 0x1f, R59 ;  /* 0x0000001fff3b7819 */ /* 0x000fe2000001143b */
[----:B-1----:R-:W-:Y:S01]  /*20850*/  @!P1 IMAD.MOV.U32 R14, RZ, RZ, R112 ;  /* 0x000000ffff0e9224 */ /* 0x002fe200078e0070 */
[----:B------:R-:W-:Y:S01]  /*20860*/  @!P2 LEA R34, P0, R25, R11, 0x2 ;  /* 0x0000000b1922a211 */ /* 0x000fe200078010ff */
[----:B------:R-:W-:-:S03]  /*20870*/  @!P1 IMAD.MOV.U32 R15, RZ, RZ, R116 ;  /* 0x000000ffff0f9224 */ /* 0x000fc600078e0074 */
[----:B------:R-:W-:Y:S02]  /*20880*/  @!P2 LEA.HI.X R35, R25, R24, R59, 0x2, P0 ;  /* 0x000000181923a211 */ /* 0x000fe400000f143b */
[----:B------:R1:W-:Y:S01]  /*20890*/  @!P1 ST.E.64 desc[UR36][R12.64], R14 ;  /* 0x0000000e0c009985 */ /* 0x0003e2000c101b24 */
[----:B------:R-:W-:Y:S02]  /*208a0*/  SHF.R.S32.HI R25, RZ, 0x1f, R228 ;  /* 0x0000001fff197819 */ /* 0x000fe400000114e4 */
[----:B------:R-:W-:Y:S02]  /*208b0*/  ISETP.GE.AND P0, PT, R225, UR4, PT ;  /* 0x00000004e1007c0c */ /* 0x000fe4000bf06270 */
[----:B------:R-:W-:Y:S02]  /*208c0*/  SHF.R.S32.HI R59, RZ, 0x1f, R225 ;  /* 0x0000001fff3b7819 */ /* 0x000fe400000114e1 */
[----:B-1----:R-:W-:Y:S01]  /*208d0*/  @!P4 LEA R12, P1, R228, R11, 0x2 ;  /* 0x0000000be40cc211 */ /* 0x002fe200078210ff */
[----:B------:R-:W-:-:S02]  /*208e0*/  @!P2 IMAD.MOV.U32 R14, RZ, RZ, R3 ;  /* 0x000000ffff0ea224 */ /* 0x000fc400078e0003 */
[----:B------:R-:W-:Y:S01]  /*208f0*/  @!P2 IMAD.MOV.U32 R15, RZ, RZ, R4 ;  /* 0x000000ffff0fa224 */ /* 0x000fe200078e0004 */
[-C--:B------:R-:W-:Y:S01]  /*20900*/  @!P4 LEA.HI.X R13, R228, R24.reuse, R25, 0x2, P1 ;  /* 0x00000018e40dc211 */ /* 0x080fe200008f1419 */
[----:B------:R-:W-:Y:S01]  /*20910*/  @!P3 IMAD.MOV.U32 R4, RZ, RZ, R5 ;  /* 0x000000ffff04b224 */ /* 0x000fe200078e0005 */
[----:B------:R-:W-:Y:S01]  /*20920*/  ISETP.GE.AND P1, PT, R224, UR4, PT ;  /* 0x00000004e0007c0c */ /* 0x000fe2000bf26270 */
[----:B------:R-:W-:Y:S01]  /*20930*/  @!P3 IMAD.MOV.U32 R5, RZ, RZ, R6 ;  /* 0x000000ffff05b224 */ /* 0x000fe200078e0006 */
[----:B------:R-:W-:Y:S01]  /*20940*/  SHF.R.S32.HI R25, RZ, 0x1f, R227 ;  /* 0x0000001fff197819 */ /* 0x000fe200000114e3 */
[----:B------:R1:W-:Y:S03]  /*20950*/  @!P2 ST.E.64 desc[UR36][R34.64], R14 ;  /* 0x0000000e2200a985 */ /* 0x0003e6000c101b24 */
[----:B------:R-:W-:Y:S02]  /*20960*/  @!P3 LEA.HI.X R109, R227, R24, R25, 0x2, P5 ;  /* 0x00000018e36db211 */ /* 0x000fe400028f1419 */
[----:B------:R-:W-:-:S02]  /*20970*/  ISETP.GE.AND P5, PT, R222, UR4, PT ;  /* 0x00000004de007c0c */ /* 0x000fc4000bfa6270 */
[----:B------:R-:W-:-:S03]  /*20980*/  SHF.R.S32.HI R25, RZ, 0x1f, R224 ;  /* 0x0000001fff197819 */ /* 0x000fc600000114e0 */
[----:B------:R-:W-:Y:S02]  /*20990*/  @!P1 IMAD.MOV.U32 R6, RZ, RZ, R7 ;  /* 0x000000ffff069224 */ /* 0x000fe400078e0007 */
[----:B------:R-:W-:Y:S02]  /*209a0*/  @!P1 IMAD.MOV.U32 R7, RZ, RZ, R8 ;  /* 0x000000ffff079224 */ /* 0x000fe400078e0008 */
[----:B-1----:R-:W-:Y:S02]  /*209b0*/  @!P4 IMAD.MOV.U32 R14, RZ, RZ, R120 ;  /* 0x000000ffff0ec224 */ /* 0x002fe400078e0078 */
[----:B------:R-:W-:-:S05]  /*209c0*/  @!P4 IMAD.MOV.U32 R15, RZ, RZ, R65 ;  /* 0x000000ffff0fc224 */ /* 0x000fca00078e0041 */
[----:B------:R1:W-:Y:S01]  /*209d0*/  @!P4 ST.E.64 desc[UR36][R12.64], R14 ;  /* 0x0000000e0c00c985 */ /* 0x0003e2000c101b24 */
[----:B------:R-:W-:-:S03]  /*209e0*/  ISETP.GE.AND P4, PT, R223, UR4, PT ;  /* 0x00000004df007c0c */ /* 0x000fc6000bf86270 */
[----:B------:R2:W-:Y:S01]  /*209f0*/  @!P3 ST.E.64 desc[UR36][R108.64], R4 ;  /* 0x000000046c00b985 */ /* 0x0005e2000c101b24 */
[----:B------:R-:W-:Y:S02]  /*20a00*/  ISETP.GE.AND P3, PT, R221, UR4, PT ;  /* 0x00000004dd007c0c */ /* 0x000fe4000bf66270 */
[C---:B-1----:R-:W-:Y:S01]  /*20a10*/  @!P0 LEA R12, P2, R225.reuse, R11, 0x2 ;  /* 0x0000000be10c8211 */ /* 0x042fe200078410ff */
[----:B------:R-:W-:Y:S02]  /*20a20*/  @!P0 IMAD.MOV.U32 R14, RZ, RZ, R69 ;  /* 0x000000ffff0e8224 */ /* 0x000fe400078e0045 */
[----:B------:R-:W-:Y:S01]  /*20a30*/  @!P0 IMAD.MOV.U32 R15, RZ, RZ, R73 ;  /* 0x000000ffff0f8224 */ /* 0x000fe200078e0049 */
[----:B------:R-:W-:-:S07]  /*20a40*/  @!P0 LEA.HI.X R13, R225, R24, R59, 0x2, P2 ;  /* 0x00000018e10d8211 */ /* 0x000fce00010f143b */
[----:B------:R-:W-:Y:S01]  /*20a50*/  @!P3 IMAD.MOV.U32 R8, RZ, RZ, R85 ;  /* 0x000000ffff08b224 */ /* 0x000fe200078e0055 */
[C---:B--2---:R-:W-:Y:S02]  /*20a60*/  @!P1 LEA R4, P2, R224.reuse, R11, 0x2 ;  /* 0x0000000be0049211 */ /* 0x044fe400078410ff */
[----:B------:R-:W-:Y:S01]  /*20a70*/  SHF.R.S32.HI R59, RZ, 0x1f, R222 ;  /* 0x0000001fff3b7819 */ /* 0x000fe200000114de */
[----:B------:R1:W-:Y:S01]  /*20a80*/  @!P0 ST.E.64 desc[UR36][R12.64], R14 ;  /* 0x0000000e0c008985 */ /* 0x0003e2000c101b24 */
[----:B------:R-:W-:Y:S02]  /*20a90*/  @!P1 LEA.HI.X R5, R224, R24, R25, 0x2, P2 ;  /* 0x00000018e0059211 */ /* 0x000fe400010f1419 */
[----:B------:R-:W-:-:S03]  /*20aa0*/  SHF.R.S32.HI R25, RZ, 0x1f, R221 ;  /* 0x0000001fff197819 */ /* 0x000fc600000114dd */
[----:B------:R2:W-:Y:S01]  /*20ab0*/  @!P1 ST.E.64 desc[UR36][R4.64], R6 ;  /* 0x0000000604009985 */ /* 0x0005e2000c101b24 */
[CC--:B-1----:R-:W-:Y:S01]  /*20ac0*/  @!P4 LEA R12, P0, R223.reuse, R11.reuse, 0x2 ;  /* 0x0000000bdf0cc211 */ /* 0x0c2fe200078010ff */
[----:B------:R-:W-:Y:S02]  /*20ad0*/  @!P4 IMAD.MOV.U32 R14, RZ, RZ, R77 ;  /* 0x000000ffff0ec224 */ /* 0x000fe400078e004d */
[----:B------:R-:W-:Y:S01]  /*20ae0*/  @!P4 IMAD.MOV.U32 R15, RZ, RZ, R81 ;  /* 0x000000ffff0fc224 */ /* 0x000fe200078e0051 */
[----:B------:R-:W-:Y:S02]  /*20af0*/  @!P4 LEA.HI.X R13, R223, R24, R63, 0x2, P0 ;  /* 0x00000018df0dc211 */ /* 0x000fe400000f143f */
[CC--:B--2---:R-:W-:Y:S02]  /*20b00*/  @!P5 LEA R4, P1, R222.reuse, R11.reuse, 0x2 ;  /* 0x0000000bde04d211 */ /* 0x0c4fe400078210ff */
[C---:B------:R-:W-:Y:S01]  /*20b10*/  @!P3 LEA R6, P2, R221.reuse, R11, 0x2 ;  /* 0x0000000bdd06b211 */ /* 0x040fe200078410ff */
[----:B------:R3:W-:Y:S01]  /*20b20*/  @!P4 ST.E.64 desc[UR36][R12.64], R14 ;  /* 0x0000000e0c00c985 */ /* 0x0007e2000c101b24 */
[----:B------:R-:W-:Y:S01]  /*20b30*/  @!P5 MOV R11, R10 ;  /* 0x0000000a000bd202 */ /* 0x000fe20000000f00 */
[----:B------:R-:W-:Y:S01]  /*20b40*/  @!P5 IMAD.MOV.U32 R10, RZ, RZ, R9 ;  /* 0x000000ffff0ad224 */ /* 0x000fe200078e0009 */
[-C--:B------:R-:W-:Y:S01]  /*20b50*/  @!P5 LEA.HI.X R5, R222, R24.reuse, R59, 0x2, P1 ;  /* 0x00000018de05d211 */ /* 0x080fe200008f143b */
[----:B------:R-:W-:Y:S01]  /*20b60*/  @!P3 IMAD.MOV.U32 R9, RZ, RZ, R89 ;  /* 0x000000ffff09b224 */ /* 0x000fe200078e0059 */
[----:B------:R-:W-:-:S03]  /*20b70*/  @!P3 LEA.HI.X R7, R221, R24, R25, 0x2, P2 ;  /* 0x00000018dd07b211 */ /* 0x000fc600010f1419 */
[----:B------:R3:W-:Y:S04]  /*20b80*/  @!P5 ST.E.64 desc[UR36][R4.64], R10 ;  /* 0x0000000a0400d985 */ /* 0x0007e8000c101b24 */
[----:B------:R3:W-:Y:S02]  /*20b90*/  @!P3 ST.E.64 desc[UR36][R6.64], R8 ;  /* 0x000000080600b985 */ /* 0x0007e4000c101b24 */
.L_x_2010:
[----:B------:R-:W-:Y:S05]  /*20ba0*/  BSYNC B1 ;  /* 0x0000000000017941 */ /* 0x000fea0003800000 */
.L_x_2009:
[----:B------:R-:W-:-:S03]  /*20bb0*/  UMOV UR4, 0xffffffff ;  /* 0xffffffff00047882 */ /* 0x000fc60000000000 */
[----:B------:R-:W-:Y:S05]  /*20bc0*/  BRA.DIV UR4, `(.L_x_2011) ;  /* 0x0000010204047947 */ /* 0x000fea000b800000 */
[----:B---3--:R3:W4:Y:S04]  /*20bd0*/  SHFL.IDX PT, R8, R2, 0x1, 0x1c1f ;  /* 0x003c1f0002087f89 */ /* 0x00872800000e0000 */
[----:B0-----:R-:W0:Y:S02]  /*20be0*/  SHFL.IDX PT, R0, R0, 0x1, 0x1c1f ;  /* 0x003c1f0000007f89 */ /* 0x001e2400000e0000 */
.L_x_2411:
[----:B------:R-:W-:-:S13]  /*20bf0*/  ISETP.GE.AND P0, PT, R33, R32, PT ;  /* 0x000000202100720c */ /* 0x000fda0003f06270 */
[----:B------:R-:W-:Y:S05]  /*20c00*/  @P0 BRA `(.L_x_2007) ;  /* 0x0000001c005c0947 */ /* 0x000fea0003800000 */
[----:B------:R-:W-:Y:S01]  /*20c10*/  ULDC UR4, c[0x0][0xac8] ;  /* 0x0002b20000047ab9 */ /* 0x000fe20000000800 */
[C---:B--2---:R-:W-:Y:S01]  /*20c20*/  VIADD R11, R191.reuse, 0x8 ;  /* 0x00000008bf0b7836 */ /* 0x044fe20000000000 */
[C---:B------:R-:W-:Y:S01]  /*20c30*/  ISETP.GE.AND P5, PT, R191.reuse, UR4, PT ;  /* 0x00000004bf007c0c */ /* 0x040fe2000bfa6270 */
[C---:B------:R-:W-:Y:S01]  /*20c40*/  VIADD R7, R191.reuse, 0x10 ;  /* 0x00000010bf077836 */ /* 0x040fe20000000000 */
[----:B------:R-:W-:Y:S01]  /*20c50*/  SHF.R.S32.HI R4, RZ, 0x1f, R191 ;  /* 0x0000001fff047819 */ /* 0x000fe200000114bf */
[----:B------:R-:W-:Y:S01]  /*20c60*/  VIADD R6, R191, 0x18 ;  /* 0x00000018bf067836 */ /* 0x000fe20000000000 */
[----:B------:R-:W-:Y:S01]  /*20c70*/  ISETP.GE.AND P0, PT, R11, UR4, PT ;  /* 0x000000040b007c0c */ /* 0x000fe2000bf06270 */
[----:B------:R-:W-:Y:S01]  /*20c80*/  VIADD R12, R191, 0x8 ;  /* 0x00000008bf0c7836 */ /* 0x000fe20000000000 */
[----:B------:R-:W-:Y:S01]  /*20c90*/  ISETP.GE.AND P3, PT, R7, UR4, PT ;  /* 0x0000000407007c0c */ /* 0x000fe2000bf66270 */
[C---:B------:R-:W-:Y:S01]  /*20ca0*/  VIADD R10, R191.reuse, 0x10 ;  /* 0x00000010bf0a7836 */ /* 0x040fe20000000000 */
[----:B------:R-:W-:Y:S01]  /*20cb0*/  ISETP.GE.AND P2, PT, R6, UR4, PT ;  /* 0x0000000406007c0c */ /* 0x000fe2000bf46270 */
[C---:B------:R-:W-:Y:S01]  /*20cc0*/  VIADD R9, R191.reuse, 0x20 ;  /* 0x00000020bf097836 */ /* 0x040fe20000000000 */
[----:B------:R-:W-:Y:S01]  /*20cd0*/  SHF.R.S32.HI R12, RZ, 0x1f, R12 ;  /* 0x0000001fff0c7819 */ /* 0x000fe2000001140c */
[C---:B------:R-:W-:Y:S01]  /*20ce0*/  VIADD R13, R191.reuse, 0x28 ;  /* 0x00000028bf0d7836 */ /* 0x040fe20000000000 */
[----:B------:R-:W-:Y:S01]  /*20cf0*/  SHF.R.S32.HI R10, RZ, 0x1f, R10 ;  /* 0x0000001fff0a7819 */ /* 0x000fe2000001140a */
[C---:B------:R-:W-:Y:S01]  /*20d00*/  VIADD R14, R191.reuse, 0x28 ;  /* 0x00000028bf0e7836 */ /* 0x040fe20000000000 */
[----:B0--3--:R-:W-:-:S03]  /*20d10*/  @!P5 LEA R2, P1, R191, R0, 0x2 ;  /* 0x00000000bf02d211 */ /* 0x009fc600078210ff */
[----:B------:R-:W-:Y:S01]  /*20d20*/  @!P0 IMAD.MOV.U32 R65, RZ, RZ, R64 ;  /* 0x000000ffff418224 */ /* 0x000fe200078e0040 */
[----:B----4-:R-:W-:Y:S01]  /*20d30*/  @!P5 LEA.HI.X R3, R191, R8, R4, 0x2, P1 ;  /* 0x00000008bf03d211 */ /* 0x010fe200008f1404 */
[----:B------:R-:W-:Y:S01]  /*20d40*/  @!P0 IMAD.MOV.U32 R64, RZ, RZ, R93 ;  /* 0x000000ffff408224 */ /* 0x000fe200078e005d */
[----:B------:R-:W-:Y:S02]  /*20d50*/  @!P0 LEA R4, P4, R11, R0, 0x2 ;  /* 0x000000000b048211 */ /* 0x000fe400078810ff */
[----:B------:R-:W-:Y:S01]  /*20d60*/  ISETP.GE.AND P1, PT, R9, UR4, PT ;  /* 0x0000000409007c0c */ /* 0x000fe2000bf26270 */
[----:B------:R0:W-:Y:S01]  /*20d70*/  @!P5 ST.E.64 desc[UR36][R2.64], R20 ;  /* 0x000000140200d985 */ /* 0x0001e2000c101b24 */
[----:B------:R-:W-:Y:S01]  /*20d80*/  @!P0 LEA.HI.X R5, R11, R8, R12, 0x2, P4 ;  /* 0x000000080b058211 */ /* 0x000fe200020f140c */
[C---:B------:R-:W-:Y:S01]  /*20d90*/  VIADD R11, R191.reuse, 0x30 ;  /* 0x00000030bf0b7836 */ /* 0x040fe20000000000 */
[----:B------:R-:W-:Y:S01]  /*20da0*/  SHF.R.S32.HI R14, RZ, 0x1f, R14 ;  /* 0x0000001fff0e7819 */ /* 0x000fe2000001140e */
[----:B------:R-:W-:-:S02]  /*20db0*/  VIADD R12, R191, 0x20 ;  /* 0x00000020bf0c7836 */ /* 0x000fc40000000000 */
[----:B------:R2:W-:Y:S01]  /*20dc0*/  @!P0 ST.E.64 desc[UR36][R4.64], R64 ;  /* 0x0000004004008985 */ /* 0x0005e2000c101b24 */
[----:B------:R-:W-:Y:S02]  /*20dd0*/  ISETP.GE.AND P0, PT, R13, UR4, PT ;  /* 0x000000040d007c0c */ /* 0x000fe4000bf06270 */
[----:B------:R-:W-:Y:S02]  /*20de0*/  SHF.R.S32.HI R12, RZ, 0x1f, R12 ;  /* 0x0000001fff0c7819 */ /* 0x000fe4000001140c */
[----:B0-----:R-:W-:-:S04]  /*20df0*/  @!P3 LEA R2, P5, R7, R0, 0x2 ;  /* 0x000000000702b211 */ /* 0x001fc800078a10ff */
[----:B------:R-:W-:Y:S01]  /*20e00*/  @!P3 LEA.HI.X R3, R7, R8, R10, 0x2, P5 ;  /* 0x000000080703b211 */ /* 0x000fe200028f140a */
[C---:B------:R-:W-:Y:S01]  /*20e10*/  VIADD R7, R191.reuse, 0x18 ;  /* 0x00000018bf077836 */ /* 0x040fe20000000000 */
[C---:B--2---:R-:W-:Y:S01]  /*20e20*/  @!P2 LEA R4, P4, R6.reuse, R0, 0x2 ;  /* 0x000000000604a211 */ /* 0x044fe200078810ff */
[----:B------:R-:W-:Y:S02]  /*20e30*/  VIADD R10, R191, 0x38 ;  /* 0x00000038bf0a7836 */ /* 0x000fe40000000000 */
[----:B------:R0:W-:Y:S01]  /*20e40*/  @!P3 ST.E.64 desc[UR36][R2.64], R26 ;  /* 0x0000001a0200b985 */ /* 0x0001e2000c101b24 */
[----:B------:R-:W-:Y:S02]  /*20e50*/  SHF.R.S32.HI R7, RZ, 0x1f, R7 ;  /* 0x0000001fff077819 */ /* 0x000fe40000011407 */
[----:B------:R-:W-:Y:S02]  /*20e60*/  ISETP.GE.AND P3, PT, R11, UR4, PT ;  /* 0x000000040b007c0c */ /* 0x000fe4000bf66270 */
[----:B------:R-:W-:Y:S01]  /*20e70*/  @!P2 LEA.HI.X R5, R6, R8, R7, 0x2, P4 ;  /* 0x000000080605a211 */ /* 0x000fe200020f1407 */
[----:B------:R-:W-:Y:S01]  /*20e80*/  @!P2 IMAD.MOV.U32 R7, RZ, RZ, R101 ;  /* 0x000000ffff07a224 */ /* 0x000fe200078e0065 */
[----:B------:R-:W-:-:S05]  /*20e90*/  @!P2 MOV R6, R97 ;  /* 0x000000610006a202 */ /* 0x000fca0000000f00 */
[----:B------:R2:W-:Y:S01]  /*20ea0*/  @!P2 ST.E.64 desc[UR36][R4.64], R6 ;  /* 0x000000060400a985 */ /* 0x0005e2000c101b24 */
[----:B------:R-:W-:Y:S02]  /*20eb0*/  ISETP.GE.AND P2, PT, R10, UR4, PT ;  /* 0x000000040a007c0c */ /* 0x000fe4000bf46270 */
[----:B0-----:R-:W-:-:S04]  /*20ec0*/  @!P1 LEA R2, P5, R9, R0, 0x2 ;  /* 0x0000000009029211 */ /* 0x001fc800078a10ff */
[----:B------:R-:W-:Y:S01]  /*20ed0*/  @!P1 LEA.HI.X R3, R9, R8, R12, 0x2, P5 ;  /* 0x0000000809039211 */ /* 0x000fe200028f140c */
[C---:B------:R-:W-:Y:S02]  /*20ee0*/  VIADD R9, R191.reuse, 0x40 ;  /* 0x00000040bf097836 */ /* 0x040fe40000000000 */
[----:B------:R-:W-:Y:S02]  /*20ef0*/  VIADD R12, R191, 0x30 ;  /* 0x00000030bf0c7836 */ /* 0x000fe40000000000 */
[----:B------:R0:W-:Y:S01]  /*20f00*/  @!P1 ST.E.64 desc[UR36][R2.64], R36 ;  /* 0x0000002402009985 */ /* 0x0001e2000c101b24 */
[----:B------:R-:W-:Y:S01]  /*20f10*/  ISETP.GE.AND P1, PT, R9, UR4, PT ;  /* 0x0000000409007c0c */ /* 0x000fe2000bf26270 */
[----:B--2---:R-:W-:Y:S01]  /*20f20*/  @!P0 IMAD.MOV.U32 R6, RZ, RZ, R105 ;  /* 0x000000ffff068224 */ /* 0x004fe200078e0069 */
[C---:B------:R-:W-:Y:S01]  /*20f30*/  @!P0 LEA R4, P4, R13.reuse, R0, 0x2 ;  /* 0x000000000d048211 */ /* 0x040fe200078810ff */
[----:B------:R-:W-:Y:S01]  /*20f40*/  @!P0 IMAD.MOV.U32 R7, RZ, RZ, R47 ;  /* 0x000000ffff078224 */ /* 0x000fe200078e002f */
[----:B------:R-:W-:Y:S01]  /*20f50*/  SHF.R.S32.HI R12, RZ, 0x1f, R12 ;  /* 0x0000001fff0c7819 */ /* 0x000fe2000001140c */
[----:B------:R-:W-:Y:S01]  /*20f60*/  @!P2 IMAD.MOV.U32 R47, RZ, RZ, R50 ;  /* 0x000000ffff2fa224 */ /* 0x000fe200078e0032 */
[----:B------:R-:W-:Y:S01]  /*20f70*/  @!P0 LEA.HI.X R5, R13, R8, R14, 0x2, P4 ;  /* 0x000000080d058211 */ /* 0x000fe200020f140e */
[----:B------:R-:W-:-:S02]  /*20f80*/  VIADD R13, R191, 0x48 ;  /* 0x00000048bf0d7836 */ /* 0x000fc40000000000 */
[----:B------:R-:W-:Y:S02]  /*20f90*/  VIADD R14, R191, 0x38 ;  /* 0x00000038bf0e7836 */ /* 0x000fe40000000000 */
[----:B------:R2:W-:Y:S01]  /*20fa0*/  @!P0 ST.E.64 desc[UR36][R4.64], R6 ;  /* 0x0000000604008985 */ /* 0x0005e2000c101b24 */
[----:B------:R-:W-:Y:S02]  /*20fb0*/  ISETP.GE.AND P0, PT, R13, UR4, PT ;  /* 0x000000040d007c0c */ /* 0x000fe4000bf06270 */
[C---:B0-----:R-:W-:Y:S02]  /*20fc0*/  @!P3 LEA R2, P5, R11.reuse, R0, 0x2 ;  /* 0x000000000b02b211 */ /* 0x041fe400078a10ff */
[----:B------:R-:W-:Y:S02]  /*20fd0*/  SHF.R.S32.HI R14, RZ, 0x1f, R14 ;  /* 0x0000001fff0e7819 */ /* 0x000fe4000001140e */
[----:B------:R-:W-:Y:S01]  /*20fe0*/  @!P3 LEA.HI.X R3, R11, R8, R12, 0x2, P5 ;  /* 0x000000080b03b211 */ /* 0x000fe200028f140c */
[----:B------:R-:W-:-:S02]  /*20ff0*/  VIADD R11, R191, 0x50 ;  /* 0x00000050bf0b7836 */ /* 0x000fc40000000000 */
[----:B------:R-:W-:Y:S02]  /*21000*/  VIADD R12, R191, 0x40 ;  /* 0x00000040bf0c7836 */ /* 0x000fe40000000000 */
[----:B------:R0:W-:Y:S01]  /*21010*/  @!P3 ST.E.64 desc[UR36][R2.64], R38 ;  /* 0x000000260200b985 */ /* 0x0001e2000c101b24 */
[----:B------:R-:W-:Y:S02]  /*21020*/  ISETP.GE.AND P3, PT, R11, UR4, PT ;  /* 0x000000040b007c0c */ /* 0x000fe4000bf66270 */
[C---:B--2---:R-:W-:Y:S02]  /*21030*/  @!P2 LEA R4, P4, R10.reuse, R0, 0x2 ;  /* 0x000000000a04a211 */ /* 0x044fe400078810ff */
[----:B------:R-:W-:Y:S02]  /*21040*/  SHF.R.S32.HI R12, RZ, 0x1f, R12 ;  /* 0x0000001fff0c7819 */ /* 0x000fe4000001140c */
[----:B------:R-:W-:Y:S01]  /*21050*/  @!P2 LEA.HI.X R5, R10, R8, R14, 0x2, P4 ;  /* 0x000000080a05a211 */ /* 0x000fe200020f140e */
[C---:B------:R-:W-:Y:S01]  /*21060*/  VIADD R10, R191.reuse, 0x58 ;  /* 0x00000058bf0a7836 */ /* 0x040fe20000000000 */
[----:B------:R-:W-:Y:S01]  /*21070*/  @!P0 MOV R59, R58 ;  /* 0x0000003a003b8202 */ /* 0x000fe20000000f00 */
[----:B------:R-:W-:-:S02]  /*21080*/  VIADD R14, R191, 0x48 ;  /* 0x00000048bf0e7836 */ /* 0x000fc40000000000 */
[----:B------:R2:W-:Y:S01]  /*21090*/  @!P2 ST.E.64 desc[UR36][R4.64], R46 ;  /* 0x0000002e0400a985 */ /* 0x0005e2000c101b24 */
[----:B------:R-:W-:Y:S01]  /*210a0*/  ISETP.GE.AND P2, PT, R10, UR4, PT ;  /* 0x000000040a007c0c */ /* 0x000fe2000bf46270 */
[----:B------:R-:W-:Y:S01]  /*210b0*/  @!P0 IMAD.MOV.U32 R58, RZ, RZ, R54 ;  /* 0x000000ffff3a8224 */ /* 0x000fe200078e0036 */
[C---:B0-----:R-:W-:Y:S02]  /*210c0*/  @!P1 LEA R2, P5, R9.reuse, R0, 0x2 ;  /* 0x0000000009029211 */ /* 0x041fe400078a10ff */
[----:B------:R-:W-:Y:S02]  /*210d0*/  SHF.R.S32.HI R14, RZ, 0x1f, R14 ;  /* 0x0000001fff0e7819 */ /* 0x000fe4000001140e */
[----:B------:R-:W-:Y:S01]  /*210e0*/  @!P1 LEA.HI.X R3, R9, R8, R12, 0x2, P5 ;  /* 0x0000000809039211 */ /* 0x000fe200028f140c */
[C---:B------:R-:W-:Y:S02]  /*210f0*/  VIADD R9, R191.reuse, 0x60 ;  /* 0x00000060bf097836 */ /* 0x040fe40000000000 */
[----:B------:R-:W-:-:S02]  /*21100*/  VIADD R12, R191, 0x50 ;  /* 0x00000050bf0c7836 */ /* 0x000fc40000000000 */
[----:B------:R0:W-:Y:S01]  /*21110*/  @!P1 ST.E.64 desc[UR36][R2.64], R40 ;  /* 0x0000002802009985 */ /* 0x0001e2000c101b24 */
[----:B------:R-:W-:Y:S01]  /*21120*/  ISETP.GE.AND P1, PT, R9, UR4, PT ;  /* 0x0000000409007c0c */ /* 0x000fe2000bf26270 */
[----:B------:R-:W-:Y:S01]  /*21130*/  @!P2 IMAD.MOV.U32 R6, RZ, RZ, R113 ;  /* 0x000000ffff06a224 */ /* 0x000fe200078e0071 */
[C---:B--2---:R-:W-:Y:S01]  /*21140*/  @!P0 LEA R4, P4, R13.reuse, R0, 0x2 ;  /* 0x000000000d048211 */ /* 0x044fe200078810ff */
[----:B------:R-:W-:Y:S01]  /*21150*/  @!P2 IMAD.MOV.U32 R7, RZ, RZ, R70 ;  /* 0x000000ffff07a224 */ /* 0x000fe200078e0046 */
[----:B------:R-:W-:Y:S02]  /*21160*/  SHF.R.S32.HI R12, RZ, 0x1f, R12 ;  /* 0x0000001fff0c7819 */ /* 0x000fe4000001140c */
[----:B------:R-:W-:Y:S01]  /*21170*/  @!P0 LEA.HI.X R5, R13, R8, R14, 0x2, P4 ;  /* 0x000000080d058211 */ /* 0x000fe200020f140e */
[C---:B------:R-:W-:Y:S02]  /*21180*/  VIADD R13, R191.reuse, 0x68 ;  /* 0x00000068bf0d7836 */ /* 0x040fe40000000000 */
[----:B------:R-:W-:-:S02]  /*21190*/  VIADD R14, R191, 0x58 ;  /* 0x00000058bf0e7836 */ /* 0x000fc40000000000 */
[----:B------:R2:W-:Y:S01]  /*211a0*/  @!P0 ST.E.64 desc[UR36][R4.64], R58 ;  /* 0x0000003a04008985 */ /* 0x0005e2000c101b24 */
[----:B------:R-:W-:Y:S02]  /*211b0*/  ISETP.GE.AND P0, PT, R13, UR4, PT ;  /* 0x000000040d007c0c */ /* 0x000fe4000bf06270 */
[C---:B0-----:R-:W-:Y:S02]  /*211c0*/  @!P3 LEA R2, P5, R11.reuse, R0, 0x2 ;  /* 0x000000000b02b211 */ /* 0x041fe400078a10ff */
[----:B------:R-:W-:Y:S02]  /*211d0*/  SHF.R.S32.HI R14, RZ, 0x1f, R14 ;  /* 0x0000001fff0e7819 */ /* 0x000fe4000001140e */
[----:B------:R-:W-:Y:S01]  /*211e0*/  @!P3 LEA.HI.X R3, R11, R8, R12, 0x2, P5 ;  /* 0x000000080b03b211 */ /* 0x000fe200028f140c */
[C---:B------:R-:W-:Y:S02]  /*211f0*/  VIADD R11, R191.reuse, 0x70 ;  /* 0x00000070bf0b7836 */ /* 0x040fe40000000000 */
[----:B------:R-:W-:-:S02]  /*21200*/  VIADD R12, R191, 0x60 ;  /* 0x00000060bf0c7836 */ /* 0x000fc40000000000 */
[----:B------:R0:W-:Y:S01]  /*21210*/  @!P3 ST.E.64 desc[UR36][R2.64], R42 ;  /* 0x0000002a0200b985 */ /* 0x0001e2000c101b24 */
[----:B------:R-:W-:Y:S02]  /*21220*/  ISETP.GE.AND P3, PT, R11, UR4, PT ;  /* 0x000000040b007c0c */ /* 0x000fe4000bf66270 */
[C---:B--2---:R-:W-:Y:S02]  /*21230*/  @!P2 LEA R4, P4, R10.reuse, R0, 0x2 ;  /* 0x000000000a04a211 */ /* 0x044fe400078810ff */
        /* <DEDUP_REMOVED lines=12> */
[----:B------:R-:W-:Y:S01]  /*21300*/  ISETP.GE.AND P1, PT, R9, UR4, PT ;  /* 0x0000000409007c0c */ /* 0x000fe2000bf26270 */
[----:B--2---:R-:W-:Y:S01]  /*21310*/  @!P0 IMAD.MOV.U32 R6, RZ, RZ, R74 ;  /* 0x000000ffff068224 */ /* 0x004fe200078e004a */
[C---:B------:R-:W-:Y:S01]  /*21320*/  @!P0 LEA R4, P4, R13.reuse, R0, 0x2 ;  /* 0x000000000d048211 */ /* 0x040fe200078810ff */
        /* <DEDUP_REMOVED lines=19> */
[C---:B------:R-:W-:Y:S01]  /*21460*/  VIADD R14, R191.reuse, 0x88 ;  /* 0x00000088bf0e7836 */ /* 0x040fe20000000000 */
[----:B------:R-:W-:-:S03]  /*21470*/  IADD3 R10, R191, 0x98, RZ ;  /* 0x00000098bf0a7810 */ /* 0x000fc60007ffe0ff */
[----:B------:R2:W-:Y:S01]  /*21480*/  @!P2 ST.E.64 desc[UR36][R4.64], R6 ;  /* 0x000000060400a985 */ /* 0x0005e2000c101b24 */
[----:B------:R-:W-:Y:S02]  /*21490*/  SHF.R.S32.HI R14, RZ, 0x1f, R14 ;  /* 0x0000001fff0e7819 */ /* 0x000fe4000001140e */
[C---:B0-----:R-:W-:Y:S02]  /*214a0*/  @!P1 LEA R2, P5, R9.reuse, R0, 0x2 ;  /* 0x0000000009029211 */ /* 0x041fe400078a10ff */
[----:B------:R-:W-:Y:S02]  /*214b0*/  ISETP.GE.AND P2, PT, R10, UR4, PT ;  /* 0x000000040a007c0c */ /* 0x000fe4000bf46270 */
[----:B------:R-:W-:Y:S01]  /*214c0*/  @!P1 LEA.HI.X R3, R9, R8, R12, 0x2, P5 ;  /* 0x0000000809039211 */ /* 0x000fe200028f140c */
[C---:B------:R-:W-:Y:S02]  /*214d0*/  VIADD R9, R191.reuse, 0xa0 ;  /* 0x000000a0bf097836 */ /* 0x040fe40000000000 */
[----:B------:R-:W-:-:S02]  /*214e0*/  VIADD R12, R191, 0x90 ;  /* 0x00000090bf0c7836 */ /* 0x000fc40000000000 */
[----:B--2---:R-:W-:Y:S01]  /*214f0*/  @!P1 IMAD.MOV.U32 R4, RZ, RZ, R51 ;  /* 0x000000ffff049224 */ /* 0x004fe200078e0033 */
[C---:B------:R-:W-:Y:S01]  /*21500*/  @!P0 LEA R6, P4, R13.reuse, R0, 0x2 ;  /* 0x000000000d068211 */ /* 0x040fe200078810ff */
[----:B------:R-:W-:Y:S01]  /*21510*/  @!P1 IMAD.MOV.U32 R5, RZ, RZ, R52 ;  /* 0x000000ffff059224 */ /* 0x000fe200078e0034 */
[----:B------:R-:W-:Y:S02]  /*21520*/  SHF.R.S32.HI R12, RZ, 0x1f, R12 ;  /* 0x0000001fff0c7819 */ /* 0x000fe4000001140c */
[----:B------:R-:W-:Y:S01]  /*21530*/  @!P0 LEA.HI.X R7, R13, R8, R14, 0x2, P4 ;  /* 0x000000080d078211 */ /* 0x000fe200020f140e */
[----:B------:R-:W-:Y:S01]  /*21540*/  VIADD R13, R191, 0xa8 ;  /* 0x000000a8bf0d7836 */ /* 0x000fe20000000000 */
[----:B------:R0:W-:Y:S01]  /*21550*/  @!P1 ST.E.64 desc[UR36][R2.64], R4 ;  /* 0x0000000402009985 */ /* 0x0001e2000c101b24 */
[----:B------:R-:W-:Y:S01]  /*21560*/  ISETP.GE.AND P1, PT, R9, UR4, PT ;  /* 0x0000000409007c0c */ /* 0x000fe2000bf26270 */
[----:B------:R-:W-:Y:S01]  /*21570*/  VIADD R14, R191, 0x98 ;  /* 0x00000098bf0e7836 */ /* 0x000fe20000000000 */
[----:B------:R-:W-:-:S04]  /*21580*/  @!P2 MOV R99, R83 ;  /* 0x000000530063a202 */ /* 0x000fc80000000f00 */
[----:B------:R-:W-:Y:S01]  /*21590*/  SHF.R.S32.HI R14, RZ, 0x1f, R14 ;  /* 0x0000001fff0e7819 */ /* 0x000fe2000001140e */
[----:B0-----:R-:W-:Y:S01]  /*215a0*/  @!P0 IMAD.MOV.U32 R4, RZ, RZ, R75 ;  /* 0x000000ffff048224 */ /* 0x001fe200078e004b */
        /* <DEDUP_REMOVED lines=8> */
[----:B0-----:R-:W-:Y:S01]  /*21630*/  @!P3 IMAD.MOV.U32 R4, RZ, RZ, R53 ;  /* 0x000000ffff04b224 */ /* 0x001fe200078e0035 */
[----:B------:R-:W-:Y:S01]  /*21640*/  @!P2 LEA R6, P4, R10, R0, 0x2 ;  /* 0x000000000a06a211 */ /* 0x000fe200078810ff */
[----:B------:R-:W-:-:S03]  /*21650*/  @!P3 IMAD.MOV.U32 R5, RZ, RZ, R55 ;  /* 0x000000ffff05b224 */ /* 0x000fc600078e0037 */
[----:B------:R-:W-:Y:S01]  /*21660*/  @!P2 LEA.HI.X R7, R10, R8, R14, 0x2, P4 ;  /* 0x000000080a07a211 */ /* 0x000fe200020f140e */
[----:B------:R-:W-:Y:S01]  /*21670*/  VIADD R10, R191, 0xb8 ;  /* 0x000000b8bf0a7836 */ /* 0x000fe20000000000 */
[----:B------:R0:W-:Y:S01]  /*21680*/  @!P3 ST.E.64 desc[UR36][R2.64], R4 ;  /* 0x000000040200b985 */ /* 0x0001e2000c101b24 */
[----:B------:R-:W-:Y:S01]  /*21690*/  ISETP.GE.AND P3, PT, R11, UR4, PT ;  /* 0x000000040b007c0c */ /* 0x000fe2000bf66270 */
[----:B------:R-:W-:Y:S02]  /*216a0*/  VIADD R14, R191, 0xa8 ;  /* 0x000000a8bf0e7836 */ /* 0x000fe40000000000 */
[----:B------:R2:W-:Y:S01]  /*216b0*/  @!P2 ST.E.64 desc[UR36][R6.64], R98 ;  /* 0x000000620600a985 */ /* 0x0005e2000c101b24 */
[----:B------:R-:W-:Y:S02]  /*216c0*/  ISETP.GE.AND P2, PT, R10, UR4, PT ;  /* 0x000000040a007c0c */ /* 0x000fe4000bf46270 */
[----:B------:R-:W-:Y:S02]  /*216d0*/  SHF.R.S32.HI R14, RZ, 0x1f, R14 ;  /* 0x0000001fff0e7819 */ /* 0x000fe4000001140e */
[----:B0-----:R-:W-:-:S02]  /*216e0*/  @!P1 LEA R2, P5, R9, R0, 0x2 ;  /* 0x0000000009029211 */ /* 0x001fc400078a10ff */
[----:B------:R-:W-:Y:S02]  /*216f0*/  @!P0 LEA R4, P4, R13, R0, 0x2 ;  /* 0x000000000d048211 */ /* 0x000fe400078810ff */
[-C--:B------:R-:W-:Y:S01]  /*21700*/  @!P1 LEA.HI.X R3, R9, R8.reuse, R12, 0x2, P5 ;  /* 0x0000000809039211 */ /* 0x080fe200028f140c */
[----:B------:R-:W-:Y:S01]  /*21710*/  VIADD R12, R191, 0xb0 ;  /* 0x000000b0bf0c7836 */ /* 0x000fe20000000000 */
[----:B------:R-:W-:Y:S01]  /*21720*/  @!P0 LEA.HI.X R5, R13, R8, R14, 0x2, P4 ;  /* 0x000000080d058211 */ /* 0x000fe200020f140e */
[----:B------:R-:W-:Y:S01]  /*21730*/  VIADD R9, R191, 0xc0 ;  /* 0x000000c0bf097836 */ /* 0x000fe20000000000 */
[----:B------:R-:W-:Y:S01]  /*21740*/  ISETP.GE.AND P4, PT, R228, UR4, PT ;  /* 0x00000004e4007c0c */ /* 0x000fe2000bf86270 */
[----:B------:R0:W-:Y:S01]  /*21750*/  @!P1 ST.E.64 desc[UR36][R2.64], R56 ;  /* 0x0000003802009985 */ /* 0x0001e2000c101b24 */
[----:B------:R-:W-:Y:S01]  /*21760*/  SHF.R.S32.HI R12, RZ, 0x1f, R12 ;  /* 0x0000001fff0c7819 */ /* 0x000fe2000001140c */
[----:B--2---:R-:W-:Y:S01]  /*21770*/  @!P0 IMAD.MOV.U32 R6, RZ, RZ, R103 ;  /* 0x000000ffff068224 */ /* 0x004fe200078e0067 */
[----:B------:R-:W-:Y:S01]  /*21780*/  ISETP.GE.AND P1, PT, R9, UR4, PT ;  /* 0x0000000409007c0c */ /* 0x000fe2000bf26270 */
[----:B------:R-:W-:Y:S01]  /*21790*/  @!P0 IMAD.MOV.U32 R7, RZ, RZ, R87 ;  /* 0x000000ffff078224 */ /* 0x000fe200078e0057 */
[----:B------:R-:W-:-:S04]  /*217a0*/  SHF.R.S32.HI R13, RZ, 0x1f, R224 ;  /* 0x0000001fff0d7819 */ /* 0x000fc800000114e0 */
[----:B------:R2:W-:Y:S03]  /*217b0*/  @!P0 ST.E.64 desc[UR36][R4.64], R6 ;  /* 0x0000000604008985 */ /* 0x0005e6000c101b24 */
[----:B------:R-:W-:Y:S01]  /*217c0*/  @!P4 IMAD.MOV.U32 R115, RZ, RZ, R95 ;  /* 0x000000ffff73c224 */ /* 0x000fe200078e005f */
[----:B0-----:R-:W-:-:S03]  /*217d0*/  @!P3 LEA R2, P5, R11, R0, 0x2 ;  /* 0x000000000b02b211 */ /* 0x001fc600078a10ff */
[----:B------:R-:W-:Y:S01]  /*217e0*/  @!P1 IMAD.MOV.U32 R63, RZ, RZ, R68 ;  /* 0x000000ffff3f9224 */ /* 0x000fe200078e0044 */
[----:B------:R-:W-:Y:S01]  /*217f0*/  @!P3 LEA.HI.X R3, R11, R8, R12, 0x2, P5 ;  /* 0x000000080b03b211 */ /* 0x000fe200028f140c */
[C---:B------:R-:W-:Y:S02]  /*21800*/  VIADD R11, R191.reuse, 0xb8 ;  /* 0x000000b8bf0b7836 */ /* 0x040fe40000000000 */
[----:B------:R-:W-:Y:S01]  /*21810*/  VIADD R12, R191, 0xc0 ;  /* 0x000000c0bf0c7836 */ /* 0x000fe20000000000 */
[----:B--2---:R-:W-:Y:S01]  /*21820*/  @!P2 LEA R4, P0, R10, R0, 0x2 ;  /* 0x000000000a04a211 */ /* 0x004fe200078010ff */
[----:B------:R-:W-:Y:S01]  /*21830*/  @!P2 IMAD.MOV.U32 R6, RZ, RZ, R107 ;  /* 0x000000ffff06a224 */ /* 0x000fe200078e006b */
[----:B------:R-:W-:Y:S01]  /*21840*/  SHF.R.S32.HI R11, RZ, 0x1f, R11 ;  /* 0x0000001fff0b7819 */ /* 0x000fe2000001140b */
[----:B------:R-:W-:Y:S01]  /*21850*/  @!P2 IMAD.MOV.U32 R7, RZ, RZ, R91 ;  /* 0x000000ffff07a224 */ /* 0x000fe200078e005b */
[----:B------:R0:W-:Y:S01]  /*21860*/  @!P3 ST.E.64 desc[UR36][R2.64], R60 ;  /* 0x0000003c0200b985 */ /* 0x0001e2000c101b24 */
[----:B------:R-:W-:-:S02]  /*21870*/  SHF.R.S32.HI R12, RZ, 0x1f, R12 ;  /* 0x0000001fff0c7819 */ /* 0x000fc4000001140c */
[----:B------:R-:W-:Y:S02]  /*21880*/  @!P2 LEA.HI.X R5, R10, R8, R11, 0x2, P0 ;  /* 0x000000080a05a211 */ /* 0x000fe400000f140b */
[----:B------:R-:W-:Y:S02]  /*21890*/  ISETP.GE.AND P0, PT, R227, UR4, PT ;  /* 0x00000004e3007c0c */ /* 0x000fe4000bf06270 */
[-C--:B------:R-:W-:Y:S01]  /*218a0*/  @!P4 LEA R10, P3, R228, R0.reuse, 0x2 ;  /* 0x00000000e40ac211 */ /* 0x080fe200078610ff */
[----:B------:R2:W-:Y:S01]  /*218b0*/  @!P2 ST.E.64 desc[UR36][R4.64], R6 ;  /* 0x000000060400a985 */ /* 0x0005e2000c101b24 */
[----:B------:R-:W-:Y:S02]  /*218c0*/  ISETP.GE.AND P2, PT, R225, UR4, PT ;  /* 0x00000004e1007c0c */ /* 0x000fe4000bf46270 */
[----:B0-----:R-:W-:-:S04]  /*218d0*/  @!P1 LEA R2, P5, R9, R0, 0x2 ;  /* 0x0000000009029211 */ /* 0x001fc800078a10ff */
[----:B------:R-:W-:-:S03]  /*218e0*/  @!P1 LEA.HI.X R3, R9, R8, R12, 0x2, P5 ;  /* 0x0000000809039211 */ /* 0x000fc600028f140c */
[----:B------:R-:W-:Y:S01]  /*218f0*/  @!P0 IMAD.MOV.U32 R73, RZ, RZ, R76 ;  /* 0x000000ffff498224 */ /* 0x000fe200078e004c */
[----:B------:R-:W-:Y:S02]  /*21900*/  SHF.R.S32.HI R9, RZ, 0x1f, R228 ;  /* 0x0000001fff097819 */ /* 0x000fe400000114e4 */
[----:B------:R-:W-:Y:S01]  /*21910*/  SHF.R.S32.HI R12, RZ, 0x1f, R227 ;  /* 0x0000001fff0c7819 */ /* 0x000fe200000114e3 */
[----:B------:R0:W-:Y:S01]  /*21920*/  @!P1 ST.E.64 desc[UR36][R2.64], R62 ;  /* 0x0000003e02009985 */ /* 0x0001e2000c101b24 */
[----:B------:R-:W-:Y:S01]  /*21930*/  @!P4 LEA.HI.X R11, R228, R8, R9, 0x2, P3 ;  /* 0x00000008e40bc211 */ /* 0x000fe200018f1409 */
[----:B--2---:R-:W-:Y:S01]  /*21940*/  @!P2 IMAD.MOV.U32 R6, RZ, RZ, R119 ;  /* 0x000000ffff06a224 */ /* 0x004fe200078e0077 */
[----:B------:R-:W-:Y:S01]  /*21950*/  ISETP.GE.AND P3, PT, R224, UR4, PT ;  /* 0x00000004e0007c0c */ /* 0x000fe2000bf66270 */
[----:B------:R-:W-:Y:S01]  /*21960*/  @!P2 IMAD.MOV.U32 R7, RZ, RZ, R123 ;  /* 0x000000ffff07a224 */ /* 0x000fe200078e007b */
[----:B------:R-:W-:Y:S01]  /*21970*/  ISETP.GE.AND P5, PT, R223, UR4, PT ;  /* 0x00000004df007c0c */ /* 0x000fe2000bfa6270 */
[----:B------:R-:W-:Y:S01]  /*21980*/  @!P4 ST.E.64 desc[UR36][R10.64], R114 ;  /* 0x000000720a00c985 */ /* 0x000fe2000c101b24 */
[----:B------:R-:W-:-:S02]  /*21990*/  ISETP.GE.AND P4, PT, R222, UR4, PT ;  /* 0x00000004de007c0c */ /* 0x000fc4000bf86270 */
[----:B------:R-:W-:Y:S02]  /*219a0*/  SHF.R.S32.HI R9, RZ, 0x1f, R225 ;  /* 0x0000001fff097819 */ /* 0x000fe400000114e1 */
[----:B0-----:R-:W-:-:S05]  /*219b0*/  @!P0 LEA R2, P1, R227, R0, 0x2 ;  /* 0x00000000e3028211 */ /* 0x001fca00078210ff */
[----:B------:R-:W-:Y:S01]  /*219c0*/  @!P3 IMAD.MOV.U32 R79, RZ, RZ, R80 ;  /* 0x000000ffff4fb224 */ /* 0x000fe200078e0050 */
[----:B------:R-:W-:Y:S01]  /*219d0*/  @!P0 LEA.HI.X R3, R227, R8, R12, 0x2, P1 ;  /* 0x00000008e3038211 */ /* 0x000fe200008f140c */
[----:B------:R-:W-:Y:S01]  /*219e0*/  @!P5 IMAD.MOV.U32 R128, RZ, RZ, R127 ;  /* 0x000000ffff80d224 */ /* 0x000fe200078e007f */
[C---:B------:R-:W-:Y:S02]  /*219f0*/  @!P2 LEA R4, P1, R225.reuse, R0, 0x2 ;  /* 0x00000000e104a211 */ /* 0x040fe400078210ff */
[----:B------:R-:W-:Y:S01]  /*21a00*/  SHF.R.S32.HI R12, RZ, 0x1f, R223 ;  /* 0x0000001fff0c7819 */ /* 0x000fe200000114df */
[----:B------:R0:W-:Y:S01]  /*21a10*/  @!P0 ST.E.64 desc[UR36][R2.64], R72 ;  /* 0x0000004802008985 */ /* 0x0001e2000c101b24 */
[----:B------:R-:W-:Y:S02]  /*21a20*/  @!P2 LEA.HI.X R5, R225, R8, R9, 0x2, P1 ;  /* 0x00000008e105a211 */ /* 0x000fe400008f1409 */
[----:B------:R-:W-:-:S03]  /*21a30*/  SHF.R.S32.HI R9, RZ, 0x1f, R222 ;  /* 0x0000001fff097819 */ /* 0x000fc600000114de */
[----:B------:R2:W-:Y:S01]  /*21a40*/  @!P2 ST.E.64 desc[UR36][R4.64], R6 ;  /* 0x000000060400a985 */ /* 0x0005e2000c101b24 */
[----:B0-----:R-:W-:-:S04]  /*21a50*/  @!P3 LEA R2, P0, R224, R0, 0x2 ;  /* 0x00000000e002b211 */ /* 0x001fc800078010ff */
[----:B------:R-:W-:Y:S02]  /*21a60*/  @!P3 LEA.HI.X R3, R224, R8, R13, 0x2, P0 ;  /* 0x00000008e003b211 */ /* 0x000fe400000f140d */
[CC--:B--2---:R-:W-:Y:S02]  /*21a70*/  @!P5 LEA R4, P1, R223.reuse, R0.reuse, 0x2 ;  /* 0x00000000df04d211 */ /* 0x0c4fe400078210ff */
[C---:B------:R-:W-:Y:S01]  /*21a80*/  @!P4 LEA R6, P2, R222.reuse, R0, 0x2 ;  /* 0x00000000de06c211 */ /* 0x040fe200078410ff */
[----:B------:R0:W-:Y:S01]  /*21a90*/  @!P3 ST.E.64 desc[UR36][R2.64], R78 ;  /* 0x0000004e0200b985 */ /* 0x0001e2000c101b24 */
[-C--:B------:R-:W-:Y:S02]  /*21aa0*/  @!P5 LEA.HI.X R5, R223, R8.reuse, R12, 0x2, P1 ;  /* 0x00000008df05d211 */ /* 0x080fe400008f140c */
[----:B------:R-:W-:Y:S02]  /*21ab0*/  @!P4 LEA.HI.X R7, R222, R8, R9, 0x2, P2 ;  /* 0x00000008de07c211 */ /* 0x000fe400010f1409 */
[----:B------:R-:W-:Y:S01]  /*21ac0*/  ISETP.GE.AND P0, PT, R221, UR4, PT ;  /* 0x00000004dd007c0c */ /* 0x000fe2000bf06270 */
[----:B------:R0:W-:Y:S04]  /*21ad0*/  @!P5 ST.E.64 desc[UR36][R4.64], R128 ;  /* 0x000000800400d985 */ /* 0x0001e8000c101b24 */
[----:B------:R0:W-:Y:S08]  /*21ae0*/  @!P4 ST.E.64 desc[UR36][R6.64], R28 ;  /* 0x0000001c0600c985 */ /* 0x0001f0000c101b24 */
[----:B------:R-:W-:Y:S05]  /*21af0*/  @P0 BRA `(.L_x_2007) ;  /* 0x0000000c00a00947 */ /* 0x000fea0003800000 */
[----:B------:R-:W-:Y:S02]  /*21b00*/  SHF.R.S32.HI R9, RZ, 0x1f, R221 ;  /* 0x0000001fff097819 */ /* 0x000fe400000114dd */
[----:B0-----:R-:W-:-:S04]  /*21b10*/  LEA R2, P0, R221, R0, 0x2 ;  /* 0x00000000dd027211 */ /* 0x001fc800078010ff */
[----:B------:R-:W-:-:S05]  /*21b20*/  LEA.HI.X R3, R221, R8, R9, 0x2, P0 ;  /* 0x00000008dd037211 */ /* 0x000fca00000f1409 */
[----:B------:R0:W-:Y:S01]  /*21b30*/  ST.E.64 desc[UR36][R2.64], R30 ;  /* 0x0000001e02007985 */ /* 0x0001e2000c101b24 */
[----:B------:R-:W-:Y:S05]  /*21b40*/  BRA `(.L_x_2007) ;  /* 0x0000000c008c7947 */ /* 0x000fea0003800000 */
.L_x_1993:
[----:B------:R-:W-:Y:S01]  /*21b50*/  ULDC.64 UR4, c[0x0][0xc08] ;  /* 0x0003020000047ab9 */ /* 0x000fe20000000a00 */
[----:B------:R-:W3:Y:S01]  /*21b60*/  LDC.64 R2, c[0x0][0xc00] ;  /* 0x00030000ff027b82 */ /* 0x000ee20000000a00 */
[----:B------:R-:W-:Y:S02]  /*21b70*/  ISETP.NE.U32.AND P0, PT, RZ, UR4, PT ;  /* 0x00000004ff007c0c */ /* 0x000fe4000bf05070 */
[----:B------:R-:W-:Y:S02]  /*21b80*/  MOV R15, RZ ;  /* 0x000000ff000f7202 */ /* 0x000fe40000000f00 */
[----:B------:R-:W-:Y:S01]  /*21b90*/  ISETP.NE.AND.EX P1, PT, RZ, UR5, PT, P0 ;  /* 0x00000005ff007c0c */ /* 0x000fe2000bf25300 */
[----:B------:R-:W-:Y:S02]  /*21ba0*/  ULDC.64 UR4, c[0x0][0xc00] ;  /* 0x0003000000047ab9 */ /* 0x000fe40000000a00 */
[----:B------:R-:W-:-:S04]  /*21bb0*/  ISETP.NE.U32.AND P0, PT, RZ, UR4, PT ;  /* 0x00000004ff007c0c */ /* 0x000fc8000bf05070 */
[----:B------:R-:W-:-:S06]  /*21bc0*/  ISETP.NE.AND.EX P0, PT, RZ, UR5, PT, P0 ;  /* 0x00000005ff007c0c */ /* 0x000fcc000bf05300 */
[----:B------:R-:W4:Y:S01]  /*21bd0*/  @P1 LDC.64 R4, c[0x0][0xc08] ;  /* 0x00030200ff041b82 */ /* 0x000f220000000a00 */
[----:B------:R-:W-:Y:S02]  /*21be0*/  ULDC UR4, c[0x0][0xa88] ;  /* 0x0002a20000047ab9 */ /* 0x000fe40000000800 */
[----:B------:R-:W-:Y:S02]  /*21bf0*/  IMAD.U32 R20, RZ, RZ, UR4 ;  /* 0x00000004ff147e24 */ /* 0x000fe4000f8e00ff */
[----:B---3--:R-:W-:-:S05]  /*21c00*/  IMAD.WIDE R2, R216, 0x4, R2 ;  /* 0x00000004d8027825 */ /* 0x008fca00078e0202 */
[----:B------:R3:W5:Y:S01]  /*21c10*/  @P0 LDG.E R15, desc[UR36][R2.64] ;  /* 0x00000024020f0981 */ /* 0x000762000c1e1900 */
[----:B------:R-:W0:Y:S01]  /*21c20*/  S2R R28, SR_TID.X ;  /* 0x00000000001c7919 */ /* 0x000e220000002100 */
[----:B----4-:R-:W-:-:S05]  /*21c30*/  @P1 IMAD.WIDE R4, R216, 0x4, R4 ;  /* 0x00000004d8041825 */ /* 0x010fca00078e0204 */
[----:B------:R3:W5:Y:S01]  /*21c40*/  @P1 LDG.E R20, desc[UR36][R4.64] ;  /* 0x0000002404141981 */ /* 0x000762000c1e1900 */
[----:B-1----:R-:W-:Y:S02]  /*21c50*/  ISETP.GT.AND P2, PT, R215, 0x1, PT ;  /* 0x00000001d700780c */ /* 0x002fe40003f44270 */
[----:B------:R-:W-:Y:S01]  /*21c60*/  SHF.R.S32.HI R24, RZ, 0x1f, R216 ;  /* 0x0000001fff187819 */ /* 0x000fe200000114d8 */
[----:B0-----:R-:W-:-:S05]  /*21c70*/  VIADD R0, R28, 0xffffff80 ;  /* 0xffffff801c007836 */ /* 0x001fca0000000000 */
[----:B------:R-:W-:Y:S01]  /*21c80*/  ISETP.GT.AND P3, PT, R0, 0x7f, PT ;  /* 0x0000007f0000780c */ /* 0x000fe20003f64270 */
[----:B---3--:R-:W-:-:S12]  /*21c90*/  @P1 BRA `(.L_x_2012) ;  /* 0x0000000000101947 */ /* 0x008fd80003800000 */
[----:B------:R-:W-:Y:S05]  /*21ca0*/  @!P0 BRA `(.L_x_2012) ;  /* 0x00000000000c8947 */ /* 0x000fea0003800000 */
[----:B------:R-:W3:Y:S04]  /*21cb0*/  LDG.E R5, desc[UR36][R2.64] ;  /* 0x0000002402057981 */ /* 0x000ee8000c1e1900 */
[----:B-----5:R-:W3:Y:S02]  /*21cc0*/  LDG.E R20, desc[UR36][R2.64+0x4] ;  /* 0x0000042402147981 */ /* 0x020ee4000c1e1900 */
[----:B---3--:R-:W-:-:S07]  /*21cd0*/  IMAD.IADD R20, R20, 0x1, -R5 ;  /* 0x0000000114147824 */ /* 0x008fce00078e0a05 */
.L_x_2012:
[----:B------:R-:W-:Y:S01]  /*21ce0*/  BSSY B1, `(.L_x_2013) ;  /* 0x0000035000017945 */ /* 0x000fe20003800000 */
[----:B------:R-:W-:Y:S02]  /*21cf0*/  SEL R25, R216, RZ, !P0 ;  /* 0x000000ffd8197207 */ /* 0x000fe40004000000 */
[----:B------:R-:W-:Y:S02]  /*21d00*/  SEL R24, R24, RZ, !P0 ;  /* 0x000000ff18187207 */ /* 0x000fe40004000000 */
[----:B-----5:R-:W-:Y:S01]  /*21d10*/  SHF.R.S32.HI R14, RZ, 0x1f, R15 ;  /* 0x0000001fff0e7819 */ /* 0x020fe2000001140f */
[----:B------:R-:W-:Y:S06]  /*21d20*/  @P3 BRA `(.L_x_2014) ;  /* 0x0000000000c03947 */ /* 0x000fec0003800000 */
[----:B------:R-:W0:Y:S01]  /*21d30*/  LDC R29, c[0x0][0xbe8] ;  /* 0x0002fa00ff1d7b82 */ /* 0x000e220000000800 */
[----:B------:R-:W-:Y:S01]  /*21d40*/  IADD3 R27, R201, -0x80, R28 ;  /* 0xffffff80c91b7810 */ /* 0x000fe20007ffe01c */
[----:B0-----:R-:W-:-:S05]  /*21d50*/  IMAD R0, R20, R29, RZ ;  /* 0x0000001d14007224 */ /* 0x001fca00078e02ff */
[----:B------:R-:W-:-:S13]  /*21d60*/  ISETP.GE.AND P0, PT, R27, R0, PT ;  /* 0x000000001b00720c */ /* 0x000fda0003f06270 */
[----:B------:R-:W-:Y:S05]  /*21d70*/  @P0 BRA `(.L_x_2014) ;  /* 0x0000000000ac0947 */ /* 0x000fea0003800000 */
        /* <DEDUP_REMOVED lines=10> */
[----:B------:R-:W2:Y:S08]  /*21e20*/  @P0 LDC R0, c[0x0][0xbec] ;  /* 0x0002fb00ff000b82 */ /* 0x000eb00000000800 */
[----:B------:R-:W4:Y:S01]  /*21e30*/  @P0 LDC R33, c[0x0][0xbf0] ;  /* 0x0002fc00ff210b82 */ /* 0x000f220000000800 */
[----:B-1----:R-:W-:-:S07]  /*21e40*/  IMAD R3, R3, R25, RZ ;  /* 0x0000001903037224 */ /* 0x002fce00078e02ff */
[----:B0-----:R-:W0:Y:S01]  /*21e50*/  @!P3 LDC R8, c[0x0][0xb50] ;  /* 0x0002d400ff08bb82 */ /* 0x001e220000000800 */
[----:B------:R-:W-:-:S04]  /*21e60*/  IMAD.WIDE.U32 R12, R2, R25, RZ ;  /* 0x00000019020c7225 */ /* 0x000fc800078e00ff */
[----:B------:R-:W-:Y:S02]  /*21e70*/  IMAD R3, R2, R24, R3 ;  /* 0x0000001802037224 */ /* 0x000fe400078e0203 */
[----:B--2---:R-:W-:Y:S01]  /*21e80*/  @P0 IMAD.HI.U32 R0, R27, R0, RZ ;  /* 0x000000001b000227 */ /* 0x004fe200078e00ff */
[----:B------:R-:W1:Y:S03]  /*21e90*/  @!P3 LDC R9, c[0x0][0xb54] ;  /* 0x0002d500ff09bb82 */ /* 0x000e660000000800 */
[-C--:B---3--:R-:W-:Y:S02]  /*21ea0*/  IMAD R31, R11, R188.reuse, RZ ;  /* 0x000000bc0b1f7224 */ /* 0x088fe400078e02ff */
[----:B------:R-:W-:Y:S01]  /*21eb0*/  IMAD.WIDE.U32 R10, R10, R188, RZ ;  /* 0x000000bc0a0a7225 */ /* 0x000fe200078e00ff */
[----:B----4-:R-:W-:Y:S02]  /*21ec0*/  @P0 SHF.R.U32.HI R21, RZ, R33, R0 ;  /* 0x00000021ff150219 */ /* 0x010fe40000011600 */
[----:B------:R-:W-:Y:S01]  /*21ed0*/  SEL R33, R220, RZ, P3 ;  /* 0x000000ffdc217207 */ /* 0x000fe20001800000 */
[----:B------:R-:W-:Y:S01]  /*21ee0*/  IMAD.IADD R11, R31, 0x1, R11 ;  /* 0x000000011f0b7824 */ /* 0x000fe200078e020b */
[----:B------:R-:W-:Y:S01]  /*21ef0*/  IADD3 R10, P0, P1, R12, R10, R15 ;  /* 0x0000000a0c0a7210 */ /* 0x000fe2000791e00f */
[----:B------:R-:W-:-:S02]  /*21f00*/  IMAD.MOV R0, RZ, RZ, -R21 ;  /* 0x000000ffff007224 */ /* 0x000fc400078e0a15 */
[----:B------:R-:W-:Y:S02]  /*21f10*/  IMAD.IADD R12, R13, 0x1, R3 ;  /* 0x000000010d0c7824 */ /* 0x000fe400078e0203 */
[----:B------:R-:W-:-:S04]  /*21f20*/  IMAD.WIDE.U32 R2, R4, R33, RZ ;  /* 0x0000002104027225 */ /* 0x000fc800078e00ff */
[----:B------:R-:W-:Y:S02]  /*21f30*/  IMAD R13, R5, R33, RZ ;  /* 0x00000021050d7224 */ /* 0x000fe400078e02ff */
[----:B------:R-:W-:Y:S01]  /*21f40*/  IMAD R5, R29, R0, R27 ;  /* 0x000000001d057224 */ /* 0x000fe200078e021b */
[----:B------:R-:W-:Y:S01]  /*21f50*/  IADD3.X R0, R12, R11, R14, P0, P1 ;  /* 0x0000000b0c007210 */ /* 0x000fe200007e240e */
[----:B------:R-:W-:Y:S01]  /*21f60*/  IMAD.IADD R3, R13, 0x1, R3 ;  /* 0x000000010d037824 */ /* 0x000fe200078e0203 */
[----:B------:R-:W-:Y:S02]  /*21f70*/  IADD3 R2, P0, P1, R21, R10, R2 ;  /* 0x0000000a15027210 */ /* 0x000fe4000791e002 */
[----:B------:R-:W-:Y:S02]  /*21f80*/  SHF.R.S32.HI R21, RZ, 0x1f, R21 ;  /* 0x0000001fff157819 */ /* 0x000fe40000011415 */
[----:B------:R-:W-:Y:S02]  /*21f90*/  SHF.R.S32.HI R11, RZ, 0x1f, R5 ;  /* 0x0000001fff0b7819 */ /* 0x000fe40000011405 */
        /* <DEDUP_REMOVED lines=9> */
.L_x_2014:
[----:B------:R-:W-:Y:S05]  /*22030*/  BSYNC B1 ;  /* 0x0000000000017941 */ /* 0x000fea0003800000 */
.L_x_2013:
[----:B------:R-:W-:Y:S05]  /*22040*/  @P2 BRA `(.L_x_2007) ;  /* 0x00000008004c2947 */ /* 0x000fea0003800000 */
[----:B0-----:R-:W0:Y:S01]  /*22050*/  LDC R9, c[0x0][0xbe8] ;  /* 0x0002fa00ff097b82 */ /* 0x001e220000000800 */
[----:B------:R-:W-:Y:S01]  /*22060*/  VIADD R4, R28, 0xffffff80 ;  /* 0xffffff801c047836 */ /* 0x000fe20000000000 */
[----:B------:R-:W-:Y:S02]  /*22070*/  ULDC.64 UR4, c[0x0][0xaa0] ;  /* 0x0002a80000047ab9 */ /* 0x000fe40000000a00 */
[----:B------:R-:W-:Y:S02]  /*22080*/  IMAD R0, R14, UR4, RZ ;  /* 0x000000040e007c24 */ /* 0x000fe4000f8e02ff */
[----:B------:R-:W-:Y:S01]  /*22090*/  SHF.R.S32.HI R11, RZ, 0x1f, R4 ;  /* 0x0000001fff0b7819 */ /* 0x000fe20000011404 */
[----:B------:R-:W-:-:S04]  /*220a0*/  IMAD.WIDE.U32 R2, R15, UR4, RZ ;  /* 0x000000040f027c25 */ /* 0x000fc8000f8e00ff */
[----:B------:R-:W-:Y:S01]  /*220b0*/  IMAD R5, R15, UR5, R0 ;  /* 0x000000050f057c24 */ /* 0x000fe2000f8e0200 */
[----:B------:R-:W-:Y:S01]  /*220c0*/  LEA.HI R0, R11, R4, RZ, 0x3 ;  /* 0x000000040b007211 */ /* 0x000fe200078f18ff */
[----:B------:R-:W-:Y:S02]  /*220d0*/  ULDC.64 UR4, c[0x0][0xae8] ;  /* 0x0002ba0000047ab9 */ /* 0x000fe40000000a00 */
[----:B------:R-:W-:Y:S01]  /*220e0*/  IMAD.IADD R3, R3, 0x1, R5 ;  /* 0x0000000103037824 */ /* 0x000fe200078e0205 */
[----:B------:R-:W-:Y:S01]  /*220f0*/  LOP3.LUT R13, R0, 0xfffffff8, RZ, 0xc0, !PT ;  /* 0xfffffff8000d7812 */ /* 0x000fe200078ec0ff */
[----:B------:R-:W-:-:S04]  /*22100*/  IMAD.WIDE.U32 R2, R188, UR4, R2 ;  /* 0x00000004bc027c25 */ /* 0x000fc8000f8e0002 */
[----:B------:R-:W-:Y:S01]  /*22110*/  IMAD.IADD R0, R4, 0x1, -R13 ;  /* 0x0000000104007824 */ /* 0x000fe200078e0a0d */
[----:B0-----:R-:W-:Y:S01]  /*22120*/  ISETP.NE.AND P0, PT, R9, 0x1, PT ;  /* 0x000000010900780c */ /* 0x001fe20003f05270 */
[----:B------:R-:W-:Y:S01]  /*22130*/  IMAD R3, R188, UR5, R3 ;  /* 0x00000005bc037c24 */ /* 0x000fe2000f8e0203 */
[----:B------:R-:W-:Y:S01]  /*22140*/  ULDC.64 UR4, c[0x0][0xaf0] ;  /* 0x0002bc0000047ab9 */ /* 0x000fe20000000a00 */
[----:B------:R-:W-:Y:S02]  /*22150*/  IMAD R0, R0, 0x20, R187 ;  /* 0x0000002000007824 */ /* 0x000fe400078e02bb */
[----:B------:R-:W-:Y:S02]  /*22160*/  IMAD R4, R24, UR4, RZ ;  /* 0x0000000418047c24 */ /* 0x000fe4000f8e02ff */
[----:B------:R-:W-:Y:S01]  /*22170*/  IMAD.WIDE.U32 R2, R25, UR4, R2 ;  /* 0x0000000419027c25 */ /* 0x000fe2000f8e0002 */
[----:B------:R-:W-:-:S03]  /*22180*/  IADD3 R6, R201, R0, RZ ;  /* 0x00000000c9067210 */ /* 0x000fc60007ffe0ff */
[----:B------:R-:W-:Y:S02]  /*22190*/  IMAD.IADD R201, R187, 0x1, R201 ;  /* 0x00000001bbc97824 */ /* 0x000fe400078e02c9 */
[----:B------:R-:W0:Y:S01]  /*221a0*/  @P0 LDC R7, c[0x0][0xbec] ;  /* 0x0002fb00ff070b82 */ /* 0x000e220000000800 */
[----:B------:R-:W-:-:S07]  /*221b0*/  IMAD.MOV.U32 R5, RZ, RZ, R6 ;  /* 0x000000ffff057224 */ /* 0x000fce00078e0006 */
[----:B------:R-:W1:Y:S01]  /*221c0*/  @P0 LDC R11, c[0x0][0xbf0] ;  /* 0x0002fc00ff0b0b82 */ /* 0x000e620000000800 */
[----:B0-----:R-:W-:-:S04]  /*221d0*/  @P0 IMAD.HI.U32 R0, R6, R7, RZ ;  /* 0x0000000706000227 */ /* 0x001fc800078e00ff */
[----:B------:R-:W-:Y:S01]  /*221e0*/  IMAD R7, R25, UR5, R4 ;  /* 0x0000000519077c24 */ /* 0x000fe2000f8e0204 */
[----:B------:R-:W-:Y:S01]  /*221f0*/  ULDC.64 UR4, c[0x0][0xae0] ;  /* 0x0002b80000047ab9 */ /* 0x000fe20000000a00 */
[----:B-1----:R-:W-:Y:S02]  /*22200*/  @P0 SHF.R.U32.HI R5, RZ, R11, R0 ;  /* 0x0000000bff050219 */ /* 0x002fe40000011600 */
[----:B------:R-:W-:Y:S02]  /*22210*/  IMAD.IADD R3, R3, 0x1, R7 ;  /* 0x0000000103037824 */ /* 0x000fe400078e0207 */
        /* <DEDUP_REMOVED lines=19> */
[----:B------:R0:W3:Y:S02]  /*22350*/  SHFL.IDX PT, R14, R0, RZ, 0x181f ;  /* 0x00181fff000e7589 */ /* 0x0000e400000e0000 */
.L_x_2414:
[----:B------:R-:W-:Y:S01]  /*22360*/  IMAD R21, R20, R9, RZ ;  /* 0x0000000914157224 */ /* 0x000fe200078e02ff */
        /* <DEDUP_REMOVED lines=8> */
[-C--:B---3--:R-:W-:Y:S02]  /*223f0*/  @!P3 LEA R4, P5, R18, R14.reuse, 0x1 ;  /* 0x0000000e1204b211 */ /* 0x088fe400078a08ff */
[-C--:B------:R-:W-:Y:S02]  /*22400*/  @!P2 LEA R6, P4, R190, R14.reuse, 0x1 ;  /* 0x0000000ebe06a211 */ /* 0x080fe400078808ff */
[-C--:B-1----:R-:W-:Y:S02]  /*22410*/  @!P3 LEA.HI.X R5, R18, R3.reuse, R19, 0x1, P5 ;  /* 0x000000031205b211 */ /* 0x082fe400028f0c13 */
[-C--:B------:R-:W-:Y:S02]  /*22420*/  @!P1 LEA R8, P5, R210, R14.reuse, 0x1 ;  /* 0x0000000ed2089211 */ /* 0x080fe400078a08ff */
        /* <DEDUP_REMOVED lines=8> */
.L_x_2017:
[----:B------:R-:W-:Y:S05]  /*224b0*/  BSYNC B1 ;  /* 0x0000000000017941 */ /* 0x000fea0003800000 */
.L_x_2016:
[----:B------:R-:W-:-:S03]  /*224c0*/  UMOV UR4, 0xffffffff ;  /* 0xffffffff00047882 */ /* 0x000fc60000000000 */
[----:B------:R-:W-:Y:S05]  /*224d0*/  BRA.DIV UR4, `(.L_x_2018) ;  /* 0x000000ea04407947 */ /* 0x000fea000b800000 */
[----:B-1----:R1:W0:Y:S04]  /*224e0*/  SHFL.IDX PT, R3, R2, 0x1, 0x181f ;  /* 0x00381f0002037f89 */ /* 0x00222800000e0000 */
[----:B---34-:R1:W3:Y:S02]  /*224f0*/  SHFL.IDX PT, R14, R0, 0x1, 0x181f ;  /* 0x00381f00000e7f89 */ /* 0x0182e400000e0000 */
.L_x_2418:
        /* <DEDUP_REMOVED lines=11> */
[-C--:B0-----:R-:W-:Y:S02]  /*225b0*/  @!P3 LEA.HI.X R5, R18, R3.reuse, R19, 0x1, P5 ;  /* 0x000000031205b211 */ /* 0x081fe400028f0c13 */
        /* <DEDUP_REMOVED lines=9> */
.L_x_2020:
[----:B------:R-:W-:Y:S05]  /*22650*/  BSYNC B1 ;  /* 0x0000000000017941 */ /* 0x000fea0003800000 */
.L_x_2019:
[----:B------:R-:W-:-:S03]  /*22660*/  UMOV UR4, 0xffffffff ;  /* 0xffffffff00047882 */ /* 0x000fc60000000000 */
[----:B------:R-:W-:Y:S05]  /*22670*/  BRA.DIV UR4, `(.L_x_2021) ;  /* 0x000000ea04207947 */ /* 0x000fea000b800000 */
[----:B0-----:R0:W0:Y:S04]  /*22680*/  SHFL.IDX PT, R3, R2, 0x2, 0x181f ;  /* 0x00581f0002037f89 */ /* 0x00102800000e0000 */
[----:B---34-:R3:W4:Y:S02]  /*22690*/  SHFL.IDX PT, R14, R0, 0x2, 0x181f ;  /* 0x00581f00000e7f89 */ /* 0x01872400000e0000 */
.L_x_2422:
        /* <DEDUP_REMOVED lines=21> */
.L_x_2023:
[----:B------:R-:W-:Y:S05]  /*227f0*/  BSYNC B1 ;  /* 0x0000000000017941 */ /* 0x000fea0003800000 */
.L_x_2022:
[----:B------:R-:W-:-:S03]  /*22800*/  UMOV UR4, 0xffffffff ;  /* 0xffffffff00047882 */ /* 0x000fc60000000000 */
[----:B------:R-:W-:Y:S05]  /*22810*/  BRA.DIV UR4, `(.L_x_2024) ;  /* 0x000000ea04007947 */ /* 0x000fea000b800000 */
[----:B0-----:R0:W0:Y:S04]  /*22820*/  SHFL.IDX PT, R3, R2, 0x3, 0x181f ;  /* 0x00781f0002037f89 */ /* 0x00102800000e0000 */
[----:B----4-:R4:W0:Y:S02]  /*22830*/  SHFL.IDX PT, R14, R0, 0x3, 0x181f ;  /* 0x00781f00000e7f89 */ /* 0x01082400000e0000 */
.L_x_2426:
[----:B-1-34-:R-:W-:-:S05]  /*22840*/  VIADD R0, R201, 0x60 ;  /* 0x00000060c9007836 */ /* 0x01afca0000000000 */
        /* <DEDUP_REMOVED lines=8> */
[-C--:B------:R-:W-:Y:S02]  /*228d0*/  @!P2 LEA R6, P4, R190, R14.reuse, 0x1 ;  /* 0x0000000ebe06a211 */ /* 0x080fe400078808ff */
[-C--:B------:R-:W-:Y:S02]  /*228e0*/  @!P3 LEA.HI.X R5, R18, R3.reuse, R19, 0x1, P5 ;  /* 0x000000031205b211 */ /* 0x080fe400028f0c13 */
        /* <DEDUP_REMOVED lines=9> */
.L_x_2007:
[----:B------:R-:W-:Y:S05]  /*22980*/  BSYNC B0 ;  /* 0x0000000000007941 */ /* 0x000fea0003800000 */
.L_x_1992:
[----:B------:R-:W-:Y:S02]  /*22990*/  ULDC UR4, c[0x0][0xc3c] ;  /* 0x00030f0000047ab9 */ /* 0x000fe40000000800 */
[----:B--2---:R-:W-:-:S13]  /*229a0*/  ISETP.GE.AND P0, PT, R207, UR4, PT ;  /* 0x00000004cf007c0c */ /* 0x004fda000bf06270 */
[----:B------:R-:W-:Y:S05]  /*229b0*/  @!P0 BRA `(.L_x_2025) ;  /* 0xfffffdec00208947 */ /* 0x000fea000383ffff */
[----:B------:R-:W-:Y:S05]  /*229c0*/  BRA `(.L_x_1772) ;  /* 0x00000084002c7947 */ /* 0x000fea0003800000 */
.L_x_1770:
        /* <DEDUP_REMOVED lines=10> */
[----:B------:R0:W1:Y:S01]  /*22a70*/  @P0 LDS.128 R16, [R2+0x284d0] ;  /* 0x0284d00002100984 */ /* 0x0000620000000c00 */
[----:B------:R-:W-:Y:S06]  /*22a80*/  @P0 BAR.ARV 0x4, 0x180 ;  /* 0x0106000000000b1d */ /* 0x000fec0000002000 */
[----:B------:R-:W-:Y:S05]  /*22a90*/  @P0 BRA `(.L_x_2026) ;  /* 0x0000000c00900947 */ /* 0x000fea0003800000 */
[----:B------:R-:W2:Y:S01]  /*22aa0*/  S2R R4, SR_TID.X ;  /* 0x0000000000047919 */ /* 0x000ea20000002100 */
[----:B------:R-:W-:Y:S01]  /*22ab0*/  ULDC UR4, c[0x0][0xc3c] ;  /* 0x00030f0000047ab9 */ /* 0x000fe20000000800 */
[----:B------:R-:W-:Y:S01]  /*22ac0*/  CS2R R6, SRZ ;  /* 0x0000000000067805 */ /* 0x000fe2000001ff00 */
        /* <DEDUP_REMOVED lines=41> */
.L_x_2029:
[----:B------:R-:W0:Y:S01]  /*22d60*/  LDC R2, c[0x0][0xc3c] ;  /* 0x00030f00ff027b82 */ /* 0x000e220000000800 */
[----:B------:R-:W-:Y:S01]  /*22d70*/  UIADD3 UR4, UR4, 0x1f, URZ ;  /* 0x0000001f04047890 */ /* 0x000fe2000fffe03f */
[----:B------:R-:W-:Y:S02]  /*22d80*/  ULDC UR7, c[0x0][0xc3c] ;  /* 0x00030f0000077ab9 */ /* 0x000fe40000000800 */
[----:B-1----:R-:W-:-:S03]  /*22d90*/  IMAD.U32 R19, RZ, RZ, UR7 ;  /* 0x00000007ff137e24 */ /* 0x002fc6000f8e00ff */
[----:B0-----:R-:W-:-:S13]  /*22da0*/  ISETP.LE.AND P6, PT, R2, UR4, PT ;  /* 0x0000000402007c0c */ /* 0x001fda000bfc3270 */
[----:B------:R-:W-:Y:S05]  /*22db0*/  @P6 BRA `(.L_x_2028) ;  /* 0x0000000800a46947 */ /* 0x000fea0003800000 */
[----:B------:R-:W-:-:S05]  /*22dc0*/  VIADD R7, R0, UR4 ;  /* 0x0000000400077c36 */ /* 0x000fca0008000000 */
[----:B------:R-:W-:-:S13]  /*22dd0*/  ISETP.GE.OR P6, PT, R7, R2, !P0 ;  /* 0x000000020700720c */ /* 0x000fda00047c6670 */
[----:B------:R-:W0:Y:S08]  /*22de0*/  @!P6 LDC.64 R4, c[0x0][0xc80] ;  /* 0x00032000ff04eb82 */ /* 0x000e300000000a00 */
[----:B------:R-:W1:Y:S01]  /*22df0*/  @!P6 LDC.64 R2, c[0x0][0xc78] ;  /* 0x00031e00ff02eb82 */ /* 0x000e620000000a00 */
[----:B0-----:R-:W-:-:S04]  /*22e00*/  @!P6 IMAD.WIDE R4, R7, 0x4, R4 ;  /* 0x000000040704e825 */ /* 0x001fc800078e0204 */
[----:B-1----:R-:W-:Y:S01]  /*22e10*/  @!P6 IMAD.WIDE R2, R7, 0x4, R2 ;  /* 0x000000040702e825 */ /* 0x002fe200078e0202 */
[----:B------:R-:W-:-:S06]  /*22e20*/  CS2R R6, SRZ ;  /* 0x0000000000067805 */ /* 0x000fcc000001ff00 */
[----:B------:R-:W2:Y:S04]  /*22e30*/  @!P6 LDG.E R6, desc[UR36][R4.64] ;  /* 0x000000240406e981 */ /* 0x000ea8000c1e1900 */
[----:B------:R-:W2:Y:S02]  /*22e40*/  @!P6 LDG.E R7, desc[UR36][R2.64] ;  /* 0x000000240207e981 */ /* 0x000ea4000c1e1900 */
        /* <DEDUP_REMOVED lines=17> */
[----:B0-----:R-:W-:-:S04]  /*22f60*/  IMAD R3, R3, UR5, RZ ;  /* 0x0000000503037c24 */ /* 0x001fc8000f8e02ff */
[----:B------:R-:W-:-:S05]  /*22f70*/  IMAD.IADD R8, R3, 0x1, R8 ;  /* 0x0000000103087824 */ /* 0x000fca00078e0208 */
[----:B------:R-:W-:-:S13]  /*22f80*/  ISETP.GT.AND P6, PT, R8, UR6, PT ;  /* 0x0000000608007c0c */ /* 0x000fda000bfc4270 */
[----:B------:R-:W-:Y:S05]  /*22f90*/  @!P6 BRA `(.L_x_2029) ;  /* 0xfffffffc0070e947 */ /* 0x000fea000383ffff */
.L_x_2027:
        /* <DEDUP_REMOVED lines=9> */
[----:B0-----:R-:W-:-:S07]  /*23030*/  ISETP.NE.AND P1, PT, R7, 0x1, PT ;  /* 0x000000010700780c */ /* 0x001fce0003f25270 */
[----:B-1----:R-:W-:Y:S06]  /*23040*/  @!P0 BRA `(.L_x_2030) ;  /* 0x0000000000088947 */ /* 0x002fec0003800000 */
[----:B------:R-:W-:-:S06]  /*23050*/  VIADD R16, R19, 0xffffffff ;  /* 0xffffffff13107836 */ /* 0x000fcc0000000000 */
[----:B------:R0:W1:Y:S02]  /*23060*/  SHFL.IDX PT, R16, R5, R16, 0x1f ;  /* 0x00001f1005107589 */ /* 0x00006400000e0000 */
.L_x_2030:
[----:B-1----:R-:W-:Y:S02]  /*23070*/  IMAD R16, R16, UR5, R3 ;  /* 0x0000000510107c24 */ /* 0x002fe4000f8e0203 */
[----:B------:R-:W-:-:S03]  /*23080*/  VIADD R19, R19, UR4 ;  /* 0x0000000413137c36 */ /* 0x000fc60008000000 */
[----:B0-----:R-:W-:Y:S01]  /*23090*/  IADD3 R5, -R16, UR6, RZ ;  /* 0x0000000610057c10 */ /* 0x001fe2000fffe1ff */
[----:B------:R-:W-:Y:S06]  /*230a0*/  @!P1 BRA `(.L_x_2031) ;  /* 0x0000000000e89947 */ /* 0x000fec0003800000 */
[-C--:B--2---:R-:W-:Y:S02]  /*230b0*/  IABS R12, R6.reuse ;  /* 0x00000006000c7213 */ /* 0x084fe40000000000 */
[----:B------:R-:W-:Y:S02]  /*230c0*/  IABS R4, R7 ;  /* 0x0000000700047213 */ /* 0x000fe40000000000 */
[----:B------:R-:W0:Y:S01]  /*230d0*/  I2F.RP R8, R12 ;  /* 0x0000000c00087306 */ /* 0x000e220000209400 */
[----:B------:R-:W-:-:S04]  /*230e0*/  IABS R10, R6 ;  /* 0x00000006000a7213 */ /* 0x000fc80000000000 */
[----:B------:R-:W-:-:S03]  /*230f0*/  IADD3 R11, RZ, -R10, RZ ;  /* 0x8000000aff0b7210 */ /* 0x000fc60007ffe0ff */
[----:B0-----:R-:W0:Y:S02]  /*23100*/  MUFU.RCP R8, R8 ;  /* 0x0000000800087308 */ /* 0x001e240000001000 */
[----:B0-----:R-:W-:Y:S01]  /*23110*/  VIADD R2, R8, 0xffffffe ;  /* 0x0ffffffe08027836 */ /* 0x001fe20000000000 */
[----:B------:R-:W-:-:S05]  /*23120*/  IABS R8, R5 ;  /* 0x0000000500087213 */ /* 0x000fca0000000000 */
[----:B------:R0:W1:Y:S02]  /*23130*/  F2I.FTZ.U32.TRUNC.NTZ R3, R2 ;  /* 0x0000000200037305 */ /* 0x000064000021f000 */
[----:B0-----:R-:W-:Y:S02]  /*23140*/  IMAD.MOV.U32 R2, RZ, RZ, RZ ;  /* 0x000000ffff027224 */ /* 0x001fe400078e00ff */
[----:B-1----:R-:W-:-:S04]  /*23150*/  IMAD.MOV R9, RZ, RZ, -R3 ;  /* 0x000000ffff097224 */ /* 0x002fc800078e0a03 */
[----:B------:R-:W-:-:S04]  /*23160*/  IMAD R9, R9, R12, RZ ;  /* 0x0000000c09097224 */ /* 0x000fc800078e02ff */
[----:B------:R-:W-:Y:S02]  /*23170*/  IMAD.HI.U32 R3, R3, R9, R2 ;  /* 0x0000000903037227 */ /* 0x000fe400078e0002 */
[----:B------:R-:W0:Y:S04]  /*23180*/  I2F.RP R9, R4 ;  /* 0x0000000400097306 */ /* 0x000e280000209400 */
[----:B------:R-:W-:-:S04]  /*23190*/  IMAD.HI.U32 R2, R3, R8, RZ ;  /* 0x0000000803027227 */ /* 0x000fc800078e00ff */
[----:B------:R-:W-:Y:S01]  /*231a0*/  IMAD R3, R2, R11, R8 ;  /* 0x0000000b02037224 */ /* 0x000fe200078e0208 */
[----:B------:R-:W-:-:S04]  /*231b0*/  LOP3.LUT R8, R5, R6, RZ, 0x3c, !PT ;  /* 0x0000000605087212 */ /* 0x000fc800078e3cff */
[----:B------:R-:W-:Y:S01]  /*231c0*/  ISETP.GT.U32.AND P1, PT, R12, R3, PT ;  /* 0x000000030c00720c */ /* 0x000fe20003f24070 */
[----:B0-----:R-:W0:Y:S01]  /*231d0*/  MUFU.RCP R9, R9 ;  /* 0x0000000900097308 */ /* 0x001e220000001000 */
[----:B------:R-:W-:-:S11]  /*231e0*/  ISETP.GE.AND P2, PT, R8, RZ, PT ;  /* 0x000000ff0800720c */ /* 0x000fd60003f46270 */
[----:B------:R-:W-:Y:S02]  /*231f0*/  @!P1 IMAD.IADD R3, R3, 0x1, -R12 ;  /* 0x0000000103039824 */ /* 0x000fe400078e0a0c */
[----:B------:R-:W-:Y:S01]  /*23200*/  @!P1 VIADD R2, R2, 0x1 ;  /* 0x0000000102029836 */ /* 0x000fe20000000000 */
[----:B------:R-:W-:Y:S02]  /*23210*/  ISETP.NE.AND P1, PT, R6, RZ, PT ;  /* 0x000000ff0600720c */ /* 0x000fe40003f25270 */
[----:B------:R-:W-:Y:S01]  /*23220*/  ISETP.GE.U32.AND P0, PT, R3, R12, PT ;  /* 0x0000000c0300720c */ /* 0x000fe20003f06070 */
[----:B0-----:R-:W-:-:S04]  /*23230*/  VIADD R10, R9, 0xffffffe ;  /* 0x0ffffffe090a7836 */ /* 0x001fc80000000000 */
[----:B------:R-:W0:Y:S08]  /*23240*/  F2I.FTZ.U32.TRUNC.NTZ R3, R10 ;  /* 0x0000000a00037305 */ /* 0x000e30000021f000 */
        /* <DEDUP_REMOVED lines=25> */
[----:B------:R-:W-:-:S04]  /*233e0*/  @!P1 LOP3.LUT R2, RZ, R7, RZ, 0x33, !PT ;  /* 0x00000007ff029212 */ /* 0x000fc800078e33ff */
[----:B------:R-:W-:-:S05]  /*233f0*/  IADD3 R18, -R2, RZ, RZ ;  /* 0x000000ff02127210 */ /* 0x000fca0007ffe1ff */
[C---:B------:R-:W-:Y:S02]  /*23400*/  IMAD R18, R7.reuse, R18, R12 ;  /* 0x0000001207127224 */ /* 0x040fe400078e020c */
[----:B------:R-:W-:Y:S02]  /*23410*/  IMAD R7, R7, 0x1000000, R2 ;  /* 0x0100000007077824 */ /* 0x000fe400078e0202 */
[----:B------:R-:W-:Y:S02]  /*23420*/  IMAD R2, R6, R3, R5 ;  /* 0x0000000306027224 */ /* 0x000fe400078e0205 */
[----:B------:R-:W-:Y:S01]  /*23430*/  IMAD R18, R18, 0x10000, R7 ;  /* 0x0001000012127824 */ /* 0x000fe200078e0207 */
[----:B------:R-:W-:Y:S06]  /*23440*/  BRA `(.L_x_2032) ;  /* 0x0000000000f47947 */ /* 0x000fec0003800000 */
.L_x_2031:
[----:B------:R-:W0:Y:S02]  /*23450*/  LDC.64 R2, c[0x0][0xc90] ;  /* 0x00032400ff027b82 */ /* 0x000e240000000a00 */
[----:B0-----:R-:W-:-:S05]  /*23460*/  IMAD.WIDE R2, R19, 0x4, R2 ;  /* 0x0000000413027825 */ /* 0x001fca00078e0202 */
        /* <DEDUP_REMOVED lines=31> */
[----:B------:R-:W-:-:S04]  /*23660*/  VIADDMNMX R7, R7, UR5, R11, PT ;  /* 0x0000000507077c46 */ /* 0x000fc8000b80010b */
[-C--:B------:R-:W-:Y:S01]  /*23670*/  IABS R10, R7.reuse ;  /* 0x00000007000a7213 */ /* 0x080fe20000000000 */
[----:B------:R-:W-:Y:S01]  /*23680*/  IMAD.MOV R18, RZ, RZ, -R7 ;  /* 0x000000ffff127224 */ /* 0x000fe200078e0a07 */
[----:B------:R-:W-:Y:S02]  /*23690*/  IABS R12, R7 ;  /* 0x00000007000c7213 */ /* 0x000fe40000000000 */
[----:B------:R-:W0:Y:S08]  /*236a0*/  I2F.RP R9, R10 ;  /* 0x0000000a00097306 */ /* 0x000e300000209400 */
[----:B0-----:R-:W0:Y:S02]  /*236b0*/  MUFU.RCP R9, R9 ;  /* 0x0000000900097308 */ /* 0x001e240000001000 */
[----:B0-----:R-:W-:-:S06]  /*236c0*/  VIADD R3, R9, 0xffffffe ;  /* 0x0ffffffe09037836 */ /* 0x001fcc0000000000 */
[----:B------:R-:W0:Y:S02]  /*236d0*/  F2I.FTZ.U32.TRUNC.NTZ R3, R3 ;  /* 0x0000000300037305 */ /* 0x000e24000021f000 */
[----:B0-----:R-:W-:-:S05]  /*236e0*/  IMAD.MOV R11, RZ, RZ, -R3 ;  /* 0x000000ffff0b7224 */ /* 0x001fca00078e0a03 */
[----:B------:R-:W-:Y:S02]  /*236f0*/  MOV R5, R11 ;  /* 0x0000000b00057202 */ /* 0x000fe40000000f00 */
        /* <DEDUP_REMOVED lines=18> */
.L_x_2032:
[----:B------:R-:W-:-:S05]  /*23820*/  LOP3.LUT R17, RZ, R2, RZ, 0x33, !PT ;  /* 0x00000002ff117212 */ /* 0x000fca00078e33ff */
[----:B------:R-:W-:Y:S01]  /*23830*/  IMAD.IADD R17, R6, 0x1, R17 ;  /* 0x0000000106117824 */ /* 0x000fe200078e0211 */
[----:B------:R-:W-:Y:S06]  /*23840*/  BRA `(.L_x_2033) ;  /* 0x00000000000c7947 */ /* 0x000fec0003800000 */
.L_x_2028:
[----:B------:R-:W-:Y:S02]  /*23850*/  IMAD.MOV.U32 R17, RZ, RZ, RZ ;  /* 0x000000ffff117224 */ /* 0x000fe400078e00ff */
[----:B------:R-:W-:Y:S02]  /*23860*/  IMAD.U32 R16, RZ, RZ, UR6 ;  /* 0x00000006ff107e24 */ /* 0x000fe4000f8e00ff */
[----:B------:R-:W-:-:S07]  /*23870*/  IMAD.MOV.U32 R18, RZ, RZ, RZ ;  /* 0x000000ffff127224 */ /* 0x000fce00078e00ff */
.L_x_2033:
[----:B------:R-:W-:-:S13]  /*23880*/  ISETP.NE.AND P0, PT, R0, RZ, PT ;  /* 0x000000ff0000720c */ /* 0x000fda0003f05270 */
[----:B------:R-:W0:Y:S01]  /*23890*/  @!P0 S2R R3, SR_CgaCtaId ;  /* 0x0000000000038919 */ /* 0x000e220000008800 */
[----:B------:R-:W-:-:S04]  /*238a0*/  @!P0 MOV R0, 0x400 ;  /* 0x0000040000008802 */ /* 0x000fc80000000f00 */
[----:B0-----:R-:W-:-:S05]  /*238b0*/  @!P0 LEA R0, R3, R0, 0x18 ;  /* 0x0000000003008211 */ /* 0x001fca00078ec0ff */
[----:B------:R2:W-:Y:S01]  /*238c0*/  @!P0 STS.128 [R0+0x284d0], R16 ;  /* 0x0284d01000008388 */ /* 0x0005e20000000c00 */
[----:B------:R-:W-:Y:S06]  /*238d0*/  BAR.ARV 0x5, 0x180 ;  /* 0x0146000000007b1d */ /* 0x000fec0000002000 */
.L_x_2026:
        /* <DEDUP_REMOVED lines=9> */
[----:B------:R-:W-:Y:S01]  /*23970*/  BSSY B7, `(.L_x_2034) ;  /* 0x000070f000077945 */ /* 0x000fe20003800000 */
[----:B------:R-:W3:Y:S01]  /*23980*/  S2R R13, SR_TID.X ;  /* 0x00000000000d7919 */ /* 0x000ee20000002100 */
[----:B------:R-:W-:Y:S01]  /*23990*/  IMAD.MOV.U32 R31, RZ, RZ, 0x1 ;  /* 0x00000001ff1f7424 */ /* 0x000fe200078e00ff */
[----:B------:R-:W-:Y:S01]  /*239a0*/  CS2R R28, SRZ ;  /* 0x00000000001c7805 */ /* 0x000fe2000001ff00 */
[----:B------:R-:W-:Y:S01]  /*239b0*/  IMAD.MOV.U32 R30, RZ, RZ, 0x1 ;  /* 0x00000001ff1e7424 */ /* 0x000fe200078e00ff */
[----:B------:R-:W-:Y:S01]  /*239c0*/  ULDC.64 UR40, c[0x0][0x198] ;  /* 0x0000660000287ab9 */ /* 0x000fe20000000a00 */
[----:B------:R-:W-:Y:S01]  /*239d0*/  ULDC UR39, c[0x0][0xc] ;  /* 0x0000030000277ab9 */ /* 0x000fe20000000800 */
[----:B-1----:R-:W-:-:S05]  /*239e0*/  IMAD.U32 R37, RZ, RZ, UR4 ;  /* 0x00000004ff257e24 */ /* 0x002fca000f8e00ff */
[----:B------:R-:W-:Y:S02]  /*239f0*/  LEA R22, R37, R22, 0x18 ;  /* 0x0000001625167211 */ /* 0x000fe400078ec0ff */
[C---:B---3--:R-:W-:Y:S01]  /*23a00*/  LOP3.LUT R12, R13.reuse, 0x7f, RZ, 0xc0, !PT ;  /* 0x0000007f0d0c7812 */ /* 0x048fe200078ec0ff */
[C---:B------:R-:W-:Y:S01]  /*23a10*/  IMAD.SHL.U32 R5, R13.reuse, 0x40, RZ ;  /* 0x000000400d057824 */ /* 0x040fe200078e00ff */
[----:B------:R-:W-:Y:S01]  /*23a20*/  SHF.R.U32.HI R4, RZ, 0x1, R13 ;  /* 0x00000001ff047819 */ /* 0x000fe2000001160d */
[C---:B0-----:R-:W-:Y:S01]  /*23a30*/  IMAD.SHL.U32 R2, R13.reuse, 0x80, RZ ;  /* 0x000000800d027824 */ /* 0x041fe200078e00ff */
[----:B------:R-:W-:Y:S01]  /*23a40*/  SHF.L.U32 R7, R12, 0x5, RZ ;  /* 0x000000050c077819 */ /* 0x000fe200000006ff */
[----:B------:R-:W-:Y:S01]  /*23a50*/  IMAD.SHL.U32 R10, R13, 0x2, RZ ;  /* 0x000000020d0a7824 */ /* 0x000fe200078e00ff */
[----:B------:R-:W-:Y:S01]  /*23a60*/  LOP3.LUT R6, R5, 0x180, RZ, 0xc0, !PT ;  /* 0x0000018005067812 */ /* 0x000fe200078ec0ff */
[----:B------:R-:W-:Y:S01]  /*23a70*/  IMAD.SHL.U32 R9, R13, 0x8, RZ ;  /* 0x000000080d097824 */ /* 0x000fe200078e00ff */
[----:B------:R-:W-:-:S02]  /*23a80*/  LOP3.LUT R8, R7, 0xc00, RZ, 0xc0, !PT ;  /* 0x00000c0007087812 */ /* 0x000fc400078ec0ff */
[----:B------:R-:W-:Y:S02]  /*23a90*/  LOP3.LUT R3, R2, 0x380, RZ, 0xc0, !PT ;  /* 0x0000038002037812 */ /* 0x000fe400078ec0ff */
[----:B------:R-:W-:Y:S02]  /*23aa0*/  LOP3.LUT R6, R6, 0x10, R13, 0xf8, !PT ;  /* 0x0000001006067812 */ /* 0x000fe400078ef80d */
[----:B------:R-:W-:Y:S02]  /*23ab0*/  LOP3.LUT R8, R8, 0x40, R5, 0xf8, !PT ;  /* 0x0000004008087812 */ /* 0x000fe400078ef805 */
[----:B------:R-:W-:Y:S01]  /*23ac0*/  LOP3.LUT R3, R3, 0x30, R4, 0xf8, !PT ;  /* 0x0000003003037812 */ /* 0x000fe200078ef804 */
[----:B------:R-:W-:Y:S01]  /*23ad0*/  IMAD.SHL.U32 R4, R12, 0x10, RZ ;  /* 0x000000100c047824 */ /* 0x000fe200078e00ff */
[----:B------:R-:W-:Y:S02]  /*23ae0*/  LOP3.LUT R6, R6, 0x30, R9, 0x78, !PT ;  /* 0x0000003006067812 */ /* 0x000fe400078e7809 */
[----:B------:R-:W-:-:S02]  /*23af0*/  LOP3.LUT R5, R8, 0x200, R5, 0xf8, !PT ;  /* 0x0000020008057812 */ /* 0x000fc400078ef805 */
[C---:B------:R-:W-:Y:S02]  /*23b00*/  LOP3.LUT P0, RZ, R13.reuse, 0x4, RZ, 0xc0, !PT ;  /* 0x000000040dff7812 */ /* 0x040fe4000780c0ff */
[----:B--2---:R-:W-:Y:S01]  /*23b10*/  R2UR UR5, R0 ;  /* 0x00000000000572ca */ /* 0x004fe200000e0000 */
[----:B------:R-:W-:-:S05]  /*23b20*/  IMAD.SHL.U32 R0, R13, 0x10, RZ ;  /* 0x000000100d007824 */ /* 0x000fca00078e00ff */
[C---:B------:R-:W-:Y:S02]  /*23b30*/  LOP3.LUT R7, R0.reuse, 0x3f0, RZ, 0xc0, !PT ;  /* 0x000003f000077812 */ /* 0x040fe400078ec0ff */
[----:B------:R-:W-:Y:S02]  /*23b40*/  LOP3.LUT R3, R3, 0x70, R0, 0x78, !PT ;  /* 0x0000007003037812 */ /* 0x000fe400078e7800 */
[----:B------:R-:W-:Y:S02]  /*23b50*/  LOP3.LUT R7, R7, 0x70, R10, 0x78, !PT ;  /* 0x0000007007077812 */ /* 0x000fe400078e780a */
[----:B------:R-:W-:Y:S01]  /*23b60*/  LOP3.LUT R2, R3, 0xc00, R2, 0xf8, !PT ;  /* 0x00000c0003027812 */ /* 0x000fe200078ef802 */
[----:B------:R-:W-:Y:S01]  /*23b70*/  IMAD.MOV.U32 R3, RZ, RZ, 0x20 ;  /* 0x00000020ff037424 */ /* 0x000fe200078e00ff */
[----:B------:R-:W-:Y:S01]  /*23b80*/  LOP3.LUT R11, R7, 0x400, R4, 0xf8, !PT ;  /* 0x00000400070b7812 */ /* 0x000fe200078ef804 */
[----:B------:R-:W-:Y:S01]  /*23b90*/  ULOP3.LUT UR42, UR5, 0x2, URZ, 0xfc, !UPT ;  /* 0x00000002052a7892 */ /* 0x000fe2000f8efc3f */
[----:B------:R-:W-:Y:S01]  /*23ba0*/  LOP3.LUT R4, R5, R6, RZ, 0xfc, !PT ;  /* 0x0000000605047212 */ /* 0x000fe200078efcff */
[----:B------:R-:W-:Y:S01]  /*23bb0*/  ULOP3.LUT UR38, UR5, 0x1, URZ, 0xfc, !UPT ;  /* 0x0000000105267892 */ /* 0x000fe2000f8efc3f */
[----:B------:R-:W-:-:S03]  /*23bc0*/  LOP3.LUT R33, R0, 0x70, RZ, 0xc0, !PT ;  /* 0x0000007000217812 */ /* 0x000fc600078ec0ff */
[----:B------:R0:W-:Y:S04]  /*23bd0*/  STL [R1+0x4], R4 ;  /* 0x0000040401007387 */ /* 0x0001e80000100800 */
[----:B------:R-:W-:Y:S04]  /*23be0*/  STL [R1], R11 ;  /* 0x0000000b01007387 */ /* 0x000fe80000100800 */
[----:B------:R1:W-:Y:S01]  /*23bf0*/  STL [R1+0xc], R2 ;  /* 0x00000c0201007387 */ /* 0x0003e20000100800 */
[----:B0-----:R-:W-:-:S03]  /*23c00*/  SHF.R.U32.HI R4, RZ, 0x3, R12 ;  /* 0x00000003ff047819 */ /* 0x001fc6000001160c */
[----:B------:R0:W-:Y:S01]  /*23c10*/  STL [R1+0x28], RZ ;  /* 0x000028ff01007387 */ /* 0x0001e20000100800 */
[----:B------:R-:W-:Y:S01]  /*23c20*/  LOP3.LUT R0, R4, 0x70, R0, 0xf8, !PT ;  /* 0x0000007004007812 */ /* 0x000fe200078ef800 */
[----:B------:R-:W-:Y:S02]  /*23c30*/  IMAD.IADD R0, R22, 0x1, R11 ;  /* 0x0000000116007824 */ /* 0x000fe400078e020b */
[----:B-1----:R-:W-:-:S03]  /*23c40*/  IMAD.MOV.U32 R2, RZ, RZ, 0x40 ;  /* 0x00000040ff027424 */ /* 0x002fc600078e00ff */
[----:B------:R0:W-:Y:S02]  /*23c50*/  STL [R1+0x14], R0 ;  /* 0x0000140001007387 */ /* 0x0001e40000100800 */
[----:B------:R-:W-:Y:S02]  /*23c60*/  SEL R5, R2, 0xffffffc0, !P0 ;  /* 0xffffffc002057807 */ /* 0x000fe40004000000 */
[----:B------:R-:W-:Y:S02]  /*23c70*/  SEL R2, R3, 0xffffffe0, !P0 ;  /* 0xffffffe003027807 */ /* 0x000fe40004000000 */
[----:B------:R-:W-:-:S07]  /*23c80*/  LOP3.LUT R2, R33, 0x80, RZ, 0xfc, !PT ;  /* 0x0000008021027812 */ /* 0x000fce00078efcff */
.L_x_2168:
[----:B------:R-:W-:Y:S05]  /*23c90*/  YIELD ;  /* 0x0000000000007946 */ /* 0x000fea0003800000 */
[----:B------:R-:W-:Y:S01]  /*23ca0*/  ULDC.64 UR4, c[0x0][0xa28] ;  /* 0x00028a0000047ab9 */ /* 0x000fe20000000a00 */
[----:B------:R-:W-:Y:S01]  /*23cb0*/  IMAD.MOV.U32 R35, RZ, RZ, RZ ;  /* 0x000000ffff237224 */ /* 0x000fe200078e00ff */
[----:B------:R-:W-:Y:S01]  /*23cc0*/  ISETP.NE.U32.AND P0, PT, RZ, UR4, PT ;  /* 0x00000004ff007c0c */ /* 0x000fe2000bf05070 */
[----:B-1----:R-:W1:Y:S01]  /*23cd0*/  LDC.64 R4, c[0x0][0xa00] ;  /* 0x00028000ff047b82 */ /* 0x002e620000000a00 */
[----:B------:R-:W-:Y:S02]  /*23ce0*/  ULDC.64 UR6, c[0x0][0xa10] ;  /* 0x0002840000067ab9 */ /* 0x000fe40000000a00 */
[----:B------:R-:W-:Y:S01]  /*23cf0*/  ISETP.NE.AND.EX P0, PT, RZ, UR5, PT, P0 ;  /* 0x00000005ff007c0c */ /* 0x000fe2000bf05300 */
[----:B------:R-:W-:-:S12]  /*23d00*/  ULDC.64 UR4, c[0x0][0xa18] ;  /* 0x0002860000047ab9 */ /* 0x000fd80000000a00 */
[----:B--2---:R-:W2:Y:S01]  /*23d10*/  @P0 LDC.64 R2, c[0x0][0xa28] ;  /* 0x00028a00ff020b82 */ /* 0x004ea20000000a00 */
[----:B------:R-:W-:Y:S01]  /*23d20*/  ISETP.NE.U32.AND P1, PT, RZ, UR6, PT ;  /* 0x00000006ff007c0c */ /* 0x000fe2000bf25070 */
[----:B--2---:R-:W-:-:S05]  /*23d30*/  @P0 IMAD.WIDE R2, R19, 0x4, R2 ;  /* 0x0000000413020825 */ /* 0x004fca00078e0202 */
[----:B------:R2:W5:Y:S01]  /*23d40*/  @P0 LDG.E R35, desc[UR36][R2.64] ;  /* 0x0000002402230981 */ /* 0x000562000c1e1900 */
[----:B------:R-:W-:Y:S01]  /*23d50*/  ISETP.NE.U32.AND P0, PT, RZ, UR4, PT ;  /* 0x00000004ff007c0c */ /* 0x000fe2000bf05070 */
[----:B------:R-:W-:Y:S01]  /*23d60*/  IMAD.MOV.U32 R26, RZ, RZ, RZ ;  /* 0x000000ffff1a7224 */ /* 0x000fe200078e00ff */
[----:B------:R-:W-:Y:S01]  /*23d70*/  ISETP.NE.AND.EX P1, PT, RZ, UR7, PT, P1 ;  /* 0x00000007ff007c0c */ /* 0x000fe2000bf25310 */
[----:B0-----:R-:W-:Y:S01]  /*23d80*/  IMAD.MOV.U32 R0, RZ, RZ, RZ ;  /* 0x000000ffff007224 */ /* 0x001fe200078e00ff */
[----:B------:R-:W-:Y:S01]  /*23d90*/  ISETP.NE.AND.EX P2, PT, RZ, UR5, PT, P0 ;  /* 0x00000005ff007c0c */ /* 0x000fe2000bf45300 */
[----:B------:R-:W-:Y:S01]  /*23da0*/  ULDC.64 UR4, c[0x0][0xa00] ;  /* 0x0002800000047ab9 */ /* 0x000fe20000000a00 */
[----:B-1----:R-:W-:Y:S01]  /*23db0*/  IMAD.WIDE R4, R19, 0x4, R4 ;  /* 0x0000000413047825 */ /* 0x002fe200078e0204 */
[----:B------:R-:W-:Y:S01]  /*23dc0*/  ISETP.NE.U32.AND P0, PT, RZ, UR4, PT ;  /* 0x00000004ff007c0c */ /* 0x000fe2000bf05070 */
[----:B--2---:R-:W0:Y:S03]  /*23dd0*/  LDC.64 R2, c[0x0][0xa10] ;  /* 0x00028400ff027b82 */ /* 0x004e260000000a00 */
[----:B------:R-:W-:-:S06]  /*23de0*/  ISETP.NE.AND.EX P0, PT, RZ, UR5, PT, P0 ;  /* 0x00000005ff007c0c */ /* 0x000fcc000bf05300 */
[----:B------:R-:W1:Y:S07]  /*23df0*/  @P2 LDC.64 R6, c[0x0][0xa18] ;  /* 0x00028600ff062b82 */ /* 0x000e6e0000000a00 */
[----:B------:R-:W5:Y:S01]  /*23e00*/  @P0 LDG.E R26, desc[UR36][R4.64] ;  /* 0x00000024041a0981 */ /* 0x000f62000c1e1900 */
[----:B0-----:R-:W-:-:S05]  /*23e10*/  IMAD.WIDE R2, R19, 0x4, R2 ;  /* 0x0000000413027825 */ /* 0x001fca00078e0202 */
[----:B------:R-:W5:Y:S01]  /*23e20*/  @P1 LDG.E R0, desc[UR36][R2.64] ;  /* 0x0000002402001981 */ /* 0x000f62000c1e1900 */
[----:B------:R-:W-:Y:S02]  /*23e30*/  ULDC UR4, c[0x0][0x288] ;  /* 0x0000a20000047ab9 */ /* 0x000fe40000000800 */
[----:B------:R-:W-:Y:S01]  /*23e40*/  IMAD.U32 R25, RZ, RZ, UR4 ;  /* 0x00000004ff197e24 */ /* 0x000fe2000f8e00ff */
[----:B------:R-:W-:Y:S02]  /*23e50*/  ULDC.64 UR4, c[0x0][0x418] ;  /* 0x0001060000047ab9 */ /* 0x000fe40000000a00 */
[----:B------:R-:W-:-:S03]  /*23e60*/  UISETP.NE.U32.AND UP0, UPT, UR4, URZ, UPT ;  /* 0x0000003f0400728c */ /* 0x000fc6000bf05070 */
[----:B------:R-:W-:Y:S01]  /*23e70*/  ULDC UR4, c[0x0][0x424] ;  /* 0x0001090000047ab9 */ /* 0x000fe20000000800 */
[----:B------:R-:W-:Y:S01]  /*23e80*/  UISETP.NE.AND.EX UP0, UPT, UR5, URZ, UPT, UP0 ;  /* 0x0000003f0500728c */ /* 0x000fe2000bf05300 */
[----:B-1----:R-:W-:Y:S02]  /*23e90*/  @P2 IMAD.WIDE R6, R19, 0x4, R6 ;  /* 0x0000000413062825 */ /* 0x002fe400078e0206 */
[----:B------:R-:W-:Y:S01]  /*23ea0*/  ULDC UR5, c[0x0][0x2f0] ;  /* 0x0000bc0000057ab9 */ /* 0x000fe20000000800 */
[----:B------:R-:W-:Y:S02]  /*23eb0*/  USEL UR4, UR4, 0x1, UP0 ;  /* 0x0000000104047887 */ /* 0x000fe40008000000 */
[----:B------:R0:W5:Y:S02]  /*23ec0*/  @P2 LDG.E R25, desc[UR36][R6.64] ;  /* 0x0000002406192981 */ /* 0x000164000c1e1900 */
[----:B------:R-:W-:-:S03]  /*23ed0*/  UIMAD UR4, UR4, UR5, URZ ;  /* 0x00000005040472a4 */ /* 0x000fc6000f8e023f */
[----:B------:R-:W-:-:S03]  /*23ee0*/  ULDC UR5, c[0x0][0x348] ;  /* 0x0000d20000057ab9 */ /* 0x000fc60000000800 */
[----:B------:R-:W-:Y:S01]  /*23ef0*/  MOV R8, UR4 ;  /* 0x0000000400087c02 */ /* 0x000fe20008000f00 */
[----:B0-----:R-:W-:Y:S01]  /*23f00*/  IMAD.U32 R7, RZ, RZ, UR5 ;  /* 0x00000005ff077e24 */ /* 0x001fe2000f8e00ff */
[----:B----4-:R-:W-:Y:S06]  /*23f10*/  @P2 BRA `(.L_x_2035) ;  /* 0x0000000000102947 */ /* 0x010fec0003800000 */
[----:B------:R-:W-:Y:S05]  /*23f20*/  @!P0 BRA `(.L_x_2035) ;  /* 0x00000000000c8947 */ /* 0x000fea0003800000 */
[----:B------:R-:W2:Y:S04]  /*23f30*/  LDG.E R6, desc[UR36][R4.64] ;  /* 0x0000002404067981 */ /* 0x000ea8000c1e1900 */
[----:B-----5:R-:W2:Y:S02]  /*23f40*/  LDG.E R25, desc[UR36][R4.64+0x4] ;  /* 0x0000042404197981 */ /* 0x020ea4000c1e1900 */
[----:B--2---:R-:W-:-:S07]  /*23f50*/  IMAD.IADD R25, R25, 0x1, -R6 ;  /* 0x0000000119197824 */ /* 0x004fce00078e0a06 */
.L_x_2035:
[----:B------:R-:W-:Y:S01]  /*23f60*/  ULDC.64 UR4, c[0x0][0xa20] ;  /* 0x0002880000047ab9 */ /* 0x000fe20000000a00 */
[C---:B------:R-:W-:Y:S02]  /*23f70*/  LOP3.LUT R4, R18.reuse, 0xff000000, RZ, 0xc0, !PT ;  /* 0xff00000012047812 */ /* 0x040fe400078ec0ff */
[----:B------:R-:W-:Y:S02]  /*23f80*/  ISETP.NE.U32.AND P0, PT, RZ, UR4, PT ;  /* 0x00000004ff007c0c */ /* 0x000fe4000bf05070 */
[----:B------:R-:W-:Y:S02]  /*23f90*/  SHF.R.U32.HI R5, RZ, 0x8, R4 ;  /* 0x00000008ff057819 */ /* 0x000fe40000011604 */
[----:B------:R-:W-:Y:S02]  /*23fa0*/  ISETP.NE.AND.EX P0, PT, RZ, UR5, PT, P0 ;  /* 0x00000005ff007c0c */ /* 0x000fe4000bf05300 */
[C---:B------:R-:W-:Y:S02]  /*23fb0*/  LOP3.LUT R6, R18.reuse, 0xff0000, RZ, 0xc0, !PT ;  /* 0x00ff000012067812 */ /* 0x040fe400078ec0ff */
[----:B------:R-:W-:-:S02]  /*23fc0*/  LOP3.LUT R18, R18, 0xffff, RZ, 0xc0, !PT ;  /* 0x0000ffff12127812 */ /* 0x000fc400078ec0ff */
[----:B------:R-:W-:-:S07]  /*23fd0*/  LEA.HI R6, R6, R5, RZ, 0x10 ;  /* 0x0000000506067211 */ /* 0x000fce00078f80ff */
[----:B------:R-:W-:Y:S05]  /*23fe0*/  @!P0 BRA `(.L_x_2036) ;  /* 0x0000000000108947 */ /* 0x000fea0003800000 */
[----:B------:R-:W0:Y:S02]  /*23ff0*/  LDC.64 R4, c[0x0][0xa20] ;  /* 0x00028800ff047b82 */ /* 0x000e240000000a00 */
[----:B0-----:R-:W-:-:S05]  /*24000*/  IMAD.WIDE R4, R19, 0x4, R4 ;  /* 0x0000000413047825 */ /* 0x001fca00078e0204 */
[----:B------:R0:W5:Y:S01]  /*24010*/  LDG.E R8, desc[UR36][R4.64] ;  /* 0x0000002404087981 */ /* 0x000162000c1e1900 */
[----:B------:R-:W-:Y:S05]  /*24020*/  BRA `(.L_x_2037) ;  /* 0x0000000000247947 */ /* 0x000fea0003800000 */
.L_x_2036:
        /* <DEDUP_REMOVED lines=8> */
[----:B--2---:R-:W-:-:S07]  /*240b0*/  IMAD.IADD R8, R9, 0x1, -R8 ;  /* 0x0000000109087824 */ /* 0x004fce00078e0a08 */
.L_x_2037:
[----:B0-----:R-:W2:Y:S01]  /*240c0*/  @P1 LDG.E R4, desc[UR36][R2.64] ;  /* 0x0000002402041981 */ /* 0x001ea2000c1e1900 */
[----:B------:R-:W0:Y:S03]  /*240d0*/  LDC R5, c[0x0][0x448] ;  /* 0x00011200ff057b82 */ /* 0x000e260000000800 */
[----:B------:R-:W2:Y:S01]  /*240e0*/  @P1 LDG.E R11, desc[UR36][R2.64+0x4] ;  /* 0x00000424020b1981 */ /* 0x000ea2000c1e1900 */
[----:B-----5:R-:W-:Y:S02]  /*240f0*/  IMAD.IADD R8, R8, 0x1, -R35 ;  /* 0x0000000108087824 */ /* 0x020fe400078e0a23 */
[----:B------:R-:W-:-:S04]  /*24100*/  IMAD.SHL.U32 R17, R17, 0x80, RZ ;  /* 0x0000008011117824 */ /* 0x000fc800078e00ff */
[----:B------:R-:W-:Y:S01]  /*24110*/  VIADD R10, R17, 0x7f ;  /* 0x0000007f110a7836 */ /* 0x000fe20000000000 */
[----:B0-----:R-:W-:-:S13]  /*24120*/  ISETP.NE.AND P2, PT, R5, 0x1, PT ;  /* 0x000000010500780c */ /* 0x001fda0003f45270 */
[----:B------:R-:W0:Y:S08]  /*24130*/  @P2 LDC R9, c[0x0][0x44c] ;  /* 0x00011300ff092b82 */ /* 0x000e300000000800 */
[----:B------:R-:W1:Y:S01]  /*24140*/  @P2 LDC R5, c[0x0][0x450] ;  /* 0x00011400ff052b82 */ /* 0x000e620000000800 */
[----:B--2---:R-:W-:Y:S02]  /*24150*/  @P1 IMAD.IADD R7, R11, 0x1, -R4 ;  /* 0x000000010b071824 */ /* 0x004fe400078e0a04 */
[----:B0-----:R-:W-:-:S04]  /*24160*/  @P2 IMAD.HI.U32 R4, R10, R9, RZ ;  /* 0x000000090a042227 */ /* 0x001fc800078e00ff */
[----:B------:R-:W-:Y:S01]  /*24170*/  IMAD.IADD R24, R8, 0x1, R7 ;  /* 0x0000000108187824 */ /* 0x000fe200078e0207 */
[----:B-1----:R-:W-:-:S03]  /*24180*/  @P2 SHF.R.U32.HI R10, RZ, R5, R4 ;  /* 0x00000005ff0a2219 */ /* 0x002fc60000011604 */
[C---:B------:R-:W-:Y:S01]  /*24190*/  VIADD R20, R24.reuse, 0x3f ;  /* 0x0000003f18147836 */ /* 0x040fe20000000000 */
[----:B------:R-:W-:-:S04]  /*241a0*/  IADD3 R9, R24, 0x1, -R25 ;  /* 0x0000000118097810 */ /* 0x000fc80007ffe819 */
[----:B------:R-:W-:Y:S01]  /*241b0*/  SHF.R.S32.HI R3, RZ, 0x1f, R20 ;  /* 0x0000001fff037819 */ /* 0x000fe20000011414 */
[----:B------:R-:W-:-:S03]  /*241c0*/  IMAD.IADD R10, R9, 0x1, R10 ;  /* 0x00000001090a7824 */ /* 0x000fc600078e020a */
[----:B------:R-:W-:Y:S02]  /*241d0*/  LEA.HI R20, R3, R20, RZ, 0x6 ;  /* 0x0000001403147211 */ /* 0x000fe400078f30ff */
[----:B------:R-:W0:Y:S02]  /*241e0*/  LDC.64 R2, c[0x0][0x9e0] ;  /* 0x00027800ff027b82 */ /* 0x000e240000000a00 */
[----:B------:R-:W-:Y:S02]  /*241f0*/  SHF.R.S32.HI R20, RZ, 0x6, R20 ;  /* 0x00000006ff147819 */ /* 0x000fe40000011414 */
[----:B0-----:R-:W-:Y:S01]  /*24200*/  ISETP.GE.AND P3, PT, R3, 0x1, PT ;  /* 0x000000010300780c */ /* 0x001fe20003f66270 */
[----:B------:R-:W-:-:S12]  /*24210*/  IMAD.IADD R2, R10, 0x1, R2 ;  /* 0x000000010a027824 */ /* 0x000fd800078e0202 */
[----:B------:R-:W-:Y:S05]  /*24220*/  @!P3 BRA `(.L_x_2038) ;  /* 0x000000000048b947 */ /* 0x000fea0003800000 */
        /* <DEDUP_REMOVED lines=11> */
.L_x_2040:
[----:B------:R-:W-:-:S13]  /*242e0*/  ISETP.NE.AND P0, PT, R3, 0x1, PT ;  /* 0x000000010300780c */ /* 0x000fda0003f05270 */
[----:B------:R-:W0:Y:S02]  /*242f0*/  @P0 LDC.64 R4, c[0x0][0x9e8] ;  /* 0x00027a00ff040b82 */ /* 0x000e240000000a00 */
[----:B0-----:R-:W-:-:S05]  /*24300*/  @P0 IMAD.HI.U32 R4, R11, R4, RZ ;  /* 0x000000040b040227 */ /* 0x001fca00078e00ff */
[----:B------:R-:W-:-:S07]  /*24310*/  @P0 SHF.R.U32.HI R11, RZ, R5, R4 ;  /* 0x00000005ff0b0219 */ /* 0x000fce0000011604 */
.L_x_2041:
[----:B------:R-:W-:Y:S05]  /*24320*/  BSYNC B0 ;  /* 0x0000000000007941 */ /* 0x000fea0003800000 */
.L_x_2039:
[----:B------:R-:W-:-:S05]  /*24330*/  IMAD R11, R11, R3, R3 ;  /* 0x000000030b0b7224 */ /* 0x000fca00078e0203 */
[----:B------:R-:W-:-:S07]  /*24340*/  VIMNMX R2, R2, R11, PT ;  /* 0x0000000b02027248 */ /* 0x000fce0003fe0100 */
.L_x_2038:
[----:B------:R-:W0:Y:S01]  /*24350*/  @P2 LDC R10, c[0x0][0x44c] ;  /* 0x00011300ff0a2b82 */ /* 0x000e220000000800 */
[----:B------:R-:W-:Y:S01]  /*24360*/  VIADD R2, R2, 0x3f ;  /* 0x0000003f02027836 */ /* 0x000fe20000000000 */
[----:B------:R-:W-:Y:S01]  /*24370*/  ULDC UR4, c[0x0][0x9dc] ;  /* 0x0002770000047ab9 */ /* 0x000fe20000000800 */
[----:B------:R-:W-:-:S05]  /*24380*/  IMAD.MOV.U32 R4, RZ, RZ, R17 ;  /* 0x000000ffff047224 */ /* 0x000fca00078e0011 */
[----:B------:R-:W1:Y:S01]  /*24390*/  @P2 LDC R5, c[0x0][0x450] ;  /* 0x00011400ff052b82 */ /* 0x000e620000000800 */
[----:B0-----:R-:W-:-:S05]  /*243a0*/  @P2 IMAD.HI.U32 R10, R17, R10, RZ ;  /* 0x0000000a110a2227 */ /* 0x001fca00078e00ff */
[----:B-1----:R-:W-:Y:S01]  /*243b0*/  @P2 SHF.R.U32.HI R4, RZ, R5, R10 ;  /* 0x00000005ff042219 */ /* 0x002fe2000001160a */
[----:B------:R-:W-:Y:S01]  /*243c0*/  IMAD.IADD R10, R24, 0x1, -R25 ;  /* 0x00000001180a7824 */ /* 0x000fe200078e0a19 */
[----:B------:R-:W-:-:S04]  /*243d0*/  SHF.R.S32.HI R5, RZ, 0x1f, R2 ;  /* 0x0000001fff057819 */ /* 0x000fc80000011402 */
[----:B------:R-:W-:Y:S02]  /*243e0*/  LEA.HI R5, R5, R2, RZ, 0x6 ;  /* 0x0000000205057211 */ /* 0x000fe400078f30ff */
[----:B------:R-:W-:Y:S02]  /*243f0*/  IADD3 R12, R10, R4, RZ ;  /* 0x000000040a0c7210 */ /* 0x000fe40007ffe0ff */
[----:B------:R-:W-:-:S03]  /*24400*/  SHF.R.S32.HI R11, RZ, 0x6, R5 ;  /* 0x00000006ff0b7819 */ /* 0x000fc60000011405 */
[----:B------:R-:W-:Y:S01]  /*24410*/  VIADD R2, R12, -UR4 ;  /* 0x800000040c027c36 */ /* 0x000fe20008000000 */
[----:B------:R-:W-:Y:S01]  /*24420*/  VIMNMX R11, R20, R11, PT ;  /* 0x0000000b140b7248 */ /* 0x000fe20003fe0100 */
        /* <DEDUP_REMOVED lines=11> */
.L_x_2044:
[----:B------:R-:W-:-:S13]  /*244e0*/  ISETP.NE.AND P0, PT, R3, 0x1, PT ;  /* 0x000000010300780c */ /* 0x000fda0003f05270 */
[----:B------:R-:W0:Y:S02]  /*244f0*/  @P0 LDC.64 R4, c[0x0][0x9e8] ;  /* 0x00027a00ff040b82 */ /* 0x000e240000000a00 */
[----:B0-----:R-:W-:-:S05]  /*24500*/  @P0 IMAD.HI.U32 R4, R12, R4, RZ ;  /* 0x000000040c040227 */ /* 0x001fca00078e00ff */
[----:B------:R-:W-:-:S07]  /*24510*/  @P0 SHF.R.U32.HI R12, RZ, R5, R4 ;  /* 0x00000005ff0c0219 */ /* 0x000fce0000011604 */
.L_x_2045:
[----:B------:R-:W-:Y:S05]  /*24520*/  BSYNC B0 ;  /* 0x0000000000007941 */ /* 0x000fea0003800000 */
.L_x_2043:
[----:B------:R-:W-:-:S05]  /*24530*/  IMAD R3, R12, R3, RZ ;  /* 0x000000030c037224 */ /* 0x000fca00078e02ff */
[----:B------:R-:W-:-:S07]  /*24540*/  VIMNMX R2, R2, R3, !PT ;  /* 0x0000000302027248 */ /* 0x000fce0007fe0100 */
.L_x_2042:
[----:B------:R-:W-:Y:S01]  /*24550*/  SHF.R.S32.HI R3, RZ, 0x1f, R2 ;  /* 0x0000001fff037819 */ /* 0x000fe20000011402 */
[----:B------:R-:W-:Y:S01]  /*24560*/  BSSY B0, `(.L_x_2046) ;  /* 0x0000026000007945 */ /* 0x000fe20003800000 */
[----:B------:R-:W-:Y:S02]  /*24570*/  LOP3.LUT R34, R6, 0xff, RZ, 0xc0, !PT ;  /* 0x000000ff06227812 */ /* 0x000fe400078ec0ff */
[----:B------:R-:W-:Y:S01]  /*24580*/  LEA.HI R3, R3, R2, RZ, 0x6 ;  /* 0x0000000203037211 */ /* 0x000fe200078f30ff */
[----:B------:R-:W-:Y:S01]  /*24590*/  IMAD.MOV.U32 R2, RZ, RZ, RZ ;  /* 0x000000ffff027224 */ /* 0x000fe200078e00ff */
[----:B------:R-:W-:Y:S02]  /*245a0*/  SHF.R.U32.HI R6, RZ, 0x10, R6 ;  /* 0x00000010ff067819 */ /* 0x000fe40000011606 */
[----:B------:R-:W-:-:S04]  /*245b0*/  SHF.R.S32.HI R3, RZ, 0x6, R3 ;  /* 0x00000006ff037819 */ /* 0x000fc80000011403 */
[----:B------:R-:W-:-:S04]  /*245c0*/  VIMNMX R4, RZ, R3, !PT ;  /* 0x00000003ff047248 */ /* 0x000fc80007fe0100 */
[----:B------:R-:W-:-:S13]  /*245d0*/  ISETP.GT.AND P0, PT, R11, R4, PT ;  /* 0x000000040b00720c */ /* 0x000fda0003f04270 */
[----:B------:R-:W-:Y:S05]  /*245e0*/  @!P0 BRA `(.L_x_2047) ;  /* 0x0000000000748947 */ /* 0x000fea0003800000 */
[----:B------:R-:W-:Y:S01]  /*245f0*/  ISETP.NE.AND P0, PT, R6, RZ, PT ;  /* 0x000000ff0600720c */ /* 0x000fe20003f05270 */
[----:B------:R-:W-:-:S03]  /*24600*/  ULDC UR4, c[0x0][0x9f0] ;  /* 0x00027c0000047ab9 */ /* 0x000fc60000000800 */
[----:B------:R-:W-:-:S04]  /*24610*/  SEL R5, R6, UR4, P0 ;  /* 0x0000000406057c07 */ /* 0x000fc80008000000 */
[----:B------:R-:W-:Y:S02]  /*24620*/  IABS R12, R5 ;  /* 0x00000005000c7213 */ /* 0x000fe40000000000 */
[----:B------:R-:W-:Y:S02]  /*24630*/  IADD3 R13, R5, -0x1, R11 ;  /* 0xffffffff050d7810 */ /* 0x000fe40007ffe00b */
[----:B------:R-:W0:Y:S03]  /*24640*/  I2F.RP R2, R12 ;  /* 0x0000000c00027306 */ /* 0x000e260000209400 */
[----:B------:R-:W-:-:S05]  /*24650*/  IMAD.IADD R13, R13, 0x1, -R4 ;  /* 0x000000010d0d7824 */ /* 0x000fca00078e0a04 */
        /* <DEDUP_REMOVED lines=22> */
.L_x_2047:
[----:B------:R-:W-:Y:S05]  /*247c0*/  BSYNC B0 ;  /* 0x0000000000007941 */ /* 0x000fea0003800000 */
.L_x_2046:
[-C--:B------:R-:W-:Y:S01]  /*247d0*/  IMAD R4, R34, R2.reuse, R4 ;  /* 0x0000000222047224 */ /* 0x080fe200078e0204 */
[----:B------:R-:W-:Y:S04]  /*247e0*/  BSSY B0, `(.L_x_2048) ;  /* 0x0000112000007945 */ /* 0x000fe80003800000 */
[C---:B------:R-:W-:Y:S01]  /*247f0*/  VIADDMNMX R2, R4.reuse, R2, R11, PT ;  /* 0x0000000204027246 */ /* 0x040fe2000380010b */
[----:B------:R-:W-:-:S04]  /*24800*/  IMAD R4, R4, 0x40, -R8 ;  /* 0x0000004004047824 */ /* 0x000fc800078e0a08 */
[----:B------:R-:W-:Y:S01]  /*24810*/  IMAD R2, R2, 0x40, -R8 ;  /* 0x0000004002027824 */ /* 0x000fe200078e0a08 */
[----:B------:R-:W-:-:S04]  /*24820*/  VIMNMX R4, RZ, R4, !PT ;  /* 0x00000004ff047248 */ /* 0x000fc80007fe0100 */
[----:B------:R-:W-:-:S04]  /*24830*/  VIMNMX R2, R2, R7, PT ;  /* 0x0000000702027248 */ /* 0x000fc80003fe0100 */
        /* <DEDUP_REMOVED lines=17> */
.L_x_2429:
[----:B-1----:R-:W-:Y:S02]  /*24950*/  ISETP.NE.AND P0, PT, R14, RZ, PT ;  /* 0x000000ff0e00720c */ /* 0x002fe40003f05270 */
[----:B------:R-:W-:-:S11]  /*24960*/  PLOP3.LUT P6, PT, PT, PT, PT, 0x8, 0x0 ;  /* 0x000000000000781c */ /* 0x000fd60003fce170 */
[----:B------:R-:W-:Y:S05]  /*24970*/  @P0 BRA `(.L_x_2051) ;  /* 0x00000000000c0947 */ /* 0x000fea0003800000 */
[----:B------:R-:W-:-:S03]  /*24980*/  UMOV UR4, 0xffffffff ;  /* 0xffffffff00047882 */ /* 0x000fc60000000000 */
[----:B------:R-:W-:Y:S05]  /*24990*/  BRA.DIV UR4, `(.L_x_2052) ;  /* 0x000000ca041c7947 */ /* 0x000fea000b800000 */
[----:B------:R-:W-:-:S13]  /*249a0*/  ELECT P6, URZ, PT ;  /* 0x00000000003f782f */ /* 0x000fda00038c0000 */
.L_x_2051:
[----:B0-----:R-:W2:Y:S01]  /*249b0*/  LDL R5, [R1+0x28] ;  /* 0x0000280001057983 */ /* 0x001ea20000100800 */
[----:B------:R-:W-:Y:S01]  /*249c0*/  BSSY B1, `(.L_x_2053) ;  /* 0x0000008000017945 */ /* 0x000fe20003800000 */
[----:B--2---:R-:W-:-:S04]  /*249d0*/  IADD3 R5, R5, 0x1, RZ ;  /* 0x0000000105057810 */ /* 0x004fc80007ffe0ff */
[----:B------:R-:W-:-:S04]  /*249e0*/  LEA.HI R7, R5, R5, RZ, 0x1 ;  /* 0x0000000505077211 */ /* 0x000fc800078f08ff */
[----:B------:R-:W-:-:S05]  /*249f0*/  LOP3.LUT R7, R7, 0xfffffffe, RZ, 0xc0, !PT ;  /* 0xfffffffe07077812 */ /* 0x000fca00078ec0ff */
[----:B------:R-:W-:-:S05]  /*24a00*/  IMAD.IADD R5, R5, 0x1, -R7 ;  /* 0x0000000105057824 */ /* 0x000fca00078e0a07 */
[----:B------:R-:W-:-:S04]  /*24a10*/  SHF.L.U32 R5, R5, 0x1f, RZ ;  /* 0x0000001f05057819 */ /* 0x000fc800000006ff */
[----:B------:R-:W0:Y:S02]  /*24a20*/  SYNCS.PHASECHK.TRANS64.TRYWAIT P0, [R22+URZ+0x28420], R5 ;  /* 0x02842005160075a7 */ /* 0x000e24000800017f */
[----:B0-----:R-:W-:Y:S05]  /*24a30*/  @!P0 BRA `(.L_x_2054) ;  /* 0x000000c800148947 */ /* 0x001fea0003800000 */
.L_x_2432:
[----:B------:R-:W-:Y:S05]  /*24a40*/  BSYNC B1 ;  /* 0x0000000000017941 */ /* 0x000fea0003800000 */
.L_x_2053:
        /* <DEDUP_REMOVED lines=10> */
.L_x_2433:
[----:B------:R-:W-:Y:S05]  /*24af0*/  BSYNC B2 ;  /* 0x0000000000027941 */ /* 0x000fea0003800000 */
.L_x_2057:
        /* <DEDUP_REMOVED lines=9> */
.L_x_2060:
[----:B------:R-:W-:Y:S05]  /*24b90*/  BSYNC B2 ;  /* 0x0000000000027941 */ /* 0x000fea0003800000 */
.L_x_2059:
[----:B------:R-:W-:Y:S01]  /*24ba0*/  IMAD.MOV.U32 R27, RZ, RZ, RZ ;  /* 0x000000ffff1b7224 */ /* 0x000fe200078e00ff */
[----:B------:R-:W-:Y:S01]  /*24bb0*/  UIADD3 UR4, UP0, UR40, 0x570, URZ ;  /* 0x0000057028047890 */ /* 0x000fe2000ff1e03f */
[----:B------:R-:W-:Y:S01]  /*24bc0*/  IMAD R7, R3, 0x40, R0 ;  /* 0x0000004003077824 */ /* 0x000fe200078e0200 */
[----:B------:R-:W-:Y:S01]  /*24bd0*/  PLOP3.LUT P0, PT, PT, PT, PT, 0x80, 0x0 ;  /* 0x000000000000781c */ /* 0x000fe20003f0f070 */
[----:B------:R-:W-:Y:S01]  /*24be0*/  IMAD R8, R29, 0x4000, R22 ;  /* 0x000040001d087824 */ /* 0x000fe200078e0216 */
[----:B------:R-:W-:Y:S01]  /*24bf0*/  R2UR UR10, R27 ;  /* 0x000000001b0a72ca */ /* 0x000fe200000e0000 */
[----:B------:R-:W-:Y:S01]  /*24c00*/  VIADD R7, R7, 0xffffffc0 ;  /* 0xffffffc007077836 */ /* 0x000fe20000000000 */
[----:B------:R-:W-:Y:S01]  /*24c10*/  UIADD3.X UR5, URZ, UR41, URZ, UP0, !UPT ;  /* 0x000000293f057290 */ /* 0x000fe200087fe43f */
[----:B0-----:R-:W-:Y:S01]  /*24c20*/  VIADD R5, R12, 0x28490 ;  /* 0x000284900c057836 */ /* 0x001fe20000000000 */
[----:B------:R-:W-:Y:S01]  /*24c30*/  UMOV UR6, 0x0 ;  /* 0x0000000000067882 */ /* 0x000fe20000000000 */
[----:B------:R-:W-:Y:S01]  /*24c40*/  VIADD R13, R8, 0x20000 ;  /* 0x00020000080d7836 */ /* 0x000fe20000000000 */
[----:B------:R-:W-:-:S09]  /*24c50*/  UMOV UR7, 0x12f00000 ;  /* 0x12f0000000077882 */ /* 0x000fd20000000000 */
.L_x_2061:
        /* <DEDUP_REMOVED lines=16> */
.L_x_2062:
        /* <DEDUP_REMOVED lines=13> */
.L_x_2434:
[----:B------:R-:W-:Y:S05]  /*24e30*/  BSYNC B2 ;  /* 0x0000000000027941 */ /* 0x000fea0003800000 */
.L_x_2063:
        /* <DEDUP_REMOVED lines=11> */
.L_x_2066:
[----:B------:R-:W-:Y:S05]  /*24ef0*/  BSYNC B2 ;  /* 0x0000000000027941 */ /* 0x000fea0003800000 */
.L_x_2065:
        /* <DEDUP_REMOVED lines=8> */
.L_x_2067:
        /* <DEDUP_REMOVED lines=15> */
.L_x_2068:
        /* <DEDUP_REMOVED lines=10> */
.L_x_2056:
[----:B------:R-:W-:Y:S05]  /*25110*/  BSYNC B1 ;  /* 0x0000000000017941 */ /* 0x000fea0003800000 */
.L_x_2055:
        /* <DEDUP_REMOVED lines=9> */
.L_x_2083:
        /* <DEDUP_REMOVED lines=11> */
.L_x_2435:
[----:B------:R-:W-:Y:S05]  /*25260*/  BSYNC B2 ;  /* 0x0000000000027941 */ /* 0x000fea0003800000 */
.L_x_2071:
[----:B------:R-:W-:Y:S04]  /*25270*/  BSSY B2, `(.L_x_2073) ;  /* 0x0000009000027945 */ /* 0x000fe80003800000 */
[----:B------:R-:W-:Y:S05]  /*25280*/  @P2 BRA `(.L_x_2074) ;  /* 0x00000000001c2947 */ /* 0x000fea0003800000 */
[----:B------:R-:W0:Y:S02]  /*25290*/  S2R R3, SR_TID.X ;  /* 0x0000000000037919 */ /* 0x000e240000002100 */
[----:B0-----:R-:W-:Y:S01]  /*252a0*/  LOP3.LUT R5, R3, 0x1f, RZ, 0xc0, !PT ;  /* 0x0000001f03057812 */ /* 0x001fe200078ec0ff */
[----:B------:R-:W-:-:S03]  /*252b0*/  IMAD.MOV.U32 R3, RZ, RZ, 0x4000 ;  /* 0x00004000ff037424 */ /* 0x000fc600078e00ff */
[----:B------:R-:W-:Y:S01]  /*252c0*/  ISETP.NE.AND P1, PT, R5, RZ, PT ;  /* 0x000000ff0500720c */ /* 0x000fe20003f25270 */
[----:B------:R2:W-:-:S12]  /*252d0*/  SYNCS.ARRIVE.TRANS64 RZ, [R11+URZ+0x28490], R3 ;  /* 0x028490030bff79a7 */ /* 0x0005d8000800003f */
[----:B--2---:R-:W-:Y:S05]  /*252e0*/  @!P1 BRA `(.L_x_2074) ;  /* 0x0000000000049947 */ /* 0x004fea0003800000 */
[----:B------:R-:W-:Y:S01]  /*252f0*/  BPT.TRAP 0x1 ;  /* 0x000000040000795c */ /* 0x000fe20000300000 */
.L_x_2074:
[----:B------:R-:W-:Y:S05]  /*25300*/  BSYNC B2 ;  /* 0x0000000000027941 */ /* 0x000fea0003800000 */
.L_x_2073:
[----:B------:R-:W-:Y:S01]  /*25310*/  IMAD.MOV.U32 R21, RZ, RZ, RZ ;  /* 0x000000ffff157224 */ /* 0x000fe200078e00ff */
[----:B------:R-:W-:Y:S01]  /*25320*/  UIADD3 UR4, UP0, UR40, 0x570, URZ ;  /* 0x0000057028047890 */ /* 0x000fe2000ff1e03f */
[----:B------:R-:W-:Y:S01]  /*25330*/  IMAD R7, R29, 0x4000, R22 ;  /* 0x000040001d077824 */ /* 0x000fe200078e0216 */
[----:B------:R-:W-:Y:S01]  /*25340*/  PLOP3.LUT P1, PT, PT, PT, PT, 0x80, 0x0 ;  /* 0x000000000000781c */ /* 0x000fe20003f2f070 */
[----:B0-----:R-:W-:Y:S01]  /*25350*/  IMAD R5, R12, 0x40, R0 ;  /* 0x000000400c057824 */ /* 0x001fe200078e0200 */
[----:B------:R-:W-:Y:S01]  /*25360*/  R2UR UR10, R21 ;  /* 0x00000000150a72ca */ /* 0x000fe200000e0000 */
[----:B------:R-:W-:Y:S01]  /*25370*/  VIADD R3, R11, 0x28490 ;  /* 0x000284900b037836 */ /* 0x000fe20000000000 */
[----:B------:R-:W-:Y:S01]  /*25380*/  UIADD3.X UR5, URZ, UR41, URZ, UP0, !UPT ;  /* 0x000000293f057290 */ /* 0x000fe200087fe43f */
[----:B------:R-:W-:Y:S01]  /*25390*/  VIADD R13, R7, 0x20000 ;  /* 0x00020000070d7836 */ /* 0x000fe20000000000 */
[----:B------:R-:W-:Y:S01]  /*253a0*/  UMOV UR6, 0x0 ;  /* 0x0000000000067882 */ /* 0x000fe20000000000 */
[----:B------:R-:W-:-:S10]  /*253b0*/  UMOV UR7, 0x12f00000 ;  /* 0x12f0000000077882 */ /* 0x000fd40000000000 */
.L_x_2075:
        /* <DEDUP_REMOVED lines=16> */
.L_x_2076:
        /* <DEDUP_REMOVED lines=13> */
.L_x_2436:
[----:B------:R-:W-:Y:S05]  /*25590*/  BSYNC B2 ;  /* 0x0000000000027941 */ /* 0x000fea0003800000 */
.L_x_2077:
        /* <DEDUP_REMOVED lines=11> */
.L_x_2080:
[----:B------:R-:W-:Y:S05]  /*25650*/  BSYNC B2 ;  /* 0x0000000000027941 */ /* 0x000fea0003800000 */
.L_x_2079:
[----:B------:R-:W-:Y:S01]  /*25660*/  R2UR UR10, R21 ;  /* 0x00000000150a72ca */ /* 0x000fe200000e0000 */
[----:B------:R-:W-:Y:S01]  /*25670*/  UIADD3 UR4, UP0, UR40, 0x670, URZ ;  /* 0x0000067028047890 */ /* 0x000fe2000ff1e03f */
[----:B------:R-:W-:Y:S01]  /*25680*/  R2UR UR6, R14 ;  /* 0x000000000e0672ca */ /* 0x000fe200000e0000 */
[----:B------:R-:W-:Y:S01]  /*25690*/  VIADD R3, R7, 0x10000 ;  /* 0x0001000007037836 */ /* 0x000fe20000000000 */
[----:B------:R-:W-:Y:S01]  /*256a0*/  R2UR UR7, R15 ;  /* 0x000000000f0772ca */ /* 0x000fe200000e0000 */
[----:B------:R-:W-:Y:S01]  /*256b0*/  UIADD3.X UR5, URZ, UR41, URZ, UP0, !UPT ;  /* 0x000000293f057290 */ /* 0x000fe200087fe43f */
[----:B------:R-:W-:Y:S02]  /*256c0*/  PLOP3.LUT P1, PT, PT, PT, PT, 0x80, 0x0 ;  /* 0x000000000000781c */ /* 0x000fe40003f2f070 */
[----:B01----:R-:W-:-:S11]  /*256d0*/  IADD3 R11, R11, 0x284b0, RZ ;  /* 0x000284b00b0b7810 */ /* 0x003fd60007ffe0ff */
.L_x_2081:
        /* <DEDUP_REMOVED lines=15> */
.L_x_2082:
        /* <DEDUP_REMOVED lines=10> */
.L_x_2070:
[----:B------:R-:W-:Y:S05]  /*25870*/  BSYNC B1 ;  /* 0x0000000000017941 */ /* 0x000fea0003800000 */
.L_x_2069:
[C---:B------:R-:W-:Y:S01]  /*25880*/  ISETP.GT.AND P2, PT, R12.reuse, R4, PT ;  /* 0x000000040c00720c */ /* 0x040fe20003f44270 */
[----:B------:R-:W-:Y:S02]  /*25890*/  VIADD R29, R29, 0x1 ;  /* 0x000000011d1d7836 */ /* 0x000fe40000000000 */
[----:B------:R-:W-:-:S03]  /*258a0*/  VIADD R12, R12, 0xffffffff ;  /* 0xffffffff0c0c7836 */ /* 0x000fc60000000000 */
[----:B------:R-:W-:-:S04]  /*258b0*/  ISETP.NE.AND P1, PT, R29, 0x2, PT ;  /* 0x000000021d00780c */ /* 0x000fc80003f25270 */
[----:B------:R-:W-:Y:S02]  /*258c0*/  SEL R3, RZ, 0x1, P1 ;  /* 0x00000001ff037807 */ /* 0x000fe40000800000 */
[----:B------:R-:W-:Y:S02]  /*258d0*/  SEL R29, R29, RZ, P1 ;  /* 0x000000ff1d1d7207 */ /* 0x000fe40000800000 */
[----:B------:R-:W-:Y:S01]  /*258e0*/  LOP3.LUT R31, R31, R3, RZ, 0x3c, !PT ;  /* 0x000000031f1f7212 */ /* 0x000fe200078e3cff */
[----:B------:R-:W-:Y:S06]  /*258f0*/  @P2 BRA `(.L_x_2083) ;  /* 0xfffffff8002c2947 */ /* 0x000fec000383ffff */
.L_x_2049:
[----:B------:R-:W-:Y:S05]  /*25900*/  BSYNC B0 ;  /* 0x0000000000007941 */ /* 0x000fea0003800000 */
.L_x_2048:
[----:B------:R-:W1:Y:S01]  /*25910*/  LDC R0, c[0x0][0x448] ;  /* 0x00011200ff007b82 */ /* 0x000e620000000800 */
[----:B------:R-:W-:Y:S01]  /*25920*/  VIADD R2, R17, 0x7f ;  /* 0x0000007f11027836 */ /* 0x000fe20000000000 */
[----:B------:R-:W-:Y:S06]  /*25930*/  @!P0 WARPSYNC.ALL ;  /* 0x0000000000008948 */ /* 0x000fec0003800000 */
[----:B------:R-:W-:Y:S01]  /*25940*/  @!P0 BAR.SYNC.DEFER_BLOCKING 0xc, 0x180 ;  /* 0x0306000000008b1d */ /* 0x000fe20000010000 */
[----:B-1----:R-:W-:-:S13]  /*25950*/  ISETP.NE.AND P1, PT, R0, 0x1, PT ;  /* 0x000000010000780c */ /* 0x002fda0003f25270 */
[----:B------:R-:W1:Y:S08]  /*25960*/  @P1 LDC R3, c[0x0][0x44c] ;  /* 0x00011300ff031b82 */ /* 0x000e700000000800 */
[----:B------:R-:W2:Y:S01]  /*25970*/  @P1 LDC R0, c[0x0][0x450] ;  /* 0x00011400ff001b82 */ /* 0x000ea20000000800 */
[----:B-1----:R-:W-:-:S05]  /*25980*/  @P1 IMAD.HI.U32 R3, R2, R3, RZ ;  /* 0x0000000302031227 */ /* 0x002fca00078e00ff */
[----:B--2---:R-:W-:-:S05]  /*25990*/  @P1 SHF.R.U32.HI R2, RZ, R0, R3 ;  /* 0x00000000ff021219 */ /* 0x004fca0000011603 */
[----:B------:R-:W-:Y:S02]  /*259a0*/  IMAD.IADD R9, R9, 0x1, R2 ;  /* 0x0000000109097824 */ /* 0x000fe400078e0202 */
[----:B------:R-:W1:Y:S02]  /*259b0*/  LDC.64 R2, c[0x0][0x9e0] ;  /* 0x00027800ff027b82 */ /* 0x000e640000000a00 */
[----:B-1----:R-:W-:Y:S01]  /*259c0*/  ISETP.GE.AND P2, PT, R3, 0x1, PT ;  /* 0x000000010300780c */ /* 0x002fe20003f46270 */
        /* <DEDUP_REMOVED lines=8> */
[----:B0-----:R-:W0:Y:S02]  /*25a50*/  @P0 LDC.64 R4, c[0x0][0x9e8] ;  /* 0x00027a00ff040b82 */ /* 0x001e240000000a00 */
[----:B0-----:R-:W-:-:S05]  /*25a60*/  @P0 IMAD.HI.U32 R4, R0, R4, RZ ;  /* 0x0000000400040227 */ /* 0x001fca00078e00ff */
[----:B------:R-:W-:-:S04]  /*25a70*/  @P0 SHF.R.U32.HI R0, RZ, R5, R4 ;  /* 0x00000005ff000219 */ /* 0x000fc80000011604 */
[----:B------:R-:W-:Y:S01]  /*25a80*/  LOP3.LUT R0, RZ, R0, RZ, 0x33, !PT ;  /* 0x00000000ff007212 */ /* 0x000fe200078e33ff */
[----:B------:R-:W-:Y:S06]  /*25a90*/  BRA `(.L_x_2087) ;  /* 0x0000000000107947 */ /* 0x000fec0003800000 */
.L_x_2086:
[----:B------:R-:W-:-:S13]  /*25aa0*/  ISETP.NE.AND P0, PT, R3, 0x1, PT ;  /* 0x000000010300780c */ /* 0x000fda0003f05270 */
[----:B0-----:R-:W0:Y:S02]  /*25ab0*/  @P0 LDC.64 R4, c[0x0][0x9e8] ;  /* 0x00027a00ff040b82 */ /* 0x001e240000000a00 */
[----:B0-----:R-:W-:-:S05]  /*25ac0*/  @P0 IMAD.HI.U32 R4, R0, R4, RZ ;  /* 0x0000000400040227 */ /* 0x001fca00078e00ff */
[----:B------:R-:W-:-:S07]  /*25ad0*/  @P0 SHF.R.U32.HI R0, RZ, R5, R4 ;  /* 0x00000005ff000219 */ /* 0x000fce0000011604 */
.L_x_2087:
[----:B------:R-:W-:Y:S05]  /*25ae0*/  BSYNC B0 ;  /* 0x0000000000007941 */ /* 0x000fea0003800000 */
.L_x_2085:
[----:B------:R-:W-:-:S05]  /*25af0*/  IMAD R5, R0, R3, R3 ;  /* 0x0000000300057224 */ /* 0x000fca00078e0203 */
[----:B------:R-:W-:-:S07]  /*25b00*/  VIMNMX R2, R2, R5, PT ;  /* 0x0000000502027248 */ /* 0x000fce0003fe0100 */
.L_x_2084:
[----:B------:R-:W-:Y:S01]  /*25b10*/  VIADD R2, R2, 0x3f ;  /* 0x0000003f02027836 */ /* 0x000fe20000000000 */
[----:B------:R-:W1:Y:S01]  /*25b20*/  @P1 LDC R0, c[0x0][0x450] ;  /* 0x00011400ff001b82 */ /* 0x000e620000000800 */
[----:B------:R-:W-:Y:S01]  /*25b30*/  IMAD.MOV.U32 R4, RZ, RZ, R17 ;  /* 0x000000ffff047224 */ /* 0x000fe200078e0011 */
[----:B------:R-:W-:Y:S02]  /*25b40*/  ULDC UR4, c[0x0][0x9dc] ;  /* 0x0002770000047ab9 */ /* 0x000fe40000000800 */
[----:B0-----:R-:W-:-:S04]  /*25b50*/  SHF.R.S32.HI R5, RZ, 0x1f, R2 ;  /* 0x0000001fff057819 */ /* 0x001fc80000011402 */
[----:B------:R-:W-:Y:S02]  /*25b60*/  LEA.HI R5, R5, R2, RZ, 0x6 ;  /* 0x0000000205057211 */ /* 0x000fe400078f30ff */
[----:B------:R-:W0:Y:S02]  /*25b70*/  @P1 LDC R2, c[0x0][0x44c] ;  /* 0x00011300ff021b82 */ /* 0x000e240000000800 */
[----:B------:R-:W-:-:S04]  /*25b80*/  SHF.R.S32.HI R5, RZ, 0x6, R5 ;  /* 0x00000006ff057819 */ /* 0x000fc80000011405 */
[----:B------:R-:W-:Y:S01]  /*25b90*/  VIMNMX R20, R20, R5, PT ;  /* 0x0000000514147248 */ /* 0x000fe20003fe0100 */
[----:B0-----:R-:W-:-:S05]  /*25ba0*/  @P1 IMAD.HI.U32 R2, R17, R2, RZ ;  /* 0x0000000211021227 */ /* 0x001fca00078e00ff */
        /* <DEDUP_REMOVED lines=14> */
.L_x_2090:
[----:B------:R-:W-:-:S13]  /*25c90*/  ISETP.NE.AND P0, PT, R3, 0x1, PT ;  /* 0x000000010300780c */ /* 0x000fda0003f05270 */
[----:B------:R-:W0:Y:S02]  /*25ca0*/  @P0 LDC.64 R4, c[0x0][0x9e8] ;  /* 0x00027a00ff040b82 */ /* 0x000e240000000a00 */
[----:B0-----:R-:W-:-:S05]  /*25cb0*/  @P0 IMAD.HI.U32 R4, R2, R4, RZ ;  /* 0x0000000402040227 */ /* 0x001fca00078e00ff */
[----:B------:R-:W-:-:S07]  /*25cc0*/  @P0 SHF.R.U32.HI R2, RZ, R5, R4 ;  /* 0x00000005ff020219 */ /* 0x000fce0000011604 */
.L_x_2091:
[----:B------:R-:W-:Y:S05]  /*25cd0*/  BSYNC B0 ;  /* 0x0000000000007941 */ /* 0x000fea0003800000 */
.L_x_2089:
[----:B------:R-:W-:-:S05]  /*25ce0*/  IMAD R3, R2, R3, RZ ;  /* 0x0000000302037224 */ /* 0x000fca00078e02ff */
[----:B------:R-:W-:-:S07]  /*25cf0*/  VIMNMX R0, R0, R3, !PT ;  /* 0x0000000300007248 */ /* 0x000fce0007fe0100 */
.L_x_2088:
[----:B------:R-:W-:Y:S01]  /*25d00*/  ISETP.NE.AND P1, PT, R6, RZ, PT ;  /* 0x000000ff0600720c */ /* 0x000fe20003f25270 */
[----:B------:R-:W-:Y:S01]  /*25d10*/  BSSY B0, `(.L_x_2092) ;  /* 0x0000024000007945 */ /* 0x000fe20003800000 */
[----:B------:R-:W-:-:S04]  /*25d20*/  SHF.R.S32.HI R3, RZ, 0x1f, R0 ;  /* 0x0000001fff037819 */ /* 0x000fc80000011400 */
[----:B------:R-:W-:-:S04]  /*25d30*/  LEA.HI R3, R3, R0, RZ, 0x6 ;  /* 0x0000000003037211 */ /* 0x000fc800078f30ff */
[----:B------:R-:W-:Y:S01]  /*25d40*/  SHF.R.S32.HI R0, RZ, 0x6, R3 ;  /* 0x00000006ff007819 */ /* 0x000fe20000011403 */
[----:B------:R-:W-:Y:S02]  /*25d50*/  IMAD.MOV.U32 R3, RZ, RZ, RZ ;  /* 0x000000ffff037224 */ /* 0x000fe400078e00ff */
[----:B------:R-:W0:Y:S01]  /*25d60*/  @!P1 LDC R6, c[0x0][0x9f0] ;  /* 0x00027c00ff069b82 */ /* 0x000e220000000800 */
[----:B------:R-:W-:-:S04]  /*25d70*/  VIMNMX R0, RZ, R0, !PT ;  /* 0x00000000ff007248 */ /* 0x000fc80007fe0100 */
[----:B------:R-:W-:-:S13]  /*25d80*/  ISETP.GT.AND P0, PT, R20, R0, PT ;  /* 0x000000001400720c */ /* 0x000fda0003f04270 */
[----:B------:R-:W-:Y:S05]  /*25d90*/  @!P0 BRA `(.L_x_2093) ;  /* 0x00000000006c8947 */ /* 0x000fea0003800000 */
[-C--:B0-----:R-:W-:Y:S02]  /*25da0*/  IABS R4, R6.reuse ;  /* 0x0000000600047213 */ /* 0x081fe40000000000 */
[----:B------:R-:W-:Y:S02]  /*25db0*/  IABS R7, R6 ;  /* 0x0000000600077213 */ /* 0x000fe40000000000 */
[----:B------:R-:W0:Y:S03]  /*25dc0*/  I2F.RP R8, R4 ;  /* 0x0000000400087306 */ /* 0x000e260000209400 */
[----:B------:R-:W-:-:S05]  /*25dd0*/  IMAD.MOV R7, RZ, RZ, -R7 ;  /* 0x000000ffff077224 */ /* 0x000fca00078e0a07 */
[----:B0-----:R-:W0:Y:S02]  /*25de0*/  MUFU.RCP R8, R8 ;  /* 0x0000000800087308 */ /* 0x001e240000001000 */
[----:B0-----:R-:W-:-:S06]  /*25df0*/  VIADD R9, R8, 0xffffffe ;  /* 0x0ffffffe08097836 */ /* 0x001fcc0000000000 */
[----:B------:R-:W0:Y:S02]  /*25e00*/  F2I.FTZ.U32.TRUNC.NTZ R3, R9 ;  /* 0x0000000900037305 */ /* 0x000e24000021f000 */
[----:B0-----:R-:W-:-:S05]  /*25e10*/  IADD3 R2, RZ, -R3, RZ ;  /* 0x80000003ff027210 */ /* 0x001fca0007ffe0ff */
[----:B------:R-:W-:Y:S02]  /*25e20*/  IMAD R5, R2, R4, RZ ;  /* 0x0000000402057224 */ /* 0x000fe400078e02ff */
[----:B------:R-:W-:-:S04]  /*25e30*/  IMAD.MOV.U32 R2, RZ, RZ, RZ ;  /* 0x000000ffff027224 */ /* 0x000fc800078e00ff */
[----:B------:R-:W-:Y:S01]  /*25e40*/  IMAD.HI.U32 R5, R3, R5, R2 ;  /* 0x0000000503057227 */ /* 0x000fe200078e0002 */
[----:B------:R-:W-:-:S05]  /*25e50*/  IADD3 R3, R6, -0x1, R20 ;  /* 0xffffffff06037810 */ /* 0x000fca0007ffe014 */
[----:B------:R-:W-:-:S05]  /*25e60*/  IMAD.IADD R3, R3, 0x1, -R0 ;  /* 0x0000000103037824 */ /* 0x000fca00078e0a00 */
        /* <DEDUP_REMOVED lines=14> */
.L_x_2093:
[----:B------:R-:W-:Y:S05]  /*25f50*/  BSYNC B0 ;  /* 0x0000000000007941 */ /* 0x000fea0003800000 */
.L_x_2092:
[----:B------:R-:W-:-:S05]  /*25f60*/  IMAD R34, R34, R3, R0 ;  /* 0x0000000322227224 */ /* 0x000fca00078e0200 */
        /* <DEDUP_REMOVED lines=19> */
[----:B-1----:R-:W-:Y:S01]  /*260a0*/  IADD3 R16, R0, UR39, R7 ;  /* 0x0000002700107c10 */ /* 0x002fe2000fffe007 */
[----:B------:R-:W-:Y:S06]  /*260b0*/  BRA `(.L_x_2095) ;  /* 0x00000038005c7947 */ /* 0x000fec0003800000 */
.L_x_2094:
        /* <DEDUP_REMOVED lines=9> */
[----:B------:R-:W-:Y:S01]  /*26150*/  MOV R8, 0x70 ;  /* 0x0000007000087802 */ /* 0x000fe20000000f00 */
[----:B------:R-:W1:Y:S01]  /*26160*/  LDC.64 R2, c[0x4][R2] ;  /* 0x0100000002027b82 */ /* 0x000e620000000a00 */
[----:B------:R-:W-:Y:S02]  /*26170*/  IMAD.U32 R5, RZ, RZ, UR7 ;  /* 0x00000007ff057e24 */ /* 0x000fe4000f8e00ff */
[----:B0-----:R-:W-:Y:S02]  /*26180*/  IMAD.U32 R6, RZ, RZ, UR8 ;  /* 0x00000008ff067e24 */ /* 0x001fe4000f8e00ff */
[----:B------:R-:W-:-:S02]  /*26190*/  IMAD.U32 R7, RZ, RZ, UR9 ;  /* 0x00000009ff077e24 */ /* 0x000fc4000f8e00ff */
[----:B------:R-:W-:Y:S02]  /*261a0*/  IMAD.U32 R10, RZ, RZ, UR4 ;  /* 0x00000004ff0a7e24 */ /* 0x000fe4000f8e00ff */
[----:B------:R-:W-:Y:S02]  /*261b0*/  IMAD.U32 R11, RZ, RZ, UR5 ;  /* 0x00000005ff0b7e24 */ /* 0x000fe4000f8e00ff */
[----:B------:R-:W-:Y:S02]  /*261c0*/  IMAD.MOV.U32 R12, RZ, RZ, 0x1 ;  /* 0x00000001ff0c7424 */ /* 0x000fe400078e00ff */
[----:B------:R-:W-:-:S07]  /*261d0*/  IMAD.MOV.U32 R13, RZ, RZ, RZ ;  /* 0x000000ffff0d7224 */ /* 0x000fce00078e00ff */
[----:B------:R-:W-:-:S07]  /*261e0*/  LEPC R20, `(.L_x_2097) ;  /* 0x000000001014794e */ /* 0x000fce0000000000 */
[----:B-1----:R-:W-:Y:S05]  /*261f0*/  CALL.ABS.NOINC R2 ;  /* 0x0000000002007343 */ /* 0x002fea0003c00000 */
.L_x_2097:
[----:B------:R-:W-:Y:S05]  /*26200*/  BSYNC B6 ;  /* 0x0000000000067941 */ /* 0x000fea0003800000 */
.L_x_2096:
        /* <DEDUP_REMOVED lines=13> */
[----:B0-----:R-:W-:Y:S02]  /*262e0*/  IMAD.U32 R6, RZ, RZ, UR8 ;  /* 0x00000008ff067e24 */ /* 0x001fe4000f8e00ff */
[----:B------:R-:W-:-:S02]  /*262f0*/  IMAD.U32 R7, RZ, RZ, UR9 ;  /* 0x00000009ff077e24 */ /* 0x000fc4000f8e00ff */
[----:B------:R-:W-:Y:S02]  /*26300*/  IMAD.U32 R10, RZ, RZ, UR4 ;  /* 0x00000004ff0a7e24 */ /* 0x000fe4000f8e00ff */
[----:B------:R-:W-:Y:S02]  /*26310*/  IMAD.U32 R11, RZ, RZ, UR5 ;  /* 0x00000005ff0b7e24 */ /* 0x000fe4000f8e00ff */
[----:B------:R-:W-:Y:S02]  /*26320*/  IMAD.MOV.U32 R8, RZ, RZ, 0x70 ;  /* 0x00000070ff087424 */ /* 0x000fe400078e00ff */
[----:B------:R-:W-:Y:S02]  /*26330*/  IMAD.MOV.U32 R12, RZ, RZ, 0x1 ;  /* 0x00000001ff0c7424 */ /* 0x000fe400078e00ff */
[----:B------:R-:W-:-:S07]  /*26340*/  IMAD.MOV.U32 R13, RZ, RZ, RZ ;  /* 0x000000ffff0d7224 */ /* 0x000fce00078e00ff */
[----:B------:R-:W-:-:S07]  /*26350*/  LEPC R20, `(.L_x_2099) ;  /* 0x000000001014794e */ /* 0x000fce0000000000 */
[----:B-1----:R-:W-:Y:S05]  /*26360*/  CALL.ABS.NOINC R2 ;  /* 0x0000000002007343 */ /* 0x002fea0003c00000 */
.L_x_2099:
[----:B------:R-:W-:Y:S05]  /*26370*/  BSYNC B6 ;  /* 0x0000000000067941 */ /* 0x000fea0003800000 */
.L_x_2098:
        /* <DEDUP_REMOVED lines=11> */
[----:B------:R-:W-:Y:S02]  /*26430*/  IMAD.U32 R5, RZ, RZ, UR7 ;  /* 0x00000007ff057e24 */ /* 0x000fe4000f8e00ff */
[----:B------:R-:W-:Y:S02]  /*26440*/  IMAD.U32 R7, RZ, RZ, UR9 ;  /* 0x00000009ff077e24 */ /* 0x000fe4000f8e00ff */
[----:B------:R-:W-:-:S02]  /*26450*/  IMAD.U32 R10, RZ, RZ, UR4 ;  /* 0x00000004ff0a7e24 */ /* 0x000fc4000f8e00ff */
[----:B------:R-:W-:Y:S02]  /*26460*/  IMAD.U32 R11, RZ, RZ, UR5 ;  /* 0x00000005ff0b7e24 */ /* 0x000fe4000f8e00ff */
[----:B------:R-:W-:Y:S02]  /*26470*/  IMAD.MOV.U32 R8, RZ, RZ, 0x70 ;  /* 0x00000070ff087424 */ /* 0x000fe400078e00ff */
[----:B------:R-:W-:Y:S02]  /*26480*/  IMAD.MOV.U32 R12, RZ, RZ, 0x1 ;  /* 0x00000001ff0c7424 */ /* 0x000fe400078e00ff */
[----:B------:R-:W-:-:S07]  /*26490*/  IMAD.MOV.U32 R13, RZ, RZ, RZ ;  /* 0x000000ffff0d7224 */ /* 0x000fce00078e00ff */
[----:B------:R-:W-:-:S07]  /*264a0*/  LEPC R20, `(.L_x_2101) ;  /* 0x000000001014794e */ /* 0x000fce0000000000 */
[----:B0-----:R-:W-:Y:S05]  /*264b0*/  CALL.ABS.NOINC R2 ;  /* 0x0000000002007343 */ /* 0x001fea0003c00000 */
.L_x_2101:
[----:B------:R-:W-:Y:S05]  /*264c0*/  BSYNC B6 ;  /* 0x0000000000067941 */ /* 0x000fea0003800000 */
.L_x_2100:
        /* <DEDUP_REMOVED lines=19> */
.L_x_2103:
[----:B------:R-:W-:Y:S05]  /*26600*/  BSYNC B6 ;  /* 0x0000000000067941 */ /* 0x000fea0003800000 */
.L_x_2102:
[----:B------:R-:W1:Y:S01]  /*26610*/  S2R R2, SR_TID.X ;  /* 0x0000000000027919 */ /* 0x000e620000002100 */
[----:B------:R-:W-:Y:S01]  /*26620*/  ULDC.64 UR4, c[0x0][0x9f8] ;  /* 0x00027e0000047ab9 */ /* 0x000fe20000000a00 */
[----:B------:R-:W-:Y:S01]  /*26630*/  MOV R32, R19 ;  /* 0x0000001300207202 */ /* 0x000fe20000000f00 */
[----:B------:R-:W2:Y:S01]  /*26640*/  LDC R8, c[0x0][0x430] ;  /* 0x00010c00ff087b82 */ /* 0x000ea20000000800 */
[----:B------:R-:W-:Y:S01]  /*26650*/  ISETP.NE.U32.AND P0, PT, RZ, UR4, PT ;  /* 0x00000004ff007c0c */ /* 0x000fe2000bf05070 */
[----:B------:R-:W3:Y:S03]  /*26660*/  S2R R21, SR_TID.X ;  /* 0x0000000000157919 */ /* 0x000ee60000002100 */
[----:B------:R-:W-:Y:S02]  /*26670*/  ISETP.NE.AND.EX P0, PT, RZ, UR5, PT, P0 ;  /* 0x00000005ff007c0c */ /* 0x000fe4000bf05300 */
[----:B------:R-:W-:Y:S01]  /*26680*/  LEA R0, R27, 0xffffffc0, 0x6 ;  /* 0xffffffc01b007811 */ /* 0x000fe200078e30ff */
[----:B------:R-:W4:Y:S01]  /*26690*/  LDC R9, c[0x0][0x2f4] ;  /* 0x0000bd00ff097b82 */ /* 0x000f220000000800 */
[----:B-1----:R-:W-:-:S09]  /*266a0*/  LOP3.LUT R20, R2, 0x7f, RZ, 0xc0, !PT ;  /* 0x0000007f02147812 */ /* 0x002fd200078ec0ff */
[----:B------:R-:W1:Y:S01]  /*266b0*/  @P0 LDC.64 R2, c[0x0][0x9f8] ;  /* 0x00027e00ff020b82 */ /* 0x000e620000000a00 */
[----:B------:R-:W-:Y:S01]  /*266c0*/  SHF.R.U32.HI R20, RZ, 0x3, R20 ;  /* 0x00000003ff147819 */ /* 0x000fe20000011614 */
[----:B-1----:R-:W-:-:S05]  /*266d0*/  @P0 IMAD.WIDE R2, R19, 0x4, R2 ;  /* 0x0000000413020825 */ /* 0x002fca00078e0202 */
[----:B------:R1:W4:Y:S01]  /*266e0*/  @P0 LDG.E R32, desc[UR36][R2.64] ;  /* 0x0000002402200981 */ /* 0x000322000c1e1900 */
[----:B---3--:R-:W-:Y:S01]  /*266f0*/  IMAD.SHL.U32 R21, R21, 0x10, RZ ;  /* 0x0000001015157824 */ /* 0x008fe200078e00ff */
[----:B--2---:R-:W-:-:S04]  /*26700*/  ISETP.NE.AND P1, PT, R8, 0x1, PT ;  /* 0x000000010800780c */ /* 0x004fc80003f25270 */
[----:B------:R-:W-:-:S05]  /*26710*/  LOP3.LUT R21, R20, 0x70, R21, 0xf8, !PT ;  /* 0x0000007014157812 */ /* 0x000fca00078ef815 */
[----:B------:R-:W-:-:S04]  /*26720*/  IMAD.IADD R5, R21, 0x1, R0 ;  /* 0x0000000115057824 */ /* 0x000fc800078e0200 */
[----:B------:R-:W2:Y:S01]  /*26730*/  @P1 LDC R7, c[0x0][0x434] ;  /* 0x00010d00ff071b82 */ /* 0x000ea20000000800 */
[C---:B------:R-:W-:Y:S01]  /*26740*/  ISETP.GE.AND P0, PT, R5.reuse, R24, PT ;  /* 0x000000180500720c */ /* 0x040fe20003f06270 */
[----:B------:R-:W-:-:S03]  /*26750*/  IMAD.IADD R5, R5, 0x1, R35 ;  /* 0x0000000105057824 */ /* 0x000fc600078e0223 */
[----:B------:R-:W-:Y:S01]  /*26760*/  ISETP.GT.U32.OR P0, PT, R21, 0x3f, P0 ;  /* 0x0000003f1500780c */ /* 0x000fe20000704470 */
[----:B0-----:R-:W-:Y:S02]  /*26770*/  IMAD.MOV.U32 R6, RZ, RZ, R5 ;  /* 0x000000ffff067224 */ /* 0x001fe400078e0005 */
[----:B------:R-:W0:Y:S10]  /*26780*/  @P1 LDC R4, c[0x0][0x438] ;  /* 0x00010e00ff041b82 */ /* 0x000e340000000800 */
[----:B-1----:R-:W1:Y:S01]  /*26790*/  @!P0 LDC.64 R2, c[0x0][0x428] ;  /* 0x00010a00ff028b82 */ /* 0x002e620000000a00 */
[----:B--2---:R-:W-:-:S05]  /*267a0*/  @P1 IMAD.HI.U32 R7, R5, R7, RZ ;  /* 0x0000000705071227 */ /* 0x004fca00078e00ff */
[----:B0-----:R-:W-:-:S04]  /*267b0*/  @P1 SHF.R.U32.HI R6, RZ, R4, R7 ;  /* 0x00000004ff061219 */ /* 0x001fc80000011607 */
[--C-:B------:R-:W-:Y:S01]  /*267c0*/  @!P0 SHF.R.S32.HI R7, RZ, 0x1f, R6.reuse ;  /* 0x0000001fff078819 */ /* 0x100fe20000011406 */
[----:B------:R-:W-:-:S04]  /*267d0*/  IMAD.MOV R4, RZ, RZ, -R6 ;  /* 0x000000ffff047224 */ /* 0x000fc800078e0a06 */
[----:B------:R-:W-:Y:S01]  /*267e0*/  IMAD R4, R8, R4, R5 ;  /* 0x0000000408047224 */ /* 0x000fe200078e0205 */
        /* <DEDUP_REMOVED lines=8> */
[----:B-1----:R-:W-:-:S04]  /*26870*/  @!P0 IMAD.WIDE.U32 R6, R32, R2, R6 ;  /* 0x0000000220068225 */ /* 0x002fc800078e0006 */
[----:B------:R-:W-:-:S04]  /*26880*/  @!P0 IMAD R5, R36, R2, RZ ;  /* 0x0000000224058224 */ /* 0x000fc800078e02ff */
[----:B------:R-:W-:Y:S02]  /*26890*/  @!P0 IMAD R5, R32, R3, R5 ;  /* 0x0000000320058224 */ /* 0x000fe400078e0205 */
[----:B------:R-:W0:Y:S02]  /*268a0*/  @!P0 LDC.64 R2, c[0x0][0x418] ;  /* 0x00010600ff028b82 */ /* 0x000e240000000a00 */
[----:B------:R-:W-:Y:S01]  /*268b0*/  @!P0 IMAD.IADD R5, R7, 0x1, R5 ;  /* 0x0000000107058824 */ /* 0x000fe200078e0205 */
[----:B0-----:R-:W-:-:S04]  /*268c0*/  @!P0 LEA R2, P1, R6, R2, 0x2 ;  /* 0x0000000206028211 */ /* 0x001fc800078210ff */
[----:B------:R-:W-:Y:S01]  /*268d0*/  @!P0 LEA.HI.X R3, R6, R3, R5, 0x2, P1 ;  /* 0x0000000306038211 */ /* 0x000fe200008f1405 */
[----:B------:R-:W-:Y:S01]  /*268e0*/  IMAD.MOV.U32 R6, RZ, RZ, RZ ;  /* 0x000000ffff067224 */ /* 0x000fe200078e00ff */
[----:B------:R-:W-:-:S05]  /*268f0*/  ISETP.GE.AND P1, PT, R33, R9, PT ;  /* 0x000000092100720c */ /* 0x000fca0003f26270 */
[----:B------:R0:W5:Y:S01]  /*26900*/  @!P0 LDG.E R6, desc[UR36][R2.64] ;  /* 0x0000002402068981 */ /* 0x000162000c1e1900 */
[----:B------:R-:W-:-:S07]  /*26910*/  ISETP.GE.AND P0, PT, R20, R9, PT ;  /* 0x000000091400720c */ /* 0x000fce0003f06270 */
[----:B------:R-:W-:Y:S01]  /*26920*/  @P1 LOP3.LUT R23, R23, 0x2, RZ, 0xfc, !PT ;  /* 0x0000000217171812 */ /* 0x000fe200078efcff */
[----:B0-----:R-:W-:-:S05]  /*26930*/  IMAD.U32 R2, RZ, RZ, UR42 ;  /* 0x0000002aff027e24 */ /* 0x001fca000f8e00ff */
[----:B------:R-:W-:-:S13]  /*26940*/  ISETP.NE.AND P2, PT, R2, 0x3, PT ;  /* 0x000000030200780c */ /* 0x000fda0003f45270 */
[----:B------:R-:W-:-:S04]  /*26950*/  @P2 LOP3.LUT R23, R23, 0x8, RZ, 0xfc, !PT ;  /* 0x0000000817172812 */ /* 0x000fc800078efcff */
[----:B------:R-:W-:-:S04]  /*26960*/  LOP3.LUT R23, R23, 0xfffffffe, RZ, 0xc0, !PT ;  /* 0xfffffffe17177812 */ /* 0x000fc800078ec0ff */
[----:B------:R-:W-:Y:S01]  /*26970*/  @P0 LOP3.LUT R23, R23, 0x1, RZ, 0xfc, !PT ;  /* 0x0000000117170812 */ /* 0x000fe200078efcff */
[----:B------:R-:W-:Y:S06]  /*26980*/  BRA.DIV UR4, `(.L_x_2104) ;  /* 0x000000aa04a47947 */ /* 0x000fec000b800000 */
.L_x_2439:
[----:B------:R-:W-:Y:S05]  /*26990*/  @!P2 BRA `(.L_x_2105) ;  /* 0x000000000004a947 */ /* 0x000fea0003800000 */
[----:B------:R-:W-:Y:S01]  /*269a0*/  BPT.TRAP 0x1 ;  /* 0x000000040000795c */ /* 0x000fe20000300000 */
.L_x_2105:
[----:B------:R-:W-:Y:S01]  /*269b0*/  IMAD R5, R28, 0x8, R22 ;  /* 0x000000081c057824 */ /* 0x000fe200078e0216 */
[----:B------:R-:W-:Y:S01]  /*269c0*/  SHF.L.U32 R21, R30, 0x1f, RZ ;  /* 0x0000001f1e157819 */ /* 0x000fe200000006ff */
[----:B------:R-:W0:Y:S01]  /*269d0*/  S2R R2, SR_TID.X ;  /* 0x0000000000027919 */ /* 0x000e220000002100 */
[----:B------:R-:W-:Y:S01]  /*269e0*/  BSSY B0, `(.L_x_2106) ;  /* 0x0000007000007945 */ /* 0x000fe20003800000 */
[----:B------:R-:W-:Y:S01]  /*269f0*/  SHF.R.S32.HI R10, RZ, 0x1f, R4 ;  /* 0x0000001fff0a7819 */ /* 0x000fe20000011404 */
[----:B------:R-:W1:Y:S01]  /*26a00*/  SYNCS.PHASECHK.TRANS64.TRYWAIT P0, [R5+URZ+0x28480], R21 ;  /* 0x02848015050075a7 */ /* 0x000e62000800017f */
[----:B0-----:R-:W-:-:S04]  /*26a10*/  LOP3.LUT R2, R2, 0x7f, RZ, 0xc0, !PT ;  /* 0x0000007f02027812 */ /* 0x001fc800078ec0ff */
[----:B------:R-:W-:-:S04]  /*26a20*/  SHF.R.U32.HI R2, RZ, 0x3, R2 ;  /* 0x00000003ff027819 */ /* 0x000fc80000011602 */
[----:B------:R-:W-:Y:S01]  /*26a30*/  IADD3 R24, -R2, R24, -R0 ;  /* 0x0000001802187210 */ /* 0x000fe20007ffe900 */
[----:B-1----:R-:W-:Y:S06]  /*26a40*/  @!P0 BRA `(.L_x_2107) ;  /* 0x000000a800a88947 */ /* 0x002fec0003800000 */
.L_x_2440:
[----:B------:R-:W-:Y:S05]  /*26a50*/  BSYNC B0 ;  /* 0x0000000000007941 */ /* 0x000fea0003800000 */
.L_x_2106:
[----:B------:R-:W2:Y:S01]  /*26a60*/  LDL R9, [R1] ;  /* 0x0000000001097983 */ /* 0x000ea20000100800 */
[----:B------:R-:W-:Y:S01]  /*26a70*/  ULDC.64 UR4, c[0x0][0x328] ;  /* 0x0000ca0000047ab9 */ /* 0x000fe20000000a00 */
[----:B-----5:R-:W-:Y:S01]  /*26a80*/  SHF.R.S32.HI R20, RZ, 0x1f, R6 ;  /* 0x0000001fff147819 */ /* 0x020fe20000011406 */
[----:B------:R-:W-:Y:S01]  /*26a90*/  IMAD R0, R10, UR4, RZ ;  /* 0x000000040a007c24 */ /* 0x000fe2000f8e02ff */
[----:B------:R-:W-:Y:S01]  /*26aa0*/  ULDC.64 UR6, c[0x0][0x318] ;  /* 0x0000c60000067ab9 */ /* 0x000fe20000000a00 */
[----:B------:R-:W-:Y:S01]  /*26ab0*/  IMAD.WIDE.U32 R2, R4, UR4, RZ ;  /* 0x0000000404027c25 */ /* 0x000fe2000f8e00ff */
[----:B------:R-:W-:-:S03]  /*26ac0*/  ISETP.GE.AND P4, PT, R24, 0x1, PT ;  /* 0x000000011800780c */ /* 0x000fc60003f86270 */
        /* <DEDUP_REMOVED lines=15> */
[----:B------:R-:W1:Y:S01]  /*26bc0*/  LDC R12, c[0x0][0x2f4] ;  /* 0x0000bd00ff0c7b82 */ /* 0x000e620000000800 */
[----:B------:R-:W2:Y:S01]  /*26bd0*/  SHFL.IDX PT, R2, R7, RZ, 0x181f ;  /* 0x00181fff07027589 */ /* 0x000ea200000e0000 */
[C---:B------:R-:W-:Y:S02]  /*26be0*/  LOP3.LUT R11, R33.reuse, 0x80, RZ, 0xfc, !PT ;  /* 0x00000080210b7812 */ /* 0x040fe400078efcff */
[C---:B------:R-:W-:Y:S01]  /*26bf0*/  ISETP.GE.AND P3, PT, R24.reuse, 0x11, PT ;  /* 0x000000111800780c */ /* 0x040fe20003f66270 */
[----:B------:R-:W3:Y:S01]  /*26c00*/  SHFL.IDX PT, R0, R8, RZ, 0x181f ;  /* 0x00181fff08007589 */ /* 0x000ee200000e0000 */
[----:B------:R-:W-:Y:S02]  /*26c10*/  ISETP.GE.AND P5, PT, R24, 0x31, PT ;  /* 0x000000311800780c */ /* 0x000fe40003fa6270 */
[C---:B-1----:R-:W-:Y:S02]  /*26c20*/  ISETP.GE.AND P2, PT, R33.reuse, R12, PT ;  /* 0x0000000c2100720c */ /* 0x042fe40003f46270 */
[----:B--2---:R-:W-:-:S02]  /*26c30*/  IADD3 R2, P0, R33, R2, RZ ;  /* 0x0000000221027210 */ /* 0x004fc40007f1e0ff */
[----:B------:R-:W-:-:S03]  /*26c40*/  ISETP.LT.OR P1, PT, R24, 0x1, P2 ;  /* 0x000000011800780c */ /* 0x000fc60001721670 */
[----:B---3--:R-:W-:Y:S01]  /*26c50*/  IMAD.X R3, RZ, RZ, R0, P0 ;  /* 0x000000ffff037224 */ /* 0x008fe200000e0600 */
[----:B------:R-:W-:Y:S01]  /*26c60*/  ISETP.GE.AND P0, PT, R11, R12, PT ;  /* 0x0000000c0b00720c */ /* 0x000fe20003f06270 */
[----:B------:R-:W-:-:S08]  /*26c70*/  IMAD.IADD R0, R22, 0x1, R9 ;  /* 0x0000000116007824 */ /* 0x000fd000078e0209 */
        /* <DEDUP_REMOVED lines=15> */
[----:B-1----:R-:W-:-:S04]  /*26d70*/  IADD3 R2, P1, R33, R2, RZ ;  /* 0x0000000221027210 */ /* 0x002fc80007f3e0ff */
[----:B--2---:R-:W-:Y:S02]  /*26d80*/  IADD3.X R3, RZ, R3, RZ, P1, !PT ;  /* 0x00000003ff037210 */ /* 0x004fe40000ffe4ff */
[----:B------:R-:W-:-:S13]  /*26d90*/  ISETP.LT.OR P1, PT, R24, 0x21, P2 ;  /* 0x000000211800780c */ /* 0x000fda0001721670 */
[----:B------:R-:W-:Y:S01]  /*26da0*/  LDGSTS.E.BYPASS.LTC128B.128 [R0+0x11000], desc[UR36][R2.64], !P1 ;  /* 0x1100000002007fae */ /* 0x000fe2000c901d64 */
[----:B------:R-:W-:-:S13]  /*26db0*/  ISETP.LT.OR P1, PT, R24, 0x21, P0 ;  /* 0x000000211800780c */ /* 0x000fda0000721670 */
[----:B------:R1:W-:Y:S01]  /*26dc0*/  LDGSTS.E.BYPASS.LTC128B.128 [R0+0x13000], desc[UR36][R2.64+0x80], !P1 ;  /* 0x1300008002007fae */ /* 0x0003e2000c901d64 */
[----:B------:R-:W-:-:S03]  /*26dd0*/  ISETP.GE.AND P1, PT, R24, 0x21, PT ;  /* 0x000000211800780c */ /* 0x000fc60003f26270 */
[----:B-1-3--:R1:W2:Y:S10]  /*26de0*/  SHFL.IDX PT, R2, R7, 0x3, 0x181f ;  /* 0x00781f0007027f89 */ /* 0x00a2b400000e0000 */
.L_x_2450:
        /* <DEDUP_REMOVED lines=11> */
.L_x_2109:
        /* <DEDUP_REMOVED lines=10> */
.L_x_2110:
[----:B------:R3:W-:Y:S01]  /*26f40*/  SYNCS.ARRIVE.TRANS64.A1T0 RZ, [R5+URZ+0x28470], RZ ;  /* 0x028470ff05ff79a7 */ /* 0x0007e2000810003f */
[----:B------:R-:W-:Y:S05]  /*26f50*/  @!P6 BRA `(.L_x_2111) ;  /* 0x000000000004e947 */ /* 0x000fea0003800000 */
[----:B------:R-:W-:Y:S01]  /*26f60*/  BPT.TRAP 0x1 ;  /* 0x000000040000795c */ /* 0x000fe20000300000 */
.L_x_2111:
[----:B------:R-:W4:Y:S01]  /*26f70*/  SYNCS.PHASECHK.TRANS64.TRYWAIT P0, [R5+URZ+0x28440], R21 ;  /* 0x02844015050075a7 */ /* 0x000f22000800017f */
[----:B------:R-:W-:Y:S04]  /*26f80*/  BSSY B0, `(.L_x_2112) ;  /* 0x0000002000007945 */ /* 0x000fe80003800000 */
[----:B----4-:R-:W-:Y:S05]  /*26f90*/  @!P0 BRA `(.L_x_2113) ;  /* 0x000000a800d48947 */ /* 0x010fea0003800000 */
.L_x_2451:
[----:B------:R-:W-:Y:S05]  /*26fa0*/  BSYNC B0 ;  /* 0x0000000000007941 */ /* 0x000fea0003800000 */
.L_x_2112:
[----:B------:R-:W-:Y:S01]  /*26fb0*/  ULDC.64 UR4, c[0x0][0x300] ;  /* 0x0000c00000047ab9 */ /* 0x000fe20000000a00 */
[----:B------:R-:W5:Y:S01]  /*26fc0*/  LDC R8, c[0x0][0x2f4] ;  /* 0x0000bd00ff087b82 */ /* 0x000f620000000800 */
[----:B-1----:R-:W-:Y:S01]  /*26fd0*/  IMAD R7, R10, UR4, RZ ;  /* 0x000000040a077c24 */ /* 0x002fe2000f8e02ff */
[----:B------:R-:W-:Y:S01]  /*26fe0*/  ULDC.64 UR6, c[0x0][0x2e8] ;  /* 0x0000ba0000067ab9 */ /* 0x000fe20000000a00 */
[----:B--2---:R-:W-:Y:S01]  /*26ff0*/  IMAD.WIDE.U32 R2, R4, UR4, RZ ;  /* 0x0000000404027c25 */ /* 0x004fe2000f8e00ff */
        /* <DEDUP_REMOVED lines=11> */
[----:B-----5:R-:W-:Y:S02]  /*270b0*/  ISETP.GE.AND P2, PT, R9, R8, PT ;  /* 0x000000080900720c */ /* 0x020fe40003f46270 */
        /* <DEDUP_REMOVED lines=8> */
[----:B--2---:R-:W-:-:S05]  /*27140*/  @P4 IMAD.X R2, RZ, RZ, R2, P0 ;  /* 0x000000ffff024224 */ /* 0x004fca00000e0602 */
[----:B------:R-:W-:-:S04]  /*27150*/  @P4 LOP3.LUT R3, R3, R2, RZ, 0x3c, !PT ;  /* 0x0000000203034212 */ /* 0x000fc800078e3cff */
[----:B------:R-:W-:-:S04]  /*27160*/  @P4 LOP3.LUT R2, R3, R2, RZ, 0x3c, !PT ;  /* 0x0000000203024212 */ /* 0x000fc800078e3cff */
[----:B------:R-:W-:-:S05]  /*27170*/  @P4 LOP3.LUT R3, R3, R2, RZ, 0x3c, !PT ;  /* 0x0000000203034212 */ /* 0x000fca00078e3cff */
[----:B------:R-:W-:Y:S01]  /*27180*/  @!PT LDS RZ, [RZ] ;  /* 0x00000000fffff984 */ /* 0x000fe20000000800 */
[----:B------:R-:W-:Y:S04]  /*27190*/  @P4 LDGSTS.E.BYPASS.LTC128B.128 [R0+0x20000], desc[UR36][R2.64], !P6 ;  /* 0x2000000002004fae */ /* 0x000fe8000f101d64 */
[----:B------:R1:W-:Y:S04]  /*271a0*/  @P4 LDGSTS.E.BYPASS.LTC128B.128 [R0+0x22000], desc[UR36][R2.64+0x80], !P2 ;  /* 0x2200008002004fae */ /* 0x0003e8000d101d64 */
[----:B-1----:R-:W1:Y:S04]  /*271b0*/  SHFL.IDX PT, R3, R4, 0x1, 0x181f ;  /* 0x00381f0004037f89 */ /* 0x002e6800000e0000 */
[----:B------:R-:W2:Y:S01]  /*271c0*/  SHFL.IDX PT, R2, R6, 0x1, 0x181f ;  /* 0x00381f0006027f89 */ /* 0x000ea200000e0000 */
[----:B-1----:R-:W-:-:S05]  /*271d0*/  @P3 IADD3 R3, P0, R33, R3, RZ ;  /* 0x0000000321033210 */ /* 0x002fca0007f1e0ff */
[----:B--2---:R-:W-:-:S05]  /*271e0*/  @P3 IMAD.X R2, RZ, RZ, R2, P0 ;  /* 0x000000ffff023224 */ /* 0x004fca00000e0602 */
[----:B------:R-:W-:-:S04]  /*271f0*/  @P3 LOP3.LUT R3, R3, R2, RZ, 0x3c, !PT ;  /* 0x0000000203033212 */ /* 0x000fc800078e3cff */
[----:B------:R-:W-:-:S04]  /*27200*/  @P3 LOP3.LUT R2, R3, R2, RZ, 0x3c, !PT ;  /* 0x0000000203023212 */ /* 0x000fc800078e3cff */
[----:B------:R-:W-:-:S05]  /*27210*/  @P3 LOP3.LUT R3, R3, R2, RZ, 0x3c, !PT ;  /* 0x0000000203033212 */ /* 0x000fca00078e3cff */
[----:B------:R-:W-:Y:S04]  /*27220*/  @P3 LDGSTS.E.BYPASS.LTC128B.128 [R0+0x20800], desc[UR36][R2.64], !P6 ;  /* 0x2080000002003fae */ /* 0x000fe8000f101d64 */
[----:B------:R1:W-:Y:S04]  /*27230*/  @P3 LDGSTS.E.BYPASS.LTC128B.128 [R0+0x22800], desc[UR36][R2.64+0x80], !P2 ;  /* 0x2280008002003fae */ /* 0x0003e8000d101d64 */
[----:B-1----:R-:W1:Y:S04]  /*27240*/  SHFL.IDX PT, R3, R4, 0x2, 0x181f ;  /* 0x00581f0004037f89 */ /* 0x002e6800000e0000 */
[----:B------:R-:W2:Y:S04]  /*27250*/  SHFL.IDX PT, R2, R6, 0x2, 0x181f ;  /* 0x00581f0006027f89 */ /* 0x000ea800000e0000 */
[----:B------:R-:W0:Y:S04]  /*27260*/  SHFL.IDX PT, R4, R4, 0x3, 0x181f ;  /* 0x00781f0004047f89 */ /* 0x000e2800000e0000 */
[----:B------:R-:W0:Y:S01]  /*27270*/  SHFL.IDX PT, R6, R6, 0x3, 0x181f ;  /* 0x00781f0006067f89 */ /* 0x000e2200000e0000 */
[----:B-1----:R-:W-:-:S05]  /*27280*/  @P1 IADD3 R3, P0, R33, R3, RZ ;  /* 0x0000000321031210 */ /* 0x002fca0007f1e0ff */
[----:B--2---:R-:W-:-:S05]  /*27290*/  @P1 IMAD.X R2, RZ, RZ, R2, P0 ;  /* 0x000000ffff021224 */ /* 0x004fca00000e0602 */
[----:B------:R-:W-:-:S04]  /*272a0*/  @P1 LOP3.LUT R3, R3, R2, RZ, 0x3c, !PT ;  /* 0x0000000203031212 */ /* 0x000fc800078e3cff */
[----:B------:R-:W-:-:S04]  /*272b0*/  @P1 LOP3.LUT R2, R3, R2, RZ, 0x3c, !PT ;  /* 0x0000000203021212 */ /* 0x000fc800078e3cff */
[----:B------:R-:W-:-:S05]  /*272c0*/  @P1 LOP3.LUT R3, R3, R2, RZ, 0x3c, !PT ;  /* 0x0000000203031212 */ /* 0x000fca00078e3cff */
[----:B------:R1:W-:Y:S04]  /*272d0*/  @P1 LDGSTS.E.BYPASS.LTC128B.128 [R0+0x21000], desc[UR36][R2.64], !P6 ;  /* 0x2100000002001fae */ /* 0x0003e8000f101d64 */
[----:B0-----:R1:W-:Y:S02]  /*272e0*/  @P1 LDGSTS.E.BYPASS.LTC128B.128 [R0+0x23000], desc[UR36][R2.64+0x80], !P2 ;  /* 0x2300008002001fae */ /* 0x0013e4000d101d64 */
.L_x_2461:
[C---:B------:R-:W-:Y:S02]  /*272f0*/  ISETP.GE.AND P1, PT, R33.reuse, R8, PT ;  /* 0x000000082100720c */ /* 0x040fe40003f26270 */
[----:B01----:R-:W-:-:S05]  /*27300*/  @P5 IADD3 R2, P0, R33, R4, RZ ;  /* 0x0000000421025210 */ /* 0x003fca0007f1e0ff */
[----:B------:R-:W-:Y:S01]  /*27310*/  @P5 IMAD.X R3, RZ, RZ, R6, P0 ;  /* 0x000000ffff035224 */ /* 0x000fe200000e0606 */
[----:B------:R-:W-:-:S05]  /*27320*/  PLOP3.LUT P0, PT, PT, PT, PT, 0x80, 0x0 ;  /* 0x000000000000781c */ /* 0x000fca0003f0f070 */
[----:B------:R-:W-:Y:S01]  /*27330*/  @!PT LDS RZ, [RZ] ;  /* 0x00000000fffff984 */ /* 0x000fe20000000800 */
[----:B------:R-:W-:Y:S01]  /*27340*/  @!PT LDS RZ, [RZ] ;  /* 0x00000000fffff984 */ /* 0x000fe20000000800 */
[----:B------:R-:W-:Y:S01]  /*27350*/  @!PT LDS RZ, [RZ] ;  /* 0x00000000fffff984 */ /* 0x000fe20000000800 */
[----:B------:R0:W-:Y:S04]  /*27360*/  @P5 LDGSTS.E.BYPASS.LTC128B.128 [R0+0x21800], desc[UR36][R2.64], !P1 ;  /* 0x2180000002005fae */ /* 0x0001e8000c901d64 */
[----:B------:R0:W-:Y:S01]  /*27370*/  @P5 LDGSTS.E.BYPASS.LTC128B.128 [R0+0x23800], desc[UR36][R2.64+0x80], !P2 ;  /* 0x2380008002005fae */ /* 0x0001e2000d101d64 */
[----:B------:R-:W-:-:S03]  /*27380*/  NOP ;  /* 0x0000000000007918 */ /* 0x000fc60000000000 */
.L_x_2115:
        /* <DEDUP_REMOVED lines=10> */
.L_x_2116:
[----:B0-----:R-:W-:Y:S01]  /*27430*/  SHF.R.S32.HI R0, RZ, 0x1f, R26 ;  /* 0x0000001fff007819 */ /* 0x001fe2000001141a */
[----:B------:R0:W-:Y:S06]  /*27440*/  SYNCS.ARRIVE.TRANS64.A1T0 RZ, [R5+URZ+0x28430], RZ ;  /* 0x028430ff05ff79a7 */ /* 0x0001ec000810003f */
[----:B------:R-:W-:Y:S05]  /*27450*/  WARPSYNC.ALL ;  /* 0x0000000000007948 */ /* 0x000fea0003800000 */
[----:B------:R-:W-:Y:S01]  /*27460*/  ULDC.64 UR4, c[0x0][0x298] ;  /* 0x0000a60000047ab9 */ /* 0x000fe20000000a00 */
[----:B------:R-:W-:Y:S01]  /*27470*/  ULDC.64 UR6, c[0x0][0xa00] ;  /* 0x0002800000067ab9 */ /* 0x000fe20000000a00 */
[----:B------:R-:W-:Y:S01]  /*27480*/  VIADD R2, R22, 0x18000 ;  /* 0x0001800016027836 */ /* 0x000fe20000000000 */
[----:B------:R-:W-:Y:S01]  /*27490*/  BAR.SYNC.DEFER_BLOCKING 0x8, 0x180 ;  /* 0x0206000000007b1d */ /* 0x000fe20000010000 */
[----:B------:R-:W-:Y:S01]  /*274a0*/  IMAD R3, R0, UR4, RZ ;  /* 0x0000000400037c24 */ /* 0x000fe2000f8e02ff */
[----:B------:R-:W-:-:S02]  /*274b0*/  ISETP.NE.U32.AND P0, PT, RZ, UR6, PT ;  /* 0x00000006ff007c0c */ /* 0x000fc4000bf05070 */
[----:B------:R-:W-:Y:S01]  /*274c0*/  LOP3.LUT P1, RZ, R2, 0x3ff, RZ, 0xc0, !PT ;  /* 0x000003ff02ff7812 */ /* 0x000fe2000782c0ff */
[C---:B------:R-:W-:Y:S01]  /*274d0*/  IMAD R0, R26.reuse, UR5, R3 ;  /* 0x000000051a007c24 */ /* 0x040fe2000f8e0203 */
[----:B------:R-:W-:Y:S01]  /*274e0*/  ISETP.NE.AND.EX P0, PT, RZ, UR7, PT, P0 ;  /* 0x00000007ff007c0c */ /* 0x000fe2000bf05300 */
[----:B------:R-:W-:Y:S01]  /*274f0*/  IMAD.WIDE.U32 R26, R26, UR4, RZ ;  /* 0x000000041a1a7c25 */ /* 0x000fe2000f8e00ff */
[----:B------:R-:W-:Y:S01]  /*27500*/  SHF.R.S32.HI R2, RZ, 0x1f, R19 ;  /* 0x0000001fff027819 */ /* 0x000fe20000011413 */
[----:B------:R-:W-:Y:S01]  /*27510*/  BSSY B6, `(.L_x_2117) ;  /* 0x0000017000067945 */ /* 0x000fe20003800000 */
[----:B------:R-:W-:Y:S01]  /*27520*/  SEL R24, R19, RZ, !P0 ;  /* 0x000000ff13187207 */ /* 0x000fe20004000000 */
[----:B------:R-:W-:Y:S01]  /*27530*/  IMAD.IADD R3, R27, 0x1, R0 ;  /* 0x000000011b037824 */ /* 0x000fe200078e0200 */
[----:B------:R-:W-:-:S04]  /*27540*/  SEL R0, R2, RZ, !P0 ;  /* 0x000000ff02007207 */ /* 0x000fc80004000000 */
[----:B------:R1:W-:Y:S04]  /*27550*/  STL [R1+0x20], R3 ;  /* 0x0000200301007387 */ /* 0x0003e80000100800 */
[----:B------:R1:W-:Y:S01]  /*27560*/  STL [R1+0x24], R0 ;  /* 0x0000240001007387 */ /* 0x0003e20000100800 */
[----:B------:R-:W-:Y:S05]  /*27570*/  @!P1 BRA `(.L_x_2118) ;  /* 0x0000000000409947 */ /* 0x000fea0003800000 */
[----:B------:R-:W-:Y:S01]  /*27580*/  MOV R2, 0x0 ;  /* 0x0000000000027802 */ /* 0x000fe20000000f00 */
[----:B------:R-:W-:Y:S01]  /*27590*/  ULDC.64 UR4, c[0x4][0xc0] ;  /* 0x0100300000047ab9 */ /* 0x000fe20000000a00 */
[----:B------:R-:W-:Y:S01]  /*275a0*/  ULDC.64 UR6, c[0x4][0xc8] ;  /* 0x0100320000067ab9 */ /* 0x000fe20000000a00 */
[----:B------:R-:W-:Y:S01]  /*275b0*/  ULDC.64 UR8, c[0x4][0x28] ;  /* 0x01000a0000087ab9 */ /* 0x000fe20000000a00 */
[----:B------:R-:W-:Y:S01]  /*275c0*/  IMAD.U32 R4, RZ, RZ, UR4 ;  /* 0x00000004ff047e24 */ /* 0x000fe2000f8e00ff */
[----:B------:R-:W-:Y:S01]  /*275d0*/  MOV R8, 0x70 ;  /* 0x0000007000087802 */ /* 0x000fe20000000f00 */
[----:B-1----:R-:W1:Y:S01]  /*275e0*/  LDC.64 R2, c[0x4][R2] ;  /* 0x0100000002027b82 */ /* 0x002e620000000a00 */
[----:B0--34-:R-:W-:Y:S02]  /*275f0*/  IMAD.U32 R5, RZ, RZ, UR5 ;  /* 0x00000005ff057e24 */ /* 0x019fe4000f8e00ff */
[----:B------:R-:W-:Y:S02]  /*27600*/  IMAD.U32 R6, RZ, RZ, UR6 ;  /* 0x00000006ff067e24 */ /* 0x000fe4000f8e00ff */
[----:B------:R-:W-:-:S02]  /*27610*/  IMAD.U32 R7, RZ, RZ, UR7 ;  /* 0x00000007ff077e24 */ /* 0x000fc4000f8e00ff */
[----:B------:R-:W-:Y:S02]  /*27620*/  IMAD.U32 R10, RZ, RZ, UR8 ;  /* 0x00000008ff0a7e24 */ /* 0x000fe4000f8e00ff */
[----:B------:R-:W-:Y:S02]  /*27630*/  IMAD.U32 R11, RZ, RZ, UR9 ;  /* 0x00000009ff0b7e24 */ /* 0x000fe4000f8e00ff */
[----:B------:R-:W-:Y:S02]  /*27640*/  IMAD.MOV.U32 R12, RZ, RZ, 0x1 ;  /* 0x00000001ff0c7424 */ /* 0x000fe400078e00ff */
[----:B------:R-:W-:-:S07]  /*27650*/  IMAD.MOV.U32 R13, RZ, RZ, RZ ;  /* 0x000000ffff0d7224 */ /* 0x000fce00078e00ff */
[----:B------:R-:W-:-:S07]  /*27660*/  LEPC R20, `(.L_x_2118) ;  /* 0x000000001014794e */ /* 0x000fce0000000000 */
[----:B-1----:R-:W-:Y:S05]  /*27670*/  CALL.ABS.NOINC R2 ;  /* 0x0000000002007343 */ /* 0x002fea0003c00000 */
.L_x_2118:
[----:B------:R-:W-:Y:S05]  /*27680*/  BSYNC B6 ;  /* 0x0000000000067941 */ /* 0x000fea0003800000 */
.L_x_2117:
[----:B------:R-:W4:Y:S01]  /*27690*/  LDL.LU R20, [R1+0x24] ;  /* 0x0000240001147983 */ /* 0x000f220000300800 */
[----:B------:R-:W2:Y:S01]  /*276a0*/  LDC R7, c[0x0][0x448] ;  /* 0x00011200ff077b82 */ /* 0x000ea20000000800 */
[----:B------:R-:W-:Y:S02]  /*276b0*/  ULDC.64 UR4, c[0x0][0x2d8] ;  /* 0x0000b60000047ab9 */ /* 0x000fe40000000a00 */
[----:B------:R-:W1:Y:S04]  /*276c0*/  LDL.LU R2, [R1+0x20] ;  /* 0x0000200001027983 */ /* 0x000e680000300800 */
[----:B------:R0:W5:Y:S01]  /*276d0*/  LDL R8, [R1+0x14] ;  /* 0x0000140001087983 */ /* 0x0001620000100800 */
[----:B--2---:R-:W-:-:S13]  /*276e0*/  ISETP.NE.AND P0, PT, R7, 0x1, PT ;  /* 0x000000010700780c */ /* 0x004fda0003f05270 */
[----:B------:R-:W2:Y:S01]  /*276f0*/  @P0 LDC R6, c[0x0][0x44c] ;  /* 0x00011300ff060b82 */ /* 0x000ea20000000800 */
[----:B------:R-:W-:Y:S01]  /*27700*/  LOP3.LUT R9, R33, 0x80, RZ, 0xfc, !PT ;  /* 0x0000008021097812 */ /* 0x000fe200078efcff */
[----:B----4-:R-:W-:Y:S02]  /*27710*/  IMAD.MOV.U32 R21, RZ, RZ, R20 ;  /* 0x000000ffff157224 */ /* 0x010fe400078e0014 */
[----:B------:R-:W4:Y:S01]  /*27720*/  S2R R20, SR_TID.X ;  /* 0x0000000000147919 */ /* 0x000f220000002100 */
[----:B-1----:R-:W-:Y:S02]  /*27730*/  IMAD.MOV.U32 R3, RZ, RZ, R2 ;  /* 0x000000ffff037224 */ /* 0x002fe400078e0002 */
[----:B------:R-:W-:-:S04]  /*27740*/  IMAD.MOV.U32 R2, RZ, RZ, R26 ;  /* 0x000000ffff027224 */ /* 0x000fc800078e001a */
[----:B------:R-:W-:-:S04]  /*27750*/  IMAD.WIDE.U32 R2, R18, UR4, R2 ;  /* 0x0000000412027c25 */ /* 0x000fc8000f8e0002 */
[----:B------:R-:W-:Y:S01]  /*27760*/  IMAD R3, R18, UR5, R3 ;  /* 0x0000000512037c24 */ /* 0x000fe2000f8e0203 */
[----:B------:R-:W-:Y:S02]  /*27770*/  ULDC.64 UR4, c[0x0][0x2e0] ;  /* 0x0000b80000047ab9 */ /* 0x000fe40000000a00 */
[----:B0--3--:R-:W-:Y:S02]  /*27780*/  IMAD R5, R21, UR4, RZ ;  /* 0x0000000415057c24 */ /* 0x009fe4000f8e02ff */
[----:B------:R-:W-:-:S04]  /*27790*/  IMAD.WIDE.U32 R2, R24, UR4, R2 ;  /* 0x0000000418027c25 */ /* 0x000fc8000f8e0002 */
[----:B------:R-:W-:Y:S01]  /*277a0*/  IMAD R0, R24, UR5, R5 ;  /* 0x0000000518007c24 */ /* 0x000fe2000f8e0205 */
[----:B------:R-:W-:-:S03]  /*277b0*/  ULDC.64 UR4, c[0x0][0x2d0] ;  /* 0x0000b40000047ab9 */ /* 0x000fc60000000a00 */
[----:B------:R-:W-:Y:S02]  /*277c0*/  IMAD.IADD R3, R3, 0x1, R0 ;  /* 0x0000000103037824 */ /* 0x000fe400078e0200 */
[----:B------:R-:W0:Y:S01]  /*277d0*/  @P0 LDC R0, c[0x0][0x450] ;  /* 0x00011400ff000b82 */ /* 0x000e220000000800 */
[C---:B----4-:R-:W-:Y:S01]  /*277e0*/  LOP3.LUT R21, R20.reuse, 0x7f, RZ, 0xc0, !PT ;  /* 0x0000007f14157812 */ /* 0x050fe200078ec0ff */
[----:B------:R-:W-:-:S03]  /*277f0*/  IMAD.SHL.U32 R20, R20, 0x10, RZ ;  /* 0x0000001014147824 */ /* 0x000fc600078e00ff */
[----:B------:R-:W-:-:S04]  /*27800*/  SHF.R.U32.HI R21, RZ, 0x3, R21 ;  /* 0x00000003ff157819 */ /* 0x000fc80000011615 */
[----:B------:R-:W-:-:S05]  /*27810*/  LOP3.LUT R20, R21, 0x70, R20, 0xf8, !PT ;  /* 0x0000007015147812 */ /* 0x000fca00078ef814 */
[----:B------:R-:W-:-:S04]  /*27820*/  IMAD.IADD R5, R20, 0x1, R17 ;  /* 0x0000000114057824 */ /* 0x000fc800078e0211 */
[----:B--2---:R-:W-:-:S04]  /*27830*/  @P0 IMAD.HI.U32 R6, R5, R6, RZ ;  /* 0x0000000605060227 */ /* 0x004fc800078e00ff */
[----:B------:R-:W-:Y:S01]  /*27840*/  IMAD.MOV.U32 R4, RZ, RZ, R5 ;  /* 0x000000ffff047224 */ /* 0x000fe200078e0005 */
[----:B0-----:R-:W-:Y:S01]  /*27850*/  @P0 SHF.R.U32.HI R4, RZ, R0, R6 ;  /* 0x00000000ff040219 */ /* 0x001fe20000011606 */
        /* <DEDUP_REMOVED lines=8> */
[----:B------:R-:W-:Y:S02]  /*278e0*/  ULDC.64 UR4, c[0x0][0x2c8] ;  /* 0x0000b20000047ab9 */ /* 0x000fe40000000a00 */
[----:B------:R-:W-:Y:S02]  /*278f0*/  IMAD.IADD R3, R3, 0x1, R5 ;  /* 0x0000000103037824 */ /* 0x000fe400078e0205 */
[----:B------:R-:W-:Y:S02]  /*27900*/  IMAD R4, R4, UR4, RZ ;  /* 0x0000000404047c24 */ /* 0x000fe4000f8e02ff */
[----:B------:R-:W-:-:S04]  /*27910*/  IMAD.WIDE.U32 R2, R0, UR4, R2 ;  /* 0x0000000400027c25 */ /* 0x000fc8000f8e0002 */
        /* <DEDUP_REMOVED lines=8> */
[----:B0-----:R-:W-:-:S04]  /*279a0*/  LOP3.LUT R20, R20, 0x7f, RZ, 0xc0, !PT ;  /* 0x0000007f14147812 */ /* 0x001fc800078ec0ff */
[----:B------:R-:W-:Y:S01]  /*279b0*/  SHF.R.U32.HI R9, RZ, 0x3, R20 ;  /* 0x00000003ff097819 */ /* 0x000fe20000011614 */
[----:B------:R-:W-:Y:S06]  /*279c0*/  BRA.DIV UR4, `(.L_x_2119) ;  /* 0x000000a604b87947 */ /* 0x000fec000b800000 */
[----:B------:R-:W0:Y:S01]  /*279d0*/  SHFL.IDX PT, R3, R0, RZ, 0x181f ;  /* 0x00181fff00037589 */ /* 0x000e2200000e0000 */
[----:B------:R-:W-:Y:S02]  /*279e0*/  IMAD R25, R25, R7, RZ ;  /* 0x0000000719197224 */ /* 0x000fe400078e02ff */
[----:B------:R-:W-:Y:S01]  /*279f0*/  IMAD.IADD R17, R9, 0x1, R17 ;  /* 0x0000000109117824 */ /* 0x000fe200078e0211 */
[----:B------:R-:W1:Y:S03]  /*27a00*/  SHFL.IDX PT, R2, R4, RZ, 0x181f ;  /* 0x00181fff04027589 */ /* 0x000e6600000e0000 */
[C---:B------:R-:W-:Y:S01]  /*27a10*/  VIADD R6, R17.reuse, 0x10 ;  /* 0x0000001011067836 */ /* 0x040fe20000000000 */
[----:B------:R-:W-:Y:S01]  /*27a20*/  ISETP.GE.AND P2, PT, R17, R25, PT ;  /* 0x000000191100720c */ /* 0x000fe20003f46270 */
[----:B------:R-:W2:-:S12]  /*27a30*/  SHFL.IDX PT, R14, R0, 0x1, 0x181f ;  /* 0x00381f00000e7f89 */ /* 0x000e9800000e0000 */
[----:B0-----:R-:W-:-:S05]  /*27a40*/  @!P2 IADD3 R5, P3, R33, R3, RZ ;  /* 0x000000032105a210 */ /* 0x001fca0007f7e0ff */
[----:B-1----:R-:W-:Y:S02]  /*27a50*/  @!P2 IMAD.X R3, RZ, RZ, R2, P3 ;  /* 0x000000ffff03a224 */ /* 0x002fe400018e0602 */
[----:B------:R-:W-:-:S05]  /*27a60*/  @!P2 IMAD.MOV.U32 R2, RZ, RZ, R5 ;  /* 0x000000ffff02a224 */ /* 0x000fca00078e0005 */
[----:B-----5:R-:W-:Y:S04]  /*27a70*/  @!P2 LDGSTS.E.BYPASS.LTC128B.128 [R8+0x18000], desc[UR36][R2.64], !P0 ;  /* 0x180000000208afae */ /* 0x020fe8000c101d64 */
[----:B------:R0:W-:Y:S01]  /*27a80*/  @!P2 LDGSTS.E.BYPASS.LTC128B.128 [R8+0x1c000], desc[UR36][R2.64+0x80], !P1 ;  /* 0x1c0000800208afae */ /* 0x0001e2000c901d64 */
[----:B------:R-:W-:-:S03]  /*27a90*/  ISETP.GE.AND P2, PT, R6, R25, PT ;  /* 0x000000190600720c */ /* 0x000fc60003f46270 */
[----:B0-----:R-:W0:Y:S10]  /*27aa0*/  SHFL.IDX PT, R2, R4, 0x1, 0x181f ;  /* 0x00381f0004027f89 */ /* 0x001e3400000e0000 */
[----:B--2---:R-:W-:-:S02]  /*27ab0*/  @!P2 IADD3 R5, P3, R33, R14, RZ ;  /* 0x0000000e2105a210 */ /* 0x004fc40007f7e0ff */
[----:B------:R-:W1:Y:S02]  /*27ac0*/  SHFL.IDX PT, R14, R0, 0x2, 0x181f ;  /* 0x00581f00000e7f89 */ /* 0x000e6400000e0000 */
[----:B0-----:R-:W-:Y:S01]  /*27ad0*/  @!P2 IADD3.X R6, RZ, R2, RZ, P3, !PT ;  /* 0x00000002ff06a210 */ /* 0x001fe20001ffe4ff */
[----:B------:R-:W-:-:S04]  /*27ae0*/  @!P2 IMAD.MOV.U32 R2, RZ, RZ, R5 ;  /* 0x000000ffff02a224 */ /* 0x000fc800078e0005 */
[----:B------:R-:W-:Y:S02]  /*27af0*/  @!P2 IMAD.MOV.U32 R3, RZ, RZ, R6 ;  /* 0x000000ffff03a224 */ /* 0x000fe400078e0006 */
[----:B------:R-:W-:-:S03]  /*27b00*/  VIADD R6, R17, 0x20 ;  /* 0x0000002011067836 */ /* 0x000fc60000000000 */
        /* <DEDUP_REMOVED lines=44> */
[----:B-1----:R-:W-:Y:S01]  /*27dd0*/  @!P2 IADD3 R5, P3, R33, R14, RZ ;  /* 0x0000000e2105a210 */ /* 0x002fe20007f7e0ff */
[----:B------:R-:W1:Y:S04]  /*27de0*/  SHFL.IDX PT, R4, R4, 0x7, 0x181f ;  /* 0x00f81f0004047f89 */ /* 0x000e6800000e0000 */
[----:B------:R2:W3:Y:S01]  /*27df0*/  SHFL.IDX PT, R14, R0, 0x7, 0x181f ;  /* 0x00f81f00000e7f89 */ /* 0x0004e200000e0000 */
[----:B0-----:R-:W-:-:S02]  /*27e00*/  @!P2 IMAD.X R6, RZ, RZ, R2, P3 ;  /* 0x000000ffff06a224 */ /* 0x001fc400018e0602 */
[----:B------:R-:W-:Y:S02]  /*27e10*/  @!P2 IMAD.MOV.U32 R2, RZ, RZ, R5 ;  /* 0x000000ffff02a224 */ /* 0x000fe400078e0005 */
[----:B------:R-:W-:-:S05]  /*27e20*/  @!P2 IMAD.MOV.U32 R3, RZ, RZ, R6 ;  /* 0x000000ffff03a224 */ /* 0x000fca00078e0006 */
[----:B------:R2:W-:Y:S04]  /*27e30*/  @!P2 LDGSTS.E.BYPASS.LTC128B.128 [R8+0x1b000], desc[UR36][R2.64], !P0 ;  /* 0x1b0000000208afae */ /* 0x0005e8000c101d64 */
[----:B-1-3--:R2:W-:Y:S02]  /*27e40*/  @!P2 LDGSTS.E.BYPASS.LTC128B.128 [R8+0x1f000], desc[UR36][R2.64+0x80], !P1 ;  /* 0x1f0000800208afae */ /* 0x00a5e4000c901d64 */
.L_x_2478:
[----:B--2---:R-:W-:Y:S01]  /*27e50*/  VIADD R0, R17, 0x70 ;  /* 0x0000007011007836 */ /* 0x004fe20000000000 */
        /* <DEDUP_REMOVED lines=10> */
.L_x_2121:
[----:B------:R-:W-:Y:S05]  /*27f00*/  BSYNC B0 ;  /* 0x0000000000007941 */ /* 0x000fea0003800000 */
.L_x_2120:
[----:B------:R-:W-:Y:S01]  /*27f10*/  NOP ;  /* 0x0000000000007918 */ /* 0x000fe20000000000 */
[----:B------:R-:W-:-:S13]  /*27f20*/  PLOP3.LUT P0, PT, PT, PT, PT, 0x80, 0x0 ;  /* 0x000000000000781c */ /* 0x000fda0003f0f070 */
.L_x_2122:
[----:B------:R-:W-:Y:S02]  /*27f30*/  PLOP3.LUT P1, PT, P1, P0, PT, 0xa2, 0x0 ;  /* 0x000000000000781c */ /* 0x000fe40000f21472 */
[----:B------:R-:W-:-:S08]  /*27f40*/  @P0 R2UR P1, UR4, R22 ;  /* 0x00000000160402ca */ /* 0x000fd00000020000 */
[----:B------:R-:W-:-:S05]  /*27f50*/  @P0 PLOP3.LUT P0, PT, P1, PT, PT, 0x80, 0x0 ;  /* 0x000000000000081c */ /* 0x000fca0000f0f070 */
[----:B------:R-:W-:Y:S01]  /*27f60*/  @!P1 SYNCS.ARRIVE.TRANS64.RED.A0T1 RZ, [UR4+0x28400], RZ ;  /* 0x028400ffffff99a7 */ /* 0x000fe20008200404 */
[----:B------:R-:W-:Y:S07]  /*27f70*/  @!P1 ARRIVES.LDGSTSBAR.64.TRANSCNT [UR4+0x28400] ;  /* 0x02840000ff0099b0 */ /* 0x000fee0008000a84 */
[----:B------:R-:W-:Y:S05]  /*27f80*/  @P0 BRA.U.ANY `(.L_x_2122) ;  /* 0xfffffffd00e80947 */ /* 0x000fea000393ffff */
[----:B0-----:R-:W2:Y:S02]  /*27f90*/  LDL.LU R2, [R1+0x28] ;  /* 0x0000280001027983 */ /* 0x001ea40000300800 */
[----:B--2---:R-:W-:-:S05]  /*27fa0*/  VIADD R2, R2, 0x1 ;  /* 0x0000000102027836 */ /* 0x004fca0000000000 */
[----:B------:R0:W-:Y:S01]  /*27fb0*/  STL [R1+0x28], R2 ;  /* 0x0000280201007387 */ /* 0x0001e20000100800 */
[----:B------:R-:W-:-:S04]  /*27fc0*/  LEA.HI R0, R2, R2, RZ, 0x1 ;  /* 0x0000000202007211 */ /* 0x000fc800078f08ff */
        /* <DEDUP_REMOVED lines=11> */
.L_x_2479:
[----:B------:R-:W-:Y:S05]  /*28080*/  BSYNC B0 ;  /* 0x0000000000007941 */ /* 0x000fea0003800000 */
.L_x_2123:
[----:B------:R-:W-:Y:S05]  /*28090*/  @!P0 BRA `(.L_x_2125) ;  /* 0x00000010007c8947 */ /* 0x000fea0003800000 */
[----:B------:R-:W-:Y:S02]  /*280a0*/  IMAD.MOV.U32 R5, RZ, RZ, R28 ;  /* 0x000000ffff057224 */ /* 0x000fe400078e001c */
[----:B------:R-:W-:-:S07]  /*280b0*/  IMAD.MOV.U32 R6, RZ, RZ, R30 ;  /* 0x000000ffff067224 */ /* 0x000fce00078e001e */
.L_x_2145:
[----:B-1----:R-:W1:Y:S01]  /*280c0*/  LDC R7, c[0x0][0x430] ;  /* 0x00010c00ff077b82 */ /* 0x002e620000000800 */
[----:B--2---:R-:W2:Y:S01]  /*280d0*/  S2R R0, SR_TID.X ;  /* 0x0000000000007919 */ /* 0x004ea20000002100 */
[----:B------:R-:W-:Y:S01]  /*280e0*/  LOP3.LUT P2, RZ, R23, 0x8, RZ, 0xc0, !PT ;  /* 0x0000000817ff7812 */ /* 0x000fe2000784c0ff */
[----:B------:R-:W3:Y:S01]  /*280f0*/  S2R R2, SR_TID.X ;  /* 0x0000000000027919 */ /* 0x000ee20000002100 */
[----:B-1----:R-:W-:Y:S02]  /*28100*/  ISETP.NE.AND P0, PT, R7, 0x1, PT ;  /* 0x000000010700780c */ /* 0x002fe40003f05270 */
[----:B--2---:R-:W-:-:S11]  /*28110*/  LOP3.LUT R0, R0, 0x7f, RZ, 0xc0, !PT ;  /* 0x0000007f00007812 */ /* 0x004fd600078ec0ff */
[----:B0-----:R-:W1:Y:S01]  /*28120*/  @P0 LDC R9, c[0x0][0x434] ;  /* 0x00010d00ff090b82 */ /* 0x001e620000000800 */
[----:B---3--:R-:W-:Y:S01]  /*28130*/  IMAD.SHL.U32 R2, R2, 0x10, RZ ;  /* 0x0000001002027824 */ /* 0x008fe200078e00ff */
[----:B------:R-:W-:-:S04]  /*28140*/  SHF.R.U32.HI R0, RZ, 0x3, R0 ;  /* 0x00000003ff007819 */ /* 0x000fc80000011600 */
[----:B------:R-:W-:Y:S01]  /*28150*/  LOP3.LUT R2, R0, 0x70, R2, 0xf8, !PT ;  /* 0x0000007000027812 */ /* 0x000fe200078ef802 */
[----:B------:R-:W-:Y:S01]  /*28160*/  IMAD R0, R20, 0x40, R35 ;  /* 0x0000004014007824 */ /* 0x000fe200078e0223 */
[----:B0-----:R-:W0:Y:S02]  /*28170*/  @P0 LDC R3, c[0x0][0x438] ;  /* 0x00010e00ff030b82 */ /* 0x001e240000000800 */
[C---:B------:R-:W-:Y:S02]  /*28180*/  ISETP.GT.U32.AND P1, PT, R2.reuse, 0x3f, PT ;  /* 0x0000003f0200780c */ /* 0x040fe40003f24070 */
[----:B------:R-:W-:-:S05]  /*28190*/  IADD3 R0, R2, R0, RZ ;  /* 0x0000000002007210 */ /* 0x000fca0007ffe0ff */
[----:B------:R-:W-:-:S06]  /*281a0*/  IMAD.MOV.U32 R2, RZ, RZ, R0 ;  /* 0x000000ffff027224 */ /* 0x000fcc00078e0000 */
[----:B------:R-:W2:Y:S01]  /*281b0*/  @!P1 LDC.64 R10, c[0x0][0x418] ;  /* 0x00010600ff0a9b82 */ /* 0x000ea20000000a00 */
[----:B-1----:R-:W-:-:S07]  /*281c0*/  @P0 IMAD.HI.U32 R4, R0, R9, RZ ;  /* 0x0000000900040227 */ /* 0x002fce00078e00ff */
[----:B------:R-:W1:Y:S01]  /*281d0*/  @!P1 LDC.64 R8, c[0x0][0x428] ;  /* 0x00010a00ff089b82 */ /* 0x000e620000000a00 */
[----:B0-----:R-:W-:-:S05]  /*281e0*/  @P0 SHF.R.U32.HI R2, RZ, R3, R4 ;  /* 0x00000003ff020219 */ /* 0x001fca0000011604 */
[----:B------:R-:W-:-:S04]  /*281f0*/  IMAD.MOV R3, RZ, RZ, -R2 ;  /* 0x000000ffff037224 */ /* 0x000fc800078e0a02 */
[----:B------:R-:W-:Y:S01]  /*28200*/  IMAD R7, R7, R3, R0 ;  /* 0x0000000307077224 */ /* 0x000fe200078e0200 */
[--C-:B------:R-:W-:Y:S01]  /*28210*/  @!P1 SHF.R.S32.HI R3, RZ, 0x1f, R2.reuse ;  /* 0x0000001fff039819 */ /* 0x100fe20000011402 */
[----:B------:R-:W-:Y:S02]  /*28220*/  VIADD R28, R5, 0x1 ;  /* 0x00000001051c7836 */ /* 0x000fe40000000000 */
[-C--:B-1----:R-:W-:Y:S02]  /*28230*/  @!P1 IMAD R0, R36, R8.reuse, RZ ;  /* 0x0000000824009224 */ /* 0x082fe400078e02ff */
[----:B------:R-:W-:-:S04]  /*28240*/  @!P1 IMAD.WIDE.U32 R2, R32, R8, R2 ;  /* 0x0000000820029225 */ /* 0x000fc800078e0002 */
[----:B------:R-:W-:Y:S01]  /*28250*/  @!P1 IMAD R9, R32, R9, R0 ;  /* 0x0000000920099224 */ /* 0x000fe200078e0200 */
[----:B--2---:R-:W-:Y:S01]  /*28260*/  @!P1 LEA R10, P0, R2, R10, 0x2 ;  /* 0x0000000a020a9211 */ /* 0x004fe200078010ff */
[----:B------:R-:W-:Y:S02]  /*28270*/  IMAD.MOV.U32 R8, RZ, RZ, RZ ;  /* 0x000000ffff087224 */ /* 0x000fe400078e00ff */
[----:B------:R-:W-:-:S05]  /*28280*/  @!P1 IMAD.IADD R9, R9, 0x1, R3 ;  /* 0x0000000109099824 */ /* 0x000fca00078e0203 */
[----:B------:R-:W-:Y:S02]  /*28290*/  @!P1 LEA.HI.X R11, R2, R11, R9, 0x2, P0 ;  /* 0x0000000b020b9211 */ /* 0x000fe400000f1409 */
[----:B------:R-:W-:Y:S01]  /*282a0*/  ISETP.NE.AND P0, PT, R28, 0x2, PT ;  /* 0x000000021c00780c */ /* 0x000fe20003f05270 */
[----:B------:R-:W-:Y:S05]  /*282b0*/  YIELD ;  /* 0x0000000000007946 */ /* 0x000fea0003800000 */
[----:B------:R-:W-:Y:S01]  /*282c0*/  SEL R3, RZ, 0x1, P0 ;  /* 0x00000001ff037807 */ /* 0x000fe20000000000 */
[----:B------:R0:W5:Y:S01]  /*282d0*/  @!P1 LDG.E R8, desc[UR36][R10.64] ;  /* 0x000000240a089981 */ /* 0x000162000c1e1900 */
[C---:B------:R-:W-:Y:S01]  /*282e0*/  ISETP.GT.AND P1, PT, R20.reuse, R34, PT ;  /* 0x000000221400720c */ /* 0x040fe20003f24270 */
[----:B------:R-:W-:Y:S01]  /*282f0*/  VIADD R20, R20, 0xffffffff ;  /* 0xffffffff14147836 */ /* 0x000fe20000000000 */
[----:B------:R-:W-:-:S02]  /*28300*/  SEL R28, R28, RZ, P0 ;  /* 0x000000ff1c1c7207 */ /* 0x000fc40000000000 */
[----:B------:R-:W-:Y:S01]  /*28310*/  LOP3.LUT R30, R6, R3, RZ, 0x3c, !PT ;  /* 0x00000003061e7212 */ /* 0x000fe200078e3cff */
[----:B------:R-:W-:Y:S08]  /*28320*/  @!P2 BRA `(.L_x_2126) ;  /* 0x000000000004a947 */ /* 0x000ff00003800000 */
[----:B------:R-:W-:Y:S01]  /*28330*/  BPT.TRAP 0x1 ;  /* 0x000000040000795c */ /* 0x000fe20000300000 */
.L_x_2126:
[----:B------:R-:W-:Y:S01]  /*28340*/  IMAD R0, R28, 0x8, R22 ;  /* 0x000000081c007824 */ /* 0x000fe200078e0216 */
[----:B------:R-:W-:Y:S01]  /*28350*/  SHF.L.U32 R17, R30, 0x1f, RZ ;  /* 0x0000001f1e117819 */ /* 0x000fe200000006ff */
[----:B------:R-:W-:Y:S01]  /*28360*/  BSSY B0, `(.L_x_2127) ;  /* 0x0000004000007945 */ /* 0x000fe20003800000 */
[----:B------:R-:W-:Y:S02]  /*28370*/  SHF.R.S32.HI R9, RZ, 0x1f, R7 ;  /* 0x0000001fff097819 */ /* 0x000fe40000011407 */
[----:B------:R-:W1:Y:S02]  /*28380*/  SYNCS.PHASECHK.TRANS64.TRYWAIT P0, [R0+URZ+0x28480], R17 ;  /* 0x02848011000075a7 */ /* 0x000e64000800017f */
[----:B-1----:R-:W-:Y:S05]  /*28390*/  @!P0 BRA `(.L_x_2128) ;  /* 0x000000a400dc8947 */ /* 0x002fea0003800000 */
.L_x_2480:
[----:B------:R-:W-:Y:S05]  /*283a0*/  BSYNC B0 ;  /* 0x0000000000007941 */ /* 0x000fea0003800000 */
.L_x_2127:
[----:B------:R-:W2:Y:S01]  /*283b0*/  LDL R13, [R1] ;  /* 0x00000000010d7983 */ /* 0x000ea20000100800 */
[----:B------:R-:W-:Y:S01]  /*283c0*/  ULDC.64 UR4, c[0x0][0x328] ;  /* 0x0000ca0000047ab9 */ /* 0x000fe20000000a00 */
[----:B0----5:R-:W-:Y:S01]  /*283d0*/  SHF.R.S32.HI R10, RZ, 0x1f, R8 ;  /* 0x0000001fff0a7819 */ /* 0x021fe20000011408 */
[----:B------:R-:W-:Y:S01]  /*283e0*/  IMAD R4, R9, UR4, RZ ;  /* 0x0000000409047c24 */ /* 0x000fe2000f8e02ff */
[----:B------:R-:W0:Y:S01]  /*283f0*/  LDC R11, c[0x0][0x2f4] ;  /* 0x0000bd00ff0b7b82 */ /* 0x000e220000000800 */
[----:B------:R-:W-:Y:S01]  /*28400*/  IMAD.WIDE.U32 R2, R7, UR4, RZ ;  /* 0x0000000407027c25 */ /* 0x000fe2000f8e00ff */
[----:B------:R-:W-:Y:S01]  /*28410*/  ULDC.64 UR6, c[0x0][0x318] ;  /* 0x0000c60000067ab9 */ /* 0x000fe20000000a00 */
[----:B------:R-:W-:Y:S02]  /*28420*/  LOP3.LUT R12, R33, 0x80, RZ, 0xfc, !PT ;  /* 0x00000080210c7812 */ /* 0x000fe400078efcff */
        /* <DEDUP_REMOVED lines=8> */
[-C--:B0-----:R-:W-:Y:S01]  /*284b0*/  ISETP.GE.AND P2, PT, R12, R11.reuse, PT ;  /* 0x0000000b0c00720c */ /* 0x081fe20003f46270 */
[C---:B------:R-:W-:Y:S01]  /*284c0*/  IMAD.WIDE.U32 R2, R18.reuse, UR4, R2 ;  /* 0x0000000412027c25 */ /* 0x040fe2000f8e0002 */
[----:B------:R-:W-:Y:S01]  /*284d0*/  UMOV UR4, 0xffffffff ;  /* 0xffffffff00047882 */ /* 0x000fe20000000000 */
[----:B------:R-:W-:Y:S02]  /*284e0*/  ISETP.GE.AND P3, PT, R33, R11, PT ;  /* 0x0000000b2100720c */ /* 0x000fe40003f66270 */
[----:B------:R-:W-:Y:S01]  /*284f0*/  IMAD R24, R18, UR5, R3 ;  /* 0x0000000512187c24 */ /* 0x000fe2000f8e0203 */
[----:B------:R-:W-:-:S04]  /*28500*/  IADD3 R21, P0, R2, UR6, RZ ;  /* 0x0000000602157c10 */ /* 0x000fc8000ff1e0ff */
[----:B------:R-:W-:Y:S01]  /*28510*/  IADD3.X R24, R24, UR7, RZ, P0, !PT ;  /* 0x0000000718187c10 */ /* 0x000fe200087fe4ff */
[----:B--2---:R-:W-:Y:S01]  /*28520*/  IMAD R4, R28, 0x4000, R13 ;  /* 0x000040001c047824 */ /* 0x004fe200078e020d */
[----:B------:R-:W-:Y:S07]  /*28530*/  BRA.DIV UR4, `(.L_x_2129) ;  /* 0x000000a604887947 */ /* 0x000fee000b800000 */
[----:B------:R-:W0:Y:S01]  /*28540*/  SHFL.IDX PT, R2, R21, RZ, 0x181f ;  /* 0x00181fff15027589 */ /* 0x000e2200000e0000 */
[----:B------:R-:W-:-:S03]  /*28550*/  IMAD.IADD R4, R22, 0x1, R4 ;  /* 0x0000000116047824 */ /* 0x000fc600078e0204 */
[----:B------:R-:W2:Y:S01]  /*28560*/  SHFL.IDX PT, R3, R24, RZ, 0x181f ;  /* 0x00181fff18037589 */ /* 0x000ea200000e0000 */
[----:B0-----:R-:W-:-:S05]  /*28570*/  IADD3 R2, P0, R33, R2, RZ ;  /* 0x0000000221027210 */ /* 0x001fca0007f1e0ff */
[----:B--2---:R-:W-:-:S05]  /*28580*/  IMAD.X R3, RZ, RZ, R3, P0 ;  /* 0x000000ffff037224 */ /* 0x004fca00000e0603 */
[----:B------:R-:W-:Y:S01]  /*28590*/  @!PT LDS RZ, [RZ] ;  /* 0x00000000fffff984 */ /* 0x000fe20000000800 */
[----:B------:R-:W-:Y:S04]  /*285a0*/  LDGSTS.E.BYPASS.LTC128B.128 [R4+0x10000], desc[UR36][R2.64], !P3 ;  /* 0x1000000002047fae */ /* 0x000fe8000d901d64 */
[----:B------:R0:W-:Y:S04]  /*285b0*/  LDGSTS.E.BYPASS.LTC128B.128 [R4+0x12000], desc[UR36][R2.64+0x80], !P2 ;  /* 0x1200008002047fae */ /* 0x0001e8000d101d64 */
[----:B0-----:R-:W0:Y:S04]  /*285c0*/  SHFL.IDX PT, R2, R21, 0x1, 0x181f ;  /* 0x00381f0015027f89 */ /* 0x001e2800000e0000 */
[----:B------:R-:W2:Y:S01]  /*285d0*/  SHFL.IDX PT, R3, R24, 0x1, 0x181f ;  /* 0x00381f0018037f89 */ /* 0x000ea200000e0000 */
[----:B0-----:R-:W-:-:S05]  /*285e0*/  IADD3 R2, P0, R33, R2, RZ ;  /* 0x0000000221027210 */ /* 0x001fca0007f1e0ff */
[----:B--2---:R-:W-:-:S05]  /*285f0*/  IMAD.X R3, RZ, RZ, R3, P0 ;  /* 0x000000ffff037224 */ /* 0x004fca00000e0603 */
[----:B------:R-:W-:Y:S04]  /*28600*/  LDGSTS.E.BYPASS.LTC128B.128 [R4+0x10800], desc[UR36][R2.64], !P3 ;  /* 0x1080000002047fae */ /* 0x000fe8000d901d64 */
[----:B------:R0:W-:Y:S04]  /*28610*/  LDGSTS.E.BYPASS.LTC128B.128 [R4+0x12800], desc[UR36][R2.64+0x80], !P2 ;  /* 0x1280008002047fae */ /* 0x0001e8000d101d64 */
[----:B0-----:R-:W0:Y:S04]  /*28620*/  SHFL.IDX PT, R2, R21, 0x2, 0x181f ;  /* 0x00581f0015027f89 */ /* 0x001e2800000e0000 */
[----:B------:R-:W2:Y:S04]  /*28630*/  SHFL.IDX PT, R3, R24, 0x2, 0x181f ;  /* 0x00581f0018037f89 */ /* 0x000ea800000e0000 */
[----:B------:R-:W3:Y:S01]  /*28640*/  SHFL.IDX PT, R24, R24, 0x3, 0x181f ;  /* 0x00781f0018187f89 */ /* 0x000ee200000e0000 */
[----:B0-----:R-:W-:-:S05]  /*28650*/  IADD3 R2, P0, R33, R2, RZ ;  /* 0x0000000221027210 */ /* 0x001fca0007f1e0ff */
[----:B--2---:R-:W-:-:S05]  /*28660*/  IMAD.X R3, RZ, RZ, R3, P0 ;  /* 0x000000ffff037224 */ /* 0x004fca00000e0603 */
[----:B------:R-:W-:Y:S04]  /*28670*/  LDGSTS.E.BYPASS.LTC128B.128 [R4+0x11000], desc[UR36][R2.64], !P3 ;  /* 0x1100000002047fae */ /* 0x000fe8000d901d64 */
[----:B------:R0:W-:Y:S04]  /*28680*/  LDGSTS.E.BYPASS.LTC128B.128 [R4+0x13000], desc[UR36][R2.64+0x80], !P2 ;  /* 0x1300008002047fae */ /* 0x0001e8000d101d64 */
[----:B0--3--:R0:W2:Y:S02]  /*28690*/  SHFL.IDX PT, R2, R21, 0x3, 0x181f ;  /* 0x00781f0015027f89 */ /* 0x0090a400000e0000 */
.L_x_2490:
        /* <DEDUP_REMOVED lines=9> */
.L_x_2130:
        /* <DEDUP_REMOVED lines=10> */
.L_x_2131:
[----:B------:R3:W-:Y:S01]  /*287d0*/  SYNCS.ARRIVE.TRANS64.A1T0 RZ, [R0+URZ+0x28470], RZ ;  /* 0x028470ff00ff79a7 */ /* 0x0007e2000810003f */
[----:B------:R-:W-:Y:S05]  /*287e0*/  @!P3 BRA `(.L_x_2132) ;  /* 0x000000000004b947 */ /* 0x000fea0003800000 */
[----:B------:R-:W-:Y:S01]  /*287f0*/  BPT.TRAP 0x1 ;  /* 0x000000040000795c */ /* 0x000fe20000300000 */
.L_x_2132:
[----:B------:R-:W4:Y:S01]  /*28800*/  SYNCS.PHASECHK.TRANS64.TRYWAIT P0, [R0+URZ+0x28440], R17 ;  /* 0x02844011000075a7 */ /* 0x000f22000800017f */
[----:B------:R-:W-:Y:S04]  /*28810*/  BSSY B0, `(.L_x_2133) ;  /* 0x0000002000007945 */ /* 0x000fe80003800000 */
[----:B----4-:R-:W-:Y:S05]  /*28820*/  @!P0 BRA `(.L_x_2134) ;  /* 0x000000a400f48947 */ /* 0x010fea0003800000 */
.L_x_2491:
[----:B------:R-:W-:Y:S05]  /*28830*/  BSYNC B0 ;  /* 0x0000000000007941 */ /* 0x000fea0003800000 */
.L_x_2133:
[----:B------:R-:W-:Y:S01]  /*28840*/  ULDC.64 UR4, c[0x0][0x300] ;  /* 0x0000c00000047ab9 */ /* 0x000fe20000000a00 */
[----:B------:R-:W5:Y:S01]  /*28850*/  LDC R11, c[0x0][0x2f4] ;  /* 0x0000bd00ff0b7b82 */ /* 0x000f620000000800 */
[----:B------:R-:W-:Y:S01]  /*28860*/  IMAD R9, R9, UR4, RZ ;  /* 0x0000000409097c24 */ /* 0x000fe2000f8e02ff */
[----:B------:R-:W-:Y:S01]  /*28870*/  ULDC.64 UR6, c[0x0][0x2e8] ;  /* 0x0000ba0000067ab9 */ /* 0x000fe20000000a00 */
[----:B--2---:R-:W-:Y:S01]  /*28880*/  IMAD.WIDE.U32 R2, R7, UR4, RZ ;  /* 0x0000000407027c25 */ /* 0x004fe2000f8e00ff */
[----:B------:R-:W-:-:S03]  /*28890*/  LOP3.LUT R12, R33, 0x80, RZ, 0xfc, !PT ;  /* 0x00000080210c7812 */ /* 0x000fc600078efcff */
[----:B------:R-:W-:Y:S01]  /*288a0*/  IMAD R9, R7, UR5, R9 ;  /* 0x0000000507097c24 */ /* 0x000fe2000f8e0209 */
[----:B------:R-:W-:Y:S02]  /*288b0*/  ULDC.64 UR4, c[0x0][0x310] ;  /* 0x0000c40000047ab9 */ /* 0x000fe40000000a00 */
[----:B------:R-:W-:Y:S02]  /*288c0*/  IMAD R10, R10, UR4, RZ ;  /* 0x000000040a0a7c24 */ /* 0x000fe4000f8e02ff */
[----:B------:R-:W-:Y:S02]  /*288d0*/  IADD3 R3, R3, R9, RZ ;  /* 0x0000000903037210 */ /* 0x000fe40007ffe0ff */
[C---:B------:R-:W-:Y:S02]  /*288e0*/  IMAD R10, R8.reuse, UR5, R10 ;  /* 0x00000005080a7c24 */ /* 0x040fe4000f8e020a */
[----:B------:R-:W-:Y:S01]  /*288f0*/  IMAD.WIDE.U32 R2, R8, UR4, R2 ;  /* 0x0000000408027c25 */ /* 0x000fe2000f8e0002 */
[----:B------:R-:W-:-:S03]  /*28900*/  ULDC.64 UR4, c[0x0][0x308] ;  /* 0x0000c20000047ab9 */ /* 0x000fc60000000a00 */
[----:B------:R-:W-:Y:S01]  /*28910*/  IMAD.IADD R3, R3, 0x1, R10 ;  /* 0x0000000103037824 */ /* 0x000fe200078e020a */
[-C--:B-----5:R-:W-:Y:S01]  /*28920*/  ISETP.GE.AND P2, PT, R12, R11.reuse, PT ;  /* 0x0000000b0c00720c */ /* 0x0a0fe20003f46270 */
[C---:B------:R-:W-:Y:S01]  /*28930*/  IMAD.WIDE.U32 R2, R18.reuse, UR4, R2 ;  /* 0x0000000412027c25 */ /* 0x040fe2000f8e0002 */
[----:B------:R-:W-:Y:S01]  /*28940*/  UMOV UR4, 0xffffffff ;  /* 0xffffffff00047882 */ /* 0x000fe20000000000 */
[----:B------:R-:W-:Y:S02]  /*28950*/  ISETP.GE.AND P3, PT, R33, R11, PT ;  /* 0x0000000b2100720c */ /* 0x000fe40003f66270 */
[----:B------:R-:W-:Y:S01]  /*28960*/  IMAD R8, R18, UR5, R3 ;  /* 0x0000000512087c24 */ /* 0x000fe2000f8e0203 */
[----:B------:R-:W-:-:S04]  /*28970*/  IADD3 R7, P0, R2, UR6, RZ ;  /* 0x0000000602077c10 */ /* 0x000fc8000ff1e0ff */
[----:B------:R-:W-:Y:S01]  /*28980*/  IADD3.X R8, R8, UR7, RZ, P0, !PT ;  /* 0x0000000708087c10 */ /* 0x000fe200087fe4ff */
[----:B------:R-:W-:Y:S08]  /*28990*/  BRA.DIV UR4, `(.L_x_2135) ;  /* 0x000000a604ac7947 */ /* 0x000ff0000b800000 */
[----:B------:R-:W2:Y:S04]  /*289a0*/  SHFL.IDX PT, R2, R7, RZ, 0x181f ;  /* 0x00181fff07027589 */ /* 0x000ea800000e0000 */
[----:B------:R-:W5:Y:S01]  /*289b0*/  SHFL.IDX PT, R3, R8, RZ, 0x181f ;  /* 0x00181fff08037589 */ /* 0x000f6200000e0000 */
[----:B--2---:R-:W-:-:S05]  /*289c0*/  IADD3 R2, P0, R33, R2, RZ ;  /* 0x0000000221027210 */ /* 0x004fca0007f1e0ff */
[----:B-----5:R-:W-:-:S05]  /*289d0*/  IMAD.X R3, RZ, RZ, R3, P0 ;  /* 0x000000ffff037224 */ /* 0x020fca00000e0603 */
[----:B------:R-:W-:Y:S01]  /*289e0*/  @!PT LDS RZ, [RZ] ;  /* 0x00000000fffff984 */ /* 0x000fe20000000800 */
[----:B------:R-:W-:Y:S04]  /*289f0*/  LDGSTS.E.BYPASS.LTC128B.128 [R4+0x20000], desc[UR36][R2.64], !P3 ;  /* 0x2000000002047fae */ /* 0x000fe8000d901d64 */
[----:B------:R2:W-:Y:S04]  /*28a00*/  LDGSTS.E.BYPASS.LTC128B.128 [R4+0x22000], desc[UR36][R2.64+0x80], !P2 ;  /* 0x2200008002047fae */ /* 0x0005e8000d101d64 */
[----:B--2---:R-:W2:Y:S04]  /*28a10*/  SHFL.IDX PT, R2, R7, 0x1, 0x181f ;  /* 0x00381f0007027f89 */ /* 0x004ea800000e0000 */
[----:B------:R-:W5:Y:S01]  /*28a20*/  SHFL.IDX PT, R3, R8, 0x1, 0x181f ;  /* 0x00381f0008037f89 */ /* 0x000f6200000e0000 */
[----:B--2---:R-:W-:-:S05]  /*28a30*/  IADD3 R2, P0, R33, R2, RZ ;  /* 0x0000000221027210 */ /* 0x004fca0007f1e0ff */
[----:B-----5:R-:W-:-:S05]  /*28a40*/  IMAD.X R3, RZ, RZ, R3, P0 ;  /* 0x000000ffff037224 */ /* 0x020fca00000e0603 */
[----:B------:R-:W-:Y:S04]  /*28a50*/  LDGSTS.E.BYPASS.LTC128B.128 [R4+0x20800], desc[UR36][R2.64], !P3 ;  /* 0x2080000002047fae */ /* 0x000fe8000d901d64 */
[----:B------:R2:W-:Y:S04]  /*28a60*/  LDGSTS.E.BYPASS.LTC128B.128 [R4+0x22800], desc[UR36][R2.64+0x80], !P2 ;  /* 0x2280008002047fae */ /* 0x0005e8000d101d64 */
[----:B--2---:R-:W2:Y:S04]  /*28a70*/  SHFL.IDX PT, R2, R7, 0x2, 0x181f ;  /* 0x00581f0007027f89 */ /* 0x004ea800000e0000 */
[----:B------:R-:W5:Y:S04]  /*28a80*/  SHFL.IDX PT, R3, R8, 0x2, 0x181f ;  /* 0x00581f0008037f89 */ /* 0x000f6800000e0000 */
[----:B------:R-:W0:Y:S01]  /*28a90*/  SHFL.IDX PT, R8, R8, 0x3, 0x181f ;  /* 0x00781f0008087f89 */ /* 0x000e2200000e0000 */
[----:B--2---:R-:W-:-:S05]  /*28aa0*/  IADD3 R2, P0, R33, R2, RZ ;  /* 0x0000000221027210 */ /* 0x004fca0007f1e0ff */
[----:B-----5:R-:W-:-:S05]  /*28ab0*/  IMAD.X R3, RZ, RZ, R3, P0 ;  /* 0x000000ffff037224 */ /* 0x020fca00000e0603 */
[----:B------:R-:W-:Y:S04]  /*28ac0*/  LDGSTS.E.BYPASS.LTC128B.128 [R4+0x21000], desc[UR36][R2.64], !P3 ;  /* 0x2100000002047fae */ /* 0x000fe8000d901d64 */
[----:B------:R2:W-:Y:S04]  /*28ad0*/  LDGSTS.E.BYPASS.LTC128B.128 [R4+0x23000], desc[UR36][R2.64+0x80], !P2 ;  /* 0x2300008002047fae */ /* 0x0005e8000d101d64 */
[----:B--2---:R2:W0:Y:S02]  /*28ae0*/  SHFL.IDX PT, R2, R7, 0x3, 0x181f ;  /* 0x00781f0007027f89 */ /* 0x00442400000e0000 */
.L_x_2501:
[----:B0-----:R-:W-:-:S05]  /*28af0*/  IADD3 R2, P0, R33, R2, RZ ;  /* 0x0000000221027210 */ /* 0x001fca0007f1e0ff */
        /* <DEDUP_REMOVED lines=8> */
.L_x_2136:
        /* <DEDUP_REMOVED lines=10> */
.L_x_2137:
[----:B------:R1:W-:Y:S02]  /*28c20*/  SYNCS.ARRIVE.TRANS64.A1T0 RZ, [R0+URZ+0x28430], RZ ;  /* 0x028430ff00ff79a7 */ /* 0x0003e4000810003f */
[----:B-1-34-:R-:W-:-:S05]  /*28c30*/  IMAD.U32 R0, RZ, RZ, UR38 ;  /* 0x00000026ff007e24 */ /* 0x01afca000f8e00ff */
[----:B------:R-:W-:-:S13]  /*28c40*/  ISETP.NE.AND P0, PT, R0, 0x3, PT ;  /* 0x000000030000780c */ /* 0x000fda0003f05270 */
[----:B------:R-:W-:Y:S05]  /*28c50*/  @!P0 BRA `(.L_x_2138) ;  /* 0x0000000000048947 */ /* 0x000fea0003800000 */
[----:B------:R-:W-:Y:S01]  /*28c60*/  BPT.TRAP 0x1 ;  /* 0x000000040000795c */ /* 0x000fe20000300000 */
.L_x_2138:
[----:B------:R-:W-:Y:S01]  /*28c70*/  LOP3.LUT R0, R6, 0x1, RZ, 0x3c, !PT ;  /* 0x0000000106007812 */ /* 0x000fe200078e3cff */
[----:B0-----:R-:W-:Y:S01]  /*28c80*/  IMAD R3, R5, 0x8, R22 ;  /* 0x0000000805037824 */ /* 0x001fe200078e0216 */
[----:B------:R-:W-:Y:S02]  /*28c90*/  BSSY B0, `(.L_x_2139) ;  /* 0x0000004000007945 */ /* 0x000fe40003800000 */
[----:B------:R-:W-:-:S04]  /*28ca0*/  SHF.L.U32 R0, R0, 0x1f, RZ ;  /* 0x0000001f00007819 */ /* 0x000fc800000006ff */
[----:B------:R-:W0:Y:S02]  /*28cb0*/  SYNCS.PHASECHK.TRANS64.TRYWAIT P2, [R3+URZ+0x28470], R0 ;  /* 0x02847000030075a7 */ /* 0x000e24000804017f */
[----:B0-----:R-:W-:Y:S05]  /*28cc0*/  @!P2 BRA `(.L_x_2140) ;  /* 0x000000a80004a947 */ /* 0x001fea0003800000 */
.L_x_2502:
[----:B------:R-:W-:Y:S05]  /*28cd0*/  BSYNC B0 ;  /* 0x0000000000007941 */ /* 0x000fea0003800000 */
.L_x_2139:
[----:B------:R-:W-:-:S13]  /*28ce0*/  LOP3.LUT P2, RZ, R23, 0x8, RZ, 0xc0, !PT ;  /* 0x0000000817ff7812 */ /* 0x000fda000784c0ff */
[----:B------:R-:W-:Y:S05]  /*28cf0*/  @!P2 BRA `(.L_x_2141) ;  /* 0x000000000004a947 */ /* 0x000fea0003800000 */
[----:B------:R-:W-:Y:S01]  /*28d00*/  BPT.TRAP 0x1 ;  /* 0x000000040000795c */ /* 0x000fe20000300000 */
.L_x_2141:
[----:B0-----:R-:W-:Y:S01]  /*28d10*/  SHF.L.U32 R0, R6, 0x1f, RZ ;  /* 0x0000001f06007819 */ /* 0x001fe200000006ff */
[----:B------:R-:W-:-:S03]  /*28d20*/  IMAD.SHL.U32 R12, R5, 0x4000, RZ ;  /* 0x00004000050c7824 */ /* 0x000fc600078e00ff */
[----:B------:R-:W0:Y:S02]  /*28d30*/  SYNCS.PHASECHK.TRANS64.TRYWAIT P2, [R3+URZ+0x28460], R0 ;  /* 0x02846000030075a7 */ /* 0x000e24000804017f */
[----:B0-----:R-:W-:Y:S05]  /*28d40*/  @!P2 BRA `(.L_x_2142) ;  /* 0x000000a400f8a947 */ /* 0x001fea0003800000 */
.L_x_2503:
[----:B------:R-:W3:Y:S04]  /*28d50*/  LDL R2, [R1+0xc] ;  /* 0x00000c0001027983 */ /* 0x000ee80000100800 */
[----:B------:R-:W4:Y:S01]  /*28d60*/  LDL R13, [R1+0x4] ;  /* 0x00000400010d7983 */ /* 0x000f220000100800 */
[----:B------:R-:W-:Y:S05]  /*28d70*/  WARPSYNC.ALL ;  /* 0x0000000000007948 */ /* 0x000fea0003800000 */
[----:B------:R-:W1:Y:S01]  /*28d80*/  S2R R21, SR_TID.X ;  /* 0x0000000000157919 */ /* 0x000e620000002100 */
[----:B------:R-:W-:-:S02]  /*28d90*/  LOP3.LUT P2, RZ, R23, 0x8, RZ, 0xc0, !PT ;  /* 0x0000000817ff7812 */ /* 0x000fc4000784c0ff */
[C---:B---3--:R-:W-:Y:S02]  /*28da0*/  LOP3.LUT R5, R12.reuse, R2, RZ, 0xfc, !PT ;  /* 0x000000020c057212 */ /* 0x048fe400078efcff */
[----:B------:R-:W3:Y:S01]  /*28db0*/  S2R R2, SR_TID.X ;  /* 0x0000000000027919 */ /* 0x000ee20000002100 */
[----:B----4-:R-:W-:Y:S02]  /*28dc0*/  LOP3.LUT R17, R12, R13, RZ, 0xfc, !PT ;  /* 0x0000000d0c117212 */ /* 0x010fe400078efcff */
[----:B0-----:R-:W-:-:S03]  /*28dd0*/  IMAD.IADD R0, R22, 0x1, R5 ;  /* 0x0000000116007824 */ /* 0x001fc600078e0205 */
[----:B------:R-:W-:Y:S02]  /*28de0*/  IMAD.IADD R17, R22, 0x1, R17 ;  /* 0x0000000116117824 */ /* 0x000fe400078e0211 */
[----:B--2---:R-:W0:Y:S01]  /*28df0*/  LDSM.16.MT88.4 R4, [R0+0x10000] ;  /* 0x010000000004783b */ /* 0x004e220000004200 */
[----:B---3--:R-:W-:Y:S01]  /*28e00*/  LOP3.LUT P3, RZ, R2, 0x4, RZ, 0xc0, !PT ;  /* 0x0000000402ff7812 */ /* 0x008fe2000786c0ff */
[----:B------:R-:W-:-:S05]  /*28e10*/  IMAD.MOV.U32 R2, RZ, RZ, 0x40 ;  /* 0x00000040ff027424 */ /* 0x000fca00078e00ff */
[----:B------:R-:W-:Y:S02]  /*28e20*/  SEL R2, R2, 0xffffffc0, !P3 ;  /* 0xffffffc002027807 */ /* 0x000fe40005800000 */
[----:B-1----:R-:W-:Y:S01]  /*28e30*/  LOP3.LUT P3, RZ, R21, 0x4, RZ, 0xc0, !PT ;  /* 0x0000000415ff7812 */ /* 0x002fe2000786c0ff */
[----:B------:R-:W-:Y:S02]  /*28e40*/  IMAD.MOV.U32 R21, RZ, RZ, 0x20 ;  /* 0x00000020ff157424 */ /* 0x000fe400078e00ff */
[----:B------:R-:W-:-:S03]  /*28e50*/  IMAD.IADD R2, R2, 0x1, R0 ;  /* 0x0000000102027824 */ /* 0x000fc600078e0200 */
[----:B------:R-:W-:Y:S02]  /*28e60*/  SEL R21, R21, 0xffffffe0, !P3 ;  /* 0xffffffe015157807 */ /* 0x000fe40005800000 */
[C-C-:B0-----:R-:W-:Y:S02]  /*28e70*/  PRMT R8, R4.reuse, 0x6420, R5.reuse ;  /* 0x0000642004087816 */ /* 0x141fe40000000005 */
        /* <DEDUP_REMOVED lines=21> */
[----:B------:R0:W-:Y:S04]  /*28fd0*/  STSM.16.M88.4 [R17+0xb000], R24 ;  /* 0x00b0001811007844 */ /* 0x0001e80000000200 */
[----:B------:R-:W1:Y:S01]  /*28fe0*/  LDSM.16.MT88.4 R8, [R0+0x11000] ;  /* 0x011000000008783b */ /* 0x000e620000004200 */
[----:B0-----:R-:W-:Y:S02]  /*28ff0*/  IADD3 R17, R21, 0x8000, R17 ;  /* 0x0000800015117810 */ /* 0x001fe40007ffe011 */
[C-C-:B-1----:R-:W-:Y:S02]  /*29000*/  PRMT R4, R8.reuse, 0x6420, R9.reuse ;  /* 0x0000642008047816 */ /* 0x142fe40000000009 */
[----:B------:R-:W-:Y:S02]  /*29010*/  PRMT R5, R8, 0x7531, R9 ;  /* 0x0000753108057816 */ /* 0x000fe40000000009 */
[----:B------:R-:W-:-:S02]  /*29020*/  PRMT R6, R10, 0x6420, R11 ;  /* 0x000064200a067816 */ /* 0x000fc4000000000b */
[----:B------:R-:W-:Y:S02]  /*29030*/  PRMT R7, R10, 0x7531, R11 ;  /* 0x000075310a077816 */ /* 0x000fe4000000000b */
[----:B------:R-:W0:Y:S04]  /*29040*/  LDSM.16.MT88.4 R8, [R2+0x11000] ;  /* 0x011000000208783b */ /* 0x000e280000004200 */
[----:B------:R0:W-:Y:S02]  /*29050*/  STSM.16.M88.4 [R17], R4 ;  /* 0x0000000411007844 */ /* 0x0001e40000000200 */
        /* <DEDUP_REMOVED lines=25> */
.L_x_2143:
[----:B-1----:R1:W-:Y:S01]  /*291f0*/  SYNCS.ARRIVE.TRANS64.A1T0 RZ, [R3+URZ+0x28450], RZ ;  /* 0x028450ff03ff79a7 */ /* 0x0023e2000810003f */
[----:B------:R-:W-:Y:S06]  /*29200*/  BAR.SYNC.DEFER_BLOCKING 0x2, 0x80 ;  /* 0x0082000000007b1d */ /* 0x000fec0000010000 */
[----:B------:R-:W-:Y:S05]  /*29210*/  @!P0 BRA `(.L_x_2144) ;  /* 0x0000000000048947 */ /* 0x000fea0003800000 */
[----:B------:R-:W-:Y:S01]  /*29220*/  BPT.TRAP 0x1 ;  /* 0x000000040000795c */ /* 0x000fe20000300000 */
.L_x_2144:
[----:B------:R-:W-:Y:S01]  /*29230*/  VIADD R0, R3, 0x28480 ;  /* 0x0002848003007836 */ /* 0x000fe20000000000 */
[----:B------:R-:W-:Y:S01]  /*29240*/  MOV R6, R30 ;  /* 0x0000001e00067202 */ /* 0x000fe20000000f00 */
[----:B------:R-:W-:-:S03]  /*29250*/  IMAD.MOV.U32 R5, RZ, RZ, R28 ;  /* 0x000000ffff057224 */ /* 0x000fc600078e001c */
[----:B------:R-:W-:-:S04]  /*29260*/  PRMT R0, R37, 0x654, R0 ;  /* 0x0000065425007816 */ /* 0x000fc80000000000 */
[----:B------:R2:W-:Y:S01]  /*29270*/  SYNCS.ARRIVE.TRANS64.RED.A1T0 RZ, [R0+URZ], RZ ;  /* 0x000000ff00ff79a7 */ /* 0x0005e2000810043f */
[----:B------:R-:W-:Y:S05]  /*29280*/  @P1 BRA `(.L_x_2145) ;  /* 0xffffffec008c1947 */ /* 0x000fea000383ffff */
.L_x_2125:
[----:B--2---:R-:W2:Y:S01]  /*29290*/  S2R R0, SR_TID.X ;  /* 0x0000000000007919 */ /* 0x004ea20000002100 */
        /* <DEDUP_REMOVED lines=8> */
[----:B01----:R-:W0:Y:S01]  /*29320*/  LDC.64 R2, c[0x0][0xc60] ;  /* 0x00031800ff027b82 */ /* 0x003e220000000a00 */
        /* <DEDUP_REMOVED lines=9> */
.L_x_2147:
[----:B------:R-:W-:Y:S05]  /*293c0*/  BSYNC B0 ;  /* 0x0000000000007941 */ /* 0x000fea0003800000 */
.L_x_2146:
[----:B------:R-:W-:Y:S05]  /*293d0*/  @!P0 BRA `(.L_x_2148) ;  /* 0x0000000000048947 */ /* 0x000fea0003800000 */
[----:B------:R-:W-:Y:S01]  /*293e0*/  BPT.TRAP 0x1 ;  /* 0x000000040000795c */ /* 0x000fe20000300000 */
.L_x_2148:
[----:B------:R-:W-:Y:S01]  /*293f0*/  LOP3.LUT R0, R30, 0x1, RZ, 0x3c, !PT ;  /* 0x000000011e007812 */ /* 0x000fe200078e3cff */
[----:B0-----:R-:W-:Y:S01]  /*29400*/  IMAD R17, R28, 0x8, R22 ;  /* 0x000000081c117824 */ /* 0x001fe200078e0216 */
[----:B------:R-:W-:Y:S02]  /*29410*/  BSSY B0, `(.L_x_2149) ;  /* 0x0000004000007945 */ /* 0x000fe40003800000 */
[----:B------:R-:W-:-:S04]  /*29420*/  SHF.L.U32 R0, R0, 0x1f, RZ ;  /* 0x0000001f00007819 */ /* 0x000fc800000006ff */
[----:B------:R-:W0:Y:S02]  /*29430*/  SYNCS.PHASECHK.TRANS64.TRYWAIT P1, [R17+URZ+0x28470], R0 ;  /* 0x02847000110075a7 */ /* 0x000e24000802017f */
[----:B0-----:R-:W-:Y:S05]  /*29440*/  @!P1 BRA `(.L_x_2150) ;  /* 0x000000a0004c9947 */ /* 0x001fea0003800000 */
.L_x_2504:
[----:B------:R-:W-:Y:S05]  /*29450*/  BSYNC B0 ;  /* 0x0000000000007941 */ /* 0x000fea0003800000 */
.L_x_2149:
[----:B------:R-:W-:-:S13]  /*29460*/  LOP3.LUT P1, RZ, R23, 0x8, RZ, 0xc0, !PT ;  /* 0x0000000817ff7812 */ /* 0x000fda000782c0ff */
[----:B------:R-:W-:Y:S05]  /*29470*/  @!P1 BRA `(.L_x_2151) ;  /* 0x0000000000049947 */ /* 0x000fea0003800000 */
[----:B------:R-:W-:Y:S01]  /*29480*/  BPT.TRAP 0x1 ;  /* 0x000000040000795c */ /* 0x000fe20000300000 */
.L_x_2151:
[----:B0-----:R-:W-:-:S04]  /*29490*/  SHF.L.U32 R0, R30, 0x1f, RZ ;  /* 0x0000001f1e007819 */ /* 0x001fc800000006ff */
[----:B------:R-:W0:Y:S02]  /*294a0*/  SYNCS.PHASECHK.TRANS64.TRYWAIT P1, [R17+URZ+0x28460], R0 ;  /* 0x02846000110075a7 */ /* 0x000e24000802017f */
[----:B0-----:R-:W-:Y:S05]  /*294b0*/  @!P1 BRA `(.L_x_2152) ;  /* 0x000000a000449947 */ /* 0x001fea0003800000 */
.L_x_2505:
[----:B------:R-:W1:Y:S04]  /*294c0*/  LDL R2, [R1+0xc] ;  /* 0x00000c0001027983 */ /* 0x000e680000100800 */
[----:B------:R-:W2:Y:S01]  /*294d0*/  LDL R12, [R1+0x4] ;  /* 0x00000400010c7983 */ /* 0x000ea20000100800 */
[----:B0-----:R-:W-:Y:S01]  /*294e0*/  IMAD.SHL.U32 R0, R28, 0x4000, RZ ;  /* 0x000040001c007824 */ /* 0x001fe200078e00ff */
[----:B------:R-:W-:Y:S05]  /*294f0*/  WARPSYNC.ALL ;  /* 0x0000000000007948 */ /* 0x000fea0003800000 */
[----:B------:R-:W0:Y:S01]  /*29500*/  S2R R9, SR_TID.X ;  /* 0x0000000000097919 */ /* 0x000e220000002100 */
[----:B------:R-:W-:Y:S01]  /*29510*/  IMAD.MOV.U32 R13, RZ, RZ, 0x40 ;  /* 0x00000040ff0d7424 */ /* 0x000fe200078e00ff */
[----:B------:R-:W-:Y:S01]  /*29520*/  LOP3.LUT P1, RZ, R23, 0x8, RZ, 0xc0, !PT ;  /* 0x0000000817ff7812 */ /* 0x000fe2000782c0ff */
[----:B------:R-:W3:Y:S01]  /*29530*/  S2R R18, SR_TID.X ;  /* 0x0000000000127919 */ /* 0x000ee20000002100 */
[----:B0-----:R-:W-:-:S04]  /*29540*/  LOP3.LUT P2, RZ, R9, 0x4, RZ, 0xc0, !PT ;  /* 0x0000000409ff7812 */ /* 0x001fc8000784c0ff */
[----:B------:R-:W-:Y:S02]  /*29550*/  SEL R13, R13, 0xffffffc0, !P2 ;  /* 0xffffffc00d0d7807 */ /* 0x000fe40005000000 */
[----:B---3--:R-:W-:Y:S01]  /*29560*/  LOP3.LUT P2, RZ, R18, 0x4, RZ, 0xc0, !PT ;  /* 0x0000000412ff7812 */ /* 0x008fe2000784c0ff */
[----:B------:R-:W-:-:S05]  /*29570*/  IMAD.MOV.U32 R18, RZ, RZ, 0x20 ;  /* 0x00000020ff127424 */ /* 0x000fca00078e00ff */
[----:B------:R-:W-:Y:S02]  /*29580*/  SEL R18, R18, 0xffffffe0, !P2 ;  /* 0xffffffe012127807 */ /* 0x000fe40005000000 */
[----:B-1----:R-:W-:-:S05]  /*29590*/  LOP3.LUT R3, R0, R2, RZ, 0xfc, !PT ;  /* 0x0000000200037212 */ /* 0x002fca00078efcff */
[----:B------:R-:W-:-:S04]  /*295a0*/  IMAD.IADD R2, R22, 0x1, R3 ;  /* 0x0000000116027824 */ /* 0x000fc800078e0203 */
[----:B------:R-:W-:Y:S01]  /*295b0*/  IMAD.IADD R3, R13, 0x1, R2 ;  /* 0x000000010d037824 */ /* 0x000fe200078e0202 */
[----:B------:R-:W0:Y:S01]  /*295c0*/  LDSM.16.MT88.4 R4, [R2+0x10000] ;  /* 0x010000000204783b */ /* 0x000e220000004200 */
[----:B--2---:R-:W-:-:S05]  /*295d0*/  LOP3.LUT R13, R0, R12, RZ, 0xfc, !PT ;  /* 0x0000000c000d7212 */ /* 0x004fca00078efcff */
[----:B------:R-:W-:Y:S01]  /*295e0*/  IMAD.IADD R0, R22, 0x1, R13 ;  /* 0x0000000116007824 */ /* 0x000fe200078e020d */
[C-C-:B0-----:R-:W-:Y:S02]  /*295f0*/  PRMT R8, R4.reuse, 0x6420, R5.reuse ;  /* 0x0000642004087816 */ /* 0x141fe40000000005 */
[----:B------:R-:W-:Y:S02]  /*29600*/  PRMT R9, R4, 0x7531, R5 ;  /* 0x0000753104097816 */ /* 0x000fe40000000005 */
[C-C-:B------:R-:W-:Y:S02]  /*29610*/  PRMT R10, R6.reuse, 0x6420, R7.reuse ;  /* 0x00006420060a7816 */ /* 0x140fe40000000007 */
[----:B------:R-:W-:Y:S02]  /*29620*/  PRMT R11, R6, 0x7531, R7 ;  /* 0x00007531060b7816 */ /* 0x000fe40000000007 */
[----:B------:R-:W0:Y:S04]  /*29630*/  LDSM.16.MT88.4 R4, [R3+0x10000] ;  /* 0x010000000304783b */ /* 0x000e280000004200 */
[----:B------:R0:W-:Y:S02]  /*29640*/  STSM.16.M88.4 [R0+0x8000], R8 ;  /* 0x0080000800007844 */ /* 0x0001e40000000200 */
        /* <DEDUP_REMOVED lines=50> */
.L_x_2153:
[----:B-1----:R1:W-:Y:S01]  /*29970*/  SYNCS.ARRIVE.TRANS64.A1T0 RZ, [R17+URZ+0x28450], RZ ;  /* 0x028450ff11ff79a7 */ /* 0x0023e2000810003f */
[----:B------:R-:W-:Y:S06]  /*29980*/  BAR.SYNC.DEFER_BLOCKING 0x2, 0x80 ;  /* 0x0082000000007b1d */ /* 0x000fec0000010000 */
[----:B------:R-:W-:Y:S05]  /*29990*/  @!P0 BRA `(.L_x_2154) ;  /* 0x0000000000048947 */ /* 0x000fea0003800000 */
[----:B------:R-:W-:Y:S01]  /*299a0*/  BPT.TRAP 0x1 ;  /* 0x000000040000795c */ /* 0x000fe20000300000 */
.L_x_2154:
[----:B0-----:R-:W-:Y:S02]  /*299b0*/  VIADD R0, R17, 0x28480 ;  /* 0x0002848011007836 */ /* 0x001fe40000000000 */
[----:B------:R-:W-:-:S03]  /*299c0*/  VIADD R28, R28, 0x1 ;  /* 0x000000011c1c7836 */ /* 0x000fc60000000000 */
[----:B------:R-:W-:Y:S02]  /*299d0*/  PRMT R0, R37, 0x654, R0 ;  /* 0x0000065425007816 */ /* 0x000fe40000000000 */
[C---:B------:R-:W-:Y:S02]  /*299e0*/  ISETP.NE.AND P0, PT, R28.reuse, 0x2, PT ;  /* 0x000000021c00780c */ /* 0x040fe40003f05270 */
[----:B------:R2:W-:Y:S02]  /*299f0*/  SYNCS.ARRIVE.TRANS64.RED.A1T0 RZ, [R0+URZ], RZ ;  /* 0x000000ff00ff79a7 */ /* 0x0005e4000810043f */
[----:B------:R-:W-:Y:S02]  /*29a00*/  SEL R3, RZ, 0x1, P0 ;  /* 0x00000001ff037807 */ /* 0x000fe40000000000 */
[----:B------:R-:W-:Y:S02]  /*29a10*/  SEL R28, R28, RZ, P0 ;  /* 0x000000ff1c1c7207 */ /* 0x000fe40000000000 */
[----:B------:R-:W-:-:S07]  /*29a20*/  LOP3.LUT R30, R30, R3, RZ, 0x3c, !PT ;  /* 0x000000031e1e7212 */ /* 0x000fce00078e3cff */
.L_x_2095:
[----:B------:R-:W-:-:S13]  /*29a30*/  LOP3.LUT P0, RZ, R23, 0x10, RZ, 0xc0, !PT ;  /* 0x0000001017ff7812 */ /* 0x000fda000780c0ff */
[----:B------:R-:W-:Y:S05]  /*29a40*/  @!P0 BRA `(.L_x_2155) ;  /* 0x0000000000248947 */ /* 0x000fea0003800000 */
[----:B------:R-:W-:Y:S05]  /*29a50*/  WARPSYNC.ALL ;  /* 0x0000000000007948 */ /* 0x000fea0003800000 */
[----:B------:R-:W3:Y:S08]  /*29a60*/  S2UR UR4, SR_CgaCtaId ;  /* 0x00000000000479c3 */ /* 0x000ef00000008800 */
[----:B------:R-:W-:Y:S01]  /*29a70*/  BAR.SYNC.DEFER_BLOCKING 0x5, 0x180 ;  /* 0x0146000000007b1d */ /* 0x000fe20000010000 */
[----:B------:R-:W-:Y:S01]  /*29a80*/  MOV R22, 0x400 ;  /* 0x0000040000167802 */ /* 0x000fe20000000f00 */
[----:B---3--:R-:W-:-:S05]  /*29a90*/  IMAD.U32 R37, RZ, RZ, UR4 ;  /* 0x00000004ff257e24 */ /* 0x008fca000f8e00ff */
[----:B------:R-:W-:-:S05]  /*29aa0*/  LEA R22, R37, R22, 0x18 ;  /* 0x0000001625167211 */ /* 0x000fca00078ec0ff */
[----:B-1----:R1:W3:Y:S01]  /*29ab0*/  LDS.128 R16, [R22+0x284d0] ;  /* 0x0284d00016107984 */ /* 0x0022e20000000c00 */
[----:B------:R-:W-:Y:S06]  /*29ac0*/  BAR.ARV 0x4, 0x180 ;  /* 0x0106000000007b1d */ /* 0x000fec0000002000 */
[----:B------:R-:W-:Y:S05]  /*29ad0*/  BRA `(.L_x_2156) ;  /* 0x0000000c00d47947 */ /* 0x000fea0003800000 */
.L_x_2155:
[----:B--2---:R-:W2:Y:S01]  /*29ae0*/  S2R R0, SR_TID.X ;  /* 0x0000000000007919 */ /* 0x004ea20000002100 */
[----:B------:R-:W-:Y:S01]  /*29af0*/  UMOV UR4, 0xffffffff ;  /* 0xffffffff00047882 */ /* 0x000fe20000000000 */
[----:B--2---:R-:W-:-:S04]  /*29b00*/  LOP3.LUT R8, R0, 0x1f, RZ, 0xc0, !PT ;  /* 0x0000001f00087812 */ /* 0x004fc800078ec0ff */
[----:B------:R-:W-:Y:S01]  /*29b10*/  ISETP.NE.AND P0, PT, R8, 0x1f, PT ;  /* 0x0000001f0800780c */ /* 0x000fe20003f05270 */
[----:B------:R-:W-:-:S12]  /*29b20*/  BRA.DIV UR4, `(.L_x_2157) ;  /* 0x0000009a04bc7947 */ /* 0x000fd8000b800000 */
[----:B------:R-:W-:Y:S01]  /*29b30*/  IMAD.IADD R9, R19, 0x1, R8 ;  /* 0x0000000113097824 */ /* 0x000fe200078e0208 */
[----:B------:R-:W-:-:S04]  /*29b40*/  ULDC UR4, c[0x0][0xc3c] ;  /* 0x00030f0000047ab9 */ /* 0x000fc80000000800 */
[----:B------:R-:W-:-:S13]  /*29b50*/  ISETP.GE.OR P1, PT, R9, UR4, !P0 ;  /* 0x0000000409007c0c */ /* 0x000fda000c726670 */
[----:B------:R-:W2:Y:S08]  /*29b60*/  @!P1 LDC.64 R2, c[0x0][0xc80] ;  /* 0x00032000ff029b82 */ /* 0x000eb00000000a00 */
[----:B------:R-:W3:Y:S01]  /*29b70*/  @!P1 LDC.64 R4, c[0x0][0xc78] ;  /* 0x00031e00ff049b82 */ /* 0x000ee20000000a00 */
[----:B--2---:R-:W-:-:S05]  /*29b80*/  @!P1 IMAD.WIDE R2, R9, 0x4, R2 ;  /* 0x0000000409029825 */ /* 0x004fca00078e0202 */
[----:B------:R3:W2:Y:S02]  /*29b90*/  @!P1 LDG.E R7, desc[UR36][R2.64] ;  /* 0x0000002402079981 */ /* 0x0006a4000c1e1900 */
[----:B---3--:R-:W-:-:S05]  /*29ba0*/  @!P1 IMAD.WIDE R2, R9, 0x4, R4 ;  /* 0x0000000409029825 */ /* 0x008fca00078e0204 */
[----:B------:R-:W3:Y:S01]  /*29bb0*/  @!P1 LDG.E R4, desc[UR36][R2.64] ;  /* 0x0000002402049981 */ /* 0x000ee2000c1e1900 */
[----:B------:R-:W-:Y:S01]  /*29bc0*/  IMAD.MOV.U32 R5, RZ, RZ, RZ ;  /* 0x000000ffff057224 */ /* 0x000fe200078e00ff */
[C---:B------:R-:W-:Y:S01]  /*29bd0*/  ISETP.GE.U32.AND P2, PT, R8.reuse, 0x2, PT ;  /* 0x000000020800780c */ /* 0x040fe20003f46070 */
[----:B-1----:R-:W-:Y:S01]  /*29be0*/  IMAD.MOV.U32 R17, RZ, RZ, RZ ;  /* 0x000000ffff117224 */ /* 0x002fe200078e00ff */
[C---:B------:R-:W-:Y:S01]  /*29bf0*/  ISETP.GE.U32.AND P3, PT, R8.reuse, 0x4, PT ;  /* 0x000000040800780c */ /* 0x040fe20003f66070 */
[----:B------:R-:W-:Y:S01]  /*29c00*/  SHFL.IDX PT, R0, R16, RZ, 0x1f ;  /* 0x00001fff10007589 */ /* 0x000fe200000e0000 */
[C---:B------:R-:W-:Y:S02]  /*29c10*/  ISETP.GE.U32.AND P4, PT, R8.reuse, 0x8, PT ;  /* 0x000000080800780c */ /* 0x040fe40003f86070 */
[----:B------:R-:W-:Y:S01]  /*29c20*/  ISETP.GE.U32.AND P5, PT, R8, 0x10, PT ;  /* 0x000000100800780c */ /* 0x000fe20003fa6070 */
[----:B0-----:R0:W-:Y:S02]  /*29c30*/  SHFL.IDX PT, R6, R16, 0x1, 0x1f ;  /* 0x00201f0010067f89 */ /* 0x0011e400000e0000 */
[----:B0-----:R-:W-:-:S02]  /*29c40*/  IMAD.MOV.U32 R16, RZ, RZ, RZ ;  /* 0x000000ffff107224 */ /* 0x001fc400078e00ff */
[----:B--2---:R-:W-:Y:S01]  /*29c50*/  @!P1 IMAD.MOV.U32 R17, RZ, RZ, R7 ;  /* 0x000000ffff119224 */ /* 0x004fe200078e0007 */
[----:B---3--:R-:W-:Y:S02]  /*29c60*/  @!P1 MOV R5, R4 ;  /* 0x0000000400059202 */ /* 0x008fe40000000f00 */
[----:B------:R-:W-:-:S03]  /*29c70*/  ISETP.NE.AND P1, PT, R8, RZ, PT ;  /* 0x000000ff0800720c */ /* 0x000fc60003f25270 */
[----:B------:R-:W-:-:S05]  /*29c80*/  IMAD R13, R5, R17, RZ ;  /* 0x00000011050d7224 */ /* 0x000fca00078e02ff */
        /* <DEDUP_REMOVED lines=15> */
[----:B------:R0:W1:Y:S02]  /*29d80*/  SHFL.IDX PT, R14, R2, 0x1f, 0x1f ;  /* 0x03e01f00020e7f89 */ /* 0x00006400000e0000 */
.L_x_2515:
[----:B------:R-:W-:Y:S02]  /*29d90*/  ULDC UR4, c[0x0][0xc38] ;  /* 0x00030e0000047ab9 */ /* 0x000fe40000000800 */
[----:B------:R-:W-:-:S04]  /*29da0*/  IMAD.U32 R4, RZ, RZ, UR4 ;  /* 0x00000004ff047e24 */ /* 0x000fc8000f8e00ff */
[----:B-1----:R-:W-:-:S04]  /*29db0*/  IMAD R3, R14, R4, RZ ;  /* 0x000000040e037224 */ /* 0x002fc800078e02ff */
[----:B------:R-:W-:-:S05]  /*29dc0*/  IMAD.IADD R6, R6, 0x1, R3 ;  /* 0x0000000106067824 */ /* 0x000fca00078e0203 */
[----:B------:R-:W-:-:S13]  /*29dd0*/  ISETP.GT.AND P6, PT, R6, R0, PT ;  /* 0x000000000600720c */ /* 0x000fda0003fc4270 */
[----:B------:R-:W-:Y:S05]  /*29de0*/  @P6 BRA `(.L_x_2158) ;  /* 0x0000000000a46947 */ /* 0x000fea0003800000 */
.L_x_2161:
[----:B0-----:R-:W0:Y:S01]  /*29df0*/  LDC R2, c[0x0][0xc3c] ;  /* 0x00030f00ff027b82 */ /* 0x001e220000000800 */
[----:B------:R-:W-:-:S05]  /*29e00*/  VIADD R19, R19, 0x1f ;  /* 0x0000001f13137836 */ /* 0x000fca0000000000 */
[----:B0-----:R-:W-:-:S13]  /*29e10*/  ISETP.GE.AND P6, PT, R19, R2, PT ;  /* 0x000000021300720c */ /* 0x001fda0003fc6270 */
[----:B------:R-:W-:Y:S05]  /*29e20*/  @P6 BRA `(.L_x_2159) ;  /* 0x0000000800bc6947 */ /* 0x000fea0003800000 */
[----:B------:R-:W0:Y:S01]  /*29e30*/  S2R R3, SR_TID.X ;  /* 0x0000000000037919 */ /* 0x000e220000002100 */
[----:B------:R-:W-:Y:S01]  /*29e40*/  IMAD.MOV.U32 R17, RZ, RZ, RZ ;  /* 0x000000ffff117224 */ /* 0x000fe200078e00ff */
[----:B0-----:R-:W-:-:S05]  /*29e50*/  LOP3.LUT R3, R3, 0x1f, RZ, 0xc0, !PT ;  /* 0x0000001f03037812 */ /* 0x001fca00078ec0ff */
[----:B------:R-:W-:-:S05]  /*29e60*/  IMAD.IADD R7, R19, 0x1, R3 ;  /* 0x0000000113077824 */ /* 0x000fca00078e0203 */
[----:B------:R-:W-:-:S13]  /*29e70*/  ISETP.GE.OR P6, PT, R7, R2, !P0 ;  /* 0x000000020700720c */ /* 0x000fda00047c6670 */
[----:B------:R-:W0:Y:S08]  /*29e80*/  @!P6 LDC.64 R2, c[0x0][0xc80] ;  /* 0x00032000ff02eb82 */ /* 0x000e300000000a00 */
[----:B------:R-:W1:Y:S01]  /*29e90*/  @!P6 LDC.64 R4, c[0x0][0xc78] ;  /* 0x00031e00ff04eb82 */ /* 0x000e620000000a00 */
[----:B0-----:R-:W-:-:S05]  /*29ea0*/  @!P6 IMAD.WIDE R2, R7, 0x4, R2 ;  /* 0x000000040702e825 */ /* 0x001fca00078e0202 */
[----:B------:R1:W2:Y:S02]  /*29eb0*/  @!P6 LDG.E R17, desc[UR36][R2.64] ;  /* 0x000000240211e981 */ /* 0x0002a4000c1e1900 */
[----:B-1----:R-:W-:-:S04]  /*29ec0*/  @!P6 IMAD.WIDE R2, R7, 0x4, R4 ;  /* 0x000000040702e825 */ /* 0x002fc800078e0204 */
[----:B------:R-:W-:-:S06]  /*29ed0*/  IMAD.MOV.U32 R5, RZ, RZ, RZ ;  /* 0x000000ffff057224 */ /* 0x000fcc00078e00ff */
[----:B------:R-:W2:Y:S01]  /*29ee0*/  @!P6 LDG.E R5, desc[UR36][R2.64] ;  /* 0x000000240205e981 */ /* 0x000ea2000c1e1900 */
[----:B------:R-:W-:Y:S01]  /*29ef0*/  UMOV UR4, 0xffffffff ;  /* 0xffffffff00047882 */ /* 0x000fe20000000000 */
[----:B--2---:R-:W-:Y:S02]  /*29f00*/  IMAD R13, R5, R17, RZ ;  /* 0x00000011050d7224 */ /* 0x004fe400078e02ff */
        /* <DEDUP_REMOVED lines=16> */
[----:B------:R0:W1:Y:S02]  /*2a010*/  SHFL.IDX PT, R14, R2, 0x1f, 0x1f ;  /* 0x03e01f00020e7f89 */ /* 0x00006400000e0000 */
.L_x_2523:
[----:B------:R-:W-:Y:S02]  /*2a020*/  ULDC UR4, c[0x0][0xc38] ;  /* 0x00030e0000047ab9 */ /* 0x000fe40000000800 */
[----:B------:R-:W-:-:S04]  /*2a030*/  IMAD.U32 R4, RZ, RZ, UR4 ;  /* 0x00000004ff047e24 */ /* 0x000fc8000f8e00ff */
[----:B-1----:R-:W-:-:S04]  /*2a040*/  IMAD R3, R14, R4, RZ ;  /* 0x000000040e037224 */ /* 0x002fc800078e02ff */
[----:B------:R-:W-:-:S05]  /*2a050*/  IMAD.IADD R6, R3, 0x1, R6 ;  /* 0x0000000103067824 */ /* 0x000fca00078e0206 */
[----:B------:R-:W-:-:S13]  /*2a060*/  ISETP.GT.AND P6, PT, R6, R0, PT ;  /* 0x000000000600720c */ /* 0x000fda0003fc4270 */
[----:B------:R-:W-:Y:S05]  /*2a070*/  @!P6 BRA `(.L_x_2161) ;  /* 0xfffffffc005ce947 */ /* 0x000fea000383ffff */
.L_x_2158:
[----:B------:R-:W-:Y:S01]  /*2a080*/  IMAD.IADD R6, R6, 0x1, -R3 ;  /* 0x0000000106067824 */ /* 0x000fe200078e0a03 */
[----:B------:R-:W-:-:S03]  /*2a090*/  UMOV UR4, 0xffffffff ;  /* 0xffffffff00047882 */ /* 0x000fc60000000000 */
[----:B------:R-:W-:-:S05]  /*2a0a0*/  IMAD R3, R2, R4, R6 ;  /* 0x0000000402037224 */ /* 0x000fca00078e0206 */
[----:B------:R-:W-:Y:S01]  /*2a0b0*/  ISETP.GT.AND P6, PT, R3, R0, PT ;  /* 0x000000000300720c */ /* 0x000fe20003fc4270 */
[----:B------:R-:W-:-:S12]  /*2a0c0*/  BRA.DIV UR4, `(.L_x_2162) ;  /* 0x0000009e04447947 */ /* 0x000fd8000b800000 */
[----:B------:R-:W-:-:S04]  /*2a0d0*/  VOTE.ANY R3, PT, !P6 ;  /* 0x0000000000037806 */ /* 0x000fc800070e0100 */
[----:B------:R-:W1:Y:S02]  /*2a0e0*/  POPC R7, R3 ;  /* 0x0000000300077309 */ /* 0x000e640000000000 */
[----:B-1----:R1:W2:Y:S01]  /*2a0f0*/  SHFL.IDX PT, R17, R17, R7, 0x1f ;  /* 0x00001f0711117589 */ /* 0x0022a200000e0000 */
[----:B------:R-:W-:-:S03]  /*2a100*/  IMAD.IADD R19, R7, 0x1, R19 ;  /* 0x0000000107137824 */ /* 0x000fc600078e0213 */
[----:B------:R1:W3:Y:S04]  /*2a110*/  SHFL.IDX PT, R5, R5, R7, 0x1f ;  /* 0x00001f0705057589 */ /* 0x0002e800000e0000 */
.L_x_2528:
[----:B------:R-:W-:-:S13]  /*2a120*/  ISETP.NE.AND P0, PT, R3, RZ, PT ;  /* 0x000000ff0300720c */ /* 0x000fda0003f05270 */
[----:B------:R-:W-:Y:S05]  /*2a130*/  @!P0 BRA `(.L_x_2163) ;  /* 0x0000000000108947 */ /* 0x000fea0003800000 */
[----:B------:R-:W-:Y:S01]  /*2a140*/  UMOV UR4, 0xffffffff ;  /* 0xffffffff00047882 */ /* 0x000fe20000000000 */
[----:B------:R-:W-:Y:S02]  /*2a150*/  VIADD R12, R7, 0xffffffff ;  /* 0xffffffff070c7836 */ /* 0x000fe40000000000 */
[----:B------:R-:W-:Y:S05]  /*2a160*/  BRA.DIV UR4, `(.L_x_2164) ;  /* 0x0000009e047c7947 */ /* 0x000fea000b800000 */
[----:B------:R4:W0:Y:S02]  /*2a170*/  SHFL.IDX PT, R16, R2, R12, 0x1f ;  /* 0x00001f0c02107589 */ /* 0x00082400000e0000 */
.L_x_2163:
[----:B---3--:R-:W-:Y:S01]  /*2a180*/  ISETP.NE.AND P0, PT, R5, 0x1, PT ;  /* 0x000000010500780c */ /* 0x008fe20003f05270 */
[----:B0-----:R-:W-:-:S04]  /*2a190*/  IMAD R16, R16, R4, R6 ;  /* 0x0000000410107224 */ /* 0x001fc800078e0206 */
[----:B------:R-:W-:-:S08]  /*2a1a0*/  IMAD.IADD R0, R0, 0x1, -R16 ;  /* 0x0000000100007824 */ /* 0x000fd000078e0a10 */
[----:B------:R-:W-:Y:S05]  /*2a1b0*/  @!P0 BRA `(.L_x_2165) ;  /* 0x0000000000dc8947 */ /* 0x000fea0003800000 */
[----:B--2---:R-:W-:Y:S01]  /*2a1c0*/  IABS R4, R17 ;  /* 0x0000001100047213 */ /* 0x004fe20000000000 */
[----:B----4-:R-:W-:Y:S01]  /*2a1d0*/  IMAD.MOV.U32 R2, RZ, RZ, RZ ;  /* 0x000000ffff027224 */ /* 0x010fe200078e00ff */
[----:B------:R-:W-:Y:S02]  /*2a1e0*/  IABS R6, R5 ;  /* 0x0000000500067213 */ /* 0x000fe40000000000 */
[----:B-1----:R-:W0:Y:S08]  /*2a1f0*/  I2F.RP R7, R4 ;  /* 0x0000000400077306 */ /* 0x002e300000209400 */
[----:B------:R-:W-:Y:S08]  /*2a200*/  I2F.RP R10, R6 ;  /* 0x00000006000a7306 */ /* 0x000ff00000209400 */
[----:B0-----:R-:W0:Y:S02]  /*2a210*/  MUFU.RCP R7, R7 ;  /* 0x0000000700077308 */ /* 0x001e240000001000 */
[----:B0-----:R-:W-:-:S06]  /*2a220*/  VIADD R3, R7, 0xffffffe ;  /* 0x0ffffffe07037836 */ /* 0x001fcc0000000000 */
[----:B------:R-:W0:Y:S02]  /*2a230*/  F2I.FTZ.U32.TRUNC.NTZ R3, R3 ;  /* 0x0000000300037305 */ /* 0x000e24000021f000 */
[----:B0-----:R-:W-:-:S04]  /*2a240*/  IMAD.MOV R9, RZ, RZ, -R3 ;  /* 0x000000ffff097224 */ /* 0x001fc800078e0a03 */
[----:B------:R-:W-:-:S04]  /*2a250*/  IMAD R9, R9, R4, RZ ;  /* 0x0000000409097224 */ /* 0x000fc800078e02ff */
[----:B------:R-:W-:Y:S01]  /*2a260*/  IMAD.HI.U32 R8, R3, R9, R2 ;  /* 0x0000000903087227 */ /* 0x000fe200078e0002 */
[----:B------:R-:W-:Y:S01]  /*2a270*/  IABS R9, R0 ;  /* 0x0000000000097213 */ /* 0x000fe20000000000 */
[----:B------:R-:W0:Y:S01]  /*2a280*/  MUFU.RCP R2, R10 ;  /* 0x0000000a00027308 */ /* 0x000e220000001000 */
[----:B------:R-:W-:-:S03]  /*2a290*/  IABS R3, R17 ;  /* 0x0000001100037213 */ /* 0x000fc60000000000 */
[----:B------:R-:W-:-:S04]  /*2a2a0*/  IMAD.HI.U32 R7, R8, R9, RZ ;  /* 0x0000000908077227 */ /* 0x000fc800078e00ff */
[----:B------:R-:W-:-:S04]  /*2a2b0*/  IMAD.MOV R12, RZ, RZ, -R3 ;  /* 0x000000ffff0c7224 */ /* 0x000fc800078e0a03 */
[----:B------:R-:W-:Y:S02]  /*2a2c0*/  IMAD R9, R7, R12, R9 ;  /* 0x0000000c07097224 */ /* 0x000fe400078e0209 */
[----:B0-----:R-:W-:-:S03]  /*2a2d0*/  VIADD R3, R2, 0xffffffe ;  /* 0x0ffffffe02037836 */ /* 0x001fc60000000000 */
[----:B------:R-:W-:Y:S01]  /*2a2e0*/  ISETP.GT.U32.AND P1, PT, R4, R9, PT ;  /* 0x000000090400720c */ /* 0x000fe20003f24070 */
[----:B------:R-:W-:Y:S02]  /*2a2f0*/  IMAD.MOV.U32 R2, RZ, RZ, RZ ;  /* 0x000000ffff027224 */ /* 0x000fe400078e00ff */
[----:B------:R-:W0:Y:S10]  /*2a300*/  F2I.FTZ.U32.TRUNC.NTZ R3, R3 ;  /* 0x0000000300037305 */ /* 0x000e34000021f000 */
[----:B------:R-:W-:Y:S01]  /*2a310*/  @!P1 IMAD.IADD R9, R9, 0x1, -R4 ;  /* 0x0000000109099824 */ /* 0x000fe200078e0a04 */
[----:B------:R-:W-:-:S02]  /*2a320*/  @!P1 IADD3 R7, R7, 0x1, RZ ;  /* 0x0000000107079810 */ /* 0x000fc40007ffe0ff */
[----:B------:R-:W-:Y:S02]  /*2a330*/  ISETP.NE.AND P1, PT, R17, RZ, PT ;  /* 0x000000ff1100720c */ /* 0x000fe40003f25270 */
[----:B------:R-:W-:Y:S01]  /*2a340*/  ISETP.GE.U32.AND P0, PT, R9, R4, PT ;  /* 0x000000040900720c */ /* 0x000fe20003f06070 */
[----:B0-----:R-:W-:-:S04]  /*2a350*/  IMAD.MOV R9, RZ, RZ, -R3 ;  /* 0x000000ffff097224 */ /* 0x001fc800078e0a03 */
[----:B------:R-:W-:-:S04]  /*2a360*/  IMAD R9, R9, R6, RZ ;  /* 0x0000000609097224 */ /* 0x000fc800078e02ff */
[----:B------:R-:W-:Y:S01]  /*2a370*/  IMAD.HI.U32 R4, R3, R9, R2 ;  /* 0x0000000903047227 */ /* 0x000fe200078e0002 */
[----:B------:R-:W-:-:S03]  /*2a380*/  LOP3.LUT R2, R0, R17, RZ, 0x3c, !PT ;  /* 0x0000001100027212 */ /* 0x000fc600078e3cff */
[----:B------:R-:W-:Y:S01]  /*2a390*/  @P0 VIADD R7, R7, 0x1 ;  /* 0x0000000107070836 */ /* 0x000fe20000000000 */
[----:B------:R-:W-:Y:S02]  /*2a3a0*/  ISETP.GE.AND P2, PT, R2, RZ, PT ;  /* 0x000000ff0200720c */ /* 0x000fe40003f46270 */
[----:B------:R-:W-:-:S05]  /*2a3b0*/  IABS R2, R5 ;  /* 0x0000000500027213 */ /* 0x000fca0000000000 */
[----:B------:R-:W-:-:S06]  /*2a3c0*/  IMAD.MOV R2, RZ, RZ, -R2 ;  /* 0x000000ffff027224 */ /* 0x000fcc00078e0a02 */
[----:B------:R-:W-:Y:S01]  /*2a3d0*/  @!P2 IMAD.MOV R7, RZ, RZ, -R7 ;  /* 0x000000ffff07a224 */ /* 0x000fe200078e0a07 */
[----:B------:R-:W-:-:S04]  /*2a3e0*/  @!P1 LOP3.LUT R7, RZ, R17, RZ, 0x33, !PT ;  /* 0x00000011ff079212 */ /* 0x000fc800078e33ff */
[----:B------:R-:W-:-:S05]  /*2a3f0*/  IABS R3, R7 ;  /* 0x0000000700037213 */ /* 0x000fca0000000000 */
        /* <DEDUP_REMOVED lines=8> */
[----:B------:R-:W-:Y:S01]  /*2a480*/  ISETP.GE.U32.AND P0, PT, R3, R6, PT ;  /* 0x000000060300720c */ /* 0x000fe20003f06070 */
[----:B------:R-:W-:-:S04]  /*2a490*/  IMAD.MOV R3, RZ, RZ, -R7 ;  /* 0x000000ffff037224 */ /* 0x000fc800078e0a07 */
[----:B------:R-:W-:-:S08]  /*2a4a0*/  IMAD R3, R17, R3, R0 ;  /* 0x0000000311037224 */ /* 0x000fd000078e0200 */
[----:B------:R-:W-:-:S04]  /*2a4b0*/  @P0 VIADD R4, R4, 0x1 ;  /* 0x0000000104040836 */ /* 0x000fc80000000000 */
[----:B------:R-:W-:Y:S01]  /*2a4c0*/  @!P2 IMAD.MOV R4, RZ, RZ, -R4 ;  /* 0x000000ffff04a224 */ /* 0x000fe200078e0a04 */
[----:B------:R-:W-:-:S05]  /*2a4d0*/  @!P1 LOP3.LUT R4, RZ, R5, RZ, 0x33, !PT ;  /* 0x00000005ff049212 */ /* 0x000fca00078e33ff */
[--C-:B------:R-:W-:Y:S02]  /*2a4e0*/  IMAD.MOV R2, RZ, RZ, -R4.reuse ;  /* 0x000000ffff027224 */ /* 0x100fe400078e0a04 */
[C---:B------:R-:W-:Y:S02]  /*2a4f0*/  IMAD R4, R5.reuse, 0x1000000, R4 ;  /* 0x0100000005047824 */ /* 0x040fe400078e0204 */
[----:B------:R-:W-:-:S04]  /*2a500*/  IMAD R5, R5, R2, R7 ;  /* 0x0000000205057224 */ /* 0x000fc800078e0207 */
[----:B------:R-:W-:Y:S01]  /*2a510*/  IMAD R18, R5, 0x10000, R4 ;  /* 0x0001000005127824 */ /* 0x000fe200078e0204 */
[----:B------:R-:W-:Y:S06]  /*2a520*/  BRA `(.L_x_2166) ;  /* 0x0000000000f07947 */ /* 0x000fec0003800000 */
.L_x_2165:
[----:B----4-:R-:W0:Y:S02]  /*2a530*/  LDC.64 R2, c[0x0][0xc90] ;  /* 0x00032400ff027b82 */ /* 0x010e240000000a00 */
[----:B0-----:R-:W-:-:S05]  /*2a540*/  IMAD.WIDE R2, R19, 0x4, R2 ;  /* 0x0000000413027825 */ /* 0x001fca00078e0202 */
[----:B------:R0:W2:Y:S02]  /*2a550*/  LDG.E R6, desc[UR36][R2.64] ;  /* 0x0000002402067981 */ /* 0x0000a4000c1e1900 */
[----:B0-----:R-:W-:Y:S02]  /*2a560*/  IMAD.MOV.U32 R2, RZ, RZ, RZ ;  /* 0x000000ffff027224 */ /* 0x001fe400078e00ff */
[----:B--2---:R-:W-:-:S05]  /*2a570*/  IMAD R5, R17, R6, RZ ;  /* 0x0000000611057224 */ /* 0x004fca00078e02ff */
[----:B-1----:R-:W-:-:S04]  /*2a580*/  IABS R7, R5 ;  /* 0x0000000500077213 */ /* 0x002fc80000000000 */
[----:B------:R-:W0:Y:S08]  /*2a590*/  I2F.RP R8, R7 ;  /* 0x0000000700087306 */ /* 0x000e300000209400 */
[----:B0-----:R-:W0:Y:S02]  /*2a5a0*/  MUFU.RCP R8, R8 ;  /* 0x0000000800087308 */ /* 0x001e240000001000 */
[----:B0-----:R-:W-:-:S06]  /*2a5b0*/  VIADD R9, R8, 0xffffffe ;  /* 0x0ffffffe08097836 */ /* 0x001fcc0000000000 */
[----:B------:R-:W0:Y:S02]  /*2a5c0*/  F2I.FTZ.U32.TRUNC.NTZ R3, R9 ;  /* 0x0000000900037305 */ /* 0x000e24000021f000 */
[----:B0-----:R-:W-:-:S04]  /*2a5d0*/  IMAD.MOV R10, RZ, RZ, -R3 ;  /* 0x000000ffff0a7224 */ /* 0x001fc800078e0a03 */
[----:B------:R-:W-:Y:S01]  /*2a5e0*/  IMAD R11, R10, R7, RZ ;  /* 0x000000070a0b7224 */ /* 0x000fe200078e02ff */
[----:B------:R-:W-:-:S03]  /*2a5f0*/  IABS R10, R5 ;  /* 0x00000005000a7213 */ /* 0x000fc60000000000 */
[----:B------:R-:W-:Y:S01]  /*2a600*/  IMAD.HI.U32 R2, R3, R11, R2 ;  /* 0x0000000b03027227 */ /* 0x000fe200078e0002 */
[----:B------:R-:W-:-:S03]  /*2a610*/  IABS R3, R0 ;  /* 0x0000000000037213 */ /* 0x000fc60000000000 */
[----:B------:R-:W-:Y:S02]  /*2a620*/  IMAD.MOV R8, RZ, RZ, -R10 ;  /* 0x000000ffff087224 */ /* 0x000fe400078e0a0a */
[----:B------:R-:W-:-:S04]  /*2a630*/  IMAD.HI.U32 R9, R2, R3, RZ ;  /* 0x0000000302097227 */ /* 0x000fc800078e00ff */
[----:B------:R-:W-:-:S05]  /*2a640*/  IMAD R2, R9, R8, R3 ;  /* 0x0000000809027224 */ /* 0x000fca00078e0203 */
[----:B------:R-:W-:-:S13]  /*2a650*/  ISETP.GT.U32.AND P1, PT, R7, R2, PT ;  /* 0x000000020700720c */ /* 0x000fda0003f24070 */
[-C--:B------:R-:W-:Y:S01]  /*2a660*/  @!P1 IADD3 R2, R2, -R7.reuse, RZ ;  /* 0x8000000702029210 */ /* 0x080fe20007ffe0ff */
        /* <DEDUP_REMOVED lines=11> */
[----:B------:R-:W-:-:S03]  /*2a720*/  IMAD R0, R5, R9, R0 ;  /* 0x0000000905007224 */ /* 0x000fc600078e0200 */
[----:B------:R-:W-:-:S04]  /*2a730*/  VIADDMNMX R4, R3, R4, R6, PT ;  /* 0x0000000403047246 */ /* 0x000fc80003800106 */
[----:B------:R-:W-:-:S04]  /*2a740*/  IABS R6, R4 ;  /* 0x0000000400067213 */ /* 0x000fc80000000000 */
[----:B------:R-:W0:Y:S08]  /*2a750*/  I2F.RP R8, R6 ;  /* 0x0000000600087306 */ /* 0x000e300000209400 */
[----:B0-----:R-:W0:Y:S02]  /*2a760*/  MUFU.RCP R8, R8 ;  /* 0x0000000800087308 */ /* 0x001e240000001000 */
[----:B0-----:R-:W-:Y:S01]  /*2a770*/  VIADD R2, R8, 0xffffffe ;  /* 0x0ffffffe08027836 */ /* 0x001fe20000000000 */
[----:B------:R-:W-:-:S05]  /*2a780*/  IABS R8, R0 ;  /* 0x0000000000087213 */ /* 0x000fca0000000000 */
[----:B------:R0:W1:Y:S02]  /*2a790*/  F2I.FTZ.U32.TRUNC.NTZ R3, R2 ;  /* 0x0000000200037305 */ /* 0x000064000021f000 */
[----:B0-----:R-:W-:Y:S02]  /*2a7a0*/  IMAD.MOV.U32 R2, RZ, RZ, RZ ;  /* 0x000000ffff027224 */ /* 0x001fe400078e00ff */
[----:B-1----:R-:W-:-:S04]  /*2a7b0*/  IMAD.MOV R5, RZ, RZ, -R3 ;  /* 0x000000ffff057224 */ /* 0x002fc800078e0a03 */
[----:B------:R-:W-:-:S04]  /*2a7c0*/  IMAD R5, R5, R6, RZ ;  /* 0x0000000605057224 */ /* 0x000fc800078e02ff */
[----:B------:R-:W-:Y:S01]  /*2a7d0*/  IMAD.HI.U32 R3, R3, R5, R2 ;  /* 0x0000000503037227 */ /* 0x000fe200078e0002 */
[-C--:B------:R-:W-:Y:S02]  /*2a7e0*/  IABS R5, R4.reuse ;  /* 0x0000000400057213 */ /* 0x080fe40000000000 */
[----:B------:R-:W-:Y:S02]  /*2a7f0*/  LOP3.LUT R2, R0, R4, RZ, 0x3c, !PT ;  /* 0x0000000400027212 */ /* 0x000fe400078e3cff */
[----:B------:R-:W-:Y:S01]  /*2a800*/  IADD3 R0, R7, 0x1000000, R0 ;  /* 0x0100000007007810 */ /* 0x000fe20007ffe000 */
[----:B------:R-:W-:Y:S01]  /*2a810*/  IMAD.MOV R5, RZ, RZ, -R5 ;  /* 0x000000ffff057224 */ /* 0x000fe200078e0a05 */
[----:B------:R-:W-:Y:S01]  /*2a820*/  ISETP.GE.AND P2, PT, R2, RZ, PT ;  /* 0x000000ff0200720c */ /* 0x000fe20003f46270 */
        /* <DEDUP_REMOVED lines=9> */
[----:B------:R-:W-:Y:S01]  /*2a8c0*/  @!P1 LOP3.LUT R3, RZ, R4, RZ, 0x33, !PT ;  /* 0x00000004ff039212 */ /* 0x000fe200078e33ff */
[----:B------:R-:W-:-:S04]  /*2a8d0*/  IMAD.MOV R4, RZ, RZ, -R4 ;  /* 0x000000ffff047224 */ /* 0x000fc800078e0a04 */
[----:B------:R-:W-:-:S07]  /*2a8e0*/  IMAD R18, R3, R4, R0 ;  /* 0x0000000403127224 */ /* 0x000fce00078e0200 */
.L_x_2166:
[----:B------:R-:W-:-:S05]  /*2a8f0*/  LOP3.LUT R0, RZ, R3, RZ, 0x33, !PT ;  /* 0x00000003ff007212 */ /* 0x000fca00078e33ff */
[----:B------:R-:W-:Y:S01]  /*2a900*/  IMAD.IADD R17, R17, 0x1, R0 ;  /* 0x0000000111117824 */ /* 0x000fe200078e0200 */
[----:B------:R-:W-:Y:S06]  /*2a910*/  BRA `(.L_x_2167) ;  /* 0x00000000001c7947 */ /* 0x000fec0003800000 */
.L_x_2159:
[----:B------:R-:W-:Y:S01]  /*2a920*/  UMOV UR4, URZ ;  /* 0x0000003f00047c82 */ /* 0x000fe20008000000 */
[----:B------:R-:W-:Y:S01]  /*2a930*/  UMOV UR5, URZ ;  /* 0x0000003f00057c82 */ /* 0x000fe20008000000 */
[----:B------:R-:W-:Y:S01]  /*2a940*/  ULDC UR6, c[0x0][0xc3c] ;  /* 0x00030f0000067ab9 */ /* 0x000fe20000000800 */
[----:B------:R-:W-:Y:S01]  /*2a950*/  MOV R16, R0 ;  /* 0x0000000000107202 */ /* 0x000fe20000000f00 */
[----:B------:R-:W-:Y:S02]  /*2a960*/  IMAD.U32 R17, RZ, RZ, UR4 ;  /* 0x00000004ff117e24 */ /* 0x000fe4000f8e00ff */
[----:B------:R-:W-:Y:S02]  /*2a970*/  IMAD.U32 R18, RZ, RZ, UR5 ;  /* 0x00000005ff127e24 */ /* 0x000fe4000f8e00ff */
[----:B------:R-:W-:-:S07]  /*2a980*/  IMAD.U32 R19, RZ, RZ, UR6 ;  /* 0x00000006ff137e24 */ /* 0x000fce000f8e00ff */
.L_x_2167:
[----:B------:R-:W0:Y:S01]  /*2a990*/  S2R R0, SR_TID.X ;  /* 0x0000000000007919 */ /* 0x000e220000002100 */
[----:B------:R-:W-:Y:S05]  /*2a9a0*/  WARPSYNC.ALL ;  /* 0x0000000000007948 */ /* 0x000fea0003800000 */
        /* <DEDUP_REMOVED lines=8> */
.L_x_2156:
[----:B------:R-:W-:Y:S02]  /*2aa30*/  ULDC UR4, c[0x0][0xc3c] ;  /* 0x00030f0000047ab9 */ /* 0x000fe40000000800 */
[----:B---3--:R-:W-:-:S13]  /*2aa40*/  ISETP.GE.AND P0, PT, R19, UR4, PT ;  /* 0x0000000413007c0c */ /* 0x008fda000bf06270 */
[----:B------:R-:W-:Y:S05]  /*2aa50*/  @!P0 BRA `(.L_x_2168) ;  /* 0xffffff90008c8947 */ /* 0x000fea000383ffff */
[----:B------:R-:W-:Y:S05]  /*2aa60*/  BSYNC B7 ;  /* 0x0000000000077941 */ /* 0x000fea0003800000 */
.L_x_2034:
[----:B--2---:R-:W2:Y:S01]  /*2aa70*/  LDL.LU R0, [R1+0x28] ;  /* 0x0000280001007983 */ /* 0x004ea20000300800 */
[----:B------:R-:W-:Y:S01]  /*2aa80*/  BSSY B0, `(.L_x_2169) ;  /* 0x000000b000007945 */ /* 0x000fe20003800000 */
[----:B------:R-:W3:Y:S01]  /*2aa90*/  S2R R5, SR_CgaCtaId ;  /* 0x0000000000057919 */ /* 0x000ee20000008800 */
[----:B--2---:R-:W-:-:S05]  /*2aaa0*/  VIADD R0, R0, 0x1 ;  /* 0x0000000100007836 */ /* 0x004fca0000000000 */
[----:B0-----:R-:W-:-:S04]  /*2aab0*/  LEA.HI R2, R0, R0, RZ, 0x1 ;  /* 0x0000000000027211 */ /* 0x001fc800078f08ff */
[----:B------:R-:W-:Y:S02]  /*2aac0*/  LOP3.LUT R3, R2, 0xfffffffe, RZ, 0xc0, !PT ;  /* 0xfffffffe02037812 */ /* 0x000fe400078ec0ff */
[----:B------:R-:W-:-:S03]  /*2aad0*/  MOV R2, 0x400 ;  /* 0x0000040000027802 */ /* 0x000fc60000000f00 */
[----:B------:R-:W-:Y:S01]  /*2aae0*/  IMAD.IADD R0, R0, 0x1, -R3 ;  /* 0x0000000100007824 */ /* 0x000fe200078e0a03 */
[----:B---3--:R-:W-:-:S04]  /*2aaf0*/  LEA R7, R5, R2, 0x18 ;  /* 0x0000000205077211 */ /* 0x008fc800078ec0ff */
[----:B------:R-:W-:-:S04]  /*2ab00*/  SHF.L.U32 R0, R0, 0x1f, RZ ;  /* 0x0000001f00007819 */ /* 0x000fc800000006ff */
[----:B------:R-:W0:Y:S02]  /*2ab10*/  SYNCS.PHASECHK.TRANS64.TRYWAIT P0, [R7+URZ+0x28420], R0 ;  /* 0x02842000070075a7 */ /* 0x000e24000800017f */
[----:B0-----:R-:W-:Y:S05]  /*2ab20*/  @!P0 BRA `(.L_x_2170) ;  /* 0x0000009400348947 */ /* 0x001fea0003800000 */
.L_x_2531:
[----:B------:R-:W-:Y:S05]  /*2ab30*/  BSYNC B0 ;  /* 0x0000000000007941 */ /* 0x000fea0003800000 */
.L_x_2169:
[----:B------:R-:W-:-:S03]  /*2ab40*/  UMOV UR4, 0xffffffff ;  /* 0xffffffff00047882 */ /* 0x000fc60000000000 */
[----:B------:R-:W-:Y:S05]  /*2ab50*/  BRA.DIV UR4, `(.L_x_2171) ;  /* 0x00000096043c7947 */ /* 0x000fea000b800000 */
[----:B0-----:R-:W0:Y:S02]  /*2ab60*/  S2R R0, SR_TID.X ;  /* 0x0000000000007919 */ /* 0x001e240000002100 */
[----:B0-----:R-:W-:-:S04]  /*2ab70*/  SHF.R.U32.HI R0, RZ, 0x5, R0 ;  /* 0x00000005ff007819 */ /* 0x001fc80000011600 */
[----:B------:R-:W-:-:S05]  /*2ab80*/  LOP3.LUT R0, R0, 0x3, RZ, 0xc0, !PT ;  /* 0x0000000300007812 */ /* 0x000fca00078ec0ff */
[----:B------:R0:W2:Y:S02]  /*2ab90*/  SHFL.IDX PT, R14, R0, RZ, 0x1f ;  /* 0x00001fff000e7589 */ /* 0x0000a400000e0000 */
.L_x_2534:
[----:B--2---:R-:W-:-:S13]  /*2aba0*/  ISETP.NE.AND P0, PT, R14, RZ, PT ;  /* 0x000000ff0e00720c */ /* 0x004fda0003f05270 */
[----:B------:R-:W-:Y:S05]  /*2abb0*/  @P0 BRA `(.L_x_1772) ;  /* 0x0000000000b00947 */ /* 0x000fea0003800000 */
[----:B------:R-:W-:-:S03]  /*2abc0*/  UMOV UR4, 0xffffffff ;  /* 0xffffffff00047882 */ /* 0x000fc60000000000 */
[----:B------:R-:W-:Y:S05]  /*2abd0*/  BRA.DIV UR4, `(.L_x_2172) ;  /* 0x0000009604507947 */ /* 0x000fea000b800000 */
[----:B------:R-:W-:-:S13]  /*2abe0*/  ELECT P6, URZ, PT ;  /* 0x00000000003f782f */ /* 0x000fda00038c0000 */
.L_x_2537:
        /* <DEDUP_REMOVED lines=8> */
.L_x_2173:
[----:B------:R-:W-:Y:S01]  /*2ac70*/  IMAD R5, R28, 0x8, R7 ;  /* 0x000000081c057824 */ /* 0x000fe200078e0207 */
[----:B------:R-:W-:Y:S01]  /*2ac80*/  SHF.L.U32 R0, R30, 0x1f, RZ ;  /* 0x0000001f1e007819 */ /* 0x000fe200000006ff */
[----:B------:R-:W-:-:S03]  /*2ac90*/  VIADD R28, R28, 0x1 ;  /* 0x000000011c1c7836 */ /* 0x000fc60000000000 */
[----:B------:R-:W0:Y:S02]  /*2aca0*/  SYNCS.PHASECHK.TRANS64.TRYWAIT P1, [R5+URZ+0x28440], R0 ;  /* 0x02844000050075a7 */ /* 0x000e24000802017f */
[----:B------:R-:W-:-:S04]  /*2acb0*/  ISETP.NE.AND P2, PT, R28, 0x2, PT ;  /* 0x000000021c00780c */ /* 0x000fc80003f45270 */
[----:B------:R-:W-:Y:S01]  /*2acc0*/  SEL R3, RZ, 0x1, P2 ;  /* 0x00000001ff037807 */ /* 0x000fe20001000000 */
[----:B0-----:R-:W-:Y:S08]  /*2acd0*/  @!P1 BRA `(.L_x_2174) ;  /* 0x0000009400309947 */ /* 0x001ff00003800000 */
.L_x_2538:
[----:B------:R-:W-:Y:S02]  /*2ace0*/  SEL R28, R28, RZ, P2 ;  /* 0x000000ff1c1c7207 */ /* 0x000fe40001000000 */
[----:B------:R-:W-:Y:S01]  /*2acf0*/  LOP3.LUT R2, R30, R3, RZ, 0x3c, !PT ;  /* 0x000000031e027212 */ /* 0x000fe200078e3cff */
[----:B------:R-:W-:Y:S06]  /*2ad00*/  @!P0 BRA `(.L_x_2175) ;  /* 0x0000000000048947 */ /* 0x000fec0003800000 */
[----:B------:R-:W-:Y:S01]  /*2ad10*/  BPT.TRAP 0x1 ;  /* 0x000000040000795c */ /* 0x000fe20000300000 */
.L_x_2175:
[----:B------:R-:W-:Y:S01]  /*2ad20*/  IMAD R3, R28, 0x8, R7 ;  /* 0x000000081c037824 */ /* 0x000fe200078e0207 */
[----:B------:R-:W-:-:S04]  /*2ad30*/  SHF.L.U32 R2, R2, 0x1f, RZ ;  /* 0x0000001f02027819 */ /* 0x000fc800000006ff */
[----:B------:R-:W2:Y:S02]  /*2ad40*/  SYNCS.PHASECHK.TRANS64.TRYWAIT P1, [R3+URZ+0x28440], R2 ;  /* 0x02844002030075a7 */ /* 0x000ea4000802017f */
[----:B--2---:R-:W-:Y:S05]  /*2ad50*/  @!P1 BRA `(.L_x_2176) ;  /* 0x0000009400249947 */ /* 0x004fea0003800000 */
.L_x_2539:
[----:B------:R-:W-:Y:S05]  /*2ad60*/  @!P0 BRA `(.L_x_2177) ;  /* 0x0000000000048947 */ /* 0x000fea0003800000 */
[----:B------:R-:W-:Y:S01]  /*2ad70*/  BPT.TRAP 0x1 ;  /* 0x000000040000795c */ /* 0x000fe20000300000 */
.L_x_2177:
[----:B------:R-:W3:Y:S02]  /*2ad80*/  SYNCS.PHASECHK.TRANS64.TRYWAIT P1, [R5+URZ+0x28460], R0 ;  /* 0x02846000050075a7 */ /* 0x000ee4000802017f */
[----:B---3--:R-:W-:Y:S05]  /*2ad90*/  @!P1 BRA `(.L_x_2178) ;  /* 0x0000009400289947 */ /* 0x008fea0003800000 */
.L_x_2540:
[----:B------:R-:W-:Y:S05]  /*2ada0*/  @!P0 BRA `(.L_x_2179) ;  /* 0x0000000000048947 */ /* 0x000fea0003800000 */
[----:B------:R-:W-:Y:S01]  /*2adb0*/  BPT.TRAP 0x1 ;  /* 0x000000040000795c */ /* 0x000fe20000300000 */
.L_x_2179:
[----:B------:R-:W5:Y:S02]  /*2adc0*/  SYNCS.PHASECHK.TRANS64.TRYWAIT P1, [R3+URZ+0x28460], R2 ;  /* 0x02846002030075a7 */ /* 0x000f64000802017f */
[----:B-----5:R-:W-:Y:S05]  /*2add0*/  @!P1 BRA `(.L_x_2180) ;  /* 0x00000094002c9947 */ /* 0x020fea0003800000 */
.L_x_2541:
[----:B------:R-:W-:Y:S05]  /*2ade0*/  @!P0 BRA `(.L_x_2181) ;  /* 0x0000000000048947 */ /* 0x000fea0003800000 */
[----:B------:R-:W-:Y:S01]  /*2adf0*/  BPT.TRAP 0x1 ;  /* 0x000000040000795c */ /* 0x000fe20000300000 */
.L_x_2181:
[----:B------:R-:W5:Y:S02]  /*2ae00*/  SYNCS.PHASECHK.TRANS64.TRYWAIT P1, [R5+URZ+0x28480], R0 ;  /* 0x02848000050075a7 */ /* 0x000f64000802017f */
[----:B-----5:R-:W-:Y:S05]  /*2ae10*/  @!P1 BRA `(.L_x_2182) ;  /* 0x0000009400309947 */ /* 0x020fea0003800000 */
.L_x_2542:
[----:B------:R-:W-:Y:S05]  /*2ae20*/  @!P0 BRA `(.L_x_2183) ;  /* 0x0000000000048947 */ /* 0x000fea0003800000 */
[----:B------:R-:W-:Y:S01]  /*2ae30*/  BPT.TRAP 0x1 ;  /* 0x000000040000795c */ /* 0x000fe20000300000 */
.L_x_2183:
[----:B------:R0:W0:Y:S02]  /*2ae40*/  SYNCS.PHASECHK.TRANS64.TRYWAIT P0, [R3+URZ+0x28480], R2 ;  /* 0x02848002030075a7 */ /* 0x000024000800017f */
[----:B0-----:R-:W-:Y:S05]  /*2ae50*/  @!P0 NANOSLEEP.SYNCS 0x989680 ;  /* 0x009896800000895d */ /* 0x001fea0003900000 */
[----:B------:R-:W0:Y:S02]  /*2ae60*/  @!P0 SYNCS.PHASECHK.TRANS64 P0, [R3+URZ+0x28480], R2 ;  /* 0x02848002030085a7 */ /* 0x000e24000800007f */
[----:B0-----:R-:W-:Y:S05]  /*2ae70*/  @!P0 BRA `(.L_x_2183) ;  /* 0xfffffffc00f08947 */ /* 0x001fea000383ffff */
.L_x_1772:
[----:B------:R-:W-:Y:S05]  /*2ae80*/  BSYNC B8 ;  /* 0x0000000000087941 */ /* 0x000fea0003800000 */
.L_x_1769:
[----:B------:R-:W-:Y:S05]  /*2ae90*/  EXIT ;  /* 0x000000000000794d */ /* 0x000fea0003800000 */
.L_x_1800:
[----:B-1----:R1:W2:Y:S02]  /*2aea0*/  SYNCS.PHASECHK.TRANS64.TRYWAIT P6, [R76+URZ+0x28490], R77 ;  /* 0x0284904d4c0075a7 */ /* 0x0022a400080c017f */
[----:B--2---:R-:W-:Y:S05]  /*2aeb0*/  @!P6 NANOSLEEP.SYNCS 0x989680 ;  /* 0x009896800000e95d */ /* 0x004fea0003900000 */
[----:B------:R-:W2:Y:S02]  /*2aec0*/  @!P6 SYNCS.PHASECHK.TRANS64 P6, [R76+URZ+0x28490], R77 ;  /* 0x0284904d4c00e5a7 */ /* 0x000ea400080c007f */
[----:B--2---:R-:W-:Y:S05]  /*2aed0*/  @!P6 BRA `(.L_x_1800) ;  /* 0xfffffffc00f0e947 */ /* 0x004fea000383ffff */
[----:B------:R-:W-:Y:S05]  /*2aee0*/  BRA `(.L_x_2184) ;  /* 0xfffffd84001c7947 */ /* 0x000fea000383ffff */
.L_x_1801:
        /* <DEDUP_REMOVED lines=8> */
.L_x_2186:
[----:B------:R-:W-:Y:S05]  /*2af70*/  BSYNC B1 ;  /* 0x0000000000017941 */ /* 0x000fea0003800000 */
.L_x_2185:
        /* <DEDUP_REMOVED lines=8> */
.L_x_2187:
[----:B------:R-:W-:Y:S05]  /*2b000*/  BRA `(.L_x_2188) ;  /* 0xfffffd8000e87947 */ /* 0x000fea000383ffff */
.L_x_1810:
[----:B------:R-:W-:Y:S01]  /*2b010*/  BSSY B1, `(.L_x_2189) ;  /* 0x0000008000017945 */ /* 0x000fe20003800000 */
[----:B------:R-:W-:Y:S02]  /*2b020*/  IMAD.MOV.U32 R13, RZ, RZ, R80 ;  /* 0x000000ffff0d7224 */ /* 0x000fe400078e0050 */
[----:B------:R-:W-:Y:S02]  /*2b030*/  IMAD.MOV.U32 R12, RZ, RZ, 0x1 ;  /* 0x00000001ff0c7424 */ /* 0x000fe400078e00ff */
[----:B0-----:R-:W-:Y:S02]  /*2b040*/  IMAD.MOV.U32 R11, RZ, RZ, 0x181f ;  /* 0x0000181fff0b7424 */ /* 0x001fe400078e00ff */
[----:B------:R-:W-:-:S07]  /*2b050*/  IMAD.MOV.U32 R15, RZ, RZ, -0x1 ;  /* 0xffffffffff0f7424 */ /* 0x000fce00078e00ff */
[----:B-1234-:R-:W-:Y:S05]  /*2b060*/  WARPSYNC.COLLECTIVE R15, `(.L_x_2190) ;  /* 0x000000000f087348 */ /* 0x01efea0003c00000 */
[----:B----4-:R0:W4:Y:S02]  /*2b070*/  SHFL.IDX P6, R14, R13, R12, R11 ;  /* 0x0000000c0d0e7389 */ /* 0x01012400000c000b */
[----:B01234-:R-:W-:Y:S01]  /*2b080*/  ENDCOLLECTIVE ;  /* 0x000000000000791b */ /* 0x01ffe20003800000 */
.L_x_2190:
[----:B------:R-:W-:Y:S05]  /*2b090*/  BSYNC B1 ;  /* 0x0000000000017941 */ /* 0x000fea0003800000 */
.L_x_2189:
[----:B------:R-:W-:Y:S02]  /*2b0a0*/  IMAD.MOV.U32 R13, RZ, RZ, R79 ;  /* 0x000000ffff0d7224 */ /* 0x000fe400078e004f */
[----:B------:R-:W-:Y:S02]  /*2b0b0*/  IMAD.MOV.U32 R12, RZ, RZ, 0x1 ;  /* 0x00000001ff0c7424 */ /* 0x000fe400078e00ff */
[----:B------:R-:W-:Y:S02]  /*2b0c0*/  IMAD.MOV.U32 R11, RZ, RZ, 0x181f ;  /* 0x0000181fff0b7424 */ /* 0x000fe400078e00ff */
[----:B------:R-:W-:Y:S02]  /*2b0d0*/  IMAD.MOV.U32 R15, RZ, RZ, -0x1 ;  /* 0xffffffffff0f7424 */ /* 0x000fe400078e00ff */
[----:B------:R-:W-:-:S07]  /*2b0e0*/  IMAD.MOV.U32 R80, RZ, RZ, R14 ;  /* 0x000000ffff507224 */ /* 0x000fce00078e000e */
[----:B------:R-:W-:Y:S05]  /*2b0f0*/  WARPSYNC.COLLECTIVE R15, `(.L_x_2191) ;  /* 0x000000000f087348 */ /* 0x000fea0003c00000 */
[----:B------:R0:W1:Y:S02]  /*2b100*/  SHFL.IDX P6, R14, R13, R12, R11 ;  /* 0x0000000c0d0e7389 */ /* 0x00006400000c000b */
[----:B01----:R-:W-:Y:S01]  /*2b110*/  ENDCOLLECTIVE ;  /* 0x000000000000791b */ /* 0x003fe20003800000 */
.L_x_2191:
[----:B------:R-:W-:Y:S05]  /*2b120*/  BRA `(.L_x_2192) ;  /* 0xfffffd9000447947 */ /* 0x000fea000383ffff */
.L_x_1820:
[----:B-1----:R1:W2:Y:S02]  /*2b130*/  SYNCS.PHASECHK.TRANS64.TRYWAIT P4, [R76+URZ+0x28490], R77 ;  /* 0x0284904d4c0075a7 */ /* 0x0022a4000808017f */
[----:B--2---:R-:W-:Y:S05]  /*2b140*/  @!P4 NANOSLEEP.SYNCS 0x989680 ;  /* 0x009896800000c95d */ /* 0x004fea0003900000 */
[----:B------:R-:W2:Y:S02]  /*2b150*/  @!P4 SYNCS.PHASECHK.TRANS64 P4, [R76+URZ+0x28490], R77 ;  /* 0x0284904d4c00c5a7 */ /* 0x000ea4000808007f */
[----:B--2---:R-:W-:Y:S05]  /*2b160*/  @!P4 BRA `(.L_x_1820) ;  /* 0xfffffffc00f0c947 */ /* 0x004fea000383ffff */
[----:B------:R-:W-:Y:S05]  /*2b170*/  BRA `(.L_x_2193) ;  /* 0xfffffda000947947 */ /* 0x000fea000383ffff */
.L_x_1821:
[----:B------:R-:W-:Y:S01]  /*2b180*/  BSSY B1, `(.L_x_2194) ;  /* 0x0000008000017945 */ /* 0x000fe20003800000 */
[----:B------:R-:W-:Y:S02]  /*2b190*/  IMAD.MOV.U32 R13, RZ, RZ, R80 ;  /* 0x000000ffff0d7224 */ /* 0x000fe400078e0050 */
[----:B------:R-:W-:Y:S02]  /*2b1a0*/  IMAD.MOV.U32 R12, RZ, RZ, RZ ;  /* 0x000000ffff0c7224 */ /* 0x000fe400078e00ff */
[----:B------:R-:W-:Y:S02]  /*2b1b0*/  IMAD.MOV.U32 R11, RZ, RZ, 0x181f ;  /* 0x0000181fff0b7424 */ /* 0x000fe400078e00ff */
[----:B------:R-:W-:-:S07]  /*2b1c0*/  IMAD.MOV.U32 R15, RZ, RZ, -0x1 ;  /* 0xffffffffff0f7424 */ /* 0x000fce00078e00ff */
[----:B-1----:R-:W-:Y:S05]  /*2b1d0*/  WARPSYNC.COLLECTIVE R15, `(.L_x_2195) ;  /* 0x000000000f087348 */ /* 0x002fea0003c00000 */
[----:B------:R0:W2:Y:S02]  /*2b1e0*/  SHFL.IDX P6, R14, R13, R12, R11 ;  /* 0x0000000c0d0e7389 */ /* 0x0000a400000c000b */
[----:B012---:R-:W-:Y:S01]  /*2b1f0*/  ENDCOLLECTIVE ;  /* 0x000000000000791b */ /* 0x007fe20003800000 */
.L_x_2195:
[----:B------:R-:W-:Y:S05]  /*2b200*/  BSYNC B1 ;  /* 0x0000000000017941 */ /* 0x000fea0003800000 */
.L_x_2194:
        /* <DEDUP_REMOVED lines=8> */
.L_x_2196:
[----:B------:R-:W-:Y:S01]  /*2b290*/  IMAD.MOV.U32 R83, RZ, RZ, R14 ;  /* 0x000000ffff537224 */ /* 0x000fe200078e000e */
[----:B------:R-:W-:Y:S06]  /*2b2a0*/  BRA `(.L_x_2197) ;  /* 0xfffffda000607947 */ /* 0x000fec000383ffff */
.L_x_1826:
[----:B------:R-:W-:Y:S01]  /*2b2b0*/  BSSY B1, `(.L_x_2198) ;  /* 0x0000008000017945 */ /* 0x000fe20003800000 */
[----:B----4-:R-:W-:Y:S02]  /*2b2c0*/  IMAD.MOV.U32 R13, RZ, RZ, R80 ;  /* 0x000000ffff0d7224 */ /* 0x010fe400078e0050 */
[----:B------:R-:W-:Y:S02]  /*2b2d0*/  IMAD.MOV.U32 R12, RZ, RZ, 0x1 ;  /* 0x00000001ff0c7424 */ /* 0x000fe400078e00ff */
[----:B------:R-:W-:Y:S02]  /*2b2e0*/  IMAD.MOV.U32 R11, RZ, RZ, 0x181f ;  /* 0x0000181fff0b7424 */ /* 0x000fe400078e00ff */
[----:B------:R-:W-:-:S07]  /*2b2f0*/  IMAD.MOV.U32 R15, RZ, RZ, -0x1 ;  /* 0xffffffffff0f7424 */ /* 0x000fce00078e00ff */
[----:B0123--:R-:W-:Y:S05]  /*2b300*/  WARPSYNC.COLLECTIVE R15, `(.L_x_2199) ;  /* 0x000000000f087348 */ /* 0x00ffea0003c00000 */
[----:B------:R4:W0:Y:S02]  /*2b310*/  SHFL.IDX P6, R14, R13, R12, R11 ;  /* 0x0000000c0d0e7389 */ /* 0x00082400000c000b */
[----:B01234-:R-:W-:Y:S01]  /*2b320*/  ENDCOLLECTIVE ;  /* 0x000000000000791b */ /* 0x01ffe20003800000 */
.L_x_2199:
[----:B------:R-:W-:Y:S05]  /*2b330*/  BSYNC B1 ;  /* 0x0000000000017941 */ /* 0x000fea0003800000 */
.L_x_2198:
        /* <DEDUP_REMOVED lines=8> */
.L_x_2200:
[----:B------:R-:W-:Y:S05]  /*2b3c0*/  BRA `(.L_x_2201) ;  /* 0xfffffdac00e47947 */ /* 0x000fea000383ffff */
.L_x_1831:
[----:B0-----:R0:W1:Y:S02]  /*2b3d0*/  SYNCS.PHASECHK.TRANS64.TRYWAIT P3, [R76+URZ+0x28490], R77 ;  /* 0x0284904d4c0075a7 */ /* 0x001064000806017f */
[----:B-1----:R-:W-:Y:S05]  /*2b3e0*/  @!P3 NANOSLEEP.SYNCS 0x989680 ;  /* 0x009896800000b95d */ /* 0x002fea0003900000 */
[----:B------:R-:W1:Y:S02]  /*2b3f0*/  @!P3 SYNCS.PHASECHK.TRANS64 P3, [R76+URZ+0x28490], R77 ;  /* 0x0284904d4c00b5a7 */ /* 0x000e64000806007f */
[----:B-1----:R-:W-:Y:S05]  /*2b400*/  @!P3 BRA `(.L_x_1831) ;  /* 0xfffffffc00f0b947 */ /* 0x002fea000383ffff */
[----:B------:R-:W-:Y:S05]  /*2b410*/  BRA `(.L_x_2202) ;  /* 0xfffffdbc00cc7947 */ /* 0x000fea000383ffff */
.L_x_1832:
[----:B------:R-:W-:Y:S01]  /*2b420*/  BSSY B1, `(.L_x_2203) ;  /* 0x0000008000017945 */ /* 0x000fe20003800000 */
[----:B------:R-:W-:Y:S01]  /*2b430*/  IMAD.MOV.U32 R13, RZ, RZ, R25 ;  /* 0x000000ffff0d7224 */ /* 0x000fe200078e0019 */
[----:B------:R-:W-:Y:S01]  /*2b440*/  MOV R12, RZ ;  /* 0x000000ff000c7202 */ /* 0x000fe20000000f00 */
[----:B------:R-:W-:Y:S02]  /*2b450*/  IMAD.MOV.U32 R11, RZ, RZ, 0x181f ;  /* 0x0000181fff0b7424 */ /* 0x000fe400078e00ff */
[----:B------:R-:W-:-:S07]  /*2b460*/  IMAD.MOV.U32 R15, RZ, RZ, -0x1 ;  /* 0xffffffffff0f7424 */ /* 0x000fce00078e00ff */
[----:B0-----:R-:W-:Y:S05]  /*2b470*/  WARPSYNC.COLLECTIVE R15, `(.L_x_2204) ;  /* 0x000000000f087348 */ /* 0x001fea0003c00000 */
[----:B------:R1:W2:Y:S02]  /*2b480*/  SHFL.IDX P6, R14, R13, R12, R11 ;  /* 0x0000000c0d0e7389 */ /* 0x0002a400000c000b */
[----:B012---:R-:W-:Y:S01]  /*2b490*/  ENDCOLLECTIVE ;  /* 0x000000000000791b */ /* 0x007fe20003800000 */
.L_x_2204:
[----:B------:R-:W-:Y:S05]  /*2b4a0*/  BSYNC B1 ;  /* 0x0000000000017941 */ /* 0x000fea0003800000 */
.L_x_2203:
        /* <DEDUP_REMOVED lines=8> */
.L_x_2205:
[----:B------:R-:W-:Y:S05]  /*2b530*/  BRA `(.L_x_2206) ;  /* 0xfffffdbc00ec7947 */ /* 0x000fea000383ffff */
.L_x_1835:
[----:B------:R-:W-:Y:S01]  /*2b540*/  BSSY B1, `(.L_x_2207) ;  /* 0x0000008000017945 */ /* 0x000fe20003800000 */
[----:B------:R-:W-:Y:S02]  /*2b550*/  IMAD.MOV.U32 R13, RZ, RZ, R25 ;  /* 0x000000ffff0d7224 */ /* 0x000fe400078e0019 */
[----:B------:R-:W-:Y:S02]  /*2b560*/  IMAD.MOV.U32 R12, RZ, RZ, 0x1 ;  /* 0x00000001ff0c7424 */ /* 0x000fe400078e00ff */
[----:B------:R-:W-:Y:S02]  /*2b570*/  IMAD.MOV.U32 R11, RZ, RZ, 0x181f ;  /* 0x0000181fff0b7424 */ /* 0x000fe400078e00ff */
[----:B------:R-:W-:-:S07]  /*2b580*/  IMAD.MOV.U32 R15, RZ, RZ, -0x1 ;  /* 0xffffffffff0f7424 */ /* 0x000fce00078e00ff */
[----:B01234-:R-:W-:Y:S05]  /*2b590*/  WARPSYNC.COLLECTIVE R15, `(.L_x_2208) ;  /* 0x000000000f087348 */ /* 0x01ffea0003c00000 */
[----:B---3--:R3:W0:Y:S02]  /*2b5a0*/  SHFL.IDX P6, R14, R13, R12, R11 ;  /* 0x0000000c0d0e7389 */ /* 0x00862400000c000b */
[----:B01234-:R-:W-:Y:S01]  /*2b5b0*/  ENDCOLLECTIVE ;  /* 0x000000000000791b */ /* 0x01ffe20003800000 */
.L_x_2208:
[----:B------:R-:W-:Y:S05]  /*2b5c0*/  BSYNC B1 ;  /* 0x0000000000017941 */ /* 0x000fea0003800000 */
.L_x_2207:
        /* <DEDUP_REMOVED lines=8> */
.L_x_2209:
[----:B------:R-:W-:Y:S05]  /*2b650*/  BRA `(.L_x_2210) ;  /* 0xfffffdbc00ec7947 */ /* 0x000fea000383ffff */
.L_x_1839:
[----:B0-----:R0:W4:Y:S02]  /*2b660*/  SYNCS.PHASECHK.TRANS64.TRYWAIT P4, [R76+URZ+0x284b0], R77 ;  /* 0x0284b04d4c0075a7 */ /* 0x001124000808017f */
[----:B----4-:R-:W-:Y:S05]  /*2b670*/  @!P4 NANOSLEEP.SYNCS 0x989680 ;  /* 0x009896800000c95d */ /* 0x010fea0003900000 */
[----:B------:R-:W4:Y:S02]  /*2b680*/  @!P4 SYNCS.PHASECHK.TRANS64 P4, [R76+URZ+0x284b0], R77 ;  /* 0x0284b04d4c00c5a7 */ /* 0x000f24000808007f */
[----:B----4-:R-:W-:Y:S05]  /*2b690*/  @!P4 BRA `(.L_x_1839) ;  /* 0xfffffffc00f0c947 */ /* 0x010fea000383ffff */
[----:B------:R-:W-:Y:S05]  /*2b6a0*/  BRA `(.L_x_2211) ;  /* 0xfffffdc000607947 */ /* 0x000fea000383ffff */
.L_x_1857:
[----:B------:R-:W-:Y:S01]  /*2b6b0*/  BSSY B0, `(.L_x_2212) ;  /* 0x0000007000007945 */ /* 0x000fe20003800000 */
[----:B------:R-:W-:Y:S02]  /*2b6c0*/  IMAD.MOV.U32 R12, RZ, RZ, RZ ;  /* 0x000000ffff0c7224 */ /* 0x000fe400078e00ff */
[----:B------:R-:W-:Y:S02]  /*2b6d0*/  IMAD.MOV.U32 R11, RZ, RZ, 0x1f ;  /* 0x0000001fff0b7424 */ /* 0x000fe400078e00ff */
[----:B------:R-:W-:-:S07]  /*2b6e0*/  IMAD.MOV.U32 R15, RZ, RZ, -0x1 ;  /* 0xffffffffff0f7424 */ /* 0x000fce00078e00ff */
[----:B-----5:R-:W-:Y:S05]  /*2b6f0*/  WARPSYNC.COLLECTIVE R15, `(.L_x_2213) ;  /* 0x000000000f087348 */ /* 0x020fea0003c00000 */
[----:B------:R0:W1:Y:S02]  /*2b700*/  SHFL.IDX P6, R14, R13, R12, R11 ;  /* 0x0000000c0d0e7389 */ /* 0x00006400000c000b */
[----:B01---5:R-:W-:Y:S01]  /*2b710*/  ENDCOLLECTIVE ;  /* 0x000000000000791b */ /* 0x023fe20003800000 */
.L_x_2213:
[----:B------:R-:W-:Y:S05]  /*2b720*/  BSYNC B0 ;  /* 0x0000000000007941 */ /* 0x000fea0003800000 */
.L_x_2212:
[----:B------:R-:W-:Y:S05]  /*2b730*/  BRA `(.L_x_2214) ;  /* 0xfffffdd000d87947 */ /* 0x000fea000383ffff */
.L_x_1867:
        /* <DEDUP_REMOVED lines=8> */
.L_x_2216:
[----:B------:R-:W-:Y:S05]  /*2b7c0*/  BSYNC B1 ;  /* 0x0000000000017941 */ /* 0x000fea0003800000 */
.L_x_2215:
        /* <DEDUP_REMOVED lines=8> */
.L_x_2217:
[----:B------:R-:W-:Y:S02]  /*2b850*/  IMAD.MOV.U32 R13, RZ, RZ, R37 ;  /* 0x000000ffff0d7224 */ /* 0x000fe400078e0025 */
[----:B------:R-:W-:-:S07]  /*2b860*/  IMAD.MOV.U32 R5, RZ, RZ, R14 ;  /* 0x000000ffff057224 */ /* 0x000fce00078e000e */
[----:B------:R-:W-:Y:S05]  /*2b870*/  WARPSYNC.COLLECTIVE R15, `(.L_x_2218) ;  /* 0x000000000f087348 */ /* 0x000fea0003c00000 */
[----:B------:R0:W1:Y:S02]  /*2b880*/  SHFL.IDX P6, R14, R13, R12, R11 ;  /* 0x0000000c0d0e7389 */ /* 0x00006400000c000b */
[----:B01----:R-:W-:Y:S01]  /*2b890*/  ENDCOLLECTIVE ;  /* 0x000000000000791b */ /* 0x003fe20003800000 */
.L_x_2218:
[----:B------:R-:W-:Y:S01]  /*2b8a0*/  MOV R13, R49 ;  /* 0x00000031000d7202 */ /* 0x000fe20000000f00 */
[----:B------:R-:W-:-:S07]  /*2b8b0*/  IMAD.MOV.U32 R9, RZ, RZ, R14 ;  /* 0x000000ffff097224 */ /* 0x000fce00078e000e */
[----:B------:R-:W-:Y:S05]  /*2b8c0*/  WARPSYNC.COLLECTIVE R15, `(.L_x_2219) ;  /* 0x000000000f087348 */ /* 0x000fea0003c00000 */
[----:B------:R0:W1:Y:S02]  /*2b8d0*/  SHFL.IDX P6, R14, R13, R12, R11 ;  /* 0x0000000c0d0e7389 */ /* 0x00006400000c000b */
[----:B01----:R-:W-:Y:S01]  /*2b8e0*/  ENDCOLLECTIVE ;  /* 0x000000000000791b */ /* 0x003fe20003800000 */
.L_x_2219:
[----:B------:R-:W-:Y:S05]  /*2b8f0*/  BRA `(.L_x_2220) ;  /* 0xfffffdd800347947 */ /* 0x000fea000383ffff */
.L_x_1870:
[----:B------:R-:W-:Y:S01]  /*2b900*/  BSSY B1, `(.L_x_2221) ;  /* 0x0000008000017945 */ /* 0x000fe20003800000 */
[----:B0-----:R-:W-:Y:S02]  /*2b910*/  IMAD.MOV.U32 R13, RZ, RZ, R48 ;  /* 0x000000ffff0d7224 */ /* 0x001fe400078e0030 */
[----:B------:R-:W-:Y:S02]  /*2b920*/  IMAD.MOV.U32 R12, RZ, RZ, 0x1 ;  /* 0x00000001ff0c7424 */ /* 0x000fe400078e00ff */
[----:B------:R-:W-:Y:S02]  /*2b930*/  IMAD.MOV.U32 R11, RZ, RZ, 0x181f ;  /* 0x0000181fff0b7424 */ /* 0x000fe400078e00ff */
[----:B------:R-:W-:-:S07]  /*2b940*/  IMAD.MOV.U32 R15, RZ, RZ, -0x1 ;  /* 0xffffffffff0f7424 */ /* 0x000fce00078e00ff */
[----:B-12345:R-:W-:Y:S05]  /*2b950*/  WARPSYNC.COLLECTIVE R15, `(.L_x_2222) ;  /* 0x000000000f087348 */ /* 0x03efea0003c00000 */
[----:B------:R0:W0:Y:S02]  /*2b960*/  SHFL.IDX P6, R14, R13, R12, R11 ;  /* 0x0000000c0d0e7389 */ /* 0x00002400000c000b */
[----:B012345:R-:W-:Y:S01]  /*2b970*/  ENDCOLLECTIVE ;  /* 0x000000000000791b */ /* 0x03ffe20003800000 */
.L_x_2222:
[----:B------:R-:W-:Y:S05]  /*2b980*/  BSYNC B1 ;  /* 0x0000000000017941 */ /* 0x000fea0003800000 */
.L_x_2221:
        /* <DEDUP_REMOVED lines=8> */
.L_x_2223:
[----:B------:R-:W-:Y:S02]  /*2ba10*/  IMAD.MOV.U32 R13, RZ, RZ, R37 ;  /* 0x000000ffff0d7224 */ /* 0x000fe400078e0025 */
[----:B------:R-:W-:-:S07]  /*2ba20*/  IMAD.MOV.U32 R5, RZ, RZ, R14 ;  /* 0x000000ffff057224 */ /* 0x000fce00078e000e */
[----:B------:R-:W-:Y:S05]  /*2ba30*/  WARPSYNC.COLLECTIVE R15, `(.L_x_2224) ;  /* 0x000000000f087348 */ /* 0x000fea0003c00000 */
[----:B------:R0:W1:Y:S02]  /*2ba40*/  SHFL.IDX P6, R14, R13, R12, R11 ;  /* 0x0000000c0d0e7389 */ /* 0x00006400000c000b */
[----:B01----:R-:W-:Y:S01]  /*2ba50*/  ENDCOLLECTIVE ;  /* 0x000000000000791b */ /* 0x003fe20003800000 */
.L_x_2224:
[----:B------:R-:W-:Y:S02]  /*2ba60*/  IMAD.MOV.U32 R13, RZ, RZ, R49 ;  /* 0x000000ffff0d7224 */ /* 0x000fe400078e0031 */
[----:B------:R-:W-:-:S07]  /*2ba70*/  IMAD.MOV.U32 R9, RZ, RZ, R14 ;  /* 0x000000ffff097224 */ /* 0x000fce00078e000e */
[----:B------:R-:W-:Y:S05]  /*2ba80*/  WARPSYNC.COLLECTIVE R15, `(.L_x_2225) ;  /* 0x000000000f087348 */ /* 0x000fea0003c00000 */
[----:B------:R0:W1:Y:S02]  /*2ba90*/  SHFL.IDX P6, R14, R13, R12, R11 ;  /* 0x0000000c0d0e7389 */ /* 0x00006400000c000b */
[----:B01----:R-:W-:Y:S01]  /*2baa0*/  ENDCOLLECTIVE ;  /* 0x000000000000791b */ /* 0x003fe20003800000 */
.L_x_2225:
[----:B------:R-:W-:Y:S05]  /*2bab0*/  BRA `(.L_x_2226) ;  /* 0xfffffdd800507947 */ /* 0x000fea000383ffff */
.L_x_1873:
[----:B------:R-:W-:Y:S01]  /*2bac0*/  BSSY B1, `(.L_x_2227) ;  /* 0x0000008000017945 */ /* 0x000fe20003800000 */
[----:B------:R-:W-:Y:S01]  /*2bad0*/  IMAD.MOV.U32 R13, RZ, RZ, R48 ;  /* 0x000000ffff0d7224 */ /* 0x000fe200078e0030 */
[----:B------:R-:W-:Y:S01]  /*2bae0*/  MOV R11, 0x181f ;  /* 0x0000181f000b7802 */ /* 0x000fe20000000f00 */
[----:B------:R-:W-:Y:S02]  /*2baf0*/  IMAD.MOV.U32 R12, RZ, RZ, 0x2 ;  /* 0x00000002ff0c7424 */ /* 0x000fe400078e00ff */
[----:B------:R-:W-:-:S07]  /*2bb00*/  IMAD.MOV.U32 R15, RZ, RZ, -0x1 ;  /* 0xffffffffff0f7424 */ /* 0x000fce00078e00ff */
[----:B012345:R-:W-:Y:S05]  /*2bb10*/  WARPSYNC.COLLECTIVE R15, `(.L_x_2228) ;  /* 0x000000000f087348 */ /* 0x03ffea0003c00000 */
[----:B0-----:R0:W0:Y:S02]  /*2bb20*/  SHFL.IDX P6, R14, R13, R12, R11 ;  /* 0x0000000c0d0e7389 */ /* 0x00102400000c000b */
[----:B012345:R-:W-:Y:S01]  /*2bb30*/  ENDCOLLECTIVE ;  /* 0x000000000000791b */ /* 0x03ffe20003800000 */
.L_x_2228:
[----:B------:R-:W-:Y:S05]  /*2bb40*/  BSYNC B1 ;  /* 0x0000000000017941 */ /* 0x000fea0003800000 */
.L_x_2227:
        /* <DEDUP_REMOVED lines=8> */
.L_x_2229:
[----:B------:R-:W-:Y:S02]  /*2bbd0*/  IMAD.MOV.U32 R13, RZ, RZ, R37 ;  /* 0x000000ffff0d7224 */ /* 0x000fe400078e0025 */
[----:B------:R-:W-:-:S07]  /*2bbe0*/  IMAD.MOV.U32 R5, RZ, RZ, R14 ;  /* 0x000000ffff057224 */ /* 0x000fce00078e000e */
[----:B------:R-:W-:Y:S05]  /*2bbf0*/  WARPSYNC.COLLECTIVE R15, `(.L_x_2230) ;  /* 0x000000000f087348 */ /* 0x000fea0003c00000 */
[----:B------:R0:W1:Y:S02]  /*2bc00*/  SHFL.IDX P6, R14, R13, R12, R11 ;  /* 0x0000000c0d0e7389 */ /* 0x00006400000c000b */
[----:B01----:R-:W-:Y:S01]  /*2bc10*/  ENDCOLLECTIVE ;  /* 0x000000000000791b */ /* 0x003fe20003800000 */
.L_x_2230:
[----:B------:R-:W-:Y:S02]  /*2bc20*/  IMAD.MOV.U32 R13, RZ, RZ, R49 ;  /* 0x000000ffff0d7224 */ /* 0x000fe400078e0031 */
[----:B------:R-:W-:-:S07]  /*2bc30*/  IMAD.MOV.U32 R9, RZ, RZ, R14 ;  /* 0x000000ffff097224 */ /* 0x000fce00078e000e */
[----:B------:R-:W-:Y:S05]  /*2bc40*/  WARPSYNC.COLLECTIVE R15, `(.L_x_2231) ;  /* 0x000000000f087348 */ /* 0x000fea0003c00000 */
[----:B------:R0:W1:Y:S02]  /*2bc50*/  SHFL.IDX P6, R14, R13, R12, R11 ;  /* 0x0000000c0d0e7389 */ /* 0x00006400000c000b */
[----:B01----:R-:W-:Y:S01]  /*2bc60*/  ENDCOLLECTIVE ;  /* 0x000000000000791b */ /* 0x003fe20003800000 */
.L_x_2231:
[----:B------:R-:W-:Y:S05]  /*2bc70*/  BRA `(.L_x_2232) ;  /* 0xfffffdd800647947 */ /* 0x000fea000383ffff */
.L_x_1876:
[----:B------:R-:W-:Y:S01]  /*2bc80*/  BSSY B1, `(.L_x_2233) ;  /* 0x0000008000017945 */ /* 0x000fe20003800000 */
[----:B------:R-:W-:Y:S02]  /*2bc90*/  IMAD.MOV.U32 R13, RZ, RZ, R48 ;  /* 0x000000ffff0d7224 */ /* 0x000fe400078e0030 */
[----:B------:R-:W-:Y:S02]  /*2bca0*/  IMAD.MOV.U32 R12, RZ, RZ, 0x3 ;  /* 0x00000003ff0c7424 */ /* 0x000fe400078e00ff */
[----:B------:R-:W-:Y:S02]  /*2bcb0*/  IMAD.MOV.U32 R11, RZ, RZ, 0x181f ;  /* 0x0000181fff0b7424 */ /* 0x000fe400078e00ff */
[----:B------:R-:W-:-:S07]  /*2bcc0*/  IMAD.MOV.U32 R15, RZ, RZ, -0x1 ;  /* 0xffffffffff0f7424 */ /* 0x000fce00078e00ff */
[----:B0-23-5:R-:W-:Y:S05]  /*2bcd0*/  WARPSYNC.COLLECTIVE R15, `(.L_x_2234) ;  /* 0x000000000f087348 */ /* 0x02dfea0003c00000 */
[----:B0-----:R0:W1:Y:S02]  /*2bce0*/  SHFL.IDX P6, R14, R13, R12, R11 ;  /* 0x0000000c0d0e7389 */ /* 0x00106400000c000b */
[----:B0123-5:R-:W-:Y:S01]  /*2bcf0*/  ENDCOLLECTIVE ;  /* 0x000000000000791b */ /* 0x02ffe20003800000 */
.L_x_2234:
[----:B------:R-:W-:Y:S05]  /*2bd00*/  BSYNC B1 ;  /* 0x0000000000017941 */ /* 0x000fea0003800000 */
.L_x_2233:
        /* <DEDUP_REMOVED lines=8> */
.L_x_2235:
[----:B------:R-:W-:Y:S02]  /*2bd90*/  IMAD.MOV.U32 R13, RZ, RZ, R37 ;  /* 0x000000ffff0d7224 */ /* 0x000fe400078e0025 */
[----:B------:R-:W-:-:S07]  /*2bda0*/  IMAD.MOV.U32 R5, RZ, RZ, R14 ;  /* 0x000000ffff057224 */ /* 0x000fce00078e000e */
[----:B------:R-:W-:Y:S05]  /*2bdb0*/  WARPSYNC.COLLECTIVE R15, `(.L_x_2236) ;  /* 0x000000000f087348 */ /* 0x000fea0003c00000 */
[----:B------:R0:W1:Y:S02]  /*2bdc0*/  SHFL.IDX P6, R14, R13, R12, R11 ;  /* 0x0000000c0d0e7389 */ /* 0x00006400000c000b */
[----:B01----:R-:W-:Y:S01]  /*2bdd0*/  ENDCOLLECTIVE ;  /* 0x000000000000791b */ /* 0x003fe20003800000 */
.L_x_2236:
[----:B------:R-:W-:Y:S02]  /*2bde0*/  IMAD.MOV.U32 R13, RZ, RZ, R49 ;  /* 0x000000ffff0d7224 */ /* 0x000fe400078e0031 */
[----:B------:R-:W-:-:S07]  /*2bdf0*/  IMAD.MOV.U32 R37, RZ, RZ, R14 ;  /* 0x000000ffff257224 */ /* 0x000fce00078e000e */
[----:B------:R-:W-:Y:S05]  /*2be00*/  WARPSYNC.COLLECTIVE R15, `(.L_x_2237) ;  /* 0x000000000f087348 */ /* 0x000fea0003c00000 */
[----:B------:R0:W1:Y:S02]  /*2be10*/  SHFL.IDX P6, R14, R13, R12, R11 ;  /* 0x0000000c0d0e7389 */ /* 0x00006400000c000b */
[----:B01----:R-:W-:Y:S01]  /*2be20*/  ENDCOLLECTIVE ;  /* 0x000000000000791b */ /* 0x003fe20003800000 */
.L_x_2237:
[----:B------:R-:W-:Y:S01]  /*2be30*/  IMAD.MOV.U32 R49, RZ, RZ, R14 ;  /* 0x000000ffff317224 */ /* 0x000fe200078e000e */
[----:B------:R-:W-:Y:S06]  /*2be40*/  BRA `(.L_x_2238) ;  /* 0xfffffdd8007c7947 */ /* 0x000fec000383ffff */
.L_x_1880:
[----:B------:R0:W0:Y:S02]  /*2be50*/  SYNCS.PHASECHK.TRANS64.TRYWAIT P0, [R22+URZ+0x28400], R51 ;  /* 0x02840033160075a7 */ /* 0x000024000800017f */
[----:B0-----:R-:W-:Y:S05]  /*2be60*/  @!P0 NANOSLEEP.SYNCS 0x989680 ;  /* 0x009896800000895d */ /* 0x001fea0003900000 */
[----:B------:R-:W0:Y:S02]  /*2be70*/  @!P0 SYNCS.PHASECHK.TRANS64 P0, [R22+URZ+0x28400], R51 ;  /* 0x02840033160085a7 */ /* 0x000e24000800007f */
[----:B0-----:R-:W-:Y:S05]  /*2be80*/  @!P0 BRA `(.L_x_1880) ;  /* 0xfffffffc00f08947 */ /* 0x001fea000383ffff */
[----:B------:R-:W-:Y:S05]  /*2be90*/  BRA `(.L_x_2239) ;  /* 0xfffffdd800f87947 */ /* 0x000fea000383ffff */
.L_x_1896:
[----:B------:R-:W1:Y:S01]  /*2bea0*/  LDC R3, c[0x0][0x3f4] ;  /* 0x0000fd00ff037b82 */ /* 0x000e620000000800 */
[----:B------:R-:W-:Y:S01]  /*2beb0*/  BSSY B1, `(.L_x_2240) ;  /* 0x0000008000017945 */ /* 0x000fe20003800000 */
[----:B0-----:R-:W-:Y:S02]  /*2bec0*/  IMAD.MOV.U32 R13, RZ, RZ, R37 ;  /* 0x000000ffff0d7224 */ /* 0x001fe400078e0025 */
[----:B------:R-:W-:Y:S02]  /*2bed0*/  IMAD.MOV.U32 R12, RZ, RZ, RZ ;  /* 0x000000ffff0c7224 */ /* 0x000fe400078e00ff */
[----:B------:R-:W-:Y:S02]  /*2bee0*/  IMAD.MOV.U32 R11, RZ, RZ, 0x181f ;  /* 0x0000181fff0b7424 */ /* 0x000fe400078e00ff */
[----:B------:R-:W-:-:S07]  /*2bef0*/  IMAD.MOV.U32 R15, RZ, RZ, -0x1 ;  /* 0xffffffffff0f7424 */ /* 0x000fce00078e00ff */
[----:B-1----:R-:W-:Y:S05]  /*2bf00*/  WARPSYNC.COLLECTIVE R15, `(.L_x_2241) ;  /* 0x000000000f087348 */ /* 0x002fea0003c00000 */
[----:B------:R0:W2:Y:S02]  /*2bf10*/  SHFL.IDX P6, R14, R13, R12, R11 ;  /* 0x0000000c0d0e7389 */ /* 0x0000a400000c000b */
[----:B012---:R-:W-:Y:S01]  /*2bf20*/  ENDCOLLECTIVE ;  /* 0x000000000000791b */ /* 0x007fe20003800000 */
.L_x_2241:
[----:B------:R-:W-:Y:S05]  /*2bf30*/  BSYNC B1 ;  /* 0x0000000000017941 */ /* 0x000fea0003800000 */
.L_x_2240:
[----:B------:R-:W-:Y:S01]  /*2bf40*/  IMAD.MOV.U32 R13, RZ, RZ, R53 ;  /* 0x000000ffff0d7224 */ /* 0x000fe200078e0035 */
[----:B------:R-:W-:Y:S01]  /*2bf50*/  MOV R11, 0x181f ;  /* 0x0000181f000b7802 */ /* 0x000fe20000000f00 */
[----:B------:R-:W-:Y:S01]  /*2bf60*/  IMAD.MOV.U32 R12, RZ, RZ, RZ ;  /* 0x000000ffff0c7224 */ /* 0x000fe200078e00ff */
[----:B------:R-:W-:Y:S01]  /*2bf70*/  ISETP.GE.AND P0, PT, R16, R3, PT ;  /* 0x000000031000720c */ /* 0x000fe20003f06270 */
[----:B------:R-:W-:Y:S02]  /*2bf80*/  IMAD.MOV.U32 R15, RZ, RZ, -0x1 ;  /* 0xffffffffff0f7424 */ /* 0x000fe400078e00ff */
[----:B------:R-:W-:Y:S02]  /*2bf90*/  IMAD.MOV.U32 R5, RZ, RZ, R14 ;  /* 0x000000ffff057224 */ /* 0x000fe400078e000e */
[----:B------:R-:W-:-:S08]  /*2bfa0*/  IMAD R59, R189, R4, RZ ;  /* 0x00000004bd3b7224 */ /* 0x000fd000078e02ff */
[----:B------:R-:W-:Y:S05]  /*2bfb0*/  WARPSYNC.COLLECTIVE R15, `(.L_x_2242) ;  /* 0x000000000f087348 */ /* 0x000fea0003c00000 */
[----:B------:R0:W1:Y:S02]  /*2bfc0*/  SHFL.IDX P6, R14, R13, R12, R11 ;  /* 0x0000000c0d0e7389 */ /* 0x00006400000c000b */
[----:B01----:R-:W-:Y:S01]  /*2bfd0*/  ENDCOLLECTIVE ;  /* 0x000000000000791b */ /* 0x003fe20003800000 */
.L_x_2242:
[----:B------:R-:W-:Y:S01]  /*2bfe0*/  ISETP.GE.OR P1, PT, R10, R59, P0 ;  /* 0x0000003b0a00720c */ /* 0x000fe20000726670 */
[----:B------:R-:W-:Y:S02]  /*2bff0*/  IMAD.MOV.U32 R13, RZ, RZ, R55 ;  /* 0x000000ffff0d7224 */ /* 0x000fe400078e0037 */
[----:B------:R-:W-:-:S10]  /*2c000*/  IMAD.MOV.U32 R7, RZ, RZ, R14 ;  /* 0x000000ffff077224 */ /* 0x000fd400078e000e */
[----:B------:R-:W-:Y:S05]  /*2c010*/  WARPSYNC.COLLECTIVE R15, `(.L_x_2243) ;  /* 0x000000000f087348 */ /* 0x000fea0003c00000 */
[----:B------:R0:W1:Y:S02]  /*2c020*/  SHFL.IDX P6, R14, R13, R12, R11 ;  /* 0x0000000c0d0e7389 */ /* 0x00006400000c000b */
[----:B01----:R-:W-:Y:S01]  /*2c030*/  ENDCOLLECTIVE ;  /* 0x000000000000791b */ /* 0x003fe20003800000 */
.L_x_2243:
[----:B------:R-:W-:-:S05]  /*2c040*/  @!P1 IADD3 R4, P2, R16, R7, RZ ;  /* 0x0000000710049210 */ /* 0x000fca0007f5e0ff */
[----:B------:R-:W-:Y:S02]  /*2c050*/  @!P1 IMAD.X R5, R5, 0x1, R17, P2 ;  /* 0x0000000105059824 */ /* 0x000fe400010e0611 */
[----:B------:R-:W-:-:S04]  /*2c060*/  IMAD.MOV.U32 R13, RZ, RZ, R57 ;  /* 0x000000ffff0d7224 */ /* 0x000fc800078e0039 */
[----:B------:R-:W5:Y:S01]  /*2c070*/  @!P1 LD.E.128 R4, desc[UR36][R4.64] ;  /* 0x0000002404049980 */ /* 0x000f62000c101d00 */
[----:B------:R-:W-:-:S07]  /*2c080*/  IMAD.MOV.U32 R9, RZ, RZ, R14 ;  /* 0x000000ffff097224 */ /* 0x000fce00078e000e */
[----:B-----5:R-:W-:Y:S05]  /*2c090*/  WARPSYNC.COLLECTIVE R15, `(.L_x_2244) ;  /* 0x000000000f087348 */ /* 0x020fea0003c00000 */
[----:B------:R0:W1:Y:S02]  /*2c0a0*/  SHFL.IDX P6, R14, R13, R12, R11 ;  /* 0x0000000c0d0e7389 */ /* 0x00006400000c000b */
[----:B01---5:R-:W-:Y:S01]  /*2c0b0*/  ENDCOLLECTIVE ;  /* 0x000000000000791b */ /* 0x023fe20003800000 */
.L_x_2244:
[----:B------:R-:W-:-:S05]  /*2c0c0*/  @!P1 IADD3 R24, P3, R16, R14, RZ ;  /* 0x0000000e10189210 */ /* 0x000fca0007f7e0ff */
[----:B------:R-:W-:-:S06]  /*2c0d0*/  @!P1 IMAD.X R25, R9, 0x1, R17, P3 ;  /* 0x0000000109199824 */ /* 0x000fcc00018e0611 */
[----:B------:R-:W5:Y:S01]  /*2c0e0*/  @!P1 LD.E.128 R24, desc[UR36][R24.64] ;  /* 0x0000002418189980 */ /* 0x000f62000c101d00 */
[----:B------:R-:W-:Y:S02]  /*2c0f0*/  IMAD.MOV.U32 R13, RZ, RZ, R37 ;  /* 0x000000ffff0d7224 */ /* 0x000fe400078e0025 */
[----:B------:R-:W-:-:S07]  /*2c100*/  IMAD.MOV.U32 R12, RZ, RZ, 0x1 ;  /* 0x00000001ff0c7424 */ /* 0x000fce00078e00ff */
[----:B-----5:R-:W-:Y:S05]  /*2c110*/  WARPSYNC.COLLECTIVE R15, `(.L_x_2245) ;  /* 0x000000000f087348 */ /* 0x020fea0003c00000 */
[----:B------:R0:W1:Y:S02]  /*2c120*/  SHFL.IDX P6, R14, R13, R12, R11 ;  /* 0x0000000c0d0e7389 */ /* 0x00006400000c000b */
[----:B01---5:R-:W-:Y:S01]  /*2c130*/  ENDCOLLECTIVE ;  /* 0x000000000000791b */ /* 0x023fe20003800000 */
.L_x_2245:
[----:B------:R-:W-:Y:S02]  /*2c140*/  IMAD.MOV.U32 R13, RZ, RZ, R53 ;  /* 0x000000ffff0d7224 */ /* 0x000fe400078e0035 */
[----:B------:R-:W-:-:S07]  /*2c150*/  IMAD.MOV.U32 R9, RZ, RZ, R14 ;  /* 0x000000ffff097224 */ /* 0x000fce00078e000e */
[----:B------:R-:W-:Y:S05]  /*2c160*/  WARPSYNC.COLLECTIVE R15, `(.L_x_2246) ;  /* 0x000000000f087348 */ /* 0x000fea0003c00000 */
[----:B------:R0:W1:Y:S02]  /*2c170*/  SHFL.IDX P6, R14, R13, R12, R11 ;  /* 0x0000000c0d0e7389 */ /* 0x00006400000c000b */
[----:B01----:R-:W-:Y:S01]  /*2c180*/  ENDCOLLECTIVE ;  /* 0x000000000000791b */ /* 0x003fe20003800000 */
.L_x_2246:
[----:B------:R-:W-:Y:S02]  /*2c190*/  IMAD.MOV.U32 R13, RZ, RZ, R55 ;  /* 0x000000ffff0d7224 */ /* 0x000fe400078e0037 */
[----:B------:R-:W-:-:S07]  /*2c1a0*/  IMAD.MOV.U32 R21, RZ, RZ, R14 ;  /* 0x000000ffff157224 */ /* 0x000fce00078e000e */
[----:B------:R-:W-:Y:S05]  /*2c1b0*/  WARPSYNC.COLLECTIVE R15, `(.L_x_2247) ;  /* 0x000000000f087348 */ /* 0x000fea0003c00000 */
[----:B------:R0:W1:Y:S02]  /*2c1c0*/  SHFL.IDX P6, R14, R13, R12, R11 ;  /* 0x0000000c0d0e7389 */ /* 0x00006400000c000b */
[----:B01----:R-:W-:Y:S01]  /*2c1d0*/  ENDCOLLECTIVE ;  /* 0x000000000000791b */ /* 0x003fe20003800000 */
.L_x_2247:
[----:B------:R-:W-:Y:S02]  /*2c1e0*/  IMAD.MOV.U32 R13, RZ, RZ, R57 ;  /* 0x000000ffff0d7224 */ /* 0x000fe400078e0039 */
[----:B------:R-:W-:-:S07]  /*2c1f0*/  IMAD.MOV.U32 R33, RZ, RZ, R14 ;  /* 0x000000ffff217224 */ /* 0x000fce00078e000e */
[----:B------:R-:W-:Y:S05]  /*2c200*/  WARPSYNC.COLLECTIVE R15, `(.L_x_2248) ;  /* 0x000000000f087348 */ /* 0x000fea0003c00000 */
[----:B------:R0:W1:Y:S02]  /*2c210*/  SHFL.IDX P6, R14, R13, R12, R11 ;  /* 0x0000000c0d0e7389 */ /* 0x00006400000c000b */
[----:B01----:R-:W-:Y:S01]  /*2c220*/  ENDCOLLECTIVE ;  /* 0x000000000000791b */ /* 0x003fe20003800000 */
.L_x_2248:
[----:B------:R-:W-:Y:S02]  /*2c230*/  CS2R R44, SRZ ;  /* 0x00000000002c7805 */ /* 0x000fe4000001ff00 */
[----:B------:R-:W-:Y:S02]  /*2c240*/  CS2R R46, SRZ ;  /* 0x00000000002e7805 */ /* 0x000fe4000001ff00 */
[----:B------:R-:W-:Y:S02]  /*2c250*/  CS2R R48, SRZ ;  /* 0x0000000000307805 */ /* 0x000fe4000001ff00 */
[----:B------:R-:W-:Y:S02]  /*2c260*/  CS2R R50, SRZ ;  /* 0x0000000000327805 */ /* 0x000fe4000001ff00 */
[----:B------:R-:W-:Y:S01]  /*2c270*/  @!P1 MOV R44, R4 ;  /* 0x00000004002c9202 */ /* 0x000fe20000000f00 */
[----:B------:R-:W-:Y:S01]  /*2c280*/  @!P1 IMAD.MOV.U32 R45, RZ, RZ, R5 ;  /* 0x000000ffff2d9224 */ /* 0x000fe200078e0005 */
[----:B------:R-:W-:Y:S01]  /*2c290*/  CS2R R4, SRZ ;  /* 0x0000000000047805 */ /* 0x000fe2000001ff00 */
[----:B------:R-:W-:-:S02]  /*2c2a0*/  @!P1 IMAD.MOV.U32 R46, RZ, RZ, R6 ;  /* 0x000000ffff2e9224 */ /* 0x000fc400078e0006 */
[----:B------:R-:W-:Y:S02]  /*2c2b0*/  @!P1 IMAD.MOV.U32 R47, RZ, RZ, R7 ;  /* 0x000000ffff2f9224 */ /* 0x000fe400078e0007 */
[----:B------:R-:W-:Y:S02]  /*2c2c0*/  @!P1 IMAD.MOV.U32 R48, RZ, RZ, R24 ;  /* 0x000000ffff309224 */ /* 0x000fe400078e0018 */
[----:B------:R-:W-:Y:S02]  /*2c2d0*/  @!P1 IMAD.MOV.U32 R49, RZ, RZ, R25 ;  /* 0x000000ffff319224 */ /* 0x000fe400078e0019 */
[----:B------:R-:W-:Y:S02]  /*2c2e0*/  @!P1 IMAD.MOV.U32 R50, RZ, RZ, R26 ;  /* 0x000000ffff329224 */ /* 0x000fe400078e001a */
[----:B------:R-:W-:Y:S01]  /*2c2f0*/  @!P1 IMAD.MOV.U32 R51, RZ, RZ, R27 ;  /* 0x000000ffff339224 */ /* 0x000fe200078e001b */
[----:B------:R-:W-:Y:S06]  /*2c300*/  BRA `(.L_x_2249) ;  /* 0xfffffe1800747947 */ /* 0x000fec000383ffff */
.L_x_1899:
[----:B------:R-:W-:Y:S01]  /*2c310*/  BSSY B1, `(.L_x_2250) ;  /* 0x0000008000017945 */ /* 0x000fe20003800000 */
[----:B------:R-:W-:Y:S02]  /*2c320*/  IMAD.MOV.U32 R13, RZ, RZ, R37 ;  /* 0x000000ffff0d7224 */ /* 0x000fe400078e0025 */
[----:B------:R-:W-:Y:S02]  /*2c330*/  IMAD.MOV.U32 R12, RZ, RZ, 0x2 ;  /* 0x00000002ff0c7424 */ /* 0x000fe400078e00ff */
[----:B------:R-:W-:Y:S02]  /*2c340*/  IMAD.MOV.U32 R11, RZ, RZ, 0x181f ;  /* 0x0000181fff0b7424 */ /* 0x000fe400078e00ff */
[----:B------:R-:W-:-:S07]  /*2c350*/  IMAD.MOV.U32 R15, RZ, RZ, -0x1 ;  /* 0xffffffffff0f7424 */ /* 0x000fce00078e00ff */
[----:B-----5:R-:W-:Y:S05]  /*2c360*/  WARPSYNC.COLLECTIVE R15, `(.L_x_2251) ;  /* 0x000000000f087348 */ /* 0x020fea0003c00000 */
[----:B------:R0:W1:Y:S02]  /*2c370*/  SHFL.IDX P6, R14, R13, R12, R11 ;  /* 0x0000000c0d0e7389 */ /* 0x00006400000c000b */
[----:B01---5:R-:W-:Y:S01]  /*2c380*/  ENDCOLLECTIVE ;  /* 0x000000000000791b */ /* 0x023fe20003800000 */
.L_x_2251:
[----:B------:R-:W-:Y:S05]  /*2c390*/  BSYNC B1 ;  /* 0x0000000000017941 */ /* 0x000fea0003800000 */
.L_x_2250:
[----:B------:R-:W-:Y:S01]  /*2c3a0*/  IMAD.MOV.U32 R13, RZ, RZ, R53 ;  /* 0x000000ffff0d7224 */ /* 0x000fe200078e0035 */
[----:B------:R-:W-:Y:S01]  /*2c3b0*/  MOV R15, 0xffffffff ;  /* 0xffffffff000f7802 */ /* 0x000fe20000000f00 */
[----:B------:R-:W-:Y:S02]  /*2c3c0*/  IMAD.MOV.U32 R12, RZ, RZ, 0x2 ;  /* 0x00000002ff0c7424 */ /* 0x000fe400078e00ff */
[----:B------:R-:W-:Y:S02]  /*2c3d0*/  IMAD.MOV.U32 R11, RZ, RZ, 0x181f ;  /* 0x0000181fff0b7424 */ /* 0x000fe400078e00ff */
[----:B------:R-:W-:Y:S02]  /*2c3e0*/  IMAD.MOV.U32 R9, RZ, RZ, R14 ;  /* 0x000000ffff097224 */ /* 0x000fe400078e000e */
[----:B------:R-:W-:-:S07]  /*2c3f0*/  VIADD R8, R10, 0x40 ;  /* 0x000000400a087836 */ /* 0x000fce0000000000 */
[----:B------:R-:W-:Y:S05]  /*2c400*/  WARPSYNC.COLLECTIVE R15, `(.L_x_2252) ;  /* 0x000000000f087348 */ /* 0x000fea0003c00000 */
[----:B------:R0:W1:Y:S02]  /*2c410*/  SHFL.IDX P6, R14, R13, R12, R11 ;  /* 0x0000000c0d0e7389 */ /* 0x00006400000c000b */
[----:B01----:R-:W-:Y:S01]  /*2c420*/  ENDCOLLECTIVE ;  /* 0x000000000000791b */ /* 0x003fe20003800000 */
.L_x_2252:
[----:B------:R-:W-:Y:S01]  /*2c430*/  ISETP.GE.OR P1, PT, R8, R59, P0 ;  /* 0x0000003b0800720c */ /* 0x000fe20000726670 */
[----:B------:R-:W-:Y:S02]  /*2c440*/  IMAD.MOV.U32 R13, RZ, RZ, R55 ;  /* 0x000000ffff0d7224 */ /* 0x000fe400078e0037 */
[----:B------:R-:W-:-:S10]  /*2c450*/  IMAD.MOV.U32 R21, RZ, RZ, R14 ;  /* 0x000000ffff157224 */ /* 0x000fd400078e000e */
[----:B------:R-:W-:Y:S05]  /*2c460*/  WARPSYNC.COLLECTIVE R15, `(.L_x_2253) ;  /* 0x000000000f087348 */ /* 0x000fea0003c00000 */
[----:B------:R0:W1:Y:S02]  /*2c470*/  SHFL.IDX P6, R14, R13, R12, R11 ;  /* 0x0000000c0d0e7389 */ /* 0x00006400000c000b */
[----:B01----:R-:W-:Y:S01]  /*2c480*/  ENDCOLLECTIVE ;  /* 0x000000000000791b */ /* 0x003fe20003800000 */
.L_x_2253:
[----:B------:R-:W-:-:S05]  /*2c490*/  @!P1 IADD3 R24, P2, R16, R21, RZ ;  /* 0x0000001510189210 */ /* 0x000fca0007f5e0ff */
[----:B------:R-:W-:Y:S02]  /*2c4a0*/  @!P1 IMAD.X R9, R9, 0x1, R17, P2 ;  /* 0x0000000109099824 */ /* 0x000fe400010e0611 */
[----:B------:R-:W-:Y:S02]  /*2c4b0*/  IMAD.MOV.U32 R13, RZ, RZ, R57 ;  /* 0x000000ffff0d7224 */ /* 0x000fe400078e0039 */
[----:B------:R-:W-:-:S07]  /*2c4c0*/  IMAD.MOV.U32 R25, RZ, RZ, R14 ;  /* 0x000000ffff197224 */ /* 0x000fce00078e000e */
[----:B------:R-:W-:Y:S05]  /*2c4d0*/  WARPSYNC.COLLECTIVE R15, `(.L_x_2254) ;  /* 0x000000000f087348 */ /* 0x000fea0003c00000 */
[----:B------:R0:W1:Y:S02]  /*2c4e0*/  SHFL.IDX P6, R14, R13, R12, R11 ;  /* 0x0000000c0d0e7389 */ /* 0x00006400000c000b */
[----:B01----:R-:W-:Y:S01]  /*2c4f0*/  ENDCOLLECTIVE ;  /* 0x000000000000791b */ /* 0x003fe20003800000 */
.L_x_2254:
[----:B------:R-:W-:-:S05]  /*2c500*/  @!P1 IADD3 R32, P3, R16, R14, RZ ;  /* 0x0000000e10209210 */ /* 0x000fca0007f7e0ff */
[----:B------:R-:W-:Y:S02]  /*2c510*/  @!P1 IMAD.X R33, R25, 0x1, R17, P3 ;  /* 0x0000000119219824 */ /* 0x000fe400018e0611 */
[----:B------:R-:W-:-:S04]  /*2c520*/  @!P1 IMAD.MOV.U32 R25, RZ, RZ, R9 ;  /* 0x000000ffff199224 */ /* 0x000fc800078e0009 */
[----:B------:R-:W5:Y:S04]  /*2c530*/  @!P1 LD.E.128 R32, desc[UR36][R32.64] ;  /* 0x0000002420209980 */ /* 0x000f68000c101d00 */
[----:B------:R-:W5:Y:S01]  /*2c540*/  @!P1 LD.E.128 R24, desc[UR36][R24.64] ;  /* 0x0000002418189980 */ /* 0x000f62000c101d00 */
[----:B------:R-:W-:Y:S02]  /*2c550*/  IMAD.MOV.U32 R13, RZ, RZ, R37 ;  /* 0x000000ffff0d7224 */ /* 0x000fe400078e0025 */
[----:B------:R-:W-:-:S07]  /*2c560*/  IMAD.MOV.U32 R12, RZ, RZ, 0x3 ;  /* 0x00000003ff0c7424 */ /* 0x000fce00078e00ff */
[----:B-----5:R-:W-:Y:S05]  /*2c570*/  WARPSYNC.COLLECTIVE R15, `(.L_x_2255) ;  /* 0x000000000f087348 */ /* 0x020fea0003c00000 */
[----:B------:R0:W1:Y:S02]  /*2c580*/  SHFL.IDX P6, R14, R13, R12, R11 ;  /* 0x0000000c0d0e7389 */ /* 0x00006400000c000b */
[----:B01---5:R-:W-:Y:S01]  /*2c590*/  ENDCOLLECTIVE ;  /* 0x000000000000791b */ /* 0x023fe20003800000 */
.L_x_2255:
[----:B------:R-:W-:Y:S02]  /*2c5a0*/  IMAD.MOV.U32 R13, RZ, RZ, R53 ;  /* 0x000000ffff0d7224 */ /* 0x000fe400078e0035 */
[----:B------:R-:W-:-:S07]  /*2c5b0*/  IMAD.MOV.U32 R37, RZ, RZ, R14 ;  /* 0x000000ffff257224 */ /* 0x000fce00078e000e */
[----:B------:R-:W-:Y:S05]  /*2c5c0*/  WARPSYNC.COLLECTIVE R15, `(.L_x_2256) ;  /* 0x000000000f087348 */ /* 0x000fea0003c00000 */
[----:B------:R0:W1:Y:S02]  /*2c5d0*/  SHFL.IDX P6, R14, R13, R12, R11 ;  /* 0x0000000c0d0e7389 */ /* 0x00006400000c000b */
[----:B01----:R-:W-:Y:S01]  /*2c5e0*/  ENDCOLLECTIVE ;  /* 0x000000000000791b */ /* 0x003fe20003800000 */
.L_x_2256:
[----:B------:R-:W-:Y:S02]  /*2c5f0*/  IMAD.MOV.U32 R13, RZ, RZ, R55 ;  /* 0x000000ffff0d7224 */ /* 0x000fe400078e0037 */
[----:B------:R-:W-:-:S07]  /*2c600*/  IMAD.MOV.U32 R53, RZ, RZ, R14 ;  /* 0x000000ffff357224 */ /* 0x000fce00078e000e */
[----:B------:R-:W-:Y:S05]  /*2c610*/  WARPSYNC.COLLECTIVE R15, `(.L_x_2257) ;  /* 0x000000000f087348 */ /* 0x000fea0003c00000 */
[----:B------:R0:W1:Y:S02]  /*2c620*/  SHFL.IDX P6, R14, R13, R12, R11 ;  /* 0x0000000c0d0e7389 */ /* 0x00006400000c000b */
[----:B01----:R-:W-:Y:S01]  /*2c630*/  ENDCOLLECTIVE ;  /* 0x000000000000791b */ /* 0x003fe20003800000 */
.L_x_2257:
[----:B------:R-:W-:Y:S01]  /*2c640*/  MOV R13, R57 ;  /* 0x00000039000d7202 */ /* 0x000fe20000000f00 */
[----:B------:R-:W-:-:S07]  /*2c650*/  IMAD.MOV.U32 R55, RZ, RZ, R14 ;  /* 0x000000ffff377224 */ /* 0x000fce00078e000e */
[----:B------:R-:W-:Y:S05]  /*2c660*/  WARPSYNC.COLLECTIVE R15, `(.L_x_2258) ;  /* 0x000000000f087348 */ /* 0x000fea0003c00000 */
[----:B------:R0:W1:Y:S02]  /*2c670*/  SHFL.IDX P6, R14, R13, R12, R11 ;  /* 0x0000000c0d0e7389 */ /* 0x00006400000c000b */
[----:B01----:R-:W-:Y:S01]  /*2c680*/  ENDCOLLECTIVE ;  /* 0x000000000000791b */ /* 0x003fe20003800000 */
.L_x_2258:
[----:B------:R-:W-:Y:S02]  /*2c690*/  CS2R R20, SRZ ;  /* 0x0000000000147805 */ /* 0x000fe4000001ff00 */
[----:B------:R-:W-:Y:S02]  /*2c6a0*/  CS2R R38, SRZ ;  /* 0x0000000000267805 */ /* 0x000fe4000001ff00 */
[----:B------:R-:W-:Y:S02]  /*2c6b0*/  CS2R R40, SRZ ;  /* 0x0000000000287805 */ /* 0x000fe4000001ff00 */
[----:B------:R-:W-:Y:S02]  /*2c6c0*/  CS2R R42, SRZ ;  /* 0x00000000002a7805 */ /* 0x000fe4000001ff00 */
[----:B------:R-:W-:Y:S01]  /*2c6d0*/  CS2R R8, SRZ ;  /* 0x0000000000087805 */ /* 0x000fe2000001ff00 */
[----:B------:R-:W-:Y:S02]  /*2c6e0*/  IMAD.MOV.U32 R57, RZ, RZ, R14 ;  /* 0x000000ffff397224 */ /* 0x000fe400078e000e */
[----:B------:R-:W-:-:S02]  /*2c6f0*/  @!P1 IMAD.MOV.U32 R40, RZ, RZ, R32 ;  /* 0x000000ffff289224 */ /* 0x000fc400078e0020 */
[----:B------:R-:W-:Y:S02]  /*2c700*/  @!P1 IMAD.MOV.U32 R41, RZ, RZ, R33 ;  /* 0x000000ffff299224 */ /* 0x000fe400078e0021 */
[----:B------:R-:W-:Y:S02]  /*2c710*/  @!P1 IMAD.MOV.U32 R20, RZ, RZ, R24 ;  /* 0x000000ffff149224 */ /* 0x000fe400078e0018 */
[----:B------:R-:W-:Y:S02]  /*2c720*/  @!P1 IMAD.MOV.U32 R21, RZ, RZ, R25 ;  /* 0x000000ffff159224 */ /* 0x000fe400078e0019 */
[----:B------:R-:W-:Y:S02]  /*2c730*/  @!P1 IMAD.MOV.U32 R38, RZ, RZ, R26 ;  /* 0x000000ffff269224 */ /* 0x000fe400078e001a */
[----:B------:R-:W-:Y:S02]  /*2c740*/  @!P1 IMAD.MOV.U32 R39, RZ, RZ, R27 ;  /* 0x000000ffff279224 */ /* 0x000fe400078e001b */
[----:B------:R-:W-:-:S02]  /*2c750*/  @!P1 IMAD.MOV.U32 R42, RZ, RZ, R34 ;  /* 0x000000ffff2a9224 */ /* 0x000fc400078e0022 */
[----:B------:R-:W-:Y:S01]  /*2c760*/  @!P1 IMAD.MOV.U32 R43, RZ, RZ, R35 ;  /* 0x000000ffff2b9224 */ /* 0x000fe200078e0023 */
[----:B------:R-:W-:Y:S06]  /*2c770*/  BRA `(.L_x_2259) ;  /* 0xfffffe1800207947 */ /* 0x000fec000383ffff */
.L_x_1903:
[----:B0-----:R0:W1:Y:S02]  /*2c780*/  SYNCS.PHASECHK.TRANS64.TRYWAIT P4, [R22+URZ+0x28400], R25 ;  /* 0x02840019160075a7 */ /* 0x001064000808017f */
[----:B-1----:R-:W-:Y:S05]  /*2c790*/  @!P4 NANOSLEEP.SYNCS 0x989680 ;  /* 0x009896800000c95d */ /* 0x002fea0003900000 */
[----:B------:R-:W1:Y:S02]  /*2c7a0*/  @!P4 SYNCS.PHASECHK.TRANS64 P4, [R22+URZ+0x28400], R25 ;  /* 0x028400191600c5a7 */ /* 0x000e64000808007f */
[----:B-1----:R-:W-:Y:S05]  /*2c7b0*/  @!P4 BRA `(.L_x_1903) ;  /* 0xfffffffc00f0c947 */ /* 0x002fea000383ffff */
[----:B------:R-:W-:Y:S05]  /*2c7c0*/  BRA `(.L_x_2260) ;  /* 0xfffffe1800907947 */ /* 0x000fea000383ffff */
.L_x_1913:
[----:B--2---:R2:W3:Y:S02]  /*2c7d0*/  SYNCS.PHASECHK.TRANS64.TRYWAIT P1, [R6+URZ+0x28430], R11 ;  /* 0x0284300b060075a7 */ /* 0x0044e4000802017f */
[----:B---3--:R-:W-:Y:S05]  /*2c7e0*/  @!P1 NANOSLEEP.SYNCS 0x989680 ;  /* 0x009896800000995d */ /* 0x008fea0003900000 */
[----:B------:R-:W3:Y:S02]  /*2c7f0*/  @!P1 SYNCS.PHASECHK.TRANS64 P1, [R6+URZ+0x28430], R11 ;  /* 0x0284300b060095a7 */ /* 0x000ee4000802007f */
[----:B---3--:R-:W-:Y:S05]  /*2c800*/  @!P1 BRA `(.L_x_1913) ;  /* 0xfffffffc00f09947 */ /* 0x008fea000383ffff */
[----:B------:R-:W-:Y:S05]  /*2c810*/  BRA `(.L_x_1912) ;  /* 0xfffffe5800fc7947 */ /* 0x000fea000383ffff */
.L_x_1927:
[----:B-1----:R1:W4:Y:S02]  /*2c820*/  SYNCS.PHASECHK.TRANS64.TRYWAIT P2, [R6+URZ+0x28450], R11 ;  /* 0x0284500b060075a7 */ /* 0x002324000804017f */
[----:B----4-:R-:W-:Y:S05]  /*2c830*/  @!P2 NANOSLEEP.SYNCS 0x989680 ;  /* 0x009896800000a95d */ /* 0x010fea0003900000 */
[----:B------:R-:W4:Y:S02]  /*2c840*/  @!P2 SYNCS.PHASECHK.TRANS64 P2, [R6+URZ+0x28450], R11 ;  /* 0x0284500b0600a5a7 */ /* 0x000f24000804007f */
[----:B----4-:R-:W-:Y:S05]  /*2c850*/  @!P2 BRA `(.L_x_1927) ;  /* 0xfffffffc00f0a947 */ /* 0x010fea000383ffff */
[----:B------:R-:W-:Y:S05]  /*2c860*/  BRA `(.L_x_1926) ;  /* 0xfffffe7800587947 */ /* 0x000fea000383ffff */
.L_x_1937:
[----:B-1----:R1:W2:Y:S02]  /*2c870*/  SYNCS.PHASECHK.TRANS64.TRYWAIT P2, [R12+URZ+0x28430], R11 ;  /* 0x0284300b0c0075a7 */ /* 0x0022a4000804017f */
[----:B--2---:R-:W-:Y:S05]  /*2c880*/  @!P2 NANOSLEEP.SYNCS 0x989680 ;  /* 0x009896800000a95d */ /* 0x004fea0003900000 */
[----:B------:R-:W2:Y:S02]  /*2c890*/  @!P2 SYNCS.PHASECHK.TRANS64 P2, [R12+URZ+0x28430], R11 ;  /* 0x0284300b0c00a5a7 */ /* 0x000ea4000804007f */
[----:B--2---:R-:W-:Y:S05]  /*2c8a0*/  @!P2 BRA `(.L_x_1937) ;  /* 0xfffffffc00f0a947 */ /* 0x004fea000383ffff */
[----:B------:R-:W-:Y:S05]  /*2c8b0*/  BRA `(.L_x_1936) ;  /* 0xfffffe7c00b47947 */ /* 0x000fea000383ffff */
.L_x_1951:
[----:B---3--:R3:W4:Y:S02]  /*2c8c0*/  SYNCS.PHASECHK.TRANS64.TRYWAIT P2, [R12+URZ+0x28450], R11 ;  /* 0x0284500b0c0075a7 */ /* 0x008724000804017f */
[----:B----4-:R-:W-:Y:S05]  /*2c8d0*/  @!P2 NANOSLEEP.SYNCS 0x989680 ;  /* 0x009896800000a95d */ /* 0x010fea0003900000 */
[----:B------:R-:W4:Y:S02]  /*2c8e0*/  @!P2 SYNCS.PHASECHK.TRANS64 P2, [R12+URZ+0x28450], R11 ;  /* 0x0284500b0c00a5a7 */ /* 0x000f24000804007f */
[----:B----4-:R-:W-:Y:S05]  /*2c8f0*/  @!P2 BRA `(.L_x_1951) ;  /* 0xfffffffc00f0a947 */ /* 0x010fea000383ffff */
[----:B------:R-:W-:Y:S05]  /*2c900*/  BRA `(.L_x_1950) ;  /* 0xfffffea000247947 */ /* 0x000fea000383ffff */
.L_x_1962:
[----:B-1----:R1:W2:Y:S02]  /*2c910*/  SYNCS.PHASECHK.TRANS64.TRYWAIT P2, [R6+URZ+0x28430], R10 ;  /* 0x0284300a060075a7 */ /* 0x0022a4000804017f */
[----:B--2---:R-:W-:Y:S05]  /*2c920*/  @!P2 NANOSLEEP.SYNCS 0x989680 ;  /* 0x009896800000a95d */ /* 0x004fea0003900000 */
[----:B------:R-:W2:Y:S02]  /*2c930*/  @!P2 SYNCS.PHASECHK.TRANS64 P2, [R6+URZ+0x28430], R10 ;  /* 0x0284300a0600a5a7 */ /* 0x000ea4000804007f */
[----:B--2---:R-:W-:Y:S05]  /*2c940*/  @!P2 BRA `(.L_x_1962) ;  /* 0xfffffffc00f0a947 */ /* 0x004fea000383ffff */
[----:B------:R-:W-:Y:S05]  /*2c950*/  BRA `(.L_x_1961) ;  /* 0xfffffea4009c7947 */ /* 0x000fea000383ffff */
.L_x_1968:
[----:B-1----:R1:W3:Y:S02]  /*2c960*/  SYNCS.PHASECHK.TRANS64.TRYWAIT P2, [R6+URZ+0x28450], R10 ;  /* 0x0284500a060075a7 */ /* 0x0022e4000804017f */
[----:B---3--:R-:W-:Y:S05]  /*2c970*/  @!P2 NANOSLEEP.SYNCS 0x989680 ;  /* 0x009896800000a95d */ /* 0x008fea0003900000 */
[----:B------:R-:W3:Y:S02]  /*2c980*/  @!P2 SYNCS.PHASECHK.TRANS64 P2, [R6+URZ+0x28450], R10 ;  /* 0x0284500a0600a5a7 */ /* 0x000ee4000804007f */
[----:B---3--:R-:W-:Y:S05]  /*2c990*/  @!P2 BRA `(.L_x_1968) ;  /* 0xfffffffc00f0a947 */ /* 0x008fea000383ffff */
[----:B------:R-:W-:Y:S05]  /*2c9a0*/  BRA `(.L_x_1967) ;  /* 0xfffffebc00607947 */ /* 0x000fea000383ffff */
.L_x_1975:
[----:B-1----:R1:W2:Y:S02]  /*2c9b0*/  SYNCS.PHASECHK.TRANS64.TRYWAIT P1, [R10+URZ+0x28430], R11 ;  /* 0x0284300b0a0075a7 */ /* 0x0022a4000802017f */
[----:B--2---:R-:W-:Y:S05]  /*2c9c0*/  @!P1 NANOSLEEP.SYNCS 0x989680 ;  /* 0x009896800000995d */ /* 0x004fea0003900000 */
[----:B------:R-:W2:Y:S02]  /*2c9d0*/  @!P1 SYNCS.PHASECHK.TRANS64 P1, [R10+URZ+0x28430], R11 ;  /* 0x0284300b0a0095a7 */ /* 0x000ea4000802007f */
[----:B--2---:R-:W-:Y:S05]  /*2c9e0*/  @!P1 BRA `(.L_x_1975) ;  /* 0xfffffffc00f09947 */ /* 0x004fea000383ffff */
[----:B------:R-:W-:Y:S05]  /*2c9f0*/  BRA `(.L_x_1974) ;  /* 0xfffffec0002c7947 */ /* 0x000fea000383ffff */
.L_x_1989:
[----:B---3--:R3:W4:Y:S02]  /*2ca00*/  SYNCS.PHASECHK.TRANS64.TRYWAIT P1, [R10+URZ+0x28450], R11 ;  /* 0x0284500b0a0075a7 */ /* 0x008724000802017f */
[----:B----4-:R-:W-:Y:S05]  /*2ca10*/  @!P1 NANOSLEEP.SYNCS 0x989680 ;  /* 0x009896800000995d */ /* 0x010fea0003900000 */
[----:B------:R-:W4:Y:S02]  /*2ca20*/  @!P1 SYNCS.PHASECHK.TRANS64 P1, [R10+URZ+0x28450], R11 ;  /* 0x0284500b0a0095a7 */ /* 0x000f24000802007f */
[----:B----4-:R-:W-:Y:S05]  /*2ca30*/  @!P1 BRA `(.L_x_1989) ;  /* 0xfffffffc00f09947 */ /* 0x010fea000383ffff */
[----:B------:R-:W-:Y:S05]  /*2ca40*/  BRA `(.L_x_1988) ;  /* 0xfffffee000887947 */ /* 0x000fea000383ffff */
.L_x_1994:
[----:B-----5:R-:W-:Y:S01]  /*2ca50*/  IMAD.MOV.U32 R12, RZ, RZ, R0 ;  /* 0x000000ffff0c7224 */ /* 0x020fe200078e0000 */
[----:B0-----:R-:W-:Y:S01]  /*2ca60*/  LOP3.LUT R2, R0, 0x2, RZ, 0x3c, !PT ;  /* 0x0000000200027812 */ /* 0x001fe200078e3cff */
[----:B------:R-:W-:Y:S01]  /*2ca70*/  IMAD.MOV.U32 R11, RZ, RZ, 0x1c1f ;  /* 0x00001c1fff0b7424 */ /* 0x000fe200078e00ff */
[----:B------:R-:W-:Y:S01]  /*2ca80*/  SEL R7, R36, R37, P0 ;  /* 0x0000002524077207 */ /* 0x000fe20000000000 */
[----:B------:R-:W-:Y:S01]  /*2ca90*/  IMAD.MOV.U32 R15, RZ, RZ, -0x1 ;  /* 0xffffffffff0f7424 */ /* 0x000fe200078e00ff */
[----:B------:R-:W-:Y:S02]  /*2caa0*/  SEL R8, R32, R33, P0 ;  /* 0x0000002120087207 */ /* 0x000fe40000000000 */
[----:B------:R-:W-:-:S07]  /*2cab0*/  SEL R36, R37, R36, P0 ;  /* 0x0000002425247207 */ /* 0x000fce0000000000 */
[----:B-12---:R-:W-:Y:S05]  /*2cac0*/  WARPSYNC.COLLECTIVE R15, `(.L_x_2261) ;  /* 0x000000000f087348 */ /* 0x006fea0003c00000 */
[----:B------:R0:W3:Y:S02]  /*2cad0*/  SHFL.IDX P6, R14, R13, R12, R11 ;  /* 0x0000000c0d0e7389 */ /* 0x0000e400000c000b */
[----:B0123--:R-:W-:Y:S01]  /*2cae0*/  ENDCOLLECTIVE ;  /* 0x000000000000791b */ /* 0x00ffe20003800000 */
.L_x_2261:
        /* <DEDUP_REMOVED lines=18> */
.L_x_2262:
        /* <DEDUP_REMOVED lines=18> */
.L_x_2263:
        /* <DEDUP_REMOVED lines=18> */
.L_x_2264:
        /* <DEDUP_REMOVED lines=8> */
[----:B------:R-:W-:Y:S01]  /*2ced0*/  SEL R73, R132, R133, P0 ;  /* 0x0000008584497207 */ /* 0x000fe20000000000 */
[----:B------:R-:W-:Y:S01]  /*2cee0*/  IMAD.MOV.U32 R12, RZ, RZ, R0 ;  /* 0x000000ffff0c7224 */ /* 0x000fe200078e0000 */
        /* <DEDUP_REMOVED lines=9> */
.L_x_2265:
        /* <DEDUP_REMOVED lines=18> */
.L_x_2266:
        /* <DEDUP_REMOVED lines=19> */
.L_x_2267:
        /* <DEDUP_REMOVED lines=18> */
.L_x_2268:
        /* <DEDUP_REMOVED lines=18> */
.L_x_2269:
        /* <DEDUP_REMOVED lines=18> */
.L_x_2270:
[----:B------:R-:W-:Y:S02]  /*2d530*/  SEL R142, R143, R142, P0 ;  /* 0x0000008e8f8e7207 */ /* 0x000fe40000000000 */
[----:B------:R-:W-:Y:S02]  /*2d540*/  SEL R138, R139, R138, P0 ;  /* 0x0000008a8b8a7207 */ /* 0x000fe40000000000 */
[----:B------:R-:W-:Y:S02]  /*2d550*/  SEL R133, R150, R151, P0 ;  /* 0x0000009796857207 */ /* 0x000fe40000000000 */
[----:B------:R-:W-:Y:S02]  /*2d560*/  SEL R161, R162, R147, P0 ;  /* 0x00000093a2a17207 */ /* 0x000fe40000000000 */
[----:B------:R-:W-:Y:S02]  /*2d570*/  SEL R150, R151, R150, P0 ;  /* 0x0000009697967207 */ /* 0x000fe40000000000 */
[----:B------:R-:W-:Y:S01]  /*2d580*/  SEL R160, R147, R162, P0 ;  /* 0x000000a293a07207 */ /* 0x000fe20000000000 */
[----:B------:R-:W-:-:S02]  /*2d590*/  IMAD.MOV.U32 R13, RZ, RZ, R44 ;  /* 0x000000ffff0d7224 */ /* 0x000fc400078e002c */
[----:B------:R-:W-:Y:S02]  /*2d5a0*/  IMAD.MOV.U32 R12, RZ, RZ, R2 ;  /* 0x000000ffff0c7224 */ /* 0x000fe400078e0002 */
[----:B------:R-:W-:-:S07]  /*2d5b0*/  IMAD.MOV.U32 R28, RZ, RZ, R14 ;  /* 0x000000ffff1c7224 */ /* 0x000fce00078e000e */
[----:B------:R-:W-:Y:S05]  /*2d5c0*/  WARPSYNC.COLLECTIVE R15, `(.L_x_2271) ;  /* 0x000000000f087348 */ /* 0x000fea0003c00000 */
[----:B------:R0:W1:Y:S02]  /*2d5d0*/  SHFL.IDX P6, R14, R13, R12, R11 ;  /* 0x0000000c0d0e7389 */ /* 0x00006400000c000b */
[----:B01----:R-:W-:Y:S01]  /*2d5e0*/  ENDCOLLECTIVE ;  /* 0x000000000000791b */ /* 0x003fe20003800000 */
.L_x_2271:
[----:B------:R-:W-:Y:S02]  /*2d5f0*/  IMAD.MOV.U32 R13, RZ, RZ, R40 ;  /* 0x000000ffff0d7224 */ /* 0x000fe400078e0028 */
[----:B------:R-:W-:-:S07]  /*2d600*/  IMAD.MOV.U32 R44, RZ, RZ, R14 ;  /* 0x000000ffff2c7224 */ /* 0x000fce00078e000e */
[----:B------:R-:W-:Y:S05]  /*2d610*/  WARPSYNC.COLLECTIVE R15, `(.L_x_2272) ;  /* 0x000000000f087348 */ /* 0x000fea0003c00000 */
[----:B------:R0:W1:Y:S02]  /*2d620*/  SHFL.IDX P6, R14, R13, R12, R11 ;  /* 0x0000000c0d0e7389 */ /* 0x00006400000c000b */
[----:B01----:R-:W-:Y:S01]  /*2d630*/  ENDCOLLECTIVE ;  /* 0x000000000000791b */ /* 0x003fe20003800000 */
.L_x_2272:
[----:B------:R-:W-:Y:S02]  /*2d640*/  IMAD.MOV.U32 R13, RZ, RZ, R34 ;  /* 0x000000ffff0d7224 */ /* 0x000fe400078e0022 */
[----:B------:R-:W-:Y:S02]  /*2d650*/  IMAD.MOV.U32 R12, RZ, RZ, R0 ;  /* 0x000000ffff0c7224 */ /* 0x000fe400078e0000 */
[----:B------:R-:W-:-:S07]  /*2d660*/  IMAD.MOV.U32 R40, RZ, RZ, R14 ;  /* 0x000000ffff287224 */ /* 0x000fce00078e000e */
[----:B------:R-:W-:Y:S05]  /*2d670*/  WARPSYNC.COLLECTIVE R15, `(.L_x_2273) ;  /* 0x000000000f087348 */ /* 0x000fea0003c00000 */
[----:B------:R0:W1:Y:S02]  /*2d680*/  SHFL.IDX P6, R14, R13, R12, R11 ;  /* 0x0000000c0d0e7389 */ /* 0x00006400000c000b */
[----:B01----:R-:W-:Y:S01]  /*2d690*/  ENDCOLLECTIVE ;  /* 0x000000000000791b */ /* 0x003fe20003800000 */
.L_x_2273:
[----:B------:R-:W-:Y:S02]  /*2d6a0*/  IMAD.MOV.U32 R13, RZ, RZ, R27 ;  /* 0x000000ffff0d7224 */ /* 0x000fe400078e001b */
[----:B------:R-:W-:-:S07]  /*2d6b0*/  IMAD.MOV.U32 R34, RZ, RZ, R14 ;  /* 0x000000ffff227224 */ /* 0x000fce00078e000e */
[----:B------:R-:W-:Y:S05]  /*2d6c0*/  WARPSYNC.COLLECTIVE R15, `(.L_x_2274) ;  /* 0x000000000f087348 */ /* 0x000fea0003c00000 */
[----:B------:R0:W1:Y:S02]  /*2d6d0*/  SHFL.IDX P6, R14, R13, R12, R11 ;  /* 0x0000000c0d0e7389 */ /* 0x00006400000c000b */
[----:B01----:R-:W-:Y:S01]  /*2d6e0*/  ENDCOLLECTIVE ;  /* 0x000000000000791b */ /* 0x003fe20003800000 */
.L_x_2274:
[----:B------:R-:W-:Y:S02]  /*2d6f0*/  IMAD.MOV.U32 R13, RZ, RZ, R52 ;  /* 0x000000ffff0d7224 */ /* 0x000fe400078e0034 */
[----:B------:R-:W-:Y:S02]  /*2d700*/  IMAD.MOV.U32 R12, RZ, RZ, R2 ;  /* 0x000000ffff0c7224 */ /* 0x000fe400078e0002 */
[----:B------:R-:W-:-:S07]  /*2d710*/  IMAD.MOV.U32 R27, RZ, RZ, R14 ;  /* 0x000000ffff1b7224 */ /* 0x000fce00078e000e */
[----:B------:R-:W-:Y:S05]  /*2d720*/  WARPSYNC.COLLECTIVE R15, `(.L_x_2275) ;  /* 0x000000000f087348 */ /* 0x000fea0003c00000 */
[----:B------:R0:W1:Y:S02]  /*2d730*/  SHFL.IDX P6, R14, R13, R12, R11 ;  /* 0x0000000c0d0e7389 */ /* 0x00006400000c000b */
[----:B01----:R-:W-:Y:S01]  /*2d740*/  ENDCOLLECTIVE ;  /* 0x000000000000791b */ /* 0x003fe20003800000 */
.L_x_2275:
[----:B------:R-:W-:Y:S01]  /*2d750*/  IMAD.MOV.U32 R13, RZ, RZ, R48 ;  /* 0x000000ffff0d7224 */ /* 0x000fe200078e0030 */
[----:B------:R-:W-:-:S07]  /*2d760*/  MOV R52, R14 ;  /* 0x0000000e00347202 */ /* 0x000fce0000000f00 */
[----:B------:R-:W-:Y:S05]  /*2d770*/  WARPSYNC.COLLECTIVE R15, `(.L_x_2276) ;  /* 0x000000000f087348 */ /* 0x000fea0003c00000 */
[----:B------:R0:W1:Y:S02]  /*2d780*/  SHFL.IDX P6, R14, R13, R12, R11 ;  /* 0x0000000c0d0e7389 */ /* 0x00006400000c000b */
[----:B01----:R-:W-:Y:S01]  /*2d790*/  ENDCOLLECTIVE ;  /* 0x000000000000791b */ /* 0x003fe20003800000 */
.L_x_2276:
[----:B------:R-:W-:Y:S02]  /*2d7a0*/  SEL R192, R34, R52, P0 ;  /* 0x0000003422c07207 */ /* 0x000fe40000000000 */
[----:B------:R-:W-:Y:S01]  /*2d7b0*/  SEL R204, R52, R34, P0 ;  /* 0x0000002234cc7207 */ /* 0x000fe20000000000 */
[----:B------:R-:W-:Y:S02]  /*2d7c0*/  IMAD.MOV.U32 R13, RZ, RZ, R33 ;  /* 0x000000ffff0d7224 */ /* 0x000fe400078e0021 */
[----:B------:R-:W-:Y:S02]  /*2d7d0*/  IMAD.MOV.U32 R12, RZ, RZ, R0 ;  /* 0x000000ffff0c7224 */ /* 0x000fe400078e0000 */
[----:B------:R-:W-:-:S07]  /*2d7e0*/  IMAD.MOV.U32 R48, RZ, RZ, R14 ;  /* 0x000000ffff307224 */ /* 0x000fce00078e000e */
[----:B------:R-:W-:Y:S05]  /*2d7f0*/  WARPSYNC.COLLECTIVE R15, `(.L_x_2277) ;  /* 0x000000000f087348 */ /* 0x000fea0003c00000 */
[----:B------:R0:W1:Y:S02]  /*2d800*/  SHFL.IDX P6, R14, R13, R12, R11 ;  /* 0x0000000c0d0e7389 */ /* 0x00006400000c000b */
[----:B01----:R-:W-:Y:S01]  /*2d810*/  ENDCOLLECTIVE ;  /* 0x000000000000791b */ /* 0x003fe20003800000 */
.L_x_2277:
[----:B------:R-:W-:Y:S02]  /*2d820*/  SEL R226, R27, R48, P0 ;  /* 0x000000301be27207 */ /* 0x000fe40000000000 */
[----:B------:R-:W-:Y:S01]  /*2d830*/  SEL R229, R48, R27, P0 ;  /* 0x0000001b30e57207 */ /* 0x000fe20000000000 */
[----:B------:R-:W-:Y:S02]  /*2d840*/  IMAD.MOV.U32 R13, RZ, RZ, R26 ;  /* 0x000000ffff0d7224 */ /* 0x000fe400078e001a */
[----:B------:R-:W-:-:S07]  /*2d850*/  IMAD.MOV.U32 R33, RZ, RZ, R14 ;  /* 0x000000ffff217224 */ /* 0x000fce00078e000e */
[----:B------:R-:W-:Y:S05]  /*2d860*/  WARPSYNC.COLLECTIVE R15, `(.L_x_2278) ;  /* 0x000000000f087348 */ /* 0x000fea0003c00000 */
[----:B------:R0:W1:Y:S02]  /*2d870*/  SHFL.IDX P6, R14, R13, R12, R11 ;  /* 0x0000000c0d0e7389 */ /* 0x00006400000c000b */
[----:B01----:R-:W-:Y:S01]  /*2d880*/  ENDCOLLECTIVE ;  /* 0x000000000000791b */ /* 0x003fe20003800000 */
.L_x_2278:
[----:B------:R-:W-:Y:S02]  /*2d890*/  IMAD.MOV.U32 R13, RZ, RZ, R60 ;  /* 0x000000ffff0d7224 */ /* 0x000fe400078e003c */
[----:B------:R-:W-:Y:S02]  /*2d8a0*/  IMAD.MOV.U32 R12, RZ, RZ, R2 ;  /* 0x000000ffff0c7224 */ /* 0x000fe400078e0002 */
[----:B------:R-:W-:-:S07]  /*2d8b0*/  IMAD.MOV.U32 R26, RZ, RZ, R14 ;  /* 0x000000ffff1a7224 */ /* 0x000fce00078e000e */
[----:B------:R-:W-:Y:S05]  /*2d8c0*/  WARPSYNC.COLLECTIVE R15, `(.L_x_2279) ;  /* 0x000000000f087348 */ /* 0x000fea0003c00000 */
[----:B------:R0:W1:Y:S02]  /*2d8d0*/  SHFL.IDX P6, R14, R13, R12, R11 ;  /* 0x0000000c0d0e7389 */ /* 0x00006400000c000b */
[----:B01----:R-:W-:Y:S01]  /*2d8e0*/  ENDCOLLECTIVE ;  /* 0x000000000000791b */ /* 0x003fe20003800000 */
.L_x_2279:
[----:B------:R-:W-:Y:S02]  /*2d8f0*/  IMAD.MOV.U32 R13, RZ, RZ, R56 ;  /* 0x000000ffff0d7224 */ /* 0x000fe400078e0038 */
[----:B------:R-:W-:-:S07]  /*2d900*/  IMAD.MOV.U32 R60, RZ, RZ, R14 ;  /* 0x000000ffff3c7224 */ /* 0x000fce00078e000e */
[----:B------:R-:W-:Y:S05]  /*2d910*/  WARPSYNC.COLLECTIVE R15, `(.L_x_2280) ;  /* 0x000000000f087348 */ /* 0x000fea0003c00000 */
[----:B------:R0:W1:Y:S02]  /*2d920*/  SHFL.IDX P6, R14, R13, R12, R11 ;  /* 0x0000000c0d0e7389 */ /* 0x00006400000c000b */
[----:B01----:R-:W-:Y:S01]  /*2d930*/  ENDCOLLECTIVE ;  /* 0x000000000000791b */ /* 0x003fe20003800000 */
.L_x_2280:
        /* <DEDUP_REMOVED lines=8> */
.L_x_2281:
[----:B------:R-:W-:Y:S02]  /*2d9c0*/  SEL R183, R26, R56, P0 ;  /* 0x000000381ab77207 */ /* 0x000fe40000000000 */
[----:B------:R-:W-:Y:S02]  /*2d9d0*/  SEL R189, R56, R26, P0 ;  /* 0x0000001a38bd7207 */ /* 0x000fe40000000000 */
[----:B------:R-:W-:Y:S01]  /*2d9e0*/  MOV R13, R21 ;  /* 0x00000015000d7202 */ /* 0x000fe20000000f00 */
[----:B------:R-:W-:-:S07]  /*2d9f0*/  IMAD.MOV.U32 R31, RZ, RZ, R14 ;  /* 0x000000ffff1f7224 */ /* 0x000fce00078e000e */
[----:B------:R-:W-:Y:S05]  /*2da00*/  WARPSYNC.COLLECTIVE R15, `(.L_x_2282) ;  /* 0x000000000f087348 */ /* 0x000fea0003c00000 */
[----:B------:R0:W1:Y:S02]  /*2da10*/  SHFL.IDX P6, R14, R13, R12, R11 ;  /* 0x0000000c0d0e7389 */ /* 0x00006400000c000b */
[----:B01----:R-:W-:Y:S01]  /*2da20*/  ENDCOLLECTIVE ;  /* 0x000000000000791b */ /* 0x003fe20003800000 */
.L_x_2282:
[----:B------:R-:W-:Y:S02]  /*2da30*/  IMAD.MOV.U32 R13, RZ, RZ, R68 ;  /* 0x000000ffff0d7224 */ /* 0x000fe400078e0044 */
[----:B------:R-:W-:Y:S02]  /*2da40*/  IMAD.MOV.U32 R12, RZ, RZ, R2 ;  /* 0x000000ffff0c7224 */ /* 0x000fe400078e0002 */
[----:B------:R-:W-:-:S07]  /*2da50*/  IMAD.MOV.U32 R21, RZ, RZ, R14 ;  /* 0x000000ffff157224 */ /* 0x000fce00078e000e */
[----:B------:R-:W-:Y:S05]  /*2da60*/  WARPSYNC.COLLECTIVE R15, `(.L_x_2283) ;  /* 0x000000000f087348 */ /* 0x000fea0003c00000 */
[----:B------:R0:W1:Y:S02]  /*2da70*/  SHFL.IDX P6, R14, R13, R12, R11 ;  /* 0x0000000c0d0e7389 */ /* 0x00006400000c000b */
[----:B01----:R-:W-:Y:S01]  /*2da80*/  ENDCOLLECTIVE ;  /* 0x000000000000791b */ /* 0x003fe20003800000 */
.L_x_2283:
[----:B------:R-:W-:Y:S02]  /*2da90*/  IMAD.MOV.U32 R13, RZ, RZ, R20 ;  /* 0x000000ffff0d7224 */ /* 0x000fe400078e0014 */
[----:B------:R-:W-:-:S07]  /*2daa0*/  IMAD.MOV.U32 R68, RZ, RZ, R14 ;  /* 0x000000ffff447224 */ /* 0x000fce00078e000e */
[----:B------:R-:W-:Y:S05]  /*2dab0*/  WARPSYNC.COLLECTIVE R15, `(.L_x_2284) ;  /* 0x000000000f087348 */ /* 0x000fea0003c00000 */
[----:B------:R0:W1:Y:S02]  /*2dac0*/  SHFL.IDX P6, R14, R13, R12, R11 ;  /* 0x0000000c0d0e7389 */ /* 0x00006400000c000b */
[----:B01----:R-:W-:Y:S01]  /*2dad0*/  ENDCOLLECTIVE ;  /* 0x000000000000791b */ /* 0x003fe20003800000 */
.L_x_2284:
        /* <DEDUP_REMOVED lines=8> */
.L_x_2285:
[----:B------:R-:W-:Y:S02]  /*2db60*/  SEL R180, R21, R20, P0 ;  /* 0x0000001415b47207 */ /* 0x000fe40000000000 */
[----:B------:R-:W-:Y:S01]  /*2db70*/  SEL R179, R20, R21, P0 ;  /* 0x0000001514b37207 */ /* 0x000fe20000000000 */
[----:B------:R-:W-:Y:S02]  /*2db80*/  IMAD.MOV.U32 R13, RZ, RZ, R30 ;  /* 0x000000ffff0d7224 */ /* 0x000fe400078e001e */
[----:B------:R-:W-:-:S07]  /*2db90*/  IMAD.MOV.U32 R35, RZ, RZ, R14 ;  /* 0x000000ffff237224 */ /* 0x000fce00078e000e */
[----:B------:R-:W-:Y:S05]  /*2dba0*/  WARPSYNC.COLLECTIVE R15, `(.L_x_2286) ;  /* 0x000000000f087348 */ /* 0x000fea0003c00000 */
[----:B------:R0:W1:Y:S02]  /*2dbb0*/  SHFL.IDX P6, R14, R13, R12, R11 ;  /* 0x0000000c0d0e7389 */ /* 0x00006400000c000b */
[----:B01----:R-:W-:Y:S01]  /*2dbc0*/  ENDCOLLECTIVE ;  /* 0x000000000000791b */ /* 0x003fe20003800000 */
.L_x_2286:
[----:B------:R-:W-:Y:S02]  /*2dbd0*/  IMAD.MOV.U32 R13, RZ, RZ, R76 ;  /* 0x000000ffff0d7224 */ /* 0x000fe400078e004c */
[----:B------:R-:W-:Y:S02]  /*2dbe0*/  IMAD.MOV.U32 R12, RZ, RZ, R2 ;  /* 0x000000ffff0c7224 */ /* 0x000fe400078e0002 */
[----:B------:R-:W-:-:S07]  /*2dbf0*/  IMAD.MOV.U32 R30, RZ, RZ, R14 ;  /* 0x000000ffff1e7224 */ /* 0x000fce00078e000e */
[----:B------:R-:W-:Y:S05]  /*2dc00*/  WARPSYNC.COLLECTIVE R15, `(.L_x_2287) ;  /* 0x000000000f087348 */ /* 0x000fea0003c00000 */
[----:B------:R0:W1:Y:S02]  /*2dc10*/  SHFL.IDX P6, R14, R13, R12, R11 ;  /* 0x0000000c0d0e7389 */ /* 0x00006400000c000b */
[----:B01----:R-:W-:Y:S01]  /*2dc20*/  ENDCOLLECTIVE ;  /* 0x000000000000791b */ /* 0x003fe20003800000 */
.L_x_2287:
[----:B------:R-:W-:Y:S02]  /*2dc30*/  IMAD.MOV.U32 R13, RZ, RZ, R72 ;  /* 0x000000ffff0d7224 */ /* 0x000fe400078e0048 */
[----:B------:R-:W-:-:S07]  /*2dc40*/  IMAD.MOV.U32 R76, RZ, RZ, R14 ;  /* 0x000000ffff4c7224 */ /* 0x000fce00078e000e */
[----:B------:R-:W-:Y:S05]  /*2dc50*/  WARPSYNC.COLLECTIVE R15, `(.L_x_2288) ;  /* 0x000000000f087348 */ /* 0x000fea0003c00000 */
[----:B------:R0:W1:Y:S02]  /*2dc60*/  SHFL.IDX P6, R14, R13, R12, R11 ;  /* 0x0000000c0d0e7389 */ /* 0x00006400000c000b */
[----:B01----:R-:W-:Y:S01]  /*2dc70*/  ENDCOLLECTIVE ;  /* 0x000000000000791b */ /* 0x003fe20003800000 */
.L_x_2288:
[----:B------:R-:W-:Y:S02]  /*2dc80*/  SEL R174, R35, R76, P0 ;  /* 0x0000004c23ae7207 */ /* 0x000fe40000000000 */
[----:B------:R-:W-:Y:S01]  /*2dc90*/  SEL R173, R76, R35, P0 ;  /* 0x000000234cad7207 */ /* 0x000fe20000000000 */
[----:B------:R-:W-:Y:S02]  /*2dca0*/  IMAD.MOV.U32 R13, RZ, RZ, R38 ;  /* 0x000000ffff0d7224 */ /* 0x000fe400078e0026 */
[----:B------:R-:W-:Y:S01]  /*2dcb0*/  IMAD.MOV.U32 R12, RZ, RZ, R0 ;  /* 0x000000ffff0c7224 */ /* 0x000fe200078e0000 */
[----:B------:R-:W-:-:S07]  /*2dcc0*/  MOV R72, R14 ;  /* 0x0000000e00487202 */ /* 0x000fce0000000f00 */
[----:B------:R-:W-:Y:S05]  /*2dcd0*/  WARPSYNC.COLLECTIVE R15, `(.L_x_2289) ;  /* 0x000000000f087348 */ /* 0x000fea0003c00000 */
[----:B------:R0:W1:Y:S02]  /*2dce0*/  SHFL.IDX P6, R14, R13, R12, R11 ;  /* 0x0000000c0d0e7389 */ /* 0x00006400000c000b */
[----:B01----:R-:W-:Y:S01]  /*2dcf0*/  ENDCOLLECTIVE ;  /* 0x000000000000791b */ /* 0x003fe20003800000 */
.L_x_2289:
[----:B------:R-:W-:Y:S02]  /*2dd00*/  SEL R176, R30, R72, P0 ;  /* 0x000000481eb07207 */ /* 0x000fe40000000000 */
[----:B------:R-:W-:Y:S01]  /*2dd10*/  SEL R175, R72, R30, P0 ;  /* 0x0000001e48af7207 */ /* 0x000fe20000000000 */
[----:B------:R-:W-:Y:S02]  /*2dd20*/  IMAD.MOV.U32 R13, RZ, RZ, R37 ;  /* 0x000000ffff0d7224 */ /* 0x000fe400078e0025 */
[----:B------:R-:W-:-:S07]  /*2dd30*/  IMAD.MOV.U32 R38, RZ, RZ, R14 ;  /* 0x000000ffff267224 */ /* 0x000fce00078e000e */
[----:B------:R-:W-:Y:S05]  /*2dd40*/  WARPSYNC.COLLECTIVE R15, `(.L_x_2290) ;  /* 0x000000000f087348 */ /* 0x000fea0003c00000 */
[----:B------:R0:W1:Y:S02]  /*2dd50*/  SHFL.IDX P6, R14, R13, R12, R11 ;  /* 0x0000000c0d0e7389 */ /* 0x00006400000c000b */
[----:B01----:R-:W-:Y:S01]  /*2dd60*/  ENDCOLLECTIVE ;  /* 0x000000000000791b */ /* 0x003fe20003800000 */
.L_x_2290:
[----:B------:R-:W-:Y:S02]  /*2dd70*/  IMAD.MOV.U32 R13, RZ, RZ, R84 ;  /* 0x000000ffff0d7224 */ /* 0x000fe400078e0054 */
[----:B------:R-:W-:Y:S02]  /*2dd80*/  IMAD.MOV.U32 R12, RZ, RZ, R2 ;  /* 0x000000ffff0c7224 */ /* 0x000fe400078e0002 */
[----:B------:R-:W-:-:S07]  /*2dd90*/  IMAD.MOV.U32 R37, RZ, RZ, R14 ;  /* 0x000000ffff257224 */ /* 0x000fce00078e000e */
[----:B------:R-:W-:Y:S05]  /*2dda0*/  WARPSYNC.COLLECTIVE R15, `(.L_x_2291) ;  /* 0x000000000f087348 */ /* 0x000fea0003c00000 */
[----:B------:R0:W1:Y:S02]  /*2ddb0*/  SHFL.IDX P6, R14, R13, R12, R11 ;  /* 0x0000000c0d0e7389 */ /* 0x00006400000c000b */
[----:B01----:R-:W-:Y:S01]  /*2ddc0*/  ENDCOLLECTIVE ;  /* 0x000000000000791b */ /* 0x003fe20003800000 */
.L_x_2291:
[----:B------:R-:W-:Y:S02]  /*2ddd0*/  IMAD.MOV.U32 R13, RZ, RZ, R80 ;  /* 0x000000ffff0d7224 */ /* 0x000fe400078e0050 */
[----:B------:R-:W-:-:S07]  /*2dde0*/  IMAD.MOV.U32 R84, RZ, RZ, R14 ;  /* 0x000000ffff547224 */ /* 0x000fce00078e000e */
[----:B------:R-:W-:Y:S05]  /*2ddf0*/  WARPSYNC.COLLECTIVE R15, `(.L_x_2292) ;  /* 0x000000000f087348 */ /* 0x000fea0003c00000 */
[----:B------:R0:W1:Y:S02]  /*2de00*/  SHFL.IDX P6, R14, R13, R12, R11 ;  /* 0x0000000c0d0e7389 */ /* 0x00006400000c000b */
[----:B01----:R-:W-:Y:S01]  /*2de10*/  ENDCOLLECTIVE ;  /* 0x000000000000791b */ /* 0x003fe20003800000 */
.L_x_2292:
        /* <DEDUP_REMOVED lines=8> */
.L_x_2293:
[----:B------:R-:W-:Y:S02]  /*2dea0*/  SEL R172, R37, R80, P0 ;  /* 0x0000005025ac7207 */ /* 0x000fe40000000000 */
[----:B------:R-:W-:Y:S01]  /*2deb0*/  SEL R171, R80, R37, P0 ;  /* 0x0000002550ab7207 */ /* 0x000fe20000000000 */
[----:B------:R-:W-:Y:S02]  /*2dec0*/  IMAD.MOV.U32 R13, RZ, RZ, R39 ;  /* 0x000000ffff0d7224 */ /* 0x000fe400078e0027 */
[----:B------:R-:W-:-:S07]  /*2ded0*/  IMAD.MOV.U32 R41, RZ, RZ, R14 ;  /* 0x000000ffff297224 */ /* 0x000fce00078e000e */
[----:B------:R-:W-:Y:S05]  /*2dee0*/  WARPSYNC.COLLECTIVE R15, `(.L_x_2294) ;  /* 0x000000000f087348 */ /* 0x000fea0003c00000 */
[----:B------:R0:W1:Y:S02]  /*2def0*/  SHFL.IDX P6, R14, R13, R12, R11 ;  /* 0x0000000c0d0e7389 */ /* 0x00006400000c000b */
[----:B01----:R-:W-:Y:S01]  /*2df00*/  ENDCOLLECTIVE ;  /* 0x000000000000791b */ /* 0x003fe20003800000 */
.L_x_2294:
[----:B------:R-:W-:Y:S01]  /*2df10*/  MOV R13, R92 ;  /* 0x0000005c000d7202 */ /* 0x000fe20000000f00 */
[----:B------:R-:W-:Y:S02]  /*2df20*/  IMAD.MOV.U32 R12, RZ, RZ, R2 ;  /* 0x000000ffff0c7224 */ /* 0x000fe400078e0002 */
[----:B------:R-:W-:-:S07]  /*2df30*/  IMAD.MOV.U32 R39, RZ, RZ, R14 ;  /* 0x000000ffff277224 */ /* 0x000fce00078e000e */
[----:B------:R-:W-:Y:S05]  /*2df40*/  WARPSYNC.COLLECTIVE R15, `(.L_x_2295) ;  /* 0x000000000f087348 */ /* 0x000fea0003c00000 */
[----:B------:R0:W1:Y:S02]  /*2df50*/  SHFL.IDX P6, R14, R13, R12, R11 ;  /* 0x0000000c0d0e7389 */ /* 0x00006400000c000b */
[----:B01----:R-:W-:Y:S01]  /*2df60*/  ENDCOLLECTIVE ;  /* 0x000000000000791b */ /* 0x003fe20003800000 */
.L_x_2295:
[----:B------:R-:W-:Y:S02]  /*2df70*/  IMAD.MOV.U32 R13, RZ, RZ, R88 ;  /* 0x000000ffff0d7224 */ /* 0x000fe400078e0058 */
[----:B------:R-:W-:-:S07]  /*2df80*/  IMAD.MOV.U32 R92, RZ, RZ, R14 ;  /* 0x000000ffff5c7224 */ /* 0x000fce00078e000e */
[----:B------:R-:W-:Y:S05]  /*2df90*/  WARPSYNC.COLLECTIVE R15, `(.L_x_2296) ;  /* 0x000000000f087348 */ /* 0x000fea0003c00000 */
[----:B------:R0:W1:Y:S02]  /*2dfa0*/  SHFL.IDX P6, R14, R13, R12, R11 ;  /* 0x0000000c0d0e7389 */ /* 0x00006400000c000b */
[----:B01----:R-:W-:Y:S01]  /*2dfb0*/  ENDCOLLECTIVE ;  /* 0x000000000000791b */ /* 0x003fe20003800000 */
.L_x_2296:
        /* <DEDUP_REMOVED lines=8> */
.L_x_2297:
[----:B------:R-:W-:Y:S02]  /*2e040*/  SEL R168, R39, R88, P0 ;  /* 0x0000005827a87207 */ /* 0x000fe40000000000 */
[----:B------:R-:W-:Y:S01]  /*2e050*/  SEL R167, R88, R39, P0 ;  /* 0x0000002758a77207 */ /* 0x000fe20000000000 */
[----:B------:R-:W-:Y:S02]  /*2e060*/  IMAD.MOV.U32 R13, RZ, RZ, R42 ;  /* 0x000000ffff0d7224 */ /* 0x000fe400078e002a */
[----:B------:R-:W-:-:S07]  /*2e070*/  IMAD.MOV.U32 R43, RZ, RZ, R14 ;  /* 0x000000ffff2b7224 */ /* 0x000fce00078e000e */
[----:B------:R-:W-:Y:S05]  /*2e080*/  WARPSYNC.COLLECTIVE R15, `(.L_x_2298) ;  /* 0x000000000f087348 */ /* 0x000fea0003c00000 */
[----:B------:R0:W1:Y:S02]  /*2e090*/  SHFL.IDX P6, R14, R13, R12, R11 ;  /* 0x0000000c0d0e7389 */ /* 0x00006400000c000b */
[----:B01----:R-:W-:Y:S01]  /*2e0a0*/  ENDCOLLECTIVE ;  /* 0x000000000000791b */ /* 0x003fe20003800000 */
.L_x_2298:
[----:B------:R-:W-:Y:S02]  /*2e0b0*/  IMAD.MOV.U32 R13, RZ, RZ, R100 ;  /* 0x000000ffff0d7224 */ /* 0x000fe400078e0064 */
[----:B------:R-:W-:Y:S02]  /*2e0c0*/  IMAD.MOV.U32 R12, RZ, RZ, R2 ;  /* 0x000000ffff0c7224 */ /* 0x000fe400078e0002 */
[----:B------:R-:W-:-:S07]  /*2e0d0*/  IMAD.MOV.U32 R42, RZ, RZ, R14 ;  /* 0x000000ffff2a7224 */ /* 0x000fce00078e000e */
[----:B------:R-:W-:Y:S05]  /*2e0e0*/  WARPSYNC.COLLECTIVE R15, `(.L_x_2299) ;  /* 0x000000000f087348 */ /* 0x000fea0003c00000 */
[----:B------:R0:W1:Y:S02]  /*2e0f0*/  SHFL.IDX P6, R14, R13, R12, R11 ;  /* 0x0000000c0d0e7389 */ /* 0x00006400000c000b */
[----:B01----:R-:W-:Y:S01]  /*2e100*/  ENDCOLLECTIVE ;  /* 0x000000000000791b */ /* 0x003fe20003800000 */
.L_x_2299:
[----:B------:R-:W-:Y:S02]  /*2e110*/  IMAD.MOV.U32 R13, RZ, RZ, R96 ;  /* 0x000000ffff0d7224 */ /* 0x000fe400078e0060 */
[----:B------:R-:W-:-:S07]  /*2e120*/  IMAD.MOV.U32 R100, RZ, RZ, R14 ;  /* 0x000000ffff647224 */ /* 0x000fce00078e000e */
[----:B------:R-:W-:Y:S05]  /*2e130*/  WARPSYNC.COLLECTIVE R15, `(.L_x_2300) ;  /* 0x000000000f087348 */ /* 0x000fea0003c00000 */
[----:B------:R0:W1:Y:S02]  /*2e140*/  SHFL.IDX P6, R14, R13, R12, R11 ;  /* 0x0000000c0d0e7389 */ /* 0x00006400000c000b */
[----:B01----:R-:W-:Y:S01]  /*2e150*/  ENDCOLLECTIVE ;  /* 0x000000000000791b */ /* 0x003fe20003800000 */
.L_x_2300:
[----:B------:R-:W-:Y:S01]  /*2e160*/  SEL R147, R100, R43, P0 ;  /* 0x0000002b64937207 */ /* 0x000fe20000000000 */
[----:B------:R-:W-:Y:S01]  /*2e170*/  IMAD.MOV.U32 R13, RZ, RZ, R49 ;  /* 0x000000ffff0d7224 */ /* 0x000fe200078e0031 */
[----:B------:R-:W-:Y:S01]  /*2e180*/  MOV R12, R0 ;  /* 0x00000000000c7202 */ /* 0x000fe20000000f00 */
[----:B------:R-:W-:-:S07]  /*2e190*/  IMAD.MOV.U32 R96, RZ, RZ, R14 ;  /* 0x000000ffff607224 */ /* 0x000fce00078e000e */
[----:B------:R-:W-:Y:S05]  /*2e1a0*/  WARPSYNC.COLLECTIVE R15, `(.L_x_2301) ;  /* 0x000000000f087348 */ /* 0x000fea0003c00000 */
[----:B------:R0:W1:Y:S02]  /*2e1b0*/  SHFL.IDX P6, R14, R13, R12, R11 ;  /* 0x0000000c0d0e7389 */ /* 0x00006400000c000b */
[----:B01----:R-:W-:Y:S01]  /*2e1c0*/  ENDCOLLECTIVE ;  /* 0x000000000000791b */ /* 0x003fe20003800000 */
.L_x_2301:
[----:B------:R-:W-:Y:S01]  /*2e1d0*/  SEL R162, R42, R96, P0 ;  /* 0x000000602aa27207 */ /* 0x000fe20000000000 */
[----:B------:R-:W-:Y:S02]  /*2e1e0*/  IMAD.MOV.U32 R13, RZ, RZ, R45 ;  /* 0x000000ffff0d7224 */ /* 0x000fe400078e002d */
[----:B------:R-:W-:-:S07]  /*2e1f0*/  IMAD.MOV.U32 R49, RZ, RZ, R14 ;  /* 0x000000ffff317224 */ /* 0x000fce00078e000e */
[----:B------:R-:W-:Y:S05]  /*2e200*/  WARPSYNC.COLLECTIVE R15, `(.L_x_2302) ;  /* 0x000000000f087348 */ /* 0x000fea0003c00000 */
[----:B------:R0:W1:Y:S02]  /*2e210*/  SHFL.IDX P6, R14, R13, R12, R11 ;  /* 0x0000000c0d0e7389 */ /* 0x00006400000c000b */
[----:B01----:R-:W-:Y:S01]  /*2e220*/  ENDCOLLECTIVE ;  /* 0x000000000000791b */ /* 0x003fe20003800000 */
.L_x_2302:
[----:B------:R-:W-:Y:S02]  /*2e230*/  IMAD.MOV.U32 R13, RZ, RZ, R108 ;  /* 0x000000ffff0d7224 */ /* 0x000fe400078e006c */
[----:B------:R-:W-:Y:S02]  /*2e240*/  IMAD.MOV.U32 R12, RZ, RZ, R2 ;  /* 0x000000ffff0c7224 */ /* 0x000fe400078e0002 */
[----:B------:R-:W-:-:S07]  /*2e250*/  IMAD.MOV.U32 R45, RZ, RZ, R14 ;  /* 0x000000ffff2d7224 */ /* 0x000fce00078e000e */
[----:B------:R-:W-:Y:S05]  /*2e260*/  WARPSYNC.COLLECTIVE R15, `(.L_x_2303) ;  /* 0x000000000f087348 */ /* 0x000fea0003c00000 */
[----:B------:R0:W1:Y:S02]  /*2e270*/  SHFL.IDX P6, R14, R13, R12, R11 ;  /* 0x0000000c0d0e7389 */ /* 0x00006400000c000b */
[----:B01----:R-:W-:Y:S01]  /*2e280*/  ENDCOLLECTIVE ;  /* 0x000000000000791b */ /* 0x003fe20003800000 */
.L_x_2303:
[----:B------:R-:W-:Y:S02]  /*2e290*/  IMAD.MOV.U32 R13, RZ, RZ, R104 ;  /* 0x000000ffff0d7224 */ /* 0x000fe400078e0068 */
[----:B------:R-:W-:-:S07]  /*2e2a0*/  IMAD.MOV.U32 R108, RZ, RZ, R14 ;  /* 0x000000ffff6c7224 */ /* 0x000fce00078e000e */
[----:B------:R-:W-:Y:S05]  /*2e2b0*/  WARPSYNC.COLLECTIVE R15, `(.L_x_2304) ;  /* 0x000000000f087348 */ /* 0x000fea0003c00000 */
[----:B------:R0:W1:Y:S02]  /*2e2c0*/  SHFL.IDX P6, R14, R13, R12, R11 ;  /* 0x0000000c0d0e7389 */ /* 0x00006400000c000b */
[----:B01----:R-:W-:Y:S01]  /*2e2d0*/  ENDCOLLECTIVE ;  /* 0x000000000000791b */ /* 0x003fe20003800000 */
.L_x_2304:
[----:B------:R-:W-:Y:S01]  /*2e2e0*/  SEL R92, R108, R49, P0 ;  /* 0x000000316c5c7207 */ /* 0x000fe20000000000 */
[----:B------:R-:W-:Y:S02]  /*2e2f0*/  IMAD.MOV.U32 R13, RZ, RZ, R57 ;  /* 0x000000ffff0d7224 */ /* 0x000fe400078e0039 */
[----:B------:R-:W-:Y:S02]  /*2e300*/  IMAD.MOV.U32 R12, RZ, RZ, R0 ;  /* 0x000000ffff0c7224 */ /* 0x000fe400078e0000 */
[----:B------:R-:W-:-:S07]  /*2e310*/  IMAD.MOV.U32 R104, RZ, RZ, R14 ;  /* 0x000000ffff687224 */ /* 0x000fce00078e000e */
[----:B------:R-:W-:Y:S05]  /*2e320*/  WARPSYNC.COLLECTIVE R15, `(.L_x_2305) ;  /* 0x000000000f087348 */ /* 0x000fea0003c00000 */
[----:B------:R0:W1:Y:S02]  /*2e330*/  SHFL.IDX P6, R14, R13, R12, R11 ;  /* 0x0000000c0d0e7389 */ /* 0x00006400000c000b */
[----:B01----:R-:W-:Y:S01]  /*2e340*/  ENDCOLLECTIVE ;  /* 0x000000000000791b */ /* 0x003fe20003800000 */
.L_x_2305:
[----:B------:R-:W-:Y:S02]  /*2e350*/  IMAD.MOV.U32 R13, RZ, RZ, R53 ;  /* 0x000000ffff0d7224 */ /* 0x000fe400078e0035 */
[----:B------:R-:W-:-:S07]  /*2e360*/  IMAD.MOV.U32 R57, RZ, RZ, R14 ;  /* 0x000000ffff397224 */ /* 0x000fce00078e000e */
[----:B------:R-:W-:Y:S05]  /*2e370*/  WARPSYNC.COLLECTIVE R15, `(.L_x_2306) ;  /* 0x000000000f087348 */ /* 0x000fea0003c00000 */
[----:B------:R0:W1:Y:S02]  /*2e380*/  SHFL.IDX P6, R14, R13, R12, R11 ;  /* 0x0000000c0d0e7389 */ /* 0x00006400000c000b */
[----:B01----:R-:W-:Y:S01]  /*2e390*/  ENDCOLLECTIVE ;  /* 0x000000000000791b */ /* 0x003fe20003800000 */
.L_x_2306:
[----:B------:R-:W-:Y:S02]  /*2e3a0*/  IMAD.MOV.U32 R13, RZ, RZ, R116 ;  /* 0x000000ffff0d7224 */ /* 0x000fe400078e0074 */
[----:B------:R-:W-:Y:S02]  /*2e3b0*/  IMAD.MOV.U32 R12, RZ, RZ, R2 ;  /* 0x000000ffff0c7224 */ /* 0x000fe400078e0002 */
[----:B------:R-:W-:-:S07]  /*2e3c0*/  IMAD.MOV.U32 R53, RZ, RZ, R14 ;  /* 0x000000ffff357224 */ /* 0x000fce00078e000e */
[----:B------:R-:W-:Y:S05]  /*2e3d0*/  WARPSYNC.COLLECTIVE R15, `(.L_x_2307) ;  /* 0x000000000f087348 */ /* 0x000fea0003c00000 */
[----:B------:R0:W1:Y:S02]  /*2e3e0*/  SHFL.IDX P6, R14, R13, R12, R11 ;  /* 0x0000000c0d0e7389 */ /* 0x00006400000c000b */
[----:B01----:R-:W-:Y:S01]  /*2e3f0*/  ENDCOLLECTIVE ;  /* 0x000000000000791b */ /* 0x003fe20003800000 */
.L_x_2307:
[----:B------:R-:W-:Y:S01]  /*2e400*/  IMAD.MOV.U32 R13, RZ, RZ, R112 ;  /* 0x000000ffff0d7224 */ /* 0x000fe200078e0070 */
[----:B------:R-:W-:-:S07]  /*2e410*/  MOV R116, R14 ;  /* 0x0000000e00747202 */ /* 0x000fce0000000f00 */
[----:B------:R-:W-:Y:S05]  /*2e420*/  WARPSYNC.COLLECTIVE R15, `(.L_x_2308) ;  /* 0x000000000f087348 */ /* 0x000fea0003c00000 */
[----:B------:R0:W1:Y:S02]  /*2e430*/  SHFL.IDX P6, R14, R13, R12, R11 ;  /* 0x0000000c0d0e7389 */ /* 0x00006400000c000b */
[----:B01----:R-:W-:Y:S01]  /*2e440*/  ENDCOLLECTIVE ;  /* 0x000000000000791b */ /* 0x003fe20003800000 */
.L_x_2308:
        /* <DEDUP_REMOVED lines=8> */
.L_x_2309:
[----:B------:R-:W-:Y:S02]  /*2e4d0*/  SEL R88, R53, R112, P0 ;  /* 0x0000007035587207 */ /* 0x000fe40000000000 */
[----:B------:R-:W-:Y:S01]  /*2e4e0*/  SEL R112, R112, R53, P0 ;  /* 0x0000003570707207 */ /* 0x000fe20000000000 */
[----:B------:R-:W-:Y:S02]  /*2e4f0*/  IMAD.MOV.U32 R13, RZ, RZ, R61 ;  /* 0x000000ffff0d7224 */ /* 0x000fe400078e003d */
[----:B------:R-:W-:-:S07]  /*2e500*/  IMAD.MOV.U32 R65, RZ, RZ, R14 ;  /* 0x000000ffff417224 */ /* 0x000fce00078e000e */
[----:B------:R-:W-:Y:S05]  /*2e510*/  WARPSYNC.COLLECTIVE R15, `(.L_x_2310) ;  /* 0x000000000f087348 */ /* 0x000fea0003c00000 */
[----:B------:R0:W1:Y:S02]  /*2e520*/  SHFL.IDX P6, R14, R13, R12, R11 ;  /* 0x0000000c0d0e7389 */ /* 0x00006400000c000b */
[----:B01----:R-:W-:Y:S01]  /*2e530*/  ENDCOLLECTIVE ;  /* 0x000000000000791b */ /* 0x003fe20003800000 */
.L_x_2310:
[----:B------:R-:W-:Y:S02]  /*2e540*/  IMAD.MOV.U32 R13, RZ, RZ, R124 ;  /* 0x000000ffff0d7224 */ /* 0x000fe400078e007c */
[----:B------:R-:W-:Y:S02]  /*2e550*/  IMAD.MOV.U32 R12, RZ, RZ, R2 ;  /* 0x000000ffff0c7224 */ /* 0x000fe400078e0002 */
[----:B------:R-:W-:-:S07]  /*2e560*/  IMAD.MOV.U32 R61, RZ, RZ, R14 ;  /* 0x000000ffff3d7224 */ /* 0x000fce00078e000e */
[----:B------:R-:W-:Y:S05]  /*2e570*/  WARPSYNC.COLLECTIVE R15, `(.L_x_2311) ;  /* 0x000000000f087348 */ /* 0x000fea0003c00000 */
[----:B------:R0:W1:Y:S02]  /*2e580*/  SHFL.IDX P6, R14, R13, R12, R11 ;  /* 0x0000000c0d0e7389 */ /* 0x00006400000c000b */
[----:B01----:R-:W-:Y:S01]  /*2e590*/  ENDCOLLECTIVE ;  /* 0x000000000000791b */ /* 0x003fe20003800000 */
.L_x_2311:
[----:B------:R-:W-:Y:S02]  /*2e5a0*/  IMAD.MOV.U32 R13, RZ, RZ, R120 ;  /* 0x000000ffff0d7224 */ /* 0x000fe400078e0078 */
[----:B------:R-:W-:-:S07]  /*2e5b0*/  IMAD.MOV.U32 R124, RZ, RZ, R14 ;  /* 0x000000ffff7c7224 */ /* 0x000fce00078e000e */
[----:B------:R-:W-:Y:S05]  /*2e5c0*/  WARPSYNC.COLLECTIVE R15, `(.L_x_2312) ;  /* 0x000000000f087348 */ /* 0x000fea0003c00000 */
[----:B------:R0:W1:Y:S02]  /*2e5d0*/  SHFL.IDX P6, R14, R13, R12, R11 ;  /* 0x0000000c0d0e7389 */ /* 0x00006400000c000b */
[----:B01----:R-:W-:Y:S01]  /*2e5e0*/  ENDCOLLECTIVE ;  /* 0x000000000000791b */ /* 0x003fe20003800000 */
.L_x_2312:
[----:B------:R-:W-:Y:S02]  /*2e5f0*/  IMAD.MOV.U32 R13, RZ, RZ, R73 ;  /* 0x000000ffff0d7224 */ /* 0x000fe400078e0049 */
[----:B------:R-:W-:Y:S02]  /*2e600*/  IMAD.MOV.U32 R12, RZ, RZ, R0 ;  /* 0x000000ffff0c7224 */ /* 0x000fe400078e0000 */
[----:B------:R-:W-:-:S07]  /*2e610*/  IMAD.MOV.U32 R120, RZ, RZ, R14 ;  /* 0x000000ffff787224 */ /* 0x000fce00078e000e */
[----:B------:R-:W-:Y:S05]  /*2e620*/  WARPSYNC.COLLECTIVE R15, `(.L_x_2313) ;  /* 0x000000000f087348 */ /* 0x000fea0003c00000 */
[----:B------:R0:W1:Y:S02]  /*2e630*/  SHFL.IDX P6, R14, R13, R12, R11 ;  /* 0x0000000c0d0e7389 */ /* 0x00006400000c000b */
[----:B01----:R-:W-:Y:S01]  /*2e640*/  ENDCOLLECTIVE ;  /* 0x000000000000791b */ /* 0x003fe20003800000 */
.L_x_2313:
[----:B------:R-:W-:Y:S01]  /*2e650*/  MOV R13, R69 ;  /* 0x00000045000d7202 */ /* 0x000fe20000000f00 */
[----:B------:R-:W-:-:S07]  /*2e660*/  IMAD.MOV.U32 R73, RZ, RZ, R14 ;  /* 0x000000ffff497224 */ /* 0x000fce00078e000e */
[----:B------:R-:W-:Y:S05]  /*2e670*/  WARPSYNC.COLLECTIVE R15, `(.L_x_2314) ;  /* 0x000000000f087348 */ /* 0x000fea0003c00000 */
[----:B------:R0:W1:Y:S02]  /*2e680*/  SHFL.IDX P6, R14, R13, R12, R11 ;  /* 0x0000000c0d0e7389 */ /* 0x00006400000c000b */
[----:B01----:R-:W-:Y:S01]  /*2e690*/  ENDCOLLECTIVE ;  /* 0x000000000000791b */ /* 0x003fe20003800000 */
.L_x_2314:
[----:B------:R-:W-:Y:S02]  /*2e6a0*/  IMAD.MOV.U32 R13, RZ, RZ, R132 ;  /* 0x000000ffff0d7224 */ /* 0x000fe400078e0084 */
[----:B------:R-:W-:Y:S02]  /*2e6b0*/  IMAD.MOV.U32 R12, RZ, RZ, R2 ;  /* 0x000000ffff0c7224 */ /* 0x000fe400078e0002 */
[----:B------:R-:W-:-:S07]  /*2e6c0*/  IMAD.MOV.U32 R69, RZ, RZ, R14 ;  /* 0x000000ffff457224 */ /* 0x000fce00078e000e */
[----:B------:R-:W-:Y:S05]  /*2e6d0*/  WARPSYNC.COLLECTIVE R15, `(.L_x_2315) ;  /* 0x000000000f087348 */ /* 0x000fea0003c00000 */
[----:B------:R0:W1:Y:S02]  /*2e6e0*/  SHFL.IDX P6, R14, R13, R12, R11 ;  /* 0x0000000c0d0e7389 */ /* 0x00006400000c000b */
[----:B01----:R-:W-:Y:S01]  /*2e6f0*/  ENDCOLLECTIVE ;  /* 0x000000000000791b */ /* 0x003fe20003800000 */
.L_x_2315:
[----:B------:R-:W-:Y:S02]  /*2e700*/  IMAD.MOV.U32 R13, RZ, RZ, R128 ;  /* 0x000000ffff0d7224 */ /* 0x000fe400078e0080 */
[----:B------:R-:W-:-:S07]  /*2e710*/  IMAD.MOV.U32 R132, RZ, RZ, R14 ;  /* 0x000000ffff847224 */ /* 0x000fce00078e000e */
[----:B------:R-:W-:Y:S05]  /*2e720*/  WARPSYNC.COLLECTIVE R15, `(.L_x_2316) ;  /* 0x000000000f087348 */ /* 0x000fea0003c00000 */
[----:B------:R0:W1:Y:S02]  /*2e730*/  SHFL.IDX P6, R14, R13, R12, R11 ;  /* 0x0000000c0d0e7389 */ /* 0x00006400000c000b */
[----:B01----:R-:W-:Y:S01]  /*2e740*/  ENDCOLLECTIVE ;  /* 0x000000000000791b */ /* 0x003fe20003800000 */
.L_x_2316:
[----:B------:R-:W-:Y:S02]  /*2e750*/  IMAD.MOV.U32 R13, RZ, RZ, R81 ;  /* 0x000000ffff0d7224 */ /* 0x000fe400078e0051 */
[----:B------:R-:W-:Y:S02]  /*2e760*/  IMAD.MOV.U32 R12, RZ, RZ, R0 ;  /* 0x000000ffff0c7224 */ /* 0x000fe400078e0000 */
[----:B------:R-:W-:-:S07]  /*2e770*/  IMAD.MOV.U32 R128, RZ, RZ, R14 ;  /* 0x000000ffff807224 */ /* 0x000fce00078e000e */
[----:B------:R-:W-:Y:S05]  /*2e780*/  WARPSYNC.COLLECTIVE R15, `(.L_x_2317) ;  /* 0x000000000f087348 */ /* 0x000fea0003c00000 */
[----:B------:R0:W1:Y:S02]  /*2e790*/  SHFL.IDX P6, R14, R13, R12, R11 ;  /* 0x0000000c0d0e7389 */ /* 0x00006400000c000b */
[----:B01----:R-:W-:Y:S01]  /*2e7a0*/  ENDCOLLECTIVE ;  /* 0x000000000000791b */ /* 0x003fe20003800000 */
.L_x_2317:
[----:B------:R-:W-:Y:S02]  /*2e7b0*/  IMAD.MOV.U32 R13, RZ, RZ, R77 ;  /* 0x000000ffff0d7224 */ /* 0x000fe400078e004d */
[----:B------:R-:W-:-:S07]  /*2e7c0*/  IMAD.MOV.U32 R81, RZ, RZ, R14 ;  /* 0x000000ffff517224 */ /* 0x000fce00078e000e */
[----:B------:R-:W-:Y:S05]  /*2e7d0*/  WARPSYNC.COLLECTIVE R15, `(.L_x_2318) ;  /* 0x000000000f087348 */ /* 0x000fea0003c00000 */
[----:B------:R0:W1:Y:S02]  /*2e7e0*/  SHFL.IDX P6, R14, R13, R12, R11 ;  /* 0x0000000c0d0e7389 */ /* 0x00006400000c000b */
[----:B01----:R-:W-:Y:S01]  /*2e7f0*/  ENDCOLLECTIVE ;  /* 0x000000000000791b */ /* 0x003fe20003800000 */
.L_x_2318:
[----:B------:R-:W-:Y:S02]  /*2e800*/  IMAD.MOV.U32 R13, RZ, RZ, R140 ;  /* 0x000000ffff0d7224 */ /* 0x000fe400078e008c */
[----:B------:R-:W-:Y:S02]  /*2e810*/  IMAD.MOV.U32 R12, RZ, RZ, R2 ;  /* 0x000000ffff0c7224 */ /* 0x000fe400078e0002 */
[----:B------:R-:W-:-:S07]  /*2e820*/  IMAD.MOV.U32 R77, RZ, RZ, R14 ;  /* 0x000000ffff4d7224 */ /* 0x000fce00078e000e */
[----:B------:R-:W-:Y:S05]  /*2e830*/  WARPSYNC.COLLECTIVE R15, `(.L_x_2319) ;  /* 0x000000000f087348 */ /* 0x000fea0003c00000 */
[----:B------:R0:W1:Y:S02]  /*2e840*/  SHFL.IDX P6, R14, R13, R12, R11 ;  /* 0x0000000c0d0e7389 */ /* 0x00006400000c000b */
[----:B01----:R-:W-:Y:S01]  /*2e850*/  ENDCOLLECTIVE ;  /* 0x000000000000791b */ /* 0x003fe20003800000 */
.L_x_2319:
[----:B------:R-:W-:Y:S02]  /*2e860*/  IMAD.MOV.U32 R13, RZ, RZ, R136 ;  /* 0x000000ffff0d7224 */ /* 0x000fe400078e0088 */
[----:B------:R-:W-:-:S07]  /*2e870*/  IMAD.MOV.U32 R140, RZ, RZ, R14 ;  /* 0x000000ffff8c7224 */ /* 0x000fce00078e000e */
[----:B------:R-:W-:Y:S05]  /*2e880*/  WARPSYNC.COLLECTIVE R15, `(.L_x_2320) ;  /* 0x000000000f087348 */ /* 0x000fea0003c00000 */
[----:B------:R0:W1:Y:S02]  /*2e890*/  SHFL.IDX P6, R14, R13, R12, R11 ;  /* 0x0000000c0d0e7389 */ /* 0x00006400000c000b */
[----:B01----:R-:W-:Y:S01]  /*2e8a0*/  ENDCOLLECTIVE ;  /* 0x000000000000791b */ /* 0x003fe20003800000 */
.L_x_2320:
[----:B------:R-:W-:Y:S02]  /*2e8b0*/  IMAD.MOV.U32 R13, RZ, RZ, R89 ;  /* 0x000000ffff0d7224 */ /* 0x000fe400078e0059 */
[----:B------:R-:W-:Y:S01]  /*2e8c0*/  IMAD.MOV.U32 R12, RZ, RZ, R0 ;  /* 0x000000ffff0c7224 */ /* 0x000fe200078e0000 */
[----:B------:R-:W-:-:S07]  /*2e8d0*/  MOV R136, R14 ;  /* 0x0000000e00887202 */ /* 0x000fce0000000f00 */
[----:B------:R-:W-:Y:S05]  /*2e8e0*/  WARPSYNC.COLLECTIVE R15, `(.L_x_2321) ;  /* 0x000000000f087348 */ /* 0x000fea0003c00000 */
[----:B------:R0:W1:Y:S02]  /*2e8f0*/  SHFL.IDX P6, R14, R13, R12, R11 ;  /* 0x0000000c0d0e7389 */ /* 0x00006400000c000b */
[----:B01----:R-:W-:Y:S01]  /*2e900*/  ENDCOLLECTIVE ;  /* 0x000000000000791b */ /* 0x003fe20003800000 */
.L_x_2321:
[----:B------:R-:W-:Y:S02]  /*2e910*/  IMAD.MOV.U32 R13, RZ, RZ, R85 ;  /* 0x000000ffff0d7224 */ /* 0x000fe400078e0055 */
[----:B------:R-:W-:-:S07]  /*2e920*/  IMAD.MOV.U32 R89, RZ, RZ, R14 ;  /* 0x000000ffff597224 */ /* 0x000fce00078e000e */
[----:B------:R-:W-:Y:S05]  /*2e930*/  WARPSYNC.COLLECTIVE R15, `(.L_x_2322) ;  /* 0x000000000f087348 */ /* 0x000fea0003c00000 */
[----:B------:R0:W1:Y:S02]  /*2e940*/  SHFL.IDX P6, R14, R13, R12, R11 ;  /* 0x0000000c0d0e7389 */ /* 0x00006400000c000b */
[----:B01----:R-:W-:Y:S01]  /*2e950*/  ENDCOLLECTIVE ;  /* 0x000000000000791b */ /* 0x003fe20003800000 */
.L_x_2322:
[----:B------:R-:W-:Y:S02]  /*2e960*/  IMAD.MOV.U32 R13, RZ, RZ, R148 ;  /* 0x000000ffff0d7224 */ /* 0x000fe400078e0094 */
[----:B------:R-:W-:Y:S02]  /*2e970*/  IMAD.MOV.U32 R12, RZ, RZ, R2 ;  /* 0x000000ffff0c7224 */ /* 0x000fe400078e0002 */
[----:B------:R-:W-:-:S07]  /*2e980*/  IMAD.MOV.U32 R85, RZ, RZ, R14 ;  /* 0x000000ffff557224 */ /* 0x000fce00078e000e */
[----:B------:R-:W-:Y:S05]  /*2e990*/  WARPSYNC.COLLECTIVE R15, `(.L_x_2323) ;  /* 0x000000000f087348 */ /* 0x000fea0003c00000 */
[----:B------:R0:W1:Y:S02]  /*2e9a0*/  SHFL.IDX P6, R14, R13, R12, R11 ;  /* 0x0000000c0d0e7389 */ /* 0x00006400000c000b */
[----:B01----:R-:W-:Y:S01]  /*2e9b0*/  ENDCOLLECTIVE ;  /* 0x000000000000791b */ /* 0x003fe20003800000 */
.L_x_2323:
[----:B------:R-:W-:Y:S02]  /*2e9c0*/  IMAD.MOV.U32 R13, RZ, RZ, R144 ;  /* 0x000000ffff0d7224 */ /* 0x000fe400078e0090 */
[----:B------:R-:W-:-:S07]  /*2e9d0*/  IMAD.MOV.U32 R148, RZ, RZ, R14 ;  /* 0x000000ffff947224 */ /* 0x000fce00078e000e */
[----:B------:R-:W-:Y:S05]  /*2e9e0*/  WARPSYNC.COLLECTIVE R15, `(.L_x_2324) ;  /* 0x000000000f087348 */ /* 0x000fea0003c00000 */
[----:B------:R0:W1:Y:S02]  /*2e9f0*/  SHFL.IDX P6, R14, R13, R12, R11 ;  /* 0x0000000c0d0e7389 */ /* 0x00006400000c000b */
[----:B01----:R-:W-:Y:S01]  /*2ea00*/  ENDCOLLECTIVE ;  /* 0x000000000000791b */ /* 0x003fe20003800000 */
.L_x_2324:
[----:B------:R-:W-:Y:S02]  /*2ea10*/  IMAD.MOV.U32 R13, RZ, RZ, R64 ;  /* 0x000000ffff0d7224 */ /* 0x000fe400078e0040 */
[----:B------:R-:W-:Y:S02]  /*2ea20*/  IMAD.MOV.U32 R12, RZ, RZ, R0 ;  /* 0x000000ffff0c7224 */ /* 0x000fe400078e0000 */
[----:B------:R-:W-:-:S07]  /*2ea30*/  IMAD.MOV.U32 R144, RZ, RZ, R14 ;  /* 0x000000ffff907224 */ /* 0x000fce00078e000e */
[----:B------:R-:W-:Y:S05]  /*2ea40*/  WARPSYNC.COLLECTIVE R15, `(.L_x_2325) ;  /* 0x000000000f087348 */ /* 0x000fea0003c00000 */
[----:B------:R0:W1:Y:S02]  /*2ea50*/  SHFL.IDX P6, R14, R13, R12, R11 ;  /* 0x0000000c0d0e7389 */ /* 0x00006400000c000b */
[----:B01----:R-:W-:Y:S01]  /*2ea60*/  ENDCOLLECTIVE ;  /* 0x000000000000791b */ /* 0x003fe20003800000 */
.L_x_2325:
[----:B------:R-:W-:Y:S02]  /*2ea70*/  IMAD.MOV.U32 R13, RZ, RZ, R93 ;  /* 0x000000ffff0d7224 */ /* 0x000fe400078e005d */
[----:B------:R-:W-:-:S07]  /*2ea80*/  IMAD.MOV.U32 R64, RZ, RZ, R14 ;  /* 0x000000ffff407224 */ /* 0x000fce00078e000e */
[----:B------:R-:W-:Y:S05]  /*2ea90*/  WARPSYNC.COLLECTIVE R15, `(.L_x_2326) ;  /* 0x000000000f087348 */ /* 0x000fea0003c00000 */
[----:B------:R0:W1:Y:S02]  /*2eaa0*/  SHFL.IDX P6, R14, R13, R12, R11 ;  /* 0x0000000c0d0e7389 */ /* 0x00006400000c000b */
[----:B01----:R-:W-:Y:S01]  /*2eab0*/  ENDCOLLECTIVE ;  /* 0x000000000000791b */ /* 0x003fe20003800000 */
.L_x_2326:
[----:B------:R-:W-:Y:S01]  /*2eac0*/  MOV R13, R146 ;  /* 0x00000092000d7202 */ /* 0x000fe20000000f00 */
[----:B------:R-:W-:Y:S02]  /*2ead0*/  IMAD.MOV.U32 R12, RZ, RZ, R2 ;  /* 0x000000ffff0c7224 */ /* 0x000fe400078e0002 */
[----:B------:R-:W-:-:S07]  /*2eae0*/  IMAD.MOV.U32 R93, RZ, RZ, R14 ;  /* 0x000000ffff5d7224 */ /* 0x000fce00078e000e */
[----:B------:R-:W-:Y:S05]  /*2eaf0*/  WARPSYNC.COLLECTIVE R15, `(.L_x_2327) ;  /* 0x000000000f087348 */ /* 0x000fea0003c00000 */
[----:B------:R0:W1:Y:S02]  /*2eb00*/  SHFL.IDX P6, R14, R13, R12, R11 ;  /* 0x0000000c0d0e7389 */ /* 0x00006400000c000b */
[----:B01----:R-:W-:Y:S01]  /*2eb10*/  ENDCOLLECTIVE ;  /* 0x000000000000791b */ /* 0x003fe20003800000 */
.L_x_2327:
[----:B------:R-:W-:Y:S02]  /*2eb20*/  IMAD.MOV.U32 R13, RZ, RZ, R156 ;  /* 0x000000ffff0d7224 */ /* 0x000fe400078e009c */
[----:B------:R-:W-:-:S07]  /*2eb30*/  IMAD.MOV.U32 R146, RZ, RZ, R14 ;  /* 0x000000ffff927224 */ /* 0x000fce00078e000e */
[----:B------:R-:W-:Y:S05]  /*2eb40*/  WARPSYNC.COLLECTIVE R15, `(.L_x_2328) ;  /* 0x000000000f087348 */ /* 0x000fea0003c00000 */
[----:B------:R0:W1:Y:S02]  /*2eb50*/  SHFL.IDX P6, R14, R13, R12, R11 ;  /* 0x0000000c0d0e7389 */ /* 0x00006400000c000b */
[----:B01----:R-:W-:Y:S01]  /*2eb60*/  ENDCOLLECTIVE ;  /* 0x000000000000791b */ /* 0x003fe20003800000 */
.L_x_2328:
        /* <DEDUP_REMOVED lines=8> */
.L_x_2329:
[----:B------:R-:W-:Y:S02]  /*2ebf0*/  SEL R20, R93, R156, P0 ;  /* 0x0000009c5d147207 */ /* 0x000fe40000000000 */
[----:B------:R-:W-:Y:S01]  /*2ec00*/  SEL R93, R156, R93, P0 ;  /* 0x0000005d9c5d7207 */ /* 0x000fe20000000000 */
[----:B------:R-:W-:Y:S02]  /*2ec10*/  IMAD.MOV.U32 R13, RZ, RZ, R97 ;  /* 0x000000ffff0d7224 */ /* 0x000fe400078e0061 */
[----:B------:R-:W-:-:S07]  /*2ec20*/  IMAD.MOV.U32 R101, RZ, RZ, R14 ;  /* 0x000000ffff657224 */ /* 0x000fce00078e000e */
[----:B------:R-:W-:Y:S05]  /*2ec30*/  WARPSYNC.COLLECTIVE R15, `(.L_x_2330) ;  /* 0x000000000f087348 */ /* 0x000fea0003c00000 */
[----:B------:R0:W1:Y:S02]  /*2ec40*/  SHFL.IDX P6, R14, R13, R12, R11 ;  /* 0x0000000c0d0e7389 */ /* 0x00006400000c000b */
[----:B01----:R-:W-:Y:S01]  /*2ec50*/  ENDCOLLECTIVE ;  /* 0x000000000000791b */ /* 0x003fe20003800000 */
.L_x_2330:
[----:B------:R-:W-:Y:S02]  /*2ec60*/  IMAD.MOV.U32 R13, RZ, RZ, R154 ;  /* 0x000000ffff0d7224 */ /* 0x000fe400078e009a */
[----:B------:R-:W-:Y:S02]  /*2ec70*/  IMAD.MOV.U32 R12, RZ, RZ, R2 ;  /* 0x000000ffff0c7224 */ /* 0x000fe400078e0002 */
[----:B------:R-:W-:-:S07]  /*2ec80*/  IMAD.MOV.U32 R97, RZ, RZ, R14 ;  /* 0x000000ffff617224 */ /* 0x000fce00078e000e */
[----:B------:R-:W-:Y:S05]  /*2ec90*/  WARPSYNC.COLLECTIVE R15, `(.L_x_2331) ;  /* 0x000000000f087348 */ /* 0x000fea0003c00000 */
[----:B------:R0:W1:Y:S02]  /*2eca0*/  SHFL.IDX P6, R14, R13, R12, R11 ;  /* 0x0000000c0d0e7389 */ /* 0x00006400000c000b */
[----:B01----:R-:W-:Y:S01]  /*2ecb0*/  ENDCOLLECTIVE ;  /* 0x000000000000791b */ /* 0x003fe20003800000 */
.L_x_2331:
[----:B------:R-:W-:Y:S02]  /*2ecc0*/  IMAD.MOV.U32 R13, RZ, RZ, R153 ;  /* 0x000000ffff0d7224 */ /* 0x000fe400078e0099 */
[----:B------:R-:W-:-:S07]  /*2ecd0*/  IMAD.MOV.U32 R154, RZ, RZ, R14 ;  /* 0x000000ffff9a7224 */ /* 0x000fce00078e000e */
[----:B------:R-:W-:Y:S05]  /*2ece0*/  WARPSYNC.COLLECTIVE R15, `(.L_x_2332) ;  /* 0x000000000f087348 */ /* 0x000fea0003c00000 */
[----:B------:R0:W1:Y:S02]  /*2ecf0*/  SHFL.IDX P6, R14, R13, R12, R11 ;  /* 0x0000000c0d0e7389 */ /* 0x00006400000c000b */
[----:B01----:R-:W-:Y:S01]  /*2ed00*/  ENDCOLLECTIVE ;  /* 0x000000000000791b */ /* 0x003fe20003800000 */
.L_x_2332:
[----:B------:R-:W-:Y:S02]  /*2ed10*/  SEL R27, R101, R154, P0 ;  /* 0x0000009a651b7207 */ /* 0x000fe40000000000 */
[----:B------:R-:W-:Y:S01]  /*2ed20*/  SEL R101, R154, R101, P0 ;  /* 0x000000659a657207 */ /* 0x000fe20000000000 */
[----:B------:R-:W-:Y:S01]  /*2ed30*/  IMAD.MOV.U32 R13, RZ, RZ, R109 ;  /* 0x000000ffff0d7224 */ /* 0x000fe200078e006d */
[----:B------:R-:W-:Y:S01]  /*2ed40*/  MOV R12, R0 ;  /* 0x00000000000c7202 */ /* 0x000fe20000000f00 */
[----:B------:R-:W-:-:S07]  /*2ed50*/  IMAD.MOV.U32 R153, RZ, RZ, R14 ;  /* 0x000000ffff997224 */ /* 0x000fce00078e000e */
[----:B------:R-:W-:Y:S05]  /*2ed60*/  WARPSYNC.COLLECTIVE R15, `(.L_x_2333) ;  /* 0x000000000f087348 */ /* 0x000fea0003c00000 */
[----:B------:R0:W1:Y:S02]  /*2ed70*/  SHFL.IDX P6, R14, R13, R12, R11 ;  /* 0x0000000c0d0e7389 */ /* 0x00006400000c000b */
[----:B01----:R-:W-:Y:S01]  /*2ed80*/  ENDCOLLECTIVE ;  /* 0x000000000000791b */ /* 0x003fe20003800000 */
.L_x_2333:
[----:B------:R-:W-:Y:S02]  /*2ed90*/  SEL R26, R97, R153, P0 ;  /* 0x00000099611a7207 */ /* 0x000fe40000000000 */
[----:B------:R-:W-:Y:S01]  /*2eda0*/  SEL R97, R153, R97, P0 ;  /* 0x0000006199617207 */ /* 0x000fe20000000000 */
[----:B------:R-:W-:Y:S02]  /*2edb0*/  IMAD.MOV.U32 R13, RZ, RZ, R105 ;  /* 0x000000ffff0d7224 */ /* 0x000fe400078e0069 */
[----:B------:R-:W-:-:S07]  /*2edc0*/  IMAD.MOV.U32 R109, RZ, RZ, R14 ;  /* 0x000000ffff6d7224 */ /* 0x000fce00078e000e */
[----:B------:R-:W-:Y:S05]  /*2edd0*/  WARPSYNC.COLLECTIVE R15, `(.L_x_2334) ;  /* 0x000000000f087348 */ /* 0x000fea0003c00000 */
[----:B------:R0:W1:Y:S02]  /*2ede0*/  SHFL.IDX P6, R14, R13, R12, R11 ;  /* 0x0000000c0d0e7389 */ /* 0x00006400000c000b */
[----:B01----:R-:W-:Y:S01]  /*2edf0*/  ENDCOLLECTIVE ;  /* 0x000000000000791b */ /* 0x003fe20003800000 */
.L_x_2334:
[----:B------:R-:W-:Y:S02]  /*2ee00*/  IMAD.MOV.U32 R13, RZ, RZ, R47 ;  /* 0x000000ffff0d7224 */ /* 0x000fe400078e002f */
[----:B------:R-:W-:Y:S02]  /*2ee10*/  IMAD.MOV.U32 R12, RZ, RZ, R2 ;  /* 0x000000ffff0c7224 */ /* 0x000fe400078e0002 */
[----:B------:R-:W-:-:S07]  /*2ee20*/  IMAD.MOV.U32 R105, RZ, RZ, R14 ;  /* 0x000000ffff697224 */ /* 0x000fce00078e000e */
[----:B------:R-:W-:Y:S05]  /*2ee30*/  WARPSYNC.COLLECTIVE R15, `(.L_x_2335) ;  /* 0x000000000f087348 */ /* 0x000fea0003c00000 */
[----:B------:R0:W1:Y:S02]  /*2ee40*/  SHFL.IDX P6, R14, R13, R12, R11 ;  /* 0x0000000c0d0e7389 */ /* 0x00006400000c000b */
[----:B01----:R-:W-:Y:S01]  /*2ee50*/  ENDCOLLECTIVE ;  /* 0x000000000000791b */ /* 0x003fe20003800000 */
.L_x_2335:
[----:B------:R-:W-:Y:S02]  /*2ee60*/  IMAD.MOV.U32 R13, RZ, RZ, R155 ;  /* 0x000000ffff0d7224 */ /* 0x000fe400078e009b */
[----:B------:R-:W-:-:S07]  /*2ee70*/  IMAD.MOV.U32 R47, RZ, RZ, R14 ;  /* 0x000000ffff2f7224 */ /* 0x000fce00078e000e */
[----:B------:R-:W-:Y:S05]  /*2ee80*/  WARPSYNC.COLLECTIVE R15, `(.L_x_2336) ;  /* 0x000000000f087348 */ /* 0x000fea0003c00000 */
[----:B------:R0:W1:Y:S02]  /*2ee90*/  SHFL.IDX P6, R14, R13, R12, R11 ;  /* 0x0000000c0d0e7389 */ /* 0x00006400000c000b */
[----:B01----:R-:W-:Y:S01]  /*2eea0*/  ENDCOLLECTIVE ;  /* 0x000000000000791b */ /* 0x003fe20003800000 */
.L_x_2336:
        /* <DEDUP_REMOVED lines=8> */
.L_x_2337:
[----:B------:R-:W-:Y:S02]  /*2ef30*/  SEL R36, R105, R155, P0 ;  /* 0x0000009b69247207 */ /* 0x000fe40000000000 */
[----:B------:R-:W-:Y:S01]  /*2ef40*/  SEL R105, R155, R105, P0 ;  /* 0x000000699b697207 */ /* 0x000fe20000000000 */
[----:B------:R-:W-:Y:S02]  /*2ef50*/  IMAD.MOV.U32 R13, RZ, RZ, R46 ;  /* 0x000000ffff0d7224 */ /* 0x000fe400078e002e */
[----:B------:R-:W-:-:S07]  /*2ef60*/  IMAD.MOV.U32 R50, RZ, RZ, R14 ;  /* 0x000000ffff327224 */ /* 0x000fce00078e000e */
[----:B------:R-:W-:Y:S05]  /*2ef70*/  WARPSYNC.COLLECTIVE R15, `(.L_x_2338) ;  /* 0x000000000f087348 */ /* 0x000fea0003c00000 */
[----:B------:R0:W1:Y:S02]  /*2ef80*/  SHFL.IDX P6, R14, R13, R12, R11 ;  /* 0x0000000c0d0e7389 */ /* 0x00006400000c000b */
[----:B01----:R-:W-:Y:S01]  /*2ef90*/  ENDCOLLECTIVE ;  /* 0x000000000000791b */ /* 0x003fe20003800000 */
.L_x_2338:
[----:B------:R-:W-:Y:S02]  /*2efa0*/  IMAD.MOV.U32 R13, RZ, RZ, R55 ;  /* 0x000000ffff0d7224 */ /* 0x000fe400078e0037 */
[----:B------:R-:W-:Y:S02]  /*2efb0*/  IMAD.MOV.U32 R12, RZ, RZ, R2 ;  /* 0x000000ffff0c7224 */ /* 0x000fe400078e0002 */
[----:B------:R-:W-:-:S07]  /*2efc0*/  IMAD.MOV.U32 R46, RZ, RZ, R14 ;  /* 0x000000ffff2e7224 */ /* 0x000fce00078e000e */
[----:B------:R-:W-:Y:S05]  /*2efd0*/  WARPSYNC.COLLECTIVE R15, `(.L_x_2339) ;  /* 0x000000000f087348 */ /* 0x000fea0003c00000 */
[----:B------:R0:W1:Y:S02]  /*2efe0*/  SHFL.IDX P6, R14, R13, R12, R11 ;  /* 0x0000000c0d0e7389 */ /* 0x00006400000c000b */
[----:B01----:R-:W-:Y:S01]  /*2eff0*/  ENDCOLLECTIVE ;  /* 0x000000000000791b */ /* 0x003fe20003800000 */
.L_x_2339:
[----:B------:R-:W-:Y:S01]  /*2f000*/  IMAD.MOV.U32 R13, RZ, RZ, R51 ;  /* 0x000000ffff0d7224 */ /* 0x000fe200078e0033 */
[----:B------:R-:W-:-:S07]  /*2f010*/  MOV R55, R14 ;  /* 0x0000000e00377202 */ /* 0x000fce0000000f00 */
[----:B------:R-:W-:Y:S05]  /*2f020*/  WARPSYNC.COLLECTIVE R15, `(.L_x_2340) ;  /* 0x000000000f087348 */ /* 0x000fea0003c00000 */
[----:B------:R0:W1:Y:S02]  /*2f030*/  SHFL.IDX P6, R14, R13, R12, R11 ;  /* 0x0000000c0d0e7389 */ /* 0x00006400000c000b */
[----:B01----:R-:W-:Y:S01]  /*2f040*/  ENDCOLLECTIVE ;  /* 0x000000000000791b */ /* 0x003fe20003800000 */
.L_x_2340:
        /* <DEDUP_REMOVED lines=8> */
.L_x_2341:
[----:B------:R-:W-:Y:S02]  /*2f0d0*/  SEL R38, R46, R51, P0 ;  /* 0x000000332e267207 */ /* 0x000fe40000000000 */
[----:B------:R-:W-:Y:S01]  /*2f0e0*/  SEL R46, R51, R46, P0 ;  /* 0x0000002e332e7207 */ /* 0x000fe20000000000 */
[----:B------:R-:W-:Y:S02]  /*2f0f0*/  IMAD.MOV.U32 R13, RZ, RZ, R54 ;  /* 0x000000ffff0d7224 */ /* 0x000fe400078e0036 */
[----:B------:R-:W-:-:S07]  /*2f100*/  IMAD.MOV.U32 R58, RZ, RZ, R14 ;  /* 0x000000ffff3a7224 */ /* 0x000fce00078e000e */
[----:B------:R-:W-:Y:S05]  /*2f110*/  WARPSYNC.COLLECTIVE R15, `(.L_x_2342) ;  /* 0x000000000f087348 */ /* 0x000fea0003c00000 */
[----:B------:R0:W1:Y:S02]  /*2f120*/  SHFL.IDX P6, R14, R13, R12, R11 ;  /* 0x0000000c0d0e7389 */ /* 0x00006400000c000b */
[----:B01----:R-:W-:Y:S01]  /*2f130*/  ENDCOLLECTIVE ;  /* 0x000000000000791b */ /* 0x003fe20003800000 */
.L_x_2342:
[----:B------:R-:W-:Y:S02]  /*2f140*/  IMAD.MOV.U32 R13, RZ, RZ, R62 ;  /* 0x000000ffff0d7224 */ /* 0x000fe400078e003e */
[----:B------:R-:W-:Y:S02]  /*2f150*/  IMAD.MOV.U32 R12, RZ, RZ, R2 ;  /* 0x000000ffff0c7224 */ /* 0x000fe400078e0002 */
[----:B------:R-:W-:-:S07]  /*2f160*/  IMAD.MOV.U32 R54, RZ, RZ, R14 ;  /* 0x000000ffff367224 */ /* 0x000fce00078e000e */
[----:B------:R-:W-:Y:S05]  /*2f170*/  WARPSYNC.COLLECTIVE R15, `(.L_x_2343) ;  /* 0x000000000f087348 */ /* 0x000fea0003c00000 */
[----:B------:R0:W1:Y:S02]  /*2f180*/  SHFL.IDX P6, R14, R13, R12, R11 ;  /* 0x0000000c0d0e7389 */ /* 0x00006400000c000b */
[----:B01----:R-:W-:Y:S01]  /*2f190*/  ENDCOLLECTIVE ;  /* 0x000000000000791b */ /* 0x003fe20003800000 */
.L_x_2343:
[----:B------:R-:W-:Y:S02]  /*2f1a0*/  IMAD.MOV.U32 R13, RZ, RZ, R113 ;  /* 0x000000ffff0d7224 */ /* 0x000fe400078e0071 */
[----:B------:R-:W-:-:S07]  /*2f1b0*/  IMAD.MOV.U32 R62, RZ, RZ, R14 ;  /* 0x000000ffff3e7224 */ /* 0x000fce00078e000e */
[----:B------:R-:W-:Y:S05]  /*2f1c0*/  WARPSYNC.COLLECTIVE R15, `(.L_x_2344) ;  /* 0x000000000f087348 */ /* 0x000fea0003c00000 */
[----:B------:R0:W1:Y:S02]  /*2f1d0*/  SHFL.IDX P6, R14, R13, R12, R11 ;  /* 0x0000000c0d0e7389 */ /* 0x00006400000c000b */
[----:B01----:R-:W-:Y:S01]  /*2f1e0*/  ENDCOLLECTIVE ;  /* 0x000000000000791b */ /* 0x003fe20003800000 */
.L_x_2344:
        /* <DEDUP_REMOVED lines=8> */
.L_x_2345:
[----:B------:R-:W-:Y:S01]  /*2f270*/  MOV R13, R117 ;  /* 0x00000075000d7202 */ /* 0x000fe20000000f00 */
[----:B------:R-:W-:-:S07]  /*2f280*/  IMAD.MOV.U32 R121, RZ, RZ, R14 ;  /* 0x000000ffff797224 */ /* 0x000fce00078e000e */
[----:B------:R-:W-:Y:S05]  /*2f290*/  WARPSYNC.COLLECTIVE R15, `(.L_x_2346) ;  /* 0x000000000f087348 */ /* 0x000fea0003c00000 */
[----:B------:R0:W1:Y:S02]  /*2f2a0*/  SHFL.IDX P6, R14, R13, R12, R11 ;  /* 0x0000000c0d0e7389 */ /* 0x00006400000c000b */
[----:B01----:R-:W-:Y:S01]  /*2f2b0*/  ENDCOLLECTIVE ;  /* 0x000000000000791b */ /* 0x003fe20003800000 */
.L_x_2346:
[----:B------:R-:W-:Y:S02]  /*2f2c0*/  IMAD.MOV.U32 R13, RZ, RZ, R70 ;  /* 0x000000ffff0d7224 */ /* 0x000fe400078e0046 */
[----:B------:R-:W-:Y:S02]  /*2f2d0*/  IMAD.MOV.U32 R12, RZ, RZ, R2 ;  /* 0x000000ffff0c7224 */ /* 0x000fe400078e0002 */
[----:B------:R-:W-:-:S07]  /*2f2e0*/  IMAD.MOV.U32 R117, RZ, RZ, R14 ;  /* 0x000000ffff757224 */ /* 0x000fce00078e000e */
[----:B------:R-:W-:Y:S05]  /*2f2f0*/  WARPSYNC.COLLECTIVE R15, `(.L_x_2347) ;  /* 0x000000000f087348 */ /* 0x000fea0003c00000 */
[----:B------:R0:W1:Y:S02]  /*2f300*/  SHFL.IDX P6, R14, R13, R12, R11 ;  /* 0x0000000c0d0e7389 */ /* 0x00006400000c000b */
[----:B01----:R-:W-:Y:S01]  /*2f310*/  ENDCOLLECTIVE ;  /* 0x000000000000791b */ /* 0x003fe20003800000 */
.L_x_2347:
[----:B------:R-:W-:Y:S02]  /*2f320*/  IMAD.MOV.U32 R13, RZ, RZ, R125 ;  /* 0x000000ffff0d7224 */ /* 0x000fe400078e007d */
[----:B------:R-:W-:-:S07]  /*2f330*/  IMAD.MOV.U32 R70, RZ, RZ, R14 ;  /* 0x000000ffff467224 */ /* 0x000fce00078e000e */
[----:B------:R-:W-:Y:S05]  /*2f340*/  WARPSYNC.COLLECTIVE R15, `(.L_x_2348) ;  /* 0x000000000f087348 */ /* 0x000fea0003c00000 */
[----:B------:R0:W1:Y:S02]  /*2f350*/  SHFL.IDX P6, R14, R13, R12, R11 ;  /* 0x0000000c0d0e7389 */ /* 0x00006400000c000b */
[----:B01----:R-:W-:Y:S01]  /*2f360*/  ENDCOLLECTIVE ;  /* 0x000000000000791b */ /* 0x003fe20003800000 */
.L_x_2348:
[----:B------:R-:W-:Y:S02]  /*2f370*/  IMAD.MOV.U32 R13, RZ, RZ, R66 ;  /* 0x000000ffff0d7224 */ /* 0x000fe400078e0042 */
[----:B------:R-:W-:Y:S02]  /*2f380*/  IMAD.MOV.U32 R12, RZ, RZ, R0 ;  /* 0x000000ffff0c7224 */ /* 0x000fe400078e0000 */
[----:B------:R-:W-:-:S07]  /*2f390*/  IMAD.MOV.U32 R113, RZ, RZ, R14 ;  /* 0x000000ffff717224 */ /* 0x000fce00078e000e */
[----:B------:R-:W-:Y:S05]  /*2f3a0*/  WARPSYNC.COLLECTIVE R15, `(.L_x_2349) ;  /* 0x000000000f087348 */ /* 0x000fea0003c00000 */
[----:B------:R0:W1:Y:S02]  /*2f3b0*/  SHFL.IDX P6, R14, R13, R12, R11 ;  /* 0x0000000c0d0e7389 */ /* 0x00006400000c000b */
[----:B01----:R-:W-:Y:S01]  /*2f3c0*/  ENDCOLLECTIVE ;  /* 0x000000000000791b */ /* 0x003fe20003800000 */
.L_x_2349:
[----:B------:R-:W-:Y:S02]  /*2f3d0*/  IMAD.MOV.U32 R13, RZ, RZ, R63 ;  /* 0x000000ffff0d7224 */ /* 0x000fe400078e003f */
[----:B------:R-:W-:-:S07]  /*2f3e0*/  IMAD.MOV.U32 R66, RZ, RZ, R14 ;  /* 0x000000ffff427224 */ /* 0x000fce00078e000e */
[----:B------:R-:W-:Y:S05]  /*2f3f0*/  WARPSYNC.COLLECTIVE R15, `(.L_x_2350) ;  /* 0x000000000f087348 */ /* 0x000fea0003c00000 */
[----:B------:R0:W1:Y:S02]  /*2f400*/  SHFL.IDX P6, R14, R13, R12, R11 ;  /* 0x0000000c0d0e7389 */ /* 0x00006400000c000b */
[----:B01----:R-:W-:Y:S01]  /*2f410*/  ENDCOLLECTIVE ;  /* 0x000000000000791b */ /* 0x003fe20003800000 */
.L_x_2350:
[----:B------:R-:W-:Y:S02]  /*2f420*/  IMAD.MOV.U32 R13, RZ, RZ, R78 ;  /* 0x000000ffff0d7224 */ /* 0x000fe400078e004e */
[----:B------:R-:W-:Y:S02]  /*2f430*/  IMAD.MOV.U32 R12, RZ, RZ, R2 ;  /* 0x000000ffff0c7224 */ /* 0x000fe400078e0002 */
[----:B------:R-:W-:-:S07]  /*2f440*/  IMAD.MOV.U32 R125, RZ, RZ, R14 ;  /* 0x000000ffff7d7224 */ /* 0x000fce00078e000e */
[----:B------:R-:W-:Y:S05]  /*2f450*/  WARPSYNC.COLLECTIVE R15, `(.L_x_2351) ;  /* 0x000000000f087348 */ /* 0x000fea0003c00000 */
[----:B------:R0:W1:Y:S02]  /*2f460*/  SHFL.IDX P6, R14, R13, R12, R11 ;  /* 0x0000000c0d0e7389 */ /* 0x00006400000c000b */
[----:B01----:R-:W-:Y:S01]  /*2f470*/  ENDCOLLECTIVE ;  /* 0x000000000000791b */ /* 0x003fe20003800000 */
.L_x_2351:
[----:B------:R-:W-:Y:S02]  /*2f480*/  IMAD.MOV.U32 R13, RZ, RZ, R74 ;  /* 0x000000ffff0d7224 */ /* 0x000fe400078e004a */
[----:B------:R-:W-:-:S07]  /*2f490*/  IMAD.MOV.U32 R78, RZ, RZ, R14 ;  /* 0x000000ffff4e7224 */ /* 0x000fce00078e000e */
[----:B------:R-:W-:Y:S05]  /*2f4a0*/  WARPSYNC.COLLECTIVE R15, `(.L_x_2352) ;  /* 0x000000000f087348 */ /* 0x000fea0003c00000 */
[----:B------:R0:W1:Y:S02]  /*2f4b0*/  SHFL.IDX P6, R14, R13, R12, R11 ;  /* 0x0000000c0d0e7389 */ /* 0x00006400000c000b */
[----:B01----:R-:W-:Y:S01]  /*2f4c0*/  ENDCOLLECTIVE ;  /* 0x000000000000791b */ /* 0x003fe20003800000 */
.L_x_2352:
[----:B------:R-:W-:Y:S02]  /*2f4d0*/  IMAD.MOV.U32 R13, RZ, RZ, R71 ;  /* 0x000000ffff0d7224 */ /* 0x000fe400078e0047 */
[----:B------:R-:W-:Y:S01]  /*2f4e0*/  IMAD.MOV.U32 R12, RZ, RZ, R0 ;  /* 0x000000ffff0c7224 */ /* 0x000fe200078e0000 */
[----:B------:R-:W-:-:S07]  /*2f4f0*/  MOV R74, R14 ;  /* 0x0000000e004a7202 */ /* 0x000fce0000000f00 */
[----:B------:R-:W-:Y:S05]  /*2f500*/  WARPSYNC.COLLECTIVE R15, `(.L_x_2353) ;  /* 0x000000000f087348 */ /* 0x000fea0003c00000 */
[----:B------:R0:W1:Y:S02]  /*2f510*/  SHFL.IDX P6, R14, R13, R12, R11 ;  /* 0x0000000c0d0e7389 */ /* 0x00006400000c000b */
[----:B01----:R-:W-:Y:S01]  /*2f520*/  ENDCOLLECTIVE ;  /* 0x000000000000791b */ /* 0x003fe20003800000 */
.L_x_2353:
[----:B------:R-:W-:Y:S02]  /*2f530*/  IMAD.MOV.U32 R13, RZ, RZ, R67 ;  /* 0x000000ffff0d7224 */ /* 0x000fe400078e0043 */
[----:B------:R-:W-:-:S07]  /*2f540*/  IMAD.MOV.U32 R71, RZ, RZ, R14 ;  /* 0x000000ffff477224 */ /* 0x000fce00078e000e */
[----:B------:R-:W-:Y:S05]  /*2f550*/  WARPSYNC.COLLECTIVE R15, `(.L_x_2354) ;  /* 0x000000000f087348 */ /* 0x000fea0003c00000 */
[----:B------:R0:W1:Y:S02]  /*2f560*/  SHFL.IDX P6, R14, R13, R12, R11 ;  /* 0x0000000c0d0e7389 */ /* 0x00006400000c000b */
[----:B01----:R-:W-:Y:S01]  /*2f570*/  ENDCOLLECTIVE ;  /* 0x000000000000791b */ /* 0x003fe20003800000 */
.L_x_2354:
[----:B------:R-:W-:Y:S02]  /*2f580*/  IMAD.MOV.U32 R13, RZ, RZ, R86 ;  /* 0x000000ffff0d7224 */ /* 0x000fe400078e0056 */
[----:B------:R-:W-:Y:S02]  /*2f590*/  IMAD.MOV.U32 R12, RZ, RZ, R2 ;  /* 0x000000ffff0c7224 */ /* 0x000fe400078e0002 */
[----:B------:R-:W-:-:S07]  /*2f5a0*/  IMAD.MOV.U32 R67, RZ, RZ, R14 ;  /* 0x000000ffff437224 */ /* 0x000fce00078e000e */
[----:B------:R-:W-:Y:S05]  /*2f5b0*/  WARPSYNC.COLLECTIVE R15, `(.L_x_2355) ;  /* 0x000000000f087348 */ /* 0x000fea0003c00000 */
[----:B------:R0:W1:Y:S02]  /*2f5c0*/  SHFL.IDX P6, R14, R13, R12, R11 ;  /* 0x0000000c0d0e7389 */ /* 0x00006400000c000b */
[----:B01----:R-:W-:Y:S01]  /*2f5d0*/  ENDCOLLECTIVE ;  /* 0x000000000000791b */ /* 0x003fe20003800000 */
.L_x_2355:
[----:B------:R-:W-:Y:S02]  /*2f5e0*/  IMAD.MOV.U32 R13, RZ, RZ, R82 ;  /* 0x000000ffff0d7224 */ /* 0x000fe400078e0052 */
[----:B------:R-:W-:-:S07]  /*2f5f0*/  IMAD.MOV.U32 R86, RZ, RZ, R14 ;  /* 0x000000ffff567224 */ /* 0x000fce00078e000e */
[----:B------:R-:W-:Y:S05]  /*2f600*/  WARPSYNC.COLLECTIVE R15, `(.L_x_2356) ;  /* 0x000000000f087348 */ /* 0x000fea0003c00000 */
[----:B------:R0:W1:Y:S02]  /*2f610*/  SHFL.IDX P6, R14, R13, R12, R11 ;  /* 0x0000000c0d0e7389 */ /* 0x00006400000c000b */
[----:B01----:R-:W-:Y:S01]  /*2f620*/  ENDCOLLECTIVE ;  /* 0x000000000000791b */ /* 0x003fe20003800000 */
.L_x_2356:
[----:B------:R-:W-:Y:S02]  /*2f630*/  IMAD.MOV.U32 R13, RZ, RZ, R79 ;  /* 0x000000ffff0d7224 */ /* 0x000fe400078e004f */
[----:B------:R-:W-:Y:S02]  /*2f640*/  IMAD.MOV.U32 R12, RZ, RZ, R0 ;  /* 0x000000ffff0c7224 */ /* 0x000fe400078e0000 */
[----:B------:R-:W-:-:S07]  /*2f650*/  IMAD.MOV.U32 R82, RZ, RZ, R14 ;  /* 0x000000ffff527224 */ /* 0x000fce00078e000e */
[----:B------:R-:W-:Y:S05]  /*2f660*/  WARPSYNC.COLLECTIVE R15, `(.L_x_2357) ;  /* 0x000000000f087348 */ /* 0x000fea0003c00000 */
[----:B------:R0:W1:Y:S02]  /*2f670*/  SHFL.IDX P6, R14, R13, R12, R11 ;  /* 0x0000000c0d0e7389 */ /* 0x00006400000c000b */
[----:B01----:R-:W-:Y:S01]  /*2f680*/  ENDCOLLECTIVE ;  /* 0x000000000000791b */ /* 0x003fe20003800000 */
.L_x_2357:
[----:B------:R-:W-:Y:S02]  /*2f690*/  SEL R48, R67, R82, P0 ;  /* 0x0000005243307207 */ /* 0x000fe40000000000 */
[----:B------:R-:W-:Y:S01]  /*2f6a0*/  SEL R67, R82, R67, P0 ;  /* 0x0000004352437207 */ /* 0x000fe20000000000 */
[----:B------:R-:W-:Y:S02]  /*2f6b0*/  IMAD.MOV.U32 R13, RZ, RZ, R75 ;  /* 0x000000ffff0d7224 */ /* 0x000fe400078e004b */
[----:B------:R-:W-:-:S07]  /*2f6c0*/  IMAD.MOV.U32 R79, RZ, RZ, R14 ;  /* 0x000000ffff4f7224 */ /* 0x000fce00078e000e */
[----:B------:R-:W-:Y:S05]  /*2f6d0*/  WARPSYNC.COLLECTIVE R15, `(.L_x_2358) ;  /* 0x000000000f087348 */ /* 0x000fea0003c00000 */
[----:B------:R0:W1:Y:S02]  /*2f6e0*/  SHFL.IDX P6, R14, R13, R12, R11 ;  /* 0x0000000c0d0e7389 */ /* 0x00006400000c000b */
[----:B01----:R-:W-:Y:S01]  /*2f6f0*/  ENDCOLLECTIVE ;  /* 0x000000000000791b */ /* 0x003fe20003800000 */
.L_x_2358:
[----:B------:R-:W-:Y:S01]  /*2f700*/  MOV R13, R94 ;  /* 0x0000005e000d7202 */ /* 0x000fe20000000f00 */
[----:B------:R-:W-:Y:S02]  /*2f710*/  IMAD.MOV.U32 R12, RZ, RZ, R2 ;  /* 0x000000ffff0c7224 */ /* 0x000fe400078e0002 */
[----:B------:R-:W-:-:S07]  /*2f720*/  IMAD.MOV.U32 R75, RZ, RZ, R14 ;  /* 0x000000ffff4b7224 */ /* 0x000fce00078e000e */
[----:B------:R-:W-:Y:S05]  /*2f730*/  WARPSYNC.COLLECTIVE R15, `(.L_x_2359) ;  /* 0x000000000f087348 */ /* 0x000fea0003c00000 */
[----:B------:R0:W1:Y:S02]  /*2f740*/  SHFL.IDX P6, R14, R13, R12, R11 ;  /* 0x0000000c0d0e7389 */ /* 0x00006400000c000b */
[----:B01----:R-:W-:Y:S01]  /*2f750*/  ENDCOLLECTIVE ;  /* 0x000000000000791b */ /* 0x003fe20003800000 */
.L_x_2359:
[----:B------:R-:W-:Y:S02]  /*2f760*/  IMAD.MOV.U32 R13, RZ, RZ, R90 ;  /* 0x000000ffff0d7224 */ /* 0x000fe400078e005a */
[----:B------:R-:W-:-:S07]  /*2f770*/  IMAD.MOV.U32 R94, RZ, RZ, R14 ;  /* 0x000000ffff5e7224 */ /* 0x000fce00078e000e */
[----:B------:R-:W-:Y:S05]  /*2f780*/  WARPSYNC.COLLECTIVE R15, `(.L_x_2360) ;  /* 0x000000000f087348 */ /* 0x000fea0003c00000 */
[----:B------:R0:W1:Y:S02]  /*2f790*/  SHFL.IDX P6, R14, R13, R12, R11 ;  /* 0x0000000c0d0e7389 */ /* 0x00006400000c000b */
[----:B01----:R-:W-:Y:S01]  /*2f7a0*/  ENDCOLLECTIVE ;  /* 0x000000000000791b */ /* 0x003fe20003800000 */
.L_x_2360:
        /* <DEDUP_REMOVED lines=8> */
.L_x_2361:
[----:B------:R-:W-:Y:S02]  /*2f830*/  SEL R51, R75, R90, P0 ;  /* 0x0000005a4b337207 */ /* 0x000fe40000000000 */
[----:B------:R-:W-:Y:S01]  /*2f840*/  SEL R75, R90, R75, P0 ;  /* 0x0000004b5a4b7207 */ /* 0x000fe20000000000 */
[----:B------:R-:W-:Y:S02]  /*2f850*/  IMAD.MOV.U32 R13, RZ, RZ, R129 ;  /* 0x000000ffff0d7224 */ /* 0x000fe400078e0081 */
[----:B------:R-:W-:-:S07]  /*2f860*/  IMAD.MOV.U32 R83, RZ, RZ, R14 ;  /* 0x000000ffff537224 */ /* 0x000fce00078e000e */
[----:B------:R-:W-:Y:S05]  /*2f870*/  WARPSYNC.COLLECTIVE R15, `(.L_x_2362) ;  /* 0x000000000f087348 */ /* 0x000fea0003c00000 */
[----:B------:R0:W1:Y:S02]  /*2f880*/  SHFL.IDX P6, R14, R13, R12, R11 ;  /* 0x0000000c0d0e7389 */ /* 0x00006400000c000b */
[----:B01----:R-:W-:Y:S01]  /*2f890*/  ENDCOLLECTIVE ;  /* 0x000000000000791b */ /* 0x003fe20003800000 */
.L_x_2362:
[----:B------:R-:W-:Y:S02]  /*2f8a0*/  IMAD.MOV.U32 R13, RZ, RZ, R102 ;  /* 0x000000ffff0d7224 */ /* 0x000fe400078e0066 */
[----:B------:R-:W-:Y:S02]  /*2f8b0*/  IMAD.MOV.U32 R12, RZ, RZ, R2 ;  /* 0x000000ffff0c7224 */ /* 0x000fe400078e0002 */
[----:B------:R-:W-:-:S07]  /*2f8c0*/  IMAD.MOV.U32 R99, RZ, RZ, R14 ;  /* 0x000000ffff637224 */ /* 0x000fce00078e000e */
[----:B------:R-:W-:Y:S05]  /*2f8d0*/  WARPSYNC.COLLECTIVE R15, `(.L_x_2363) ;  /* 0x000000000f087348 */ /* 0x000fea0003c00000 */
[----:B------:R0:W1:Y:S02]  /*2f8e0*/  SHFL.IDX P6, R14, R13, R12, R11 ;  /* 0x0000000c0d0e7389 */ /* 0x00006400000c000b */
[----:B01----:R-:W-:Y:S01]  /*2f8f0*/  ENDCOLLECTIVE ;  /* 0x000000000000791b */ /* 0x003fe20003800000 */
.L_x_2363:
[----:B------:R-:W-:Y:S02]  /*2f900*/  IMAD.MOV.U32 R13, RZ, RZ, R98 ;  /* 0x000000ffff0d7224 */ /* 0x000fe400078e0062 */
[----:B------:R-:W-:-:S07]  /*2f910*/  IMAD.MOV.U32 R102, RZ, RZ, R14 ;  /* 0x000000ffff667224 */ /* 0x000fce00078e000e */
[----:B------:R-:W-:Y:S05]  /*2f920*/  WARPSYNC.COLLECTIVE R15, `(.L_x_2364) ;  /* 0x000000000f087348 */ /* 0x000fea0003c00000 */
[----:B------:R0:W1:Y:S02]  /*2f930*/  SHFL.IDX P6, R14, R13, R12, R11 ;  /* 0x0000000c0d0e7389 */ /* 0x00006400000c000b */
[----:B01----:R-:W-:Y:S01]  /*2f940*/  ENDCOLLECTIVE ;  /* 0x000000000000791b */ /* 0x003fe20003800000 */
.L_x_2364:
        /* <DEDUP_REMOVED lines=8> */
.L_x_2365:
[----:B------:R-:W-:Y:S02]  /*2f9d0*/  SEL R53, R99, R98, P0 ;  /* 0x0000006263357207 */ /* 0x000fe40000000000 */
[----:B------:R-:W-:Y:S01]  /*2f9e0*/  SEL R98, R98, R99, P0 ;  /* 0x0000006362627207 */ /* 0x000fe20000000000 */
[----:B------:R-:W-:Y:S02]  /*2f9f0*/  IMAD.MOV.U32 R13, RZ, RZ, R103 ;  /* 0x000000ffff0d7224 */ /* 0x000fe400078e0067 */
[----:B------:R-:W-:-:S07]  /*2fa00*/  IMAD.MOV.U32 R87, RZ, RZ, R14 ;  /* 0x000000ffff577224 */ /* 0x000fce00078e000e */
[----:B------:R-:W-:Y:S05]  /*2fa10*/  WARPSYNC.COLLECTIVE R15, `(.L_x_2366) ;  /* 0x000000000f087348 */ /* 0x000fea0003c00000 */
[----:B------:R0:W1:Y:S02]  /*2fa20*/  SHFL.IDX P6, R14, R13, R12, R11 ;  /* 0x0000000c0d0e7389 */ /* 0x00006400000c000b */
[----:B01----:R-:W-:Y:S01]  /*2fa30*/  ENDCOLLECTIVE ;  /* 0x000000000000791b */ /* 0x003fe20003800000 */
.L_x_2366:
[----:B------:R-:W-:Y:S02]  /*2fa40*/  IMAD.MOV.U32 R13, RZ, RZ, R110 ;  /* 0x000000ffff0d7224 */ /* 0x000fe400078e006e */
[----:B------:R-:W-:Y:S02]  /*2fa50*/  IMAD.MOV.U32 R12, RZ, RZ, R2 ;  /* 0x000000ffff0c7224 */ /* 0x000fe400078e0002 */
[----:B------:R-:W-:-:S07]  /*2fa60*/  IMAD.MOV.U32 R106, RZ, RZ, R14 ;  /* 0x000000ffff6a7224 */ /* 0x000fce00078e000e */
[----:B------:R-:W-:Y:S05]  /*2fa70*/  WARPSYNC.COLLECTIVE R15, `(.L_x_2367) ;  /* 0x000000000f087348 */ /* 0x000fea0003c00000 */
[----:B------:R0:W1:Y:S02]  /*2fa80*/  SHFL.IDX P6, R14, R13, R12, R11 ;  /* 0x0000000c0d0e7389 */ /* 0x00006400000c000b */
[----:B01----:R-:W-:Y:S01]  /*2fa90*/  ENDCOLLECTIVE ;  /* 0x000000000000791b */ /* 0x003fe20003800000 */
.L_x_2367:
[----:B------:R-:W-:Y:S02]  /*2faa0*/  IMAD.MOV.U32 R13, RZ, RZ, R107 ;  /* 0x000000ffff0d7224 */ /* 0x000fe400078e006b */
[----:B------:R-:W-:-:S07]  /*2fab0*/  IMAD.MOV.U32 R110, RZ, RZ, R14 ;  /* 0x000000ffff6e7224 */ /* 0x000fce00078e000e */
[----:B------:R-:W-:Y:S05]  /*2fac0*/  WARPSYNC.COLLECTIVE R15, `(.L_x_2368) ;  /* 0x000000000f087348 */ /* 0x000fea0003c00000 */
[----:B------:R0:W1:Y:S02]  /*2fad0*/  SHFL.IDX P6, R14, R13, R12, R11 ;  /* 0x0000000c0d0e7389 */ /* 0x00006400000c000b */
[----:B01----:R-:W-:Y:S01]  /*2fae0*/  ENDCOLLECTIVE ;  /* 0x000000000000791b */ /* 0x003fe20003800000 */
.L_x_2368:
        /* <DEDUP_REMOVED lines=8> */
.L_x_2369:
[----:B------:R-:W-:Y:S02]  /*2fb70*/  SEL R56, R106, R103, P0 ;  /* 0x000000676a387207 */ /* 0x000fe40000000000 */
[----:B------:R-:W-:Y:S01]  /*2fb80*/  SEL R103, R103, R106, P0 ;  /* 0x0000006a67677207 */ /* 0x000fe20000000000 */
[----:B------:R-:W-:Y:S02]  /*2fb90*/  IMAD.MOV.U32 R13, RZ, RZ, R111 ;  /* 0x000000ffff0d7224 */ /* 0x000fe400078e006f */
[----:B------:R-:W-:-:S07]  /*2fba0*/  IMAD.MOV.U32 R91, RZ, RZ, R14 ;  /* 0x000000ffff5b7224 */ /* 0x000fce00078e000e */
[----:B------:R-:W-:Y:S05]  /*2fbb0*/  WARPSYNC.COLLECTIVE R15, `(.L_x_2370) ;  /* 0x000000000f087348 */ /* 0x000fea0003c00000 */
[----:B------:R0:W1:Y:S02]  /*2fbc0*/  SHFL.IDX P6, R14, R13, R12, R11 ;  /* 0x0000000c0d0e7389 */ /* 0x00006400000c000b */
[----:B01----:R-:W-:Y:S01]  /*2fbd0*/  ENDCOLLECTIVE ;  /* 0x000000000000791b */ /* 0x003fe20003800000 */
.L_x_2370:
[----:B------:R-:W-:Y:S02]  /*2fbe0*/  IMAD.MOV.U32 R13, RZ, RZ, R118 ;  /* 0x000000ffff0d7224 */ /* 0x000fe400078e0076 */
[----:B------:R-:W-:Y:S02]  /*2fbf0*/  IMAD.MOV.U32 R12, RZ, RZ, R2 ;  /* 0x000000ffff0c7224 */ /* 0x000fe400078e0002 */
[----:B------:R-:W-:-:S07]  /*2fc00*/  IMAD.MOV.U32 R111, RZ, RZ, R14 ;  /* 0x000000ffff6f7224 */ /* 0x000fce00078e000e */
[----:B------:R-:W-:Y:S05]  /*2fc10*/  WARPSYNC.COLLECTIVE R15, `(.L_x_2371) ;  /* 0x000000000f087348 */ /* 0x000fea0003c00000 */
[----:B------:R0:W1:Y:S02]  /*2fc20*/  SHFL.IDX P6, R14, R13, R12, R11 ;  /* 0x0000000c0d0e7389 */ /* 0x00006400000c000b */
[----:B01----:R-:W-:Y:S01]  /*2fc30*/  ENDCOLLECTIVE ;  /* 0x000000000000791b */ /* 0x003fe20003800000 */
.L_x_2371:
[----:B------:R-:W-:Y:S01]  /*2fc40*/  IMAD.MOV.U32 R13, RZ, RZ, R114 ;  /* 0x000000ffff0d7224 */ /* 0x000fe200078e0072 */
[----:B------:R-:W-:-:S07]  /*2fc50*/  MOV R118, R14 ;  /* 0x0000000e00767202 */ /* 0x000fce0000000f00 */
[----:B------:R-:W-:Y:S05]  /*2fc60*/  WARPSYNC.COLLECTIVE R15, `(.L_x_2372) ;  /* 0x000000000f087348 */ /* 0x000fea0003c00000 */
[----:B------:R0:W1:Y:S02]  /*2fc70*/  SHFL.IDX P6, R14, R13, R12, R11 ;  /* 0x0000000c0d0e7389 */ /* 0x00006400000c000b */
[----:B01----:R-:W-:Y:S01]  /*2fc80*/  ENDCOLLECTIVE ;  /* 0x000000000000791b */ /* 0x003fe20003800000 */
.L_x_2372:
[----:B------:R-:W-:Y:S02]  /*2fc90*/  IMAD.MOV.U32 R13, RZ, RZ, R95 ;  /* 0x000000ffff0d7224 */ /* 0x000fe400078e005f */
[----:B------:R-:W-:Y:S02]  /*2fca0*/  IMAD.MOV.U32 R12, RZ, RZ, R0 ;  /* 0x000000ffff0c7224 */ /* 0x000fe400078e0000 */
[----:B------:R-:W-:-:S07]  /*2fcb0*/  IMAD.MOV.U32 R107, RZ, RZ, R14 ;  /* 0x000000ffff6b7224 */ /* 0x000fce00078e000e */
[----:B------:R-:W-:Y:S05]  /*2fcc0*/  WARPSYNC.COLLECTIVE R15, `(.L_x_2373) ;  /* 0x000000000f087348 */ /* 0x000fea0003c00000 */
[----:B------:R0:W1:Y:S02]  /*2fcd0*/  SHFL.IDX P6, R14, R13, R12, R11 ;  /* 0x0000000c0d0e7389 */ /* 0x00006400000c000b */
[----:B01----:R-:W-:Y:S01]  /*2fce0*/  ENDCOLLECTIVE ;  /* 0x000000000000791b */ /* 0x003fe20003800000 */
.L_x_2373:
[----:B------:R-:W-:Y:S02]  /*2fcf0*/  SEL R60, R111, R107, P0 ;  /* 0x0000006b6f3c7207 */ /* 0x000fe40000000000 */
[----:B------:R-:W-:Y:S01]  /*2fd00*/  SEL R107, R107, R111, P0 ;  /* 0x0000006f6b6b7207 */ /* 0x000fe20000000000 */
[----:B------:R-:W-:Y:S02]  /*2fd10*/  IMAD.MOV.U32 R13, RZ, RZ, R115 ;  /* 0x000000ffff0d7224 */ /* 0x000fe400078e0073 */
[----:B------:R-:W-:-:S07]  /*2fd20*/  IMAD.MOV.U32 R95, RZ, RZ, R14 ;  /* 0x000000ffff5f7224 */ /* 0x000fce00078e000e */
[----:B------:R-:W-:Y:S05]  /*2fd30*/  WARPSYNC.COLLECTIVE R15, `(.L_x_2374) ;  /* 0x000000000f087348 */ /* 0x000fea0003c00000 */
[----:B------:R0:W1:Y:S02]  /*2fd40*/  SHFL.IDX P6, R14, R13, R12, R11 ;  /* 0x0000000c0d0e7389 */ /* 0x00006400000c000b */
[----:B01----:R-:W-:Y:S01]  /*2fd50*/  ENDCOLLECTIVE ;  /* 0x000000000000791b */ /* 0x003fe20003800000 */
.L_x_2374:
[----:B------:R-:W-:Y:S02]  /*2fd60*/  IMAD.MOV.U32 R13, RZ, RZ, R126 ;  /* 0x000000ffff0d7224 */ /* 0x000fe400078e007e */
[----:B------:R-:W-:Y:S02]  /*2fd70*/  IMAD.MOV.U32 R12, RZ, RZ, R2 ;  /* 0x000000ffff0c7224 */ /* 0x000fe400078e0002 */
[----:B------:R-:W-:-:S07]  /*2fd80*/  IMAD.MOV.U32 R115, RZ, RZ, R14 ;  /* 0x000000ffff737224 */ /* 0x000fce00078e000e */
[----:B------:R-:W-:Y:S05]  /*2fd90*/  WARPSYNC.COLLECTIVE R15, `(.L_x_2375) ;  /* 0x000000000f087348 */ /* 0x000fea0003c00000 */
[----:B------:R0:W1:Y:S02]  /*2fda0*/  SHFL.IDX P6, R14, R13, R12, R11 ;  /* 0x0000000c0d0e7389 */ /* 0x00006400000c000b */
[----:B01----:R-:W-:Y:S01]  /*2fdb0*/  ENDCOLLECTIVE ;  /* 0x000000000000791b */ /* 0x003fe20003800000 */
.L_x_2375:
[----:B------:R-:W-:Y:S02]  /*2fdc0*/  IMAD.MOV.U32 R13, RZ, RZ, R122 ;  /* 0x000000ffff0d7224 */ /* 0x000fe400078e007a */
[----:B------:R-:W-:-:S07]  /*2fdd0*/  IMAD.MOV.U32 R126, RZ, RZ, R14 ;  /* 0x000000ffff7e7224 */ /* 0x000fce00078e000e */
[----:B------:R-:W-:Y:S05]  /*2fde0*/  WARPSYNC.COLLECTIVE R15, `(.L_x_2376) ;  /* 0x000000000f087348 */ /* 0x000fea0003c00000 */
[----:B------:R0:W1:Y:S02]  /*2fdf0*/  SHFL.IDX P6, R14, R13, R12, R11 ;  /* 0x0000000c0d0e7389 */ /* 0x00006400000c000b */
[----:B01----:R-:W-:Y:S01]  /*2fe00*/  ENDCOLLECTIVE ;  /* 0x000000000000791b */ /* 0x003fe20003800000 */
.L_x_2376:
        /* <DEDUP_REMOVED lines=8> */
.L_x_2377:
[----:B------:R-:W-:Y:S02]  /*2fe90*/  SEL R62, R115, R114, P0 ;  /* 0x00000072733e7207 */ /* 0x000fe40000000000 */
[----:B------:R-:W-:Y:S02]  /*2fea0*/  SEL R114, R114, R115, P0 ;  /* 0x0000007372727207 */ /* 0x000fe40000000000 */
[----:B------:R-:W-:Y:S01]  /*2feb0*/  MOV R13, R119 ;  /* 0x00000077000d7202 */ /* 0x000fe20000000f00 */
[----:B------:R-:W-:-:S07]  /*2fec0*/  IMAD.MOV.U32 R123, RZ, RZ, R14 ;  /* 0x000000ffff7b7224 */ /* 0x000fce00078e000e */
[----:B------:R-:W-:Y:S05]  /*2fed0*/  WARPSYNC.COLLECTIVE R15, `(.L_x_2378) ;  /* 0x000000000f087348 */ /* 0x000fea0003c00000 */
[----:B------:R0:W1:Y:S02]  /*2fee0*/  SHFL.IDX P6, R14, R13, R12, R11 ;  /* 0x0000000c0d0e7389 */ /* 0x00006400000c000b */
[----:B01----:R-:W-:Y:S01]  /*2fef0*/  ENDCOLLECTIVE ;  /* 0x000000000000791b */ /* 0x003fe20003800000 */
.L_x_2378:
[----:B------:R-:W-:Y:S02]  /*2ff00*/  IMAD.MOV.U32 R13, RZ, RZ, R134 ;  /* 0x000000ffff0d7224 */ /* 0x000fe400078e0086 */
[----:B------:R-:W-:Y:S02]  /*2ff10*/  IMAD.MOV.U32 R12, RZ, RZ, R2 ;  /* 0x000000ffff0c7224 */ /* 0x000fe400078e0002 */
[----:B------:R-:W-:-:S07]  /*2ff20*/  IMAD.MOV.U32 R122, RZ, RZ, R14 ;  /* 0x000000ffff7a7224 */ /* 0x000fce00078e000e */
[----:B------:R-:W-:Y:S05]  /*2ff30*/  WARPSYNC.COLLECTIVE R15, `(.L_x_2379) ;  /* 0x000000000f087348 */ /* 0x000fea0003c00000 */
[----:B------:R0:W1:Y:S02]  /*2ff40*/  SHFL.IDX P6, R14, R13, R12, R11 ;  /* 0x0000000c0d0e7389 */ /* 0x00006400000c000b */
[----:B01----:R-:W-:Y:S01]  /*2ff50*/  ENDCOLLECTIVE ;  /* 0x000000000000791b */ /* 0x003fe20003800000 */
.L_x_2379:
[----:B------:R-:W-:Y:S02]  /*2ff60*/  IMAD.MOV.U32 R13, RZ, RZ, R130 ;  /* 0x000000ffff0d7224 */ /* 0x000fe400078e0082 */
[----:B------:R-:W-:-:S07]  /*2ff70*/  IMAD.MOV.U32 R134, RZ, RZ, R14 ;  /* 0x000000ffff867224 */ /* 0x000fce00078e000e */
[----:B------:R-:W-:Y:S05]  /*2ff80*/  WARPSYNC.COLLECTIVE R15, `(.L_x_2380) ;  /* 0x000000000f087348 */ /* 0x000fea0003c00000 */
[----:B------:R0:W1:Y:S02]  /*2ff90*/  SHFL.IDX P6, R14, R13, R12, R11 ;  /* 0x0000000c0d0e7389 */ /* 0x00006400000c000b */
[----:B01----:R-:W-:Y:S01]  /*2ffa0*/  ENDCOLLECTIVE ;  /* 0x000000000000791b */ /* 0x003fe20003800000 */
.L_x_2380:
        /* <DEDUP_REMOVED lines=8> */
.L_x_2381:
[----:B------:R-:W-:Y:S02]  /*30030*/  SEL R72, R122, R119, P0 ;  /* 0x000000777a487207 */ /* 0x000fe40000000000 */
[----:B------:R-:W-:Y:S01]  /*30040*/  SEL R119, R119, R122, P0 ;  /* 0x0000007a77777207 */ /* 0x000fe20000000000 */
[----:B------:R-:W-:Y:S02]  /*30050*/  IMAD.MOV.U32 R13, RZ, RZ, R127 ;  /* 0x000000ffff0d7224 */ /* 0x000fe400078e007f */
[----:B------:R-:W-:-:S07]  /*30060*/  IMAD.MOV.U32 R131, RZ, RZ, R14 ;  /* 0x000000ffff837224 */ /* 0x000fce00078e000e */
[----:B------:R-:W-:Y:S05]  /*30070*/  WARPSYNC.COLLECTIVE R15, `(.L_x_2382) ;  /* 0x000000000f087348 */ /* 0x000fea0003c00000 */
[----:B------:R0:W1:Y:S02]  /*30080*/  SHFL.IDX P6, R14, R13, R12, R11 ;  /* 0x0000000c0d0e7389 */ /* 0x00006400000c000b */
[----:B01----:R-:W-:Y:S01]  /*30090*/  ENDCOLLECTIVE ;  /* 0x000000000000791b */ /* 0x003fe20003800000 */
.L_x_2382:
[----:B------:R-:W-:Y:S02]  /*300a0*/  IMAD.MOV.U32 R13, RZ, RZ, R142 ;  /* 0x000000ffff0d7224 */ /* 0x000fe400078e008e */
[----:B------:R-:W-:Y:S02]  /*300b0*/  IMAD.MOV.U32 R12, RZ, RZ, R2 ;  /* 0x000000ffff0c7224 */ /* 0x000fe400078e0002 */
[----:B------:R-:W-:-:S07]  /*300c0*/  IMAD.MOV.U32 R130, RZ, RZ, R14 ;  /* 0x000000ffff827224 */ /* 0x000fce00078e000e */
[----:B------:R-:W-:Y:S05]  /*300d0*/  WARPSYNC.COLLECTIVE R15, `(.L_x_2383) ;  /* 0x000000000f087348 */ /* 0x000fea0003c00000 */
[----:B------:R0:W1:Y:S02]  /*300e0*/  SHFL.IDX P6, R14, R13, R12, R11 ;  /* 0x0000000c0d0e7389 */ /* 0x00006400000c000b */
[----:B01----:R-:W-:Y:S01]  /*300f0*/  ENDCOLLECTIVE ;  /* 0x000000000000791b */ /* 0x003fe20003800000 */
.L_x_2383:
[----:B------:R-:W-:Y:S02]  /*30100*/  IMAD.MOV.U32 R13, RZ, RZ, R138 ;  /* 0x000000ffff0d7224 */ /* 0x000fe400078e008a */
[----:B------:R-:W-:-:S07]  /*30110*/  IMAD.MOV.U32 R129, RZ, RZ, R14 ;  /* 0x000000ffff817224 */ /* 0x000fce00078e000e */
[----:B------:R-:W-:Y:S05]  /*30120*/  WARPSYNC.COLLECTIVE R15, `(.L_x_2384) ;  /* 0x000000000f087348 */ /* 0x000fea0003c00000 */
[----:B------:R0:W1:Y:S02]  /*30130*/  SHFL.IDX P6, R14, R13, R12, R11 ;  /* 0x0000000c0d0e7389 */ /* 0x00006400000c000b */
[----:B01----:R-:W-:Y:S01]  /*30140*/  ENDCOLLECTIVE ;  /* 0x000000000000791b */ /* 0x003fe20003800000 */
.L_x_2384:
        /* <DEDUP_REMOVED lines=8> */
.L_x_2385:
        /* <DEDUP_REMOVED lines=11> */
.L_x_2386:
[----:B------:R-:W-:Y:S02]  /*30280*/  IMAD.MOV.U32 R13, RZ, RZ, R150 ;  /* 0x000000ffff0d7224 */ /* 0x000fe400078e0096 */
[----:B------:R-:W-:Y:S01]  /*30290*/  IMAD.MOV.U32 R12, RZ, RZ, R2 ;  /* 0x000000ffff0c7224 */ /* 0x000fe200078e0002 */
[----:B------:R-:W-:Y:S01]  /*302a0*/  SEL R2, R3, R6, P0 ;  /* 0x0000000603027207 */ /* 0x000fe20000000000 */
[----:B------:R-:W-:-:S07]  /*302b0*/  IMAD.MOV.U32 R59, RZ, RZ, R14 ;  /* 0x000000ffff3b7224 */ /* 0x000fce00078e000e */
[----:B------:R-:W-:Y:S05]  /*302c0*/  WARPSYNC.COLLECTIVE R15, `(.L_x_2387) ;  /* 0x000000000f087348 */ /* 0x000fea0003c00000 */
[----:B------:R0:W1:Y:S02]  /*302d0*/  SHFL.IDX P6, R14, R13, R12, R11 ;  /* 0x0000000c0d0e7389 */ /* 0x00006400000c000b */
[----:B01----:R-:W-:Y:S01]  /*302e0*/  ENDCOLLECTIVE ;  /* 0x000000000000791b */ /* 0x003fe20003800000 */
.L_x_2387:
        /* <DEDUP_REMOVED lines=11> */
.L_x_2388:
[----:B------:R-:W-:Y:S02]  /*303a0*/  SEL R78, R130, R127, P0 ;  /* 0x0000007f824e7207 */ /* 0x000fe40000000000 */
[----:B------:R-:W-:Y:S02]  /*303b0*/  SEL R70, R70, R121, P0 ;  /* 0x0000007946467207 */ /* 0x000fe40000000000 */
[----:B------:R-:W-:Y:S02]  /*303c0*/  SEL R127, R127, R130, P0 ;  /* 0x000000827f7f7207 */ /* 0x000fe40000000000 */
[----:B------:R-:W-:Y:S02]  /*303d0*/  SEL R12, R4, R5, P0 ;  /* 0x00000005040c7207 */ /* 0x000fe40000000000 */
[----:B------:R-:W-:Y:S02]  /*303e0*/  SEL R5, R5, R4, P0 ;  /* 0x0000000405057207 */ /* 0x000fe40000000000 */
[----:B------:R-:W-:Y:S01]  /*303f0*/  SEL R4, R6, R3, P0 ;  /* 0x0000000306047207 */ /* 0x000fe20000000000 */
[----:B------:R-:W-:Y:S01]  /*30400*/  STL [R1+0x34], R12 ;  /* 0x0000340c01007387 */ /* 0x000fe20000100800 */
[----:B------:R-:W-:-:S02]  /*30410*/  SEL R3, R8, R9, P0 ;  /* 0x0000000908037207 */ /* 0x000fc40000000000 */
[----:B------:R-:W-:Y:S01]  /*30420*/  SEL R6, R73, R132, P0 ;  /* 0x0000008449067207 */ /* 0x000fe20000000000 */
[----:B------:R0:W-:Y:S01]  /*30430*/  STL [R1+0x38], R5 ;  /* 0x0000380501007387 */ /* 0x0001e20000100800 */
[----:B------:R-:W-:Y:S01]  /*30440*/  IMAD.MOV.U32 R11, RZ, RZ, R14 ;  /* 0x000000ffff0b7224 */ /* 0x000fe200078e000e */
[----:B------:R-:W-:Y:S02]  /*30450*/  SEL R73, R132, R73, P0 ;  /* 0x0000004984497207 */ /* 0x000fe40000000000 */
[----:B------:R1:W-:Y:S04]  /*30460*/  STL [R1+0x2c], R2 ;  /* 0x00002c0201007387 */ /* 0x0003e80000100800 */
[----:B------:R2:W-:Y:S01]  /*30470*/  STL [R1+0x30], R4 ;  /* 0x0000300401007387 */ /* 0x0005e20000100800 */
[----:B0-----:R-:W-:-:S03]  /*30480*/  SEL R5, R69, R128, P0 ;  /* 0x0000008045057207 */ /* 0x001fc60000000000 */
[----:B------:R0:W-:Y:S01]  /*30490*/  STL [R1+0x24], R3 ;  /* 0x0000240301007387 */ /* 0x0001e20000100800 */
[----:B------:R-:W-:Y:S02]  /*304a0*/  SEL R69, R128, R69, P0 ;  /* 0x0000004580457207 */ /* 0x000fe40000000000 */
[----:B-1----:R-:W-:Y:S02]  /*304b0*/  SEL R2, R9, R8, P0 ;  /* 0x0000000809027207 */ /* 0x002fe40000000000 */
[----:B------:R-:W-:Y:S02]  /*304c0*/  SEL R8, R81, R140, P0 ;  /* 0x0000008c51087207 */ /* 0x000fe40000000000 */
[----:B--2---:R-:W-:Y:S01]  /*304d0*/  SEL R4, R7, R10, P0 ;  /* 0x0000000a07047207 */ /* 0x004fe20000000000 */
[----:B------:R1:W-:Y:S01]  /*304e0*/  STL [R1+0x28], R2 ;  /* 0x0000280201007387 */ /* 0x0003e20000100800 */
[----:B------:R-:W-:Y:S02]  /*304f0*/  SEL R9, R85, R144, P0 ;  /* 0x0000009055097207 */ /* 0x000fe40000000000 */
[----:B0-----:R-:W-:Y:S01]  /*30500*/  SEL R3, R10, R7, P0 ;  /* 0x000000070a037207 */ /* 0x001fe20000000000 */
[----:B------:R0:W-:Y:S01]  /*30510*/  STL [R1+0x18], R4 ;  /* 0x0000180401007387 */ /* 0x0001e20000100800 */
[----:B------:R-:W-:-:S02]  /*30520*/  SEL R7, R77, R136, P0 ;  /* 0x000000884d077207 */ /* 0x000fc40000000000 */
[----:B------:R-:W-:Y:S01]  /*30530*/  SEL R10, R89, R148, P0 ;  /* 0x00000094590a7207 */ /* 0x000fe20000000000 */
[----:B------:R2:W-:Y:S01]  /*30540*/  STL [R1+0x20], R3 ;  /* 0x0000200301007387 */ /* 0x0005e20000100800 */
[----:B------:R-:W-:Y:S02]  /*30550*/  SEL R77, R136, R77, P0 ;  /* 0x0000004d884d7207 */ /* 0x000fe40000000000 */
[----:B-1----:R-:W-:Y:S02]  /*30560*/  SEL R2, R28, R40, P0 ;  /* 0x000000281c027207 */ /* 0x002fe40000000000 */
[----:B------:R-:W-:Y:S02]  /*30570*/  SEL R81, R140, R81, P0 ;  /* 0x000000518c517207 */ /* 0x000fe40000000000 */
[----:B0-----:R-:W-:Y:S01]  /*30580*/  SEL R4, R40, R28, P0 ;  /* 0x0000001c28047207 */ /* 0x001fe20000000000 */
[----:B------:R0:W-:Y:S01]  /*30590*/  STL [R1+0x10], R2 ;  /* 0x0000100201007387 */ /* 0x0001e20000100800 */
[----:B------:R-:W-:-:S02]  /*305a0*/  SEL R40, R54, R32, P0 ;  /* 0x0000002036287207 */ /* 0x000fc40000000000 */
[----:B--2---:R-:W-:Y:S01]  /*305b0*/  SEL R3, R29, R44, P0 ;  /* 0x0000002c1d037207 */ /* 0x004fe20000000000 */
[----:B------:R1:W-:Y:S01]  /*305c0*/  STL [R1+0x14], R4 ;  /* 0x0000140401007387 */ /* 0x0003e20000100800 */
[----:B------:R-:W-:Y:S02]  /*305d0*/  SEL R85, R144, R85, P0 ;  /* 0x0000005590557207 */ /* 0x000fe40000000000 */
[----:B------:R-:W-:Y:S01]  /*305e0*/  SEL R89, R148, R89, P0 ;  /* 0x0000005994597207 */ /* 0x000fe20000000000 */
[----:B------:R2:W-:Y:S01]  /*305f0*/  STL [R1+0x4], R3 ;  /* 0x0000040301007387 */ /* 0x0005e20000100800 */
[----:B------:R-:W-:Y:S02]  /*30600*/  SEL R54, R32, R54, P0 ;  /* 0x0000003620367207 */ /* 0x000fe40000000000 */
[----:B0-----:R-:W-:Y:S02]  /*30610*/  SEL R2, R44, R29, P0 ;  /* 0x0000001d2c027207 */ /* 0x001fe40000000000 */
[----:B------:R-:W-:-:S02]  /*30620*/  SEL R44, R125, R74, P0 ;  /* 0x0000004a7d2c7207 */ /* 0x000fc40000000000 */
[----:B-1----:R-:W-:Y:S01]  /*30630*/  SEL R4, R65, R124, P0 ;  /* 0x0000007c41047207 */ /* 0x002fe20000000000 */
[----:B------:R0:W-:Y:S01]  /*30640*/  STL [R1+0x8], R2 ;  /* 0x0000080201007387 */ /* 0x0001e20000100800 */
[----:B------:R-:W-:Y:S02]  /*30650*/  SEL R65, R124, R65, P0 ;  /* 0x000000417c417207 */ /* 0x000fe40000000000 */
[----:B--2---:R-:W-:Y:S02]  /*30660*/  SEL R3, R61, R120, P0 ;  /* 0x000000783d037207 */ /* 0x004fe40000000000 */
[----:B------:R-:W-:Y:S02]  /*30670*/  SEL R120, R120, R61, P0 ;  /* 0x0000003d78787207 */ /* 0x000fe40000000000 */
[----:B------:R-:W-:Y:S02]  /*30680*/  SEL R61, R91, R118, P0 ;  /* 0x000000765b3d7207 */ /* 0x000fe40000000000 */
[----:B------:R-:W-:Y:S01]  /*30690*/  SEL R74, R74, R125, P0 ;  /* 0x0000007d4a4a7207 */ /* 0x000fe20000000000 */
[----:B0-----:R-:W-:Y:S01]  /*306a0*/  IMAD.MOV.U32 R2, RZ, RZ, RZ ;  /* 0x000000ffff027224 */ /* 0x001fe200078e00ff */
[----:B------:R-:W-:Y:S01]  /*306b0*/  SEL R91, R118, R91, P0 ;  /* 0x0000005b765b7207 */ /* 0x000fe20000000000 */
[----:B------:R-:W-:Y:S06]  /*306c0*/  BRA `(.L_x_2389) ;  /* 0xfffffed4001c7947 */ /* 0x000fec000383ffff */
.L_x_1997:
[----:B------:R-:W-:Y:S02]  /*306d0*/  IMAD.MOV.U32 R13, RZ, RZ, R20 ;  /* 0x000000ffff0d7224 */ /* 0x000fe400078e0014 */
[----:B------:R-:W-:Y:S02]  /*306e0*/  IMAD.MOV.U32 R12, RZ, RZ, RZ ;  /* 0x000000ffff0c7224 */ /* 0x000fe400078e00ff */
[----:B------:R-:W-:Y:S02]  /*306f0*/  IMAD.MOV.U32 R11, RZ, RZ, 0x181f ;  /* 0x0000181fff0b7424 */ /* 0x000fe400078e00ff */
[----:B------:R-:W-:-:S07]  /*30700*/  IMAD.MOV.U32 R15, RZ, RZ, -0x1 ;  /* 0xffffffffff0f7424 */ /* 0x000fce00078e00ff */
[----:B-----5:R-:W-:Y:S05]  /*30710*/  WARPSYNC.COLLECTIVE R15, `(.L_x_2390) ;  /* 0x000000000f087348 */ /* 0x020fea0003c00000 */
[----:B------:R0:W1:Y:S02]  /*30720*/  SHFL.IDX P6, R14, R13, R12, R11 ;  /* 0x0000000c0d0e7389 */ /* 0x00006400000c000b */
[----:B01---5:R-:W-:Y:S01]  /*30730*/  ENDCOLLECTIVE ;  /* 0x000000000000791b */ /* 0x023fe20003800000 */
.L_x_2390:
[----:B------:R-:W-:Y:S01]  /*30740*/  IMAD.MOV.U32 R13, RZ, RZ, R0 ;  /* 0x000000ffff0d7224 */ /* 0x000fe200078e0000 */
[----:B------:R-:W-:-:S07]  /*30750*/  MOV R21, R14 ;  /* 0x0000000e00157202 */ /* 0x000fce0000000f00 */
[----:B------:R-:W-:Y:S05]  /*30760*/  WARPSYNC.COLLECTIVE R15, `(.L_x_2391) ;  /* 0x000000000f087348 */ /* 0x000fea0003c00000 */
[----:B------:R0:W1:Y:S02]  /*30770*/  SHFL.IDX P6, R14, R13, R12, R11 ;  /* 0x0000000c0d0e7389 */ /* 0x00006400000c000b */
[----:B01----:R-:W-:Y:S01]  /*30780*/  ENDCOLLECTIVE ;  /* 0x000000000000791b */ /* 0x003fe20003800000 */
.L_x_2391:
[----:B------:R-:W-:Y:S05]  /*30790*/  BRA `(.L_x_2392) ;  /* 0xfffffee8006c7947 */ /* 0x000fea000383ffff */
.L_x_2000:
[----:B------:R-:W-:Y:S01]  /*307a0*/  BSSY B1, `(.L_x_2393) ;  /* 0x0000008000017945 */ /* 0x000fe20003800000 */
[----:B---3--:R-:W-:Y:S02]  /*307b0*/  IMAD.MOV.U32 R13, RZ, RZ, R20 ;  /* 0x000000ffff0d7224 */ /* 0x008fe400078e0014 */
[----:B------:R-:W-:Y:S02]  /*307c0*/  IMAD.MOV.U32 R12, RZ, RZ, 0x1 ;  /* 0x00000001ff0c7424 */ /* 0x000fe400078e00ff */
[----:B------:R-:W-:Y:S02]  /*307d0*/  IMAD.MOV.U32 R11, RZ, RZ, 0x181f ;  /* 0x0000181fff0b7424 */ /* 0x000fe400078e00ff */
[----:B------:R-:W-:-:S07]  /*307e0*/  IMAD.MOV.U32 R15, RZ, RZ, -0x1 ;  /* 0xffffffffff0f7424 */ /* 0x000fce00078e00ff */
[----:B012--5:R-:W-:Y:S05]  /*307f0*/  WARPSYNC.COLLECTIVE R15, `(.L_x_2394) ;  /* 0x000000000f087348 */ /* 0x027fea0003c00000 */
[----:B--2---:R2:W3:Y:S02]  /*30800*/  SHFL.IDX P6, R14, R13, R12, R11 ;  /* 0x0000000c0d0e7389 */ /* 0x0044e400000c000b */
[----:B0123-5:R-:W-:Y:S01]  /*30810*/  ENDCOLLECTIVE ;  /* 0x000000000000791b */ /* 0x02ffe20003800000 */
.L_x_2394:
[----:B------:R-:W-:Y:S05]  /*30820*/  BSYNC B1 ;  /* 0x0000000000017941 */ /* 0x000fea0003800000 */
.L_x_2393:
        /* <DEDUP_REMOVED lines=8> */
.L_x_2395:
[----:B------:R-:W-:Y:S05]  /*308b0*/  BRA `(.L_x_2396) ;  /* 0xfffffee800887947 */ /* 0x000fea000383ffff */
.L_x_2003:
[----:B------:R-:W-:Y:S01]  /*308c0*/  BSSY B1, `(.L_x_2397) ;  /* 0x0000008000017945 */ /* 0x000fe20003800000 */
[----:B------:R-:W-:Y:S02]  /*308d0*/  IMAD.MOV.U32 R13, RZ, RZ, R20 ;  /* 0x000000ffff0d7224 */ /* 0x000fe400078e0014 */
[----:B------:R-:W-:Y:S02]  /*308e0*/  IMAD.MOV.U32 R12, RZ, RZ, 0x2 ;  /* 0x00000002ff0c7424 */ /* 0x000fe400078e00ff */
[----:B------:R-:W-:Y:S02]  /*308f0*/  IMAD.MOV.U32 R11, RZ, RZ, 0x181f ;  /* 0x0000181fff0b7424 */ /* 0x000fe400078e00ff */
[----:B------:R-:W-:-:S07]  /*30900*/  IMAD.MOV.U32 R15, RZ, RZ, -0x1 ;  /* 0xffffffffff0f7424 */ /* 0x000fce00078e00ff */
[----:B012345:R-:W-:Y:S05]  /*30910*/  WARPSYNC.COLLECTIVE R15, `(.L_x_2398) ;  /* 0x000000000f087348 */ /* 0x03ffea0003c00000 */
[----:B--2---:R2:W0:Y:S02]  /*30920*/  SHFL.IDX P6, R14, R13, R12, R11 ;  /* 0x0000000c0d0e7389 */ /* 0x00442400000c000b */
[----:B012345:R-:W-:Y:S01]  /*30930*/  ENDCOLLECTIVE ;  /* 0x000000000000791b */ /* 0x03ffe20003800000 */
.L_x_2398:
[----:B------:R-:W-:Y:S05]  /*30940*/  BSYNC B1 ;  /* 0x0000000000017941 */ /* 0x000fea0003800000 */
.L_x_2397:
        /* <DEDUP_REMOVED lines=8> */
.L_x_2399:
[----:B------:R-:W-:Y:S05]  /*309d0*/  BRA `(.L_x_2400) ;  /* 0xfffffee800a87947 */ /* 0x000fea000383ffff */
.L_x_2006:
[----:B------:R-:W-:Y:S01]  /*309e0*/  BSSY B1, `(.L_x_2401) ;  /* 0x0000008000017945 */ /* 0x000fe20003800000 */
[----:B------:R-:W-:Y:S02]  /*309f0*/  IMAD.MOV.U32 R13, RZ, RZ, R20 ;  /* 0x000000ffff0d7224 */ /* 0x000fe400078e0014 */
[----:B------:R-:W-:Y:S02]  /*30a00*/  IMAD.MOV.U32 R12, RZ, RZ, 0x3 ;  /* 0x00000003ff0c7424 */ /* 0x000fe400078e00ff */
[----:B------:R-:W-:Y:S02]  /*30a10*/  IMAD.MOV.U32 R11, RZ, RZ, 0x181f ;  /* 0x0000181fff0b7424 */ /* 0x000fe400078e00ff */
[----:B------:R-:W-:-:S07]  /*30a20*/  IMAD.MOV.U32 R15, RZ, RZ, -0x1 ;  /* 0xffffffffff0f7424 */ /* 0x000fce00078e00ff */
[----:B012345:R-:W-:Y:S05]  /*30a30*/  WARPSYNC.COLLECTIVE R15, `(.L_x_2402) ;  /* 0x000000000f087348 */ /* 0x03ffea0003c00000 */
[----:B0-----:R0:W0:Y:S02]  /*30a40*/  SHFL.IDX P6, R14, R13, R12, R11 ;  /* 0x0000000c0d0e7389 */ /* 0x00102400000c000b */
[----:B012345:R-:W-:Y:S01]  /*30a50*/  ENDCOLLECTIVE ;  /* 0x000000000000791b */ /* 0x03ffe20003800000 */
.L_x_2402:
[----:B------:R-:W-:Y:S05]  /*30a60*/  BSYNC B1 ;  /* 0x0000000000017941 */ /* 0x000fea0003800000 */
.L_x_2401:
        /* <DEDUP_REMOVED lines=8> */
.L_x_2403:
[----:B------:R-:W-:Y:S05]  /*30af0*/  BRA `(.L_x_2404) ;  /* 0xfffffee800c87947 */ /* 0x000fea000383ffff */
.L_x_2008:
[----:B------:R-:W-:Y:S01]  /*30b00*/  IMAD.MOV.U32 R13, RZ, RZ, R2 ;  /* 0x000000ffff0d7224 */ /* 0x000fe200078e0002 */
[----:B------:R-:W-:Y:S01]  /*30b10*/  MOV R15, 0xffffffff ;  /* 0xffffffff000f7802 */ /* 0x000fe20000000f00 */
[----:B------:R-:W-:Y:S02]  /*30b20*/  IMAD.MOV.U32 R12, RZ, RZ, RZ ;  /* 0x000000ffff0c7224 */ /* 0x000fe400078e00ff */
[----:B------:R-:W-:-:S07]  /*30b30*/  IMAD.MOV.U32 R11, RZ, RZ, 0x1c1f ;  /* 0x00001c1fff0b7424 */ /* 0x000fce00078e00ff */
[----:B------:R-:W-:Y:S05]  /*30b40*/  WARPSYNC.COLLECTIVE R15, `(.L_x_2405) ;  /* 0x000000000f087348 */ /* 0x000fea0003c00000 */
[----:B------:R0:W1:Y:S02]  /*30b50*/  SHFL.IDX P6, R14, R13, R12, R11 ;  /* 0x0000000c0d0e7389 */ /* 0x00006400000c000b */
[----:B01----:R-:W-:Y:S01]  /*30b60*/  ENDCOLLECTIVE ;  /* 0x000000000000791b */ /* 0x003fe20003800000 */
.L_x_2405:
[----:B------:R-:W-:Y:S02]  /*30b70*/  IMAD.MOV.U32 R13, RZ, RZ, R0 ;  /* 0x000000ffff0d7224 */ /* 0x000fe400078e0000 */
[----:B------:R-:W-:-:S07]  /*30b80*/  IMAD.MOV.U32 R24, RZ, RZ, R14 ;  /* 0x000000ffff187224 */ /* 0x000fce00078e000e */
[----:B------:R-:W-:Y:S05]  /*30b90*/  WARPSYNC.COLLECTIVE R15, `(.L_x_2406) ;  /* 0x000000000f087348 */ /* 0x000fea0003c00000 */
[----:B------:R0:W1:Y:S02]  /*30ba0*/  SHFL.IDX P6, R14, R13, R12, R11 ;  /* 0x0000000c0d0e7389 */ /* 0x00006400000c000b */
[----:B01----:R-:W-:Y:S01]  /*30bb0*/  ENDCOLLECTIVE ;  /* 0x000000000000791b */ /* 0x003fe20003800000 */
.L_x_2406:
[----:B------:R-:W-:Y:S01]  /*30bc0*/  IMAD.MOV.U32 R11, RZ, RZ, R14 ;  /* 0x000000ffff0b7224 */ /* 0x000fe200078e000e */
[----:B------:R-:W-:Y:S06]  /*30bd0*/  BRA `(.L_x_2407) ;  /* 0xfffffeec00a07947 */ /* 0x000fec000383ffff */
.L_x_2011:
        /* <DEDUP_REMOVED lines=8> */
.L_x_2409:
[----:B------:R-:W-:Y:S05]  /*30c60*/  BSYNC B1 ;  /* 0x0000000000017941 */ /* 0x000fea0003800000 */
.L_x_2408:
        /* <DEDUP_REMOVED lines=8> */
.L_x_2410:
[----:B------:R-:W-:Y:S01]  /*30cf0*/  IMAD.MOV.U32 R0, RZ, RZ, R14 ;  /* 0x000000ffff007224 */ /* 0x000fe200078e000e */
[----:B------:R-:W-:Y:S06]  /*30d00*/  BRA `(.L_x_2411) ;  /* 0xfffffefc00b87947 */ /* 0x000fec000383ffff */
.L_x_2015:
[----:B------:R-:W-:Y:S01]  /*30d10*/  IMAD.MOV.U32 R13, RZ, RZ, R2 ;  /* 0x000000ffff0d7224 */ /* 0x000fe200078e0002 */
[----:B------:R-:W-:Y:S01]  /*30d20*/  MOV R11, 0x181f ;  /* 0x0000181f000b7802 */ /* 0x000fe20000000f00 */
[----:B------:R-:W-:Y:S02]  /*30d30*/  IMAD.MOV.U32 R12, RZ, RZ, RZ ;  /* 0x000000ffff0c7224 */ /* 0x000fe400078e00ff */
[----:B------:R-:W-:-:S07]  /*30d40*/  IMAD.MOV.U32 R15, RZ, RZ, -0x1 ;  /* 0xffffffffff0f7424 */ /* 0x000fce00078e00ff */
[----:B--2---:R-:W-:Y:S05]  /*30d50*/  WARPSYNC.COLLECTIVE R15, `(.L_x_2412) ;  /* 0x000000000f087348 */ /* 0x004fea0003c00000 */
[----:B------:R0:W1:Y:S02]  /*30d60*/  SHFL.IDX P6, R14, R13, R12, R11 ;  /* 0x0000000c0d0e7389 */ /* 0x00006400000c000b */
[----:B012---:R-:W-:Y:S01]  /*30d70*/  ENDCOLLECTIVE ;  /* 0x000000000000791b */ /* 0x007fe20003800000 */
.L_x_2412:
[----:B------:R-:W-:Y:S02]  /*30d80*/  IMAD.MOV.U32 R13, RZ, RZ, R0 ;  /* 0x000000ffff0d7224 */ /* 0x000fe400078e0000 */
[----:B------:R-:W-:-:S07]  /*30d90*/  IMAD.MOV.U32 R3, RZ, RZ, R14 ;  /* 0x000000ffff037224 */ /* 0x000fce00078e000e */
[----:B------:R-:W-:Y:S05]  /*30da0*/  WARPSYNC.COLLECTIVE R15, `(.L_x_2413) ;  /* 0x000000000f087348 */ /* 0x000fea0003c00000 */
[----:B------:R0:W1:Y:S02]  /*30db0*/  SHFL.IDX P6, R14, R13, R12, R11 ;  /* 0x0000000c0d0e7389 */ /* 0x00006400000c000b */
[----:B01----:R-:W-:Y:S01]  /*30dc0*/  ENDCOLLECTIVE ;  /* 0x000000000000791b */ /* 0x003fe20003800000 */
.L_x_2413:
[----:B------:R-:W-:Y:S05]  /*30dd0*/  BRA `(.L_x_2414) ;  /* 0xffffff1400607947 */ /* 0x000fea000383ffff */
.L_x_2018:
[----:B------:R-:W-:Y:S01]  /*30de0*/  BSSY B1, `(.L_x_2415) ;  /* 0x0000008000017945 */ /* 0x000fe20003800000 */
[----:B------:R-:W-:Y:S02]  /*30df0*/  IMAD.MOV.U32 R13, RZ, RZ, R2 ;  /* 0x000000ffff0d7224 */ /* 0x000fe400078e0002 */
[----:B------:R-:W-:Y:S02]  /*30e00*/  IMAD.MOV.U32 R12, RZ, RZ, 0x1 ;  /* 0x00000001ff0c7424 */ /* 0x000fe400078e00ff */
[----:B------:R-:W-:Y:S02]  /*30e10*/  IMAD.MOV.U32 R11, RZ, RZ, 0x181f ;  /* 0x0000181fff0b7424 */ /* 0x000fe400078e00ff */
[----:B----4-:R-:W-:-:S07]  /*30e20*/  IMAD.MOV.U32 R15, RZ, RZ, -0x1 ;  /* 0xffffffffff0f7424 */ /* 0x010fce00078e00ff */
[----:B0123--:R-:W-:Y:S05]  /*30e30*/  WARPSYNC.COLLECTIVE R15, `(.L_x_2416) ;  /* 0x000000000f087348 */ /* 0x00ffea0003c00000 */
[----:B---3--:R3:W4:Y:S02]  /*30e40*/  SHFL.IDX P6, R14, R13, R12, R11 ;  /* 0x0000000c0d0e7389 */ /* 0x00872400000c000b */
[----:B01234-:R-:W-:Y:S01]  /*30e50*/  ENDCOLLECTIVE ;  /* 0x000000000000791b */ /* 0x01ffe20003800000 */
.L_x_2416:
[----:B------:R-:W-:Y:S05]  /*30e60*/  BSYNC B1 ;  /* 0x0000000000017941 */ /* 0x000fea0003800000 */
.L_x_2415:
        /* <DEDUP_REMOVED lines=8> */
.L_x_2417:
[----:B------:R-:W-:Y:S05]  /*30ef0*/  BRA `(.L_x_2418) ;  /* 0xffffff1400807947 */ /* 0x000fea000383ffff */
.L_x_2021:
[----:B------:R-:W-:Y:S01]  /*30f00*/  BSSY B1, `(.L_x_2419) ;  /* 0x0000008000017945 */ /* 0x000fe20003800000 */
[----:B------:R-:W-:Y:S01]  /*30f10*/  IMAD.MOV.U32 R13, RZ, RZ, R2 ;  /* 0x000000ffff0d7224 */ /* 0x000fe200078e0002 */
[----:B----4-:R-:W-:Y:S01]  /*30f20*/  MOV R15, 0xffffffff ;  /* 0xffffffff000f7802 */ /* 0x010fe20000000f00 */
[----:B------:R-:W-:Y:S02]  /*30f30*/  IMAD.MOV.U32 R12, RZ, RZ, 0x2 ;  /* 0x00000002ff0c7424 */ /* 0x000fe400078e00ff */
[----:B------:R-:W-:-:S07]  /*30f40*/  IMAD.MOV.U32 R11, RZ, RZ, 0x181f ;  /* 0x0000181fff0b7424 */ /* 0x000fce00078e00ff */
[----:B0123--:R-:W-:Y:S05]  /*30f50*/  WARPSYNC.COLLECTIVE R15, `(.L_x_2420) ;  /* 0x000000000f087348 */ /* 0x00ffea0003c00000 */
[----:B---3--:R3:W4:Y:S02]  /*30f60*/  SHFL.IDX P6, R14, R13, R12, R11 ;  /* 0x0000000c0d0e7389 */ /* 0x00872400000c000b */
[----:B01234-:R-:W-:Y:S01]  /*30f70*/  ENDCOLLECTIVE ;  /* 0x000000000000791b */ /* 0x01ffe20003800000 */
.L_x_2420:
[----:B------:R-:W-:Y:S05]  /*30f80*/  BSYNC B1 ;  /* 0x0000000000017941 */ /* 0x000fea0003800000 */
.L_x_2419:
        /* <DEDUP_REMOVED lines=8> */
.L_x_2421:
[----:B------:R-:W-:Y:S05]  /*31010*/  BRA `(.L_x_2422) ;  /* 0xffffff1400a07947 */ /* 0x000fea000383ffff */
.L_x_2024:
[----:B------:R-:W-:Y:S01]  /*31020*/  BSSY B1, `(.L_x_2423) ;  /* 0x0000008000017945 */ /* 0x000fe20003800000 */
[----:B------:R-:W-:Y:S02]  /*31030*/  IMAD.MOV.U32 R13, RZ, RZ, R2 ;  /* 0x000000ffff0d7224 */ /* 0x000fe400078e0002 */
[----:B------:R-:W-:Y:S02]  /*31040*/  IMAD.MOV.U32 R12, RZ, RZ, 0x3 ;  /* 0x00000003ff0c7424 */ /* 0x000fe400078e00ff */
[----:B------:R-:W-:Y:S02]  /*31050*/  IMAD.MOV.U32 R11, RZ, RZ, 0x181f ;  /* 0x0000181fff0b7424 */ /* 0x000fe400078e00ff */
[----:B0-----:R-:W-:-:S07]  /*31060*/  IMAD.MOV.U32 R15, RZ, RZ, -0x1 ;  /* 0xffffffffff0f7424 */ /* 0x001fce00078e00ff */
[----:B-1234-:R-:W-:Y:S05]  /*31070*/  WARPSYNC.COLLECTIVE R15, `(.L_x_2424) ;  /* 0x000000000f087348 */ /* 0x01efea0003c00000 */
[----:B----4-:R0:W4:Y:S02]  /*31080*/  SHFL.IDX P6, R14, R13, R12, R11 ;  /* 0x0000000c0d0e7389 */ /* 0x01012400000c000b */
[----:B01234-:R-:W-:Y:S01]  /*31090*/  ENDCOLLECTIVE ;  /* 0x000000000000791b */ /* 0x01ffe20003800000 */
.L_x_2424:
[----:B------:R-:W-:Y:S05]  /*310a0*/  BSYNC B1 ;  /* 0x0000000000017941 */ /* 0x000fea0003800000 */
.L_x_2423:
        /* <DEDUP_REMOVED lines=8> */
.L_x_2425:
[----:B------:R-:W-:Y:S05]  /*31130*/  BRA `(.L_x_2426) ;  /* 0xffffff1400c07947 */ /* 0x000fea000383ffff */
.L_x_2050:
        /* <DEDUP_REMOVED lines=11> */
.L_x_2428:
[----:B------:R-:W-:Y:S05]  /*311f0*/  BSYNC B1 ;  /* 0x0000000000017941 */ /* 0x000fea0003800000 */
.L_x_2427:
[----:B------:R-:W-:Y:S05]  /*31200*/  BRA `(.L_x_2429) ;  /* 0xffffff3400d07947 */ /* 0x000fea000383ffff */
.L_x_2052:
[----:B------:R-:W-:Y:S01]  /*31210*/  BSSY B1, `(.L_x_2430) ;  /* 0x0000006000017945 */ /* 0x000fe20003800000 */
[----:B------:R-:W-:-:S07]  /*31220*/  IMAD.MOV.U32 R15, RZ, RZ, -0x1 ;  /* 0xffffffffff0f7424 */ /* 0x000fce00078e00ff */
[----:B0-----:R-:W-:Y:S05]  /*31230*/  WARPSYNC.COLLECTIVE R15, `(.L_x_2431) ;  /* 0x000000000f0c7348 */ /* 0x001fea0003c00000 */
[----:B------:R-:W-:Y:S02]  /*31240*/  ELECT P6, UR62, PT ;  /* 0x00000000003e782f */ /* 0x000fe400038c0000 */
[----:B------:R-:W-:Y:S01]  /*31250*/  MOV R14, UR62 ;  /* 0x0000003e000e7c02 */ /* 0x000fe20008000f00 */
[----:B0-----:R-:W-:Y:S10]  /*31260*/  ENDCOLLECTIVE ;  /* 0x000000000000791b */ /* 0x001ff40003800000 */
.L_x_2431:
[----:B------:R-:W-:Y:S05]  /*31270*/  BSYNC B1 ;  /* 0x0000000000017941 */ /* 0x000fea0003800000 */
.L_x_2430:
[----:B------:R-:W-:Y:S05]  /*31280*/  BRA `(.L_x_2051) ;  /* 0xffffff3400c87947 */ /* 0x000fea000383ffff */
.L_x_2054:
[----:B0-----:R0:W1:Y:S02]  /*31290*/  SYNCS.PHASECHK.TRANS64.TRYWAIT P0, [R22+URZ+0x28420], R5 ;  /* 0x02842005160075a7 */ /* 0x001064000800017f */
[----:B-1----:R-:W-:Y:S05]  /*312a0*/  @!P0 NANOSLEEP.SYNCS 0x989680 ;  /* 0x009896800000895d */ /* 0x002fea0003900000 */
[----:B------:R-:W1:Y:S02]  /*312b0*/  @!P0 SYNCS.PHASECHK.TRANS64 P0, [R22+URZ+0x28420], R5 ;  /* 0x02842005160085a7 */ /* 0x000e64000800007f */
[----:B-1----:R-:W-:Y:S05]  /*312c0*/  @!P0 BRA `(.L_x_2054) ;  /* 0xfffffffc00f08947 */ /* 0x002fea000383ffff */
[----:B------:R-:W-:Y:S05]  /*312d0*/  BRA `(.L_x_2432) ;  /* 0xffffff3400d87947 */ /* 0x000fea000383ffff */
.L_x_2058:
[----:B-1----:R1:W2:Y:S02]  /*312e0*/  SYNCS.PHASECHK.TRANS64.TRYWAIT P0, [R12+URZ+0x284a0], R11 ;  /* 0x0284a00b0c0075a7 */ /* 0x0022a4000800017f */
[----:B--2---:R-:W-:Y:S05]  /*312f0*/  @!P0 NANOSLEEP.SYNCS 0x989680 ;  /* 0x009896800000895d */ /* 0x004fea0003900000 */
[----:B------:R-:W2:Y:S02]  /*31300*/  @!P0 SYNCS.PHASECHK.TRANS64 P0, [R12+URZ+0x284a0], R11 ;  /* 0x0284a00b0c0085a7 */ /* 0x000ea4000800007f */
[----:B--2---:R-:W-:Y:S05]  /*31310*/  @!P0 BRA `(.L_x_2058) ;  /* 0xfffffffc00f08947 */ /* 0x004fea000383ffff */
[----:B------:R-:W-:Y:S05]  /*31320*/  BRA `(.L_x_2433) ;  /* 0xffffff3400f07947 */ /* 0x000fea000383ffff */
.L_x_2064:
[----:B0-----:R0:W2:Y:S02]  /*31330*/  SYNCS.PHASECHK.TRANS64.TRYWAIT P0, [R12+URZ+0x284c0], R11 ;  /* 0x0284c00b0c0075a7 */ /* 0x0010a4000800017f */
[----:B--2---:R-:W-:Y:S05]  /*31340*/  @!P0 NANOSLEEP.SYNCS 0x989680 ;  /* 0x009896800000895d */ /* 0x004fea0003900000 */
[----:B------:R-:W2:Y:S02]  /*31350*/  @!P0 SYNCS.PHASECHK.TRANS64 P0, [R12+URZ+0x284c0], R11 ;  /* 0x0284c00b0c0085a7 */ /* 0x000ea4000800007f */
[----:B--2---:R-:W-:Y:S05]  /*31360*/  @!P0 BRA `(.L_x_2064) ;  /* 0xfffffffc00f08947 */ /* 0x004fea000383ffff */
[----:B------:R-:W-:Y:S05]  /*31370*/  BRA `(.L_x_2434) ;  /* 0xffffff3800ac7947 */ /* 0x000fea000383ffff */
.L_x_2072:
[----:B-1----:R1:W2:Y:S02]  /*31380*/  SYNCS.PHASECHK.TRANS64.TRYWAIT P1, [R11+URZ+0x284a0], R8 ;  /* 0x0284a0080b0075a7 */ /* 0x0022a4000802017f */
[----:B--2---:R-:W-:Y:S05]  /*31390*/  @!P1 NANOSLEEP.SYNCS 0x989680 ;  /* 0x009896800000995d */ /* 0x004fea0003900000 */
[----:B------:R-:W2:Y:S02]  /*313a0*/  @!P1 SYNCS.PHASECHK.TRANS64 P1, [R11+URZ+0x284a0], R8 ;  /* 0x0284a0080b0095a7 */ /* 0x000ea4000802007f */
[----:B--2---:R-:W-:Y:S05]  /*313b0*/  @!P1 BRA `(.L_x_2072) ;  /* 0xfffffffc00f09947 */ /* 0x004fea000383ffff */
[----:B------:R-:W-:Y:S05]  /*313c0*/  BRA `(.L_x_2435) ;  /* 0xffffff3c00a47947 */ /* 0x000fea000383ffff */
.L_x_2078:
[----:B0-----:R0:W2:Y:S02]  /*313d0*/  SYNCS.PHASECHK.TRANS64.TRYWAIT P1, [R11+URZ+0x284c0], R8 ;  /* 0x0284c0080b0075a7 */ /* 0x0010a4000802017f */
[----:B--2---:R-:W-:Y:S05]  /*313e0*/  @!P1 NANOSLEEP.SYNCS 0x989680 ;  /* 0x009896800000995d */ /* 0x004fea0003900000 */
[----:B------:R-:W2:Y:S02]  /*313f0*/  @!P1 SYNCS.PHASECHK.TRANS64 P1, [R11+URZ+0x284c0], R8 ;  /* 0x0284c0080b0095a7 */ /* 0x000ea4000802007f */
[----:B--2---:R-:W-:Y:S05]  /*31400*/  @!P1 BRA `(.L_x_2078) ;  /* 0xfffffffc00f09947 */ /* 0x004fea000383ffff */
[----:B------:R-:W-:Y:S05]  /*31410*/  BRA `(.L_x_2436) ;  /* 0xffffff40005c7947 */ /* 0x000fea000383ffff */
.L_x_2104:
[----:B------:R-:W0:Y:S01]  /*31420*/  S2R R20, SR_TID.X ;  /* 0x0000000000147919 */ /* 0x000e220000002100 */
[----:B------:R-:W-:Y:S01]  /*31430*/  BSSY B0, `(.L_x_2437) ;  /* 0x000000a000007945 */ /* 0x000fe20003800000 */
        /* <DEDUP_REMOVED lines=9> */
.L_x_2438:
[----:B------:R-:W-:Y:S05]  /*314d0*/  BSYNC B0 ;  /* 0x0000000000007941 */ /* 0x000fea0003800000 */
.L_x_2437:
[----:B------:R-:W-:Y:S05]  /*314e0*/  BRA `(.L_x_2439) ;  /* 0xffffff5400287947 */ /* 0x000fea000383ffff */
.L_x_2107:
[----:B0-----:R0:W1:Y:S02]  /*314f0*/  SYNCS.PHASECHK.TRANS64.TRYWAIT P0, [R5+URZ+0x28480], R21 ;  /* 0x02848015050075a7 */ /* 0x001064000800017f */
[----:B-1----:R-:W-:Y:S05]  /*31500*/  @!P0 NANOSLEEP.SYNCS 0x989680 ;  /* 0x009896800000895d */ /* 0x002fea0003900000 */
[----:B------:R-:W1:Y:S02]  /*31510*/  @!P0 SYNCS.PHASECHK.TRANS64 P0, [R5+URZ+0x28480], R21 ;  /* 0x02848015050085a7 */ /* 0x000e64000800007f */
[----:B-1----:R-:W-:Y:S05]  /*31520*/  @!P0 BRA `(.L_x_2107) ;  /* 0xfffffffc00f08947 */ /* 0x002fea000383ffff */
[----:B------:R-:W-:Y:S05]  /*31530*/  BRA `(.L_x_2440) ;  /* 0xffffff5400447947 */ /* 0x000fea000383ffff */
.L_x_2108:
        /* <DEDUP_REMOVED lines=8> */
.L_x_2442:
[----:B------:R-:W-:Y:S05]  /*315c0*/  BSYNC B0 ;  /* 0x0000000000007941 */ /* 0x000fea0003800000 */
.L_x_2441:
[----:B------:R-:W-:Y:S01]  /*315d0*/  IMAD.MOV.U32 R13, RZ, RZ, R7 ;  /* 0x000000ffff0d7224 */ /* 0x000fe200078e0007 */
[----:B------:R-:W-:Y:S01]  /*315e0*/  MOV R15, 0xffffffff ;  /* 0xffffffff000f7802 */ /* 0x000fe20000000f00 */
[----:B------:R-:W-:Y:S01]  /*315f0*/  IMAD.MOV.U32 R12, RZ, RZ, RZ ;  /* 0x000000ffff0c7224 */ /* 0x000fe200078e00ff */
[----:B------:R-:W-:Y:S01]  /*31600*/  LOP3.LUT R27, R33, 0x80, RZ, 0xfc, !PT ;  /* 0x00000080211b7812 */ /* 0x000fe200078efcff */
[----:B------:R-:W-:Y:S01]  /*31610*/  IMAD.MOV.U32 R11, RZ, RZ, 0x181f ;  /* 0x0000181fff0b7424 */ /* 0x000fe200078e00ff */
[C---:B------:R-:W-:Y:S01]  /*31620*/  ISETP.GE.AND P3, PT, R24.reuse, 0x11, PT ;  /* 0x000000111800780c */ /* 0x040fe20003f66270 */
[----:B------:R-:W-:Y:S01]  /*31630*/  IMAD.MOV.U32 R0, RZ, RZ, R14 ;  /* 0x000000ffff007224 */ /* 0x000fe200078e000e */
[----:B------:R-:W-:-:S13]  /*31640*/  ISETP.GE.AND P5, PT, R24, 0x31, PT ;  /* 0x000000311800780c */ /* 0x000fda0003fa6270 */
[----:B------:R-:W-:Y:S05]  /*31650*/  WARPSYNC.COLLECTIVE R15, `(.L_x_2443) ;  /* 0x000000000f087348 */ /* 0x000fea0003c00000 */
[----:B------:R0:W1:Y:S02]  /*31660*/  SHFL.IDX P6, R14, R13, R12, R11 ;  /* 0x0000000c0d0e7389 */ /* 0x00006400000c000b */
[----:B01----:R-:W-:Y:S01]  /*31670*/  ENDCOLLECTIVE ;  /* 0x000000000000791b */ /* 0x003fe20003800000 */
.L_x_2443:
[----:B------:R-:W0:Y:S01]  /*31680*/  LDC R15, c[0x0][0x2f4] ;  /* 0x0000bd00ff0f7b82 */ /* 0x000e220000000800 */
[----:B------:R-:W-:Y:S02]  /*31690*/  IMAD.MOV.U32 R13, RZ, RZ, R8 ;  /* 0x000000ffff0d7224 */ /* 0x000fe400078e0008 */
[----:B------:R-:W-:Y:S02]  /*316a0*/  IMAD.MOV.U32 R12, RZ, RZ, 0x1 ;  /* 0x00000001ff0c7424 */ /* 0x000fe400078e00ff */
[----:B------:R-:W-:-:S05]  /*316b0*/  IMAD.MOV.U32 R2, RZ, RZ, R14 ;  /* 0x000000ffff027224 */ /* 0x000fca00078e000e */
[----:B------:R-:W-:-:S05]  /*316c0*/  IADD3 R2, P0, R33, R2, RZ ;  /* 0x0000000221027210 */ /* 0x000fca0007f1e0ff */
[----:B------:R-:W-:Y:S02]  /*316d0*/  IMAD.X R3, RZ, RZ, R0, P0 ;  /* 0x000000ffff037224 */ /* 0x000fe400000e0600 */
[----:B------:R-:W-:Y:S01]  /*316e0*/  IMAD.IADD R0, R22, 0x1, R9 ;  /* 0x0000000116007824 */ /* 0x000fe200078e0209 */
[-C--:B0-----:R-:W-:Y:S02]  /*316f0*/  ISETP.GE.AND P2, PT, R33, R15.reuse, PT ;  /* 0x0000000f2100720c */ /* 0x081fe40003f46270 */
[----:B------:R-:W-:Y:S01]  /*31700*/  ISETP.GE.AND P0, PT, R27, R15, PT ;  /* 0x0000000f1b00720c */ /* 0x000fe20003f06270 */
[----:B------:R-:W-:Y:S01]  /*31710*/  IMAD.MOV.U32 R15, RZ, RZ, -0x1 ;  /* 0xffffffffff0f7424 */ /* 0x000fe200078e00ff */
[----:B------:R-:W-:-:S13]  /*31720*/  ISETP.LT.OR P1, PT, R24, 0x1, P2 ;  /* 0x000000011800780c */ /* 0x000fda0001721670 */
[----:B------:R-:W-:Y:S05]  /*31730*/  WARPSYNC.COLLECTIVE R15, `(.L_x_2444) ;  /* 0x000000000f087348 */ /* 0x000fea0003c00000 */
[----:B------:R0:W1:Y:S02]  /*31740*/  SHFL.IDX P6, R14, R13, R12, R11 ;  /* 0x0000000c0d0e7389 */ /* 0x00006400000c000b */
[----:B01----:R-:W-:Y:S01]  /*31750*/  ENDCOLLECTIVE ;  /* 0x000000000000791b */ /* 0x003fe20003800000 */
.L_x_2444:
        /* <DEDUP_REMOVED lines=11> */
.L_x_2445:
[----:B------:R-:W-:Y:S02]  /*31810*/  IMAD.MOV.U32 R13, RZ, RZ, R8 ;  /* 0x000000ffff0d7224 */ /* 0x000fe400078e0008 */
[----:B------:R-:W-:Y:S02]  /*31820*/  IMAD.MOV.U32 R12, RZ, RZ, 0x2 ;  /* 0x00000002ff0c7424 */ /* 0x000fe400078e00ff */
[----:B------:R-:W-:-:S07]  /*31830*/  IMAD.MOV.U32 R2, RZ, RZ, R14 ;  /* 0x000000ffff027224 */ /* 0x000fce00078e000e */
[----:B------:R-:W-:Y:S05]  /*31840*/  WARPSYNC.COLLECTIVE R15, `(.L_x_2446) ;  /* 0x000000000f087348 */ /* 0x000fea0003c00000 */
[----:B------:R0:W1:Y:S02]  /*31850*/  SHFL.IDX P6, R14, R13, R12, R11 ;  /* 0x0000000c0d0e7389 */ /* 0x00006400000c000b */
[----:B01----:R-:W-:Y:S01]  /*31860*/  ENDCOLLECTIVE ;  /* 0x000000000000791b */ /* 0x003fe20003800000 */
.L_x_2446:
        /* <DEDUP_REMOVED lines=14> */
.L_x_2447:
[----:B------:R-:W-:Y:S02]  /*31950*/  IMAD.MOV.U32 R13, RZ, RZ, R8 ;  /* 0x000000ffff0d7224 */ /* 0x000fe400078e0008 */
[----:B------:R-:W-:Y:S02]  /*31960*/  IMAD.MOV.U32 R12, RZ, RZ, 0x3 ;  /* 0x00000003ff0c7424 */ /* 0x000fe400078e00ff */
[----:B------:R-:W-:-:S07]  /*31970*/  IMAD.MOV.U32 R2, RZ, RZ, R14 ;  /* 0x000000ffff027224 */ /* 0x000fce00078e000e */
[----:B------:R-:W-:Y:S05]  /*31980*/  WARPSYNC.COLLECTIVE R15, `(.L_x_2448) ;  /* 0x000000000f087348 */ /* 0x000fea0003c00000 */
[----:B------:R0:W1:Y:S02]  /*31990*/  SHFL.IDX P6, R14, R13, R12, R11 ;  /* 0x0000000c0d0e7389 */ /* 0x00006400000c000b */
[----:B01----:R-:W-:Y:S01]  /*319a0*/  ENDCOLLECTIVE ;  /* 0x000000000000791b */ /* 0x003fe20003800000 */
.L_x_2448:
        /* <DEDUP_REMOVED lines=13> */
.L_x_2449:
[----:B------:R-:W-:Y:S01]  /*31a80*/  @!PT LDS RZ, [RZ] ;  /* 0x00000000fffff984 */ /* 0x000fe20000000800 */
[----:B------:R-:W-:Y:S01]  /*31a90*/  @!PT LDS RZ, [RZ] ;  /* 0x00000000fffff984 */ /* 0x000fe20000000800 */
[----:B------:R-:W-:Y:S01]  /*31aa0*/  @!PT LDS RZ, [RZ] ;  /* 0x00000000fffff984 */ /* 0x000fe20000000800 */
[----:B------:R0:W-:Y:S01]  /*31ab0*/  LDGSTS.E.BYPASS.LTC128B.128 [R0+0x13000], desc[UR36][R2.64+0x80], !P1 ;  /* 0x1300008002007fae */ /* 0x0001e2000c901d64 */
[----:B------:R-:W-:Y:S01]  /*31ac0*/  ISETP.GE.AND P1, PT, R24, 0x21, PT ;  /* 0x000000211800780c */ /* 0x000fe20003f26270 */
[----:B0-----:R-:W-:Y:S01]  /*31ad0*/  IMAD.MOV.U32 R2, RZ, RZ, R14 ;  /* 0x000000ffff027224 */ /* 0x001fe200078e000e */
[----:B------:R-:W-:Y:S11]  /*31ae0*/  BRA `(.L_x_2450) ;  /* 0xffffff5000c07947 */ /* 0x000ff6000383ffff */
.L_x_2113:
[----:B----4-:R4:W0:Y:S02]  /*31af0*/  SYNCS.PHASECHK.TRANS64.TRYWAIT P0, [R5+URZ+0x28440], R21 ;  /* 0x02844015050075a7 */ /* 0x010824000800017f */
[----:B0-----:R-:W-:Y:S05]  /*31b00*/  @!P0 NANOSLEEP.SYNCS 0x989680 ;  /* 0x009896800000895d */ /* 0x001fea0003900000 */
[----:B------:R-:W0:Y:S02]  /*31b10*/  @!P0 SYNCS.PHASECHK.TRANS64 P0, [R5+URZ+0x28440], R21 ;  /* 0x02844015050085a7 */ /* 0x000e24000800007f */
[----:B0-----:R-:W-:Y:S05]  /*31b20*/  @!P0 BRA `(.L_x_2113) ;  /* 0xfffffffc00f08947 */ /* 0x001fea000383ffff */
[----:B------:R-:W-:Y:S05]  /*31b30*/  BRA `(.L_x_2451) ;  /* 0xffffff5400187947 */ /* 0x000fea000383ffff */
.L_x_2114:
        /* <DEDUP_REMOVED lines=8> */
.L_x_2453:
[----:B------:R-:W-:Y:S05]  /*31bc0*/  BSYNC B0 ;  /* 0x0000000000007941 */ /* 0x000fea0003800000 */
.L_x_2452:
        /* <DEDUP_REMOVED lines=8> */
.L_x_2454:
[----:B------:R-:W-:Y:S02]  /*31c50*/  IMAD.MOV.U32 R13, RZ, RZ, R6 ;  /* 0x000000ffff0d7224 */ /* 0x000fe400078e0006 */
[----:B------:R-:W-:Y:S02]  /*31c60*/  IMAD.MOV.U32 R12, RZ, RZ, 0x1 ;  /* 0x00000001ff0c7424 */ /* 0x000fe400078e00ff */
[----:B------:R-:W-:Y:S01]  /*31c70*/  IMAD.MOV.U32 R3, RZ, RZ, R14 ;  /* 0x000000ffff037224 */ /* 0x000fe200078e000e */
[----:B------:R-:W-:-:S04]  /*31c80*/  ISETP.GE.AND P6, PT, R33, R8, PT ;  /* 0x000000082100720c */ /* 0x000fc80003fc6270 */
[----:B------:R-:W-:-:S04]  /*31c90*/  @P4 IADD3 R3, P0, R33, R3, RZ ;  /* 0x0000000321034210 */ /* 0x000fc80007f1e0ff */
[----:B------:R-:W-:-:S04]  /*31ca0*/  @P4 IADD3.X R2, RZ, R2, RZ, P0, !PT ;  /* 0x00000002ff024210 */ /* 0x000fc800007fe4ff */
        /* <DEDUP_REMOVED lines=10> */
.L_x_2455:
        /* <DEDUP_REMOVED lines=10> */
.L_x_2456:
[----:B------:R-:W-:Y:S02]  /*31df0*/  IMAD.MOV.U32 R13, RZ, RZ, R6 ;  /* 0x000000ffff0d7224 */ /* 0x000fe400078e0006 */
[----:B------:R-:W-:Y:S02]  /*31e00*/  IMAD.MOV.U32 R12, RZ, RZ, 0x2 ;  /* 0x00000002ff0c7424 */ /* 0x000fe400078e00ff */
[----:B------:R-:W-:-:S07]  /*31e10*/  IMAD.MOV.U32 R3, RZ, RZ, R14 ;  /* 0x000000ffff037224 */ /* 0x000fce00078e000e */
[----:B------:R-:W-:Y:S05]  /*31e20*/  WARPSYNC.COLLECTIVE R15, `(.L_x_2457) ;  /* 0x000000000f087348 */ /* 0x000fea0003c00000 */
[----:B------:R0:W1:Y:S02]  /*31e30*/  SHFL.IDX P6, R14, R13, R12, R11 ;  /* 0x0000000c0d0e7389 */ /* 0x00006400000c000b */
[----:B01----:R-:W-:Y:S01]  /*31e40*/  ENDCOLLECTIVE ;  /* 0x000000000000791b */ /* 0x003fe20003800000 */
.L_x_2457:
[----:B------:R-:W-:-:S05]  /*31e50*/  @P3 IADD3 R3, P0, R33, R3, RZ ;  /* 0x0000000321033210 */ /* 0x000fca0007f1e0ff */
[----:B------:R-:W-:-:S05]  /*31e60*/  @P3 IMAD.X R2, RZ, RZ, R2, P0 ;  /* 0x000000ffff023224 */ /* 0x000fca00000e0602 */
        /* <DEDUP_REMOVED lines=13> */
.L_x_2458:
[----:B------:R-:W-:Y:S02]  /*31f40*/  IMAD.MOV.U32 R13, RZ, RZ, R6 ;  /* 0x000000ffff0d7224 */ /* 0x000fe400078e0006 */
[----:B------:R-:W-:Y:S02]  /*31f50*/  IMAD.MOV.U32 R12, RZ, RZ, 0x3 ;  /* 0x00000003ff0c7424 */ /* 0x000fe400078e00ff */
[----:B------:R-:W-:-:S07]  /*31f60*/  IMAD.MOV.U32 R3, RZ, RZ, R14 ;  /* 0x000000ffff037224 */ /* 0x000fce00078e000e */
[----:B------:R-:W-:Y:S05]  /*31f70*/  WARPSYNC.COLLECTIVE R15, `(.L_x_2459) ;  /* 0x000000000f087348 */ /* 0x000fea0003c00000 */
[----:B------:R0:W1:Y:S02]  /*31f80*/  SHFL.IDX P6, R14, R13, R12, R11 ;  /* 0x0000000c0d0e7389 */ /* 0x00006400000c000b */
[----:B01----:R-:W-:Y:S01]  /*31f90*/  ENDCOLLECTIVE ;  /* 0x000000000000791b */ /* 0x003fe20003800000 */
.L_x_2459:
[----:B------:R-:W-:-:S05]  /*31fa0*/  @P1 IADD3 R3, P0, R33, R3, RZ ;  /* 0x0000000321031210 */ /* 0x000fca0007f1e0ff */
[----:B------:R-:W-:-:S05]  /*31fb0*/  @P1 IMAD.X R2, RZ, RZ, R2, P0 ;  /* 0x000000ffff021224 */ /* 0x000fca00000e0602 */
[----:B------:R-:W-:Y:S02]  /*31fc0*/  @P1 LOP3.LUT R3, R3, R2, RZ, 0x3c, !PT ;  /* 0x0000000203031212 */ /* 0x000fe400078e3cff */
[----:B------:R-:W-:Y:S02]  /*31fd0*/  MOV R13, R4 ;  /* 0x00000004000d7202 */ /* 0x000fe40000000f00 */
[----:B------:R-:W-:-:S04]  /*31fe0*/  @P1 LOP3.LUT R2, R3, R2, RZ, 0x3c, !PT ;  /* 0x0000000203021212 */ /* 0x000fc800078e3cff */
[----:B------:R-:W-:Y:S01]  /*31ff0*/  @P1 LOP3.LUT R3, R3, R2, RZ, 0x3c, !PT ;  /* 0x0000000203031212 */ /* 0x000fe200078e3cff */
[----:B------:R-:W-:-:S07]  /*32000*/  IMAD.MOV.U32 R6, RZ, RZ, R14 ;  /* 0x000000ffff067224 */ /* 0x000fce00078e000e */
[----:B------:R-:W-:Y:S05]  /*32010*/  WARPSYNC.COLLECTIVE R15, `(.L_x_2460) ;  /* 0x000000000f087348 */ /* 0x000fea0003c00000 */
[----:B------:R0:W1:Y:S02]  /*32020*/  SHFL.IDX P6, R14, R13, R12, R11 ;  /* 0x0000000c0d0e7389 */ /* 0x00006400000c000b */
[----:B01----:R-:W-:Y:S01]  /*32030*/  ENDCOLLECTIVE ;  /* 0x000000000000791b */ /* 0x003fe20003800000 */
.L_x_2460:
[----:B------:R-:W-:Y:S01]  /*32040*/  @!PT LDS RZ, [RZ] ;  /* 0x00000000fffff984 */ /* 0x000fe20000000800 */
[----:B------:R-:W-:Y:S01]  /*32050*/  @!PT LDS RZ, [RZ] ;  /* 0x00000000fffff984 */ /* 0x000fe20000000800 */
[----:B------:R-:W-:Y:S01]  /*32060*/  @!PT LDS RZ, [RZ] ;  /* 0x00000000fffff984 */ /* 0x000fe20000000800 */
[----:B------:R0:W-:Y:S04]  /*32070*/  @P1 LDGSTS.E.BYPASS.LTC128B.128 [R0+0x21000], desc[UR36][R2.64], !P4 ;  /* 0x2100000002001fae */ /* 0x0001e8000e101d64 */
[----:B------:R0:W-:Y:S01]  /*32080*/  @P1 LDGSTS.E.BYPASS.LTC128B.128 [R0+0x23000], desc[UR36][R2.64+0x80], !P2 ;  /* 0x2300008002001fae */ /* 0x0001e2000d101d64 */
[----:B------:R-:W-:Y:S01]  /*32090*/  IMAD.MOV.U32 R4, RZ, RZ, R14 ;  /* 0x000000ffff047224 */ /* 0x000fe200078e000e */
[----:B------:R-:W-:Y:S06]  /*320a0*/  BRA `(.L_x_2461) ;  /* 0xffffff5000907947 */ /* 0x000fec000383ffff */
.L_x_2119:
        /* <DEDUP_REMOVED lines=9> */
.L_x_2462:
[C---:B------:R-:W-:Y:S01]  /*32140*/  VIADD R6, R17.reuse, 0x10 ;  /* 0x0000001011067836 */ /* 0x040fe20000000000 */
[----:B------:R-:W-:Y:S01]  /*32150*/  ISETP.GE.AND P2, PT, R17, R25, PT ;  /* 0x000000191100720c */ /* 0x000fe20003f46270 */
[----:B------:R-:W-:Y:S02]  /*32160*/  IMAD.MOV.U32 R13, RZ, RZ, R0 ;  /* 0x000000ffff0d7224 */ /* 0x000fe400078e0000 */
[----:B------:R-:W-:-:S10]  /*32170*/  IMAD.MOV.U32 R2, RZ, RZ, R14 ;  /* 0x000000ffff027224 */ /* 0x000fd400078e000e */
[----:B------:R-:W-:Y:S05]  /*32180*/  WARPSYNC.COLLECTIVE R15, `(.L_x_2463) ;  /* 0x000000000f087348 */ /* 0x000fea0003c00000 */
[----:B------:R0:W1:Y:S02]  /*32190*/  SHFL.IDX P6, R14, R13, R12, R11 ;  /* 0x0000000c0d0e7389 */ /* 0x00006400000c000b */
[----:B01----:R-:W-:Y:S01]  /*321a0*/  ENDCOLLECTIVE ;  /* 0x000000000000791b */ /* 0x003fe20003800000 */
.L_x_2463:
[----:B------:R-:W-:Y:S02]  /*321b0*/  IMAD.MOV.U32 R13, RZ, RZ, R4 ;  /* 0x000000ffff0d7224 */ /* 0x000fe400078e0004 */
[----:B------:R-:W-:Y:S02]  /*321c0*/  IMAD.MOV.U32 R12, RZ, RZ, 0x1 ;  /* 0x00000001ff0c7424 */ /* 0x000fe400078e00ff */
[----:B------:R-:W-:-:S07]  /*321d0*/  IMAD.MOV.U32 R3, RZ, RZ, R14 ;  /* 0x000000ffff037224 */ /* 0x000fce00078e000e */
[----:B------:R-:W-:Y:S05]  /*321e0*/  WARPSYNC.COLLECTIVE R15, `(.L_x_2464) ;  /* 0x000000000f087348 */ /* 0x000fea0003c00000 */
[----:B------:R0:W1:Y:S02]  /*321f0*/  SHFL.IDX P6, R14, R13, R12, R11 ;  /* 0x0000000c0d0e7389 */ /* 0x00006400000c000b */
[----:B01----:R-:W-:Y:S01]  /*32200*/  ENDCOLLECTIVE ;  /* 0x000000000000791b */ /* 0x003fe20003800000 */
.L_x_2464:
[----:B------:R-:W-:-:S05]  /*32210*/  @!P2 IADD3 R5, P3, R33, R3, RZ ;  /* 0x000000032105a210 */ /* 0x000fca0007f7e0ff */
[----:B------:R-:W-:Y:S02]  /*32220*/  @!P2 IMAD.X R3, RZ, RZ, R2, P3 ;  /* 0x000000ffff03a224 */ /* 0x000fe400018e0602 */
[----:B------:R-:W-:Y:S01]  /*32230*/  @!P2 IMAD.MOV.U32 R2, RZ, RZ, R5 ;  /* 0x000000ffff02a224 */ /* 0x000fe200078e0005 */
[----:B------:R-:W-:-:S04]  /*32240*/  MOV R13, R0 ;  /* 0x00000000000d7202 */ /* 0x000fc80000000f00 */
        /* <DEDUP_REMOVED lines=10> */
.L_x_2465:
[----:B------:R-:W-:Y:S02]  /*322f0*/  IMAD.MOV.U32 R13, RZ, RZ, R4 ;  /* 0x000000ffff0d7224 */ /* 0x000fe400078e0004 */
[----:B------:R-:W-:Y:S01]  /*32300*/  IMAD.MOV.U32 R12, RZ, RZ, 0x2 ;  /* 0x00000002ff0c7424 */ /* 0x000fe200078e00ff */
[----:B------:R-:W-:-:S13]  /*32310*/  @!P2 IADD3 R5, P3, R33, R14, RZ ;  /* 0x0000000e2105a210 */ /* 0x000fda0007f7e0ff */
[----:B------:R-:W-:Y:S05]  /*32320*/  WARPSYNC.COLLECTIVE R15, `(.L_x_2466) ;  /* 0x000000000f087348 */ /* 0x000fea0003c00000 */
[----:B------:R0:W1:Y:S02]  /*32330*/  SHFL.IDX P6, R14, R13, R12, R11 ;  /* 0x0000000c0d0e7389 */ /* 0x00006400000c000b */
[----:B01----:R-:W-:Y:S01]  /*32340*/  ENDCOLLECTIVE ;  /* 0x000000000000791b */ /* 0x003fe20003800000 */
.L_x_2466:
        /* <DEDUP_REMOVED lines=15> */
.L_x_2467:
[----:B------:R-:W-:Y:S02]  /*32440*/  IMAD.MOV.U32 R13, RZ, RZ, R4 ;  /* 0x000000ffff0d7224 */ /* 0x000fe400078e0004 */
[----:B------:R-:W-:Y:S01]  /*32450*/  IMAD.MOV.U32 R12, RZ, RZ, 0x3 ;  /* 0x00000003ff0c7424 */ /* 0x000fe200078e00ff */
[----:B------:R-:W-:-:S13]  /*32460*/  @!P2 IADD3 R5, P3, R33, R14, RZ ;  /* 0x0000000e2105a210 */ /* 0x000fda0007f7e0ff */
[----:B------:R-:W-:Y:S05]  /*32470*/  WARPSYNC.COLLECTIVE R15, `(.L_x_2468) ;  /* 0x000000000f087348 */ /* 0x000fea0003c00000 */
[----:B------:R0:W1:Y:S02]  /*32480*/  SHFL.IDX P6, R14, R13, R12, R11 ;  /* 0x0000000c0d0e7389 */ /* 0x00006400000c000b */
[----:B01----:R-:W-:Y:S01]  /*32490*/  ENDCOLLECTIVE ;  /* 0x000000000000791b */ /* 0x003fe20003800000 */
.L_x_2468:
        /* <DEDUP_REMOVED lines=15> */
.L_x_2469:
[----:B------:R-:W-:Y:S02]  /*32590*/  IMAD.MOV.U32 R13, RZ, RZ, R4 ;  /* 0x000000ffff0d7224 */ /* 0x000fe400078e0004 */
[----:B------:R-:W-:Y:S01]  /*325a0*/  IMAD.MOV.U32 R12, RZ, RZ, 0x4 ;  /* 0x00000004ff0c7424 */ /* 0x000fe200078e00ff */
[----:B------:R-:W-:-:S13]  /*325b0*/  @!P2 IADD3 R5, P3, R33, R14, RZ ;  /* 0x0000000e2105a210 */ /* 0x000fda0007f7e0ff */
[----:B------:R-:W-:Y:S05]  /*325c0*/  WARPSYNC.COLLECTIVE R15, `(.L_x_2470) ;  /* 0x000000000f087348 */ /* 0x000fea0003c00000 */
[----:B------:R0:W1:Y:S02]  /*325d0*/  SHFL.IDX P6, R14, R13, R12, R11 ;  /* 0x0000000c0d0e7389 */ /* 0x00006400000c000b */
[----:B01----:R-:W-:Y:S01]  /*325e0*/  ENDCOLLECTIVE ;  /* 0x000000000000791b */ /* 0x003fe20003800000 */
.L_x_2470:
        /* <DEDUP_REMOVED lines=15> */
.L_x_2471:
[----:B------:R-:W-:Y:S02]  /*326e0*/  IMAD.MOV.U32 R13, RZ, RZ, R4 ;  /* 0x000000ffff0d7224 */ /* 0x000fe400078e0004 */
[----:B------:R-:W-:Y:S01]  /*326f0*/  IMAD.MOV.U32 R12, RZ, RZ, 0x5 ;  /* 0x00000005ff0c7424 */ /* 0x000fe200078e00ff */
[----:B------:R-:W-:-:S13]  /*32700*/  @!P2 IADD3 R5, P3, R33, R14, RZ ;  /* 0x0000000e2105a210 */ /* 0x000fda0007f7e0ff */
[----:B------:R-:W-:Y:S05]  /*32710*/  WARPSYNC.COLLECTIVE R15, `(.L_x_2472) ;  /* 0x000000000f087348 */ /* 0x000fea0003c00000 */
[----:B------:R0:W1:Y:S02]  /*32720*/  SHFL.IDX P6, R14, R13, R12, R11 ;  /* 0x0000000c0d0e7389 */ /* 0x00006400000c000b */
[----:B01----:R-:W-:Y:S01]  /*32730*/  ENDCOLLECTIVE ;  /* 0x000000000000791b */ /* 0x003fe20003800000 */
.L_x_2472:
        /* <DEDUP_REMOVED lines=15> */
.L_x_2473:
[----:B------:R-:W-:Y:S02]  /*32830*/  IMAD.MOV.U32 R13, RZ, RZ, R4 ;  /* 0x000000ffff0d7224 */ /* 0x000fe400078e0004 */
[----:B------:R-:W-:Y:S01]  /*32840*/  IMAD.MOV.U32 R12, RZ, RZ, 0x6 ;  /* 0x00000006ff0c7424 */ /* 0x000fe200078e00ff */
[----:B------:R-:W-:-:S13]  /*32850*/  @!P2 IADD3 R5, P3, R33, R14, RZ ;  /* 0x0000000e2105a210 */ /* 0x000fda0007f7e0ff */
[----:B------:R-:W-:Y:S05]  /*32860*/  WARPSYNC.COLLECTIVE R15, `(.L_x_2474) ;  /* 0x000000000f087348 */ /* 0x000fea0003c00000 */
[----:B------:R0:W1:Y:S02]  /*32870*/  SHFL.IDX P6, R14, R13, R12, R11 ;  /* 0x0000000c0d0e7389 */ /* 0x00006400000c000b */
[----:B01----:R-:W-:Y:S01]  /*32880*/  ENDCOLLECTIVE ;  /* 0x000000000000791b */ /* 0x003fe20003800000 */
.L_x_2474:
        /* <DEDUP_REMOVED lines=15> */
.L_x_2475:
[----:B------:R-:W-:Y:S02]  /*32980*/  IMAD.MOV.U32 R13, RZ, RZ, R4 ;  /* 0x000000ffff0d7224 */ /* 0x000fe400078e0004 */
[----:B------:R-:W-:Y:S01]  /*32990*/  IMAD.MOV.U32 R12, RZ, RZ, 0x7 ;  /* 0x00000007ff0c7424 */ /* 0x000fe200078e00ff */
[----:B------:R-:W-:-:S13]  /*329a0*/  @!P2 IADD3 R5, P3, R33, R14, RZ ;  /* 0x0000000e2105a210 */ /* 0x000fda0007f7e0ff */
[----:B------:R-:W-:Y:S05]  /*329b0*/  WARPSYNC.COLLECTIVE R15, `(.L_x_2476) ;  /* 0x000000000f087348 */ /* 0x000fea0003c00000 */
[----:B------:R0:W1:Y:S02]  /*329c0*/  SHFL.IDX P6, R14, R13, R12, R11 ;  /* 0x0000000c0d0e7389 */ /* 0x00006400000c000b */
[----:B01----:R-:W-:Y:S01]  /*329d0*/  ENDCOLLECTIVE ;  /* 0x000000000000791b */ /* 0x003fe20003800000 */
.L_x_2476:
[----:B------:R-:W-:Y:S02]  /*329e0*/  @!P2 IMAD.X R6, RZ, RZ, R2, P3 ;  /* 0x000000ffff06a224 */ /* 0x000fe400018e0602 */
[----:B------:R-:W-:Y:S02]  /*329f0*/  @!P2 IMAD.MOV.U32 R2, RZ, RZ, R5 ;  /* 0x000000ffff02a224 */ /* 0x000fe400078e0005 */
        /* <DEDUP_REMOVED lines=11> */
.L_x_2477:
[----:B------:R-:W-:Y:S05]  /*32ab0*/  BRA `(.L_x_2478) ;  /* 0xffffff5000e47947 */ /* 0x000fea000383ffff */
.L_x_2124:
[----:B0-----:R0:W1:Y:S02]  /*32ac0*/  SYNCS.PHASECHK.TRANS64.TRYWAIT P1, [R22+URZ+0x28420], R3 ;  /* 0x02842003160075a7 */ /* 0x001064000802017f */
[----:B-1----:R-:W-:Y:S05]  /*32ad0*/  @!P1 NANOSLEEP.SYNCS 0x989680 ;  /* 0x009896800000995d */ /* 0x002fea0003900000 */
[----:B------:R-:W1:Y:S02]  /*32ae0*/  @!P1 SYNCS.PHASECHK.TRANS64 P1, [R22+URZ+0x28420], R3 ;  /* 0x02842003160095a7 */ /* 0x000e64000802007f */
[----:B-1----:R-:W-:Y:S05]  /*32af0*/  @!P1 BRA `(.L_x_2124) ;  /* 0xfffffffc00f09947 */ /* 0x002fea000383ffff */
[----:B------:R-:W-:Y:S05]  /*32b00*/  BRA `(.L_x_2479) ;  /* 0xffffff54005c7947 */ /* 0x000fea000383ffff */
.L_x_2128:
[----:B-1----:R1:W2:Y:S02]  /*32b10*/  SYNCS.PHASECHK.TRANS64.TRYWAIT P0, [R0+URZ+0x28480], R17 ;  /* 0x02848011000075a7 */ /* 0x0022a4000800017f */
[----:B--2---:R-:W-:Y:S05]  /*32b20*/  @!P0 NANOSLEEP.SYNCS 0x989680 ;  /* 0x009896800000895d */ /* 0x004fea0003900000 */
[----:B------:R-:W2:Y:S02]  /*32b30*/  @!P0 SYNCS.PHASECHK.TRANS64 P0, [R0+URZ+0x28480], R17 ;  /* 0x02848011000085a7 */ /* 0x000ea4000800007f */
[----:B--2---:R-:W-:Y:S05]  /*32b40*/  @!P0 BRA `(.L_x_2128) ;  /* 0xfffffffc00f08947 */ /* 0x004fea000383ffff */
[----:B------:R-:W-:Y:S05]  /*32b50*/  BRA `(.L_x_2480) ;  /* 0xffffff5800107947 */ /* 0x000fea000383ffff */
.L_x_2129:
        /* <DEDUP_REMOVED lines=8> */
.L_x_2482:
[----:B------:R-:W-:Y:S05]  /*32be0*/  BSYNC B0 ;  /* 0x0000000000007941 */ /* 0x000fea0003800000 */
.L_x_2481:
        /* <DEDUP_REMOVED lines=9> */
.L_x_2483:
[----:B------:R-:W-:Y:S02]  /*32c80*/  IMAD.MOV.U32 R13, RZ, RZ, R24 ;  /* 0x000000ffff0d7224 */ /* 0x000fe400078e0018 */
[----:B------:R-:W-:Y:S02]  /*32c90*/  IMAD.MOV.U32 R12, RZ, RZ, 0x1 ;  /* 0x00000001ff0c7424 */ /* 0x000fe400078e00ff */
[----:B------:R-:W-:-:S07]  /*32ca0*/  IMAD.MOV.U32 R2, RZ, RZ, R14 ;  /* 0x000000ffff027224 */ /* 0x000fce00078e000e */
[----:B------:R-:W-:Y:S05]  /*32cb0*/  WARPSYNC.COLLECTIVE R15, `(.L_x_2484) ;  /* 0x000000000f087348 */ /* 0x000fea0003c00000 */
[----:B------:R0:W1:Y:S02]  /*32cc0*/  SHFL.IDX P6, R14, R13, R12, R11 ;  /* 0x0000000c0d0e7389 */ /* 0x00006400000c000b */
[----:B01----:R-:W-:Y:S01]  /*32cd0*/  ENDCOLLECTIVE ;  /* 0x000000000000791b */ /* 0x003fe20003800000 */
.L_x_2484:
        /* <DEDUP_REMOVED lines=12> */
.L_x_2485:
[----:B------:R-:W-:Y:S02]  /*32da0*/  IMAD.MOV.U32 R13, RZ, RZ, R24 ;  /* 0x000000ffff0d7224 */ /* 0x000fe400078e0018 */
[----:B------:R-:W-:Y:S01]  /*32db0*/  IMAD.MOV.U32 R12, RZ, RZ, 0x2 ;  /* 0x00000002ff0c7424 */ /* 0x000fe200078e00ff */
[----:B------:R-:W-:-:S07]  /*32dc0*/  MOV R2, R14 ;  /* 0x0000000e00027202 */ /* 0x000fce0000000f00 */
[----:B------:R-:W-:Y:S05]  /*32dd0*/  WARPSYNC.COLLECTIVE R15, `(.L_x_2486) ;  /* 0x000000000f087348 */ /* 0x000fea0003c00000 */
[----:B------:R0:W1:Y:S02]  /*32de0*/  SHFL.IDX P6, R14, R13, R12, R11 ;  /* 0x0000000c0d0e7389 */ /* 0x00006400000c000b */
[----:B01----:R-:W-:Y:S01]  /*32df0*/  ENDCOLLECTIVE ;  /* 0x000000000000791b */ /* 0x003fe20003800000 */
.L_x_2486:
        /* <DEDUP_REMOVED lines=12> */
.L_x_2487:
[----:B------:R-:W-:Y:S02]  /*32ec0*/  IMAD.MOV.U32 R13, RZ, RZ, R24 ;  /* 0x000000ffff0d7224 */ /* 0x000fe400078e0018 */
[----:B------:R-:W-:Y:S02]  /*32ed0*/  IMAD.MOV.U32 R12, RZ, RZ, 0x3 ;  /* 0x00000003ff0c7424 */ /* 0x000fe400078e00ff */
[----:B------:R-:W-:-:S07]  /*32ee0*/  IMAD.MOV.U32 R2, RZ, RZ, R14 ;  /* 0x000000ffff027224 */ /* 0x000fce00078e000e */
[----:B------:R-:W-:Y:S05]  /*32ef0*/  WARPSYNC.COLLECTIVE R15, `(.L_x_2488) ;  /* 0x000000000f087348 */ /* 0x000fea0003c00000 */
[----:B------:R0:W1:Y:S02]  /*32f00*/  SHFL.IDX P6, R14, R13, R12, R11 ;  /* 0x0000000c0d0e7389 */ /* 0x00006400000c000b */
[----:B01----:R-:W-:Y:S01]  /*32f10*/  ENDCOLLECTIVE ;  /* 0x000000000000791b */ /* 0x003fe20003800000 */
.L_x_2488:
        /* <DEDUP_REMOVED lines=12> */
.L_x_2489:
[----:B------:R-:W-:Y:S01]  /*32fe0*/  IMAD.MOV.U32 R2, RZ, RZ, R14 ;  /* 0x000000ffff027224 */ /* 0x000fe200078e000e */
[----:B------:R-:W-:Y:S06]  /*32ff0*/  BRA `(.L_x_2490) ;  /* 0xffffff5400a87947 */ /* 0x000fec000383ffff */
.L_x_2134:
[----:B----4-:R4:W0:Y:S02]  /*33000*/  SYNCS.PHASECHK.TRANS64.TRYWAIT P0, [R0+URZ+0x28440], R17 ;  /* 0x02844011000075a7 */ /* 0x010824000800017f */
[----:B0-----:R-:W-:Y:S05]  /*33010*/  @!P0 NANOSLEEP.SYNCS 0x989680 ;  /* 0x009896800000895d */ /* 0x001fea0003900000 */
[----:B------:R-:W0:Y:S02]  /*33020*/  @!P0 SYNCS.PHASECHK.TRANS64 P0, [R0+URZ+0x28440], R17 ;  /* 0x02844011000085a7 */ /* 0x000e24000800007f */
[----:B0-----:R-:W-:Y:S05]  /*33030*/  @!P0 BRA `(.L_x_2134) ;  /* 0xfffffffc00f08947 */ /* 0x001fea000383ffff */
[----:B------:R-:W-:Y:S05]  /*33040*/  BRA `(.L_x_2491) ;  /* 0xffffff5400f87947 */ /* 0x000fea000383ffff */
.L_x_2135:
[----:B------:R-:W-:Y:S01]  /*33050*/  BSSY B0, `(.L_x_2492) ;  /* 0x0000008000007945 */ /* 0x000fe20003800000 */
[----:B------:R-:W-:Y:S01]  /*33060*/  IMAD.MOV.U32 R13, RZ, RZ, R8 ;  /* 0x000000ffff0d7224 */ /* 0x000fe200078e0008 */
[----:B------:R-:W-:Y:S01]  /*33070*/  MOV R15, 0xffffffff ;  /* 0xffffffff000f7802 */ /* 0x000fe20000000f00 */
[----:B------:R-:W-:Y:S02]  /*33080*/  IMAD.MOV.U32 R12, RZ, RZ, RZ ;  /* 0x000000ffff0c7224 */ /* 0x000fe400078e00ff */
[----:B------:R-:W-:-:S07]  /*33090*/  IMAD.MOV.U32 R11, RZ, RZ, 0x181f ;  /* 0x0000181fff0b7424 */ /* 0x000fce00078e00ff */
[----:B01-34-:R-:W-:Y:S05]  /*330a0*/  WARPSYNC.COLLECTIVE R15, `(.L_x_2493) ;  /* 0x000000000f087348 */ /* 0x01bfea0003c00000 */
[----:B------:R2:W0:Y:S02]  /*330b0*/  SHFL.IDX P6, R14, R13, R12, R11 ;  /* 0x0000000c0d0e7389 */ /* 0x00042400000c000b */
[----:B01234-:R-:W-:Y:S01]  /*330c0*/  ENDCOLLECTIVE ;  /* 0x000000000000791b */ /* 0x01ffe20003800000 */
.L_x_2493:
[----:B------:R-:W-:Y:S05]  /*330d0*/  BSYNC B0 ;  /* 0x0000000000007941 */ /* 0x000fea0003800000 */
.L_x_2492:
        /* <DEDUP_REMOVED lines=8> */
.L_x_2494:
[----:B------:R-:W-:Y:S02]  /*33160*/  IMAD.MOV.U32 R13, RZ, RZ, R8 ;  /* 0x000000ffff0d7224 */ /* 0x000fe400078e0008 */
[----:B------:R-:W-:Y:S02]  /*33170*/  IMAD.MOV.U32 R12, RZ, RZ, 0x1 ;  /* 0x00000001ff0c7424 */ /* 0x000fe400078e00ff */
[----:B------:R-:W-:-:S07]  /*33180*/  IMAD.MOV.U32 R2, RZ, RZ, R14 ;  /* 0x000000ffff027224 */ /* 0x000fce00078e000e */
[----:B------:R-:W-:Y:S05]  /*33190*/  WARPSYNC.COLLECTIVE R15, `(.L_x_2495) ;  /* 0x000000000f087348 */ /* 0x000fea0003c00000 */
[----:B------:R0:W1:Y:S02]  /*331a0*/  SHFL.IDX P6, R14, R13, R12, R11 ;  /* 0x0000000c0d0e7389 */ /* 0x00006400000c000b */
[----:B01----:R-:W-:Y:S01]  /*331b0*/  ENDCOLLECTIVE ;  /* 0x000000000000791b */ /* 0x003fe20003800000 */
.L_x_2495:
        /* <DEDUP_REMOVED lines=12> */
.L_x_2496:
[----:B------:R-:W-:Y:S02]  /*33280*/  IMAD.MOV.U32 R13, RZ, RZ, R8 ;  /* 0x000000ffff0d7224 */ /* 0x000fe400078e0008 */
[----:B------:R-:W-:Y:S02]  /*33290*/  IMAD.MOV.U32 R12, RZ, RZ, 0x2 ;  /* 0x00000002ff0c7424 */ /* 0x000fe400078e00ff */
[----:B------:R-:W-:-:S07]  /*332a0*/  IMAD.MOV.U32 R2, RZ, RZ, R14 ;  /* 0x000000ffff027224 */ /* 0x000fce00078e000e */
[----:B------:R-:W-:Y:S05]  /*332b0*/  WARPSYNC.COLLECTIVE R15, `(.L_x_2497) ;  /* 0x000000000f087348 */ /* 0x000fea0003c00000 */
[----:B------:R0:W1:Y:S02]  /*332c0*/  SHFL.IDX P6, R14, R13, R12, R11 ;  /* 0x0000000c0d0e7389 */ /* 0x00006400000c000b */
[----:B01----:R-:W-:Y:S01]  /*332d0*/  ENDCOLLECTIVE ;  /* 0x000000000000791b */ /* 0x003fe20003800000 */
.L_x_2497:
        /* <DEDUP_REMOVED lines=12> */
.L_x_2498:
[----:B------:R-:W-:Y:S02]  /*333a0*/  IMAD.MOV.U32 R13, RZ, RZ, R8 ;  /* 0x000000ffff0d7224 */ /* 0x000fe400078e0008 */
[----:B------:R-:W-:Y:S02]  /*333b0*/  IMAD.MOV.U32 R12, RZ, RZ, 0x3 ;  /* 0x00000003ff0c7424 */ /* 0x000fe400078e00ff */
[----:B------:R-:W-:-:S07]  /*333c0*/  IMAD.MOV.U32 R2, RZ, RZ, R14 ;  /* 0x000000ffff027224 */ /* 0x000fce00078e000e */
[----:B------:R-:W-:Y:S05]  /*333d0*/  WARPSYNC.COLLECTIVE R15, `(.L_x_2499) ;  /* 0x000000000f087348 */ /* 0x000fea0003c00000 */
[----:B------:R0:W1:Y:S02]  /*333e0*/  SHFL.IDX P6, R14, R13, R12, R11 ;  /* 0x0000000c0d0e7389 */ /* 0x00006400000c000b */
[----:B01----:R-:W-:Y:S01]  /*333f0*/  ENDCOLLECTIVE ;  /* 0x000000000000791b */ /* 0x003fe20003800000 */
.L_x_2499:
        /* <DEDUP_REMOVED lines=12> */
.L_x_2500:
[----:B------:R-:W-:Y:S01]  /*334c0*/  IMAD.MOV.U32 R2, RZ, RZ, R14 ;  /* 0x000000ffff027224 */ /* 0x000fe200078e000e */
[----:B------:R-:W-:Y:S06]  /*334d0*/  BRA `(.L_x_2501) ;  /* 0xffffff5400847947 */ /* 0x000fec000383ffff */
.L_x_2140:
[----:B0-----:R0:W1:Y:S02]  /*334e0*/  SYNCS.PHASECHK.TRANS64.TRYWAIT P2, [R3+URZ+0x28470], R0 ;  /* 0x02847000030075a7 */ /* 0x001064000804017f */
[----:B-1----:R-:W-:Y:S05]  /*334f0*/  @!P2 NANOSLEEP.SYNCS 0x989680 ;  /* 0x009896800000a95d */ /* 0x002fea0003900000 */
[----:B------:R-:W1:Y:S02]  /*33500*/  @!P2 SYNCS.PHASECHK.TRANS64 P2, [R3+URZ+0x28470], R0 ;  /* 0x028470000300a5a7 */ /* 0x000e64000804007f */
[----:B-1----:R-:W-:Y:S05]  /*33510*/  @!P2 BRA `(.L_x_2140) ;  /* 0xfffffffc00f0a947 */ /* 0x002fea000383ffff */
[----:B------:R-:W-:Y:S05]  /*33520*/  BRA `(.L_x_2502) ;  /* 0xffffff5400e87947 */ /* 0x000fea000383ffff */
.L_x_2142:
[----:B0-----:R0:W1:Y:S02]  /*33530*/  SYNCS.PHASECHK.TRANS64.TRYWAIT P2, [R3+URZ+0x28460], R0 ;  /* 0x02846000030075a7 */ /* 0x001064000804017f */
[----:B-1----:R-:W-:Y:S05]  /*33540*/  @!P2 NANOSLEEP.SYNCS 0x989680 ;  /* 0x009896800000a95d */ /* 0x002fea0003900000 */
[----:B------:R-:W1:Y:S02]  /*33550*/  @!P2 SYNCS.PHASECHK.TRANS64 P2, [R3+URZ+0x28460], R0 ;  /* 0x028460000300a5a7 */ /* 0x000e64000804007f */
[----:B-1----:R-:W-:Y:S05]  /*33560*/  @!P2 BRA `(.L_x_2142) ;  /* 0xfffffffc00f0a947 */ /* 0x002fea000383ffff */
[----:B------:R-:W-:Y:S05]  /*33570*/  BRA `(.L_x_2503) ;  /* 0xffffff5400f47947 */ /* 0x000fea000383ffff */
.L_x_2150:
[----:B0-----:R0:W2:Y:S02]  /*33580*/  SYNCS.PHASECHK.TRANS64.TRYWAIT P1, [R17+URZ+0x28470], R0 ;  /* 0x02847000110075a7 */ /* 0x0010a4000802017f */
[----:B--2---:R-:W-:Y:S05]  /*33590*/  @!P1 NANOSLEEP.SYNCS 0x989680 ;  /* 0x009896800000995d */ /* 0x004fea0003900000 */
[----:B------:R-:W2:Y:S02]  /*335a0*/  @!P1 SYNCS.PHASECHK.TRANS64 P1, [R17+URZ+0x28470], R0 ;  /* 0x02847000110095a7 */ /* 0x000ea4000802007f */
[----:B--2---:R-:W-:Y:S05]  /*335b0*/  @!P1 BRA `(.L_x_2150) ;  /* 0xfffffffc00f09947 */ /* 0x004fea000383ffff */
[----:B------:R-:W-:Y:S05]  /*335c0*/  BRA `(.L_x_2504) ;  /* 0xffffff5c00a07947 */ /* 0x000fea000383ffff */
.L_x_2152:
[----:B0-----:R0:W2:Y:S02]  /*335d0*/  SYNCS.PHASECHK.TRANS64.TRYWAIT P1, [R17+URZ+0x28460], R0 ;  /* 0x02846000110075a7 */ /* 0x0010a4000802017f */
[----:B--2---:R-:W-:Y:S05]  /*335e0*/  @!P1 NANOSLEEP.SYNCS 0x989680 ;  /* 0x009896800000995d */ /* 0x004fea0003900000 */
[----:B------:R-:W2:Y:S02]  /*335f0*/  @!P1 SYNCS.PHASECHK.TRANS64 P1, [R17+URZ+0x28460], R0 ;  /* 0x02846000110095a7 */ /* 0x000ea4000802007f */
[----:B--2---:R-:W-:Y:S05]  /*33600*/  @!P1 BRA `(.L_x_2152) ;  /* 0xfffffffc00f09947 */ /* 0x004fea000383ffff */
[----:B------:R-:W-:Y:S05]  /*33610*/  BRA `(.L_x_2505) ;  /* 0xffffff5c00a87947 */ /* 0x000fea000383ffff */
.L_x_2157:
        /* <DEDUP_REMOVED lines=8> */
.L_x_2507:
[----:B------:R-:W-:Y:S05]  /*336a0*/  BSYNC B0 ;  /* 0x0000000000007941 */ /* 0x000fea0003800000 */
.L_x_2506:
[----:B------:R-:W-:Y:S01]  /*336b0*/  IMAD.MOV.U32 R13, RZ, RZ, R16 ;  /* 0x000000ffff0d7224 */ /* 0x000fe200078e0010 */
[----:B------:R-:W-:Y:S01]  /*336c0*/  MOV R11, 0x1f ;  /* 0x0000001f000b7802 */ /* 0x000fe20000000f00 */
[----:B------:R-:W-:Y:S02]  /*336d0*/  IMAD.MOV.U32 R12, RZ, RZ, 0x1 ;  /* 0x00000001ff0c7424 */ /* 0x000fe400078e00ff */
[----:B------:R-:W-:Y:S02]  /*336e0*/  IMAD.MOV.U32 R15, RZ, RZ, -0x1 ;  /* 0xffffffffff0f7424 */ /* 0x000fe400078e00ff */
[----:B------:R-:W-:Y:S02]  /*336f0*/  IMAD.IADD R9, R19, 0x1, R8 ;  /* 0x0000000113097824 */ /* 0x000fe400078e0208 */
[----:B------:R-:W-:-:S07]  /*33700*/  IMAD.MOV.U32 R0, RZ, RZ, R14 ;  /* 0x000000ffff007224 */ /* 0x000fce00078e000e */
[----:B------:R-:W-:Y:S05]  /*33710*/  WARPSYNC.COLLECTIVE R15, `(.L_x_2508) ;  /* 0x000000000f087348 */ /* 0x000fea0003c00000 */
[----:B------:R0:W1:Y:S02]  /*33720*/  SHFL.IDX P6, R14, R13, R12, R11 ;  /* 0x0000000c0d0e7389 */ /* 0x00006400000c000b */
[----:B01----:R-:W-:Y:S01]  /*33730*/  ENDCOLLECTIVE ;  /* 0x000000000000791b */ /* 0x003fe20003800000 */
.L_x_2508:
[----:B------:R-:W-:Y:S02]  /*33740*/  ULDC UR4, c[0x0][0xc3c] ;  /* 0x00030f0000047ab9 */ /* 0x000fe40000000800 */
[----:B------:R-:W-:-:S13]  /*33750*/  ISETP.GE.OR P1, PT, R9, UR4, !P0 ;  /* 0x0000000409007c0c */ /* 0x000fda000c726670 */
[----:B------:R-:W0:Y:S08]  /*33760*/  @!P1 LDC.64 R2, c[0x0][0xc80] ;  /* 0x00032000ff029b82 */ /* 0x000e300000000a00 */
[----:B------:R-:W1:Y:S01]  /*33770*/  @!P1 LDC.64 R4, c[0x0][0xc78] ;  /* 0x00031e00ff049b82 */ /* 0x000e620000000a00 */
[----:B------:R-:W-:Y:S01]  /*33780*/  CS2R R16, SRZ ;  /* 0x0000000000107805 */ /* 0x000fe2000001ff00 */
[----:B------:R-:W-:-:S02]  /*33790*/  IMAD.MOV.U32 R11, RZ, RZ, RZ ;  /* 0x000000ffff0b7224 */ /* 0x000fc400078e00ff */
[----:B------:R-:W-:Y:S02]  /*337a0*/  IMAD.MOV.U32 R6, RZ, RZ, R14 ;  /* 0x000000ffff067224 */ /* 0x000fe400078e000e */
[----:B0-----:R-:W-:-:S05]  /*337b0*/  @!P1 IMAD.WIDE R2, R9, 0x4, R2 ;  /* 0x0000000409029825 */ /* 0x001fca00078e0202 */
[----:B------:R1:W2:Y:S02]  /*337c0*/  @!P1 LDG.E R7, desc[UR36][R2.64] ;  /* 0x0000002402079981 */ /* 0x0002a4000c1e1900 */
[----:B-1----:R-:W-:-:S05]  /*337d0*/  @!P1 IMAD.WIDE R2, R9, 0x4, R4 ;  /* 0x0000000409029825 */ /* 0x002fca00078e0204 */
[----:B------:R-:W3:Y:S01]  /*337e0*/  @!P1 LDG.E R4, desc[UR36][R2.64] ;  /* 0x0000002402049981 */ /* 0x000ee2000c1e1900 */
[----:B------:R-:W-:Y:S01]  /*337f0*/  IMAD.MOV.U32 R5, RZ, RZ, RZ ;  /* 0x000000ffff057224 */ /* 0x000fe200078e00ff */
[C---:B------:R-:W-:Y:S02]  /*33800*/  ISETP.GE.U32.AND P2, PT, R8.reuse, 0x2, PT ;  /* 0x000000020800780c */ /* 0x040fe40003f46070 */
[C---:B------:R-:W-:Y:S02]  /*33810*/  ISETP.GE.U32.AND P3, PT, R8.reuse, 0x4, PT ;  /* 0x000000040800780c */ /* 0x040fe40003f66070 */
[C---:B------:R-:W-:Y:S02]  /*33820*/  ISETP.GE.U32.AND P4, PT, R8.reuse, 0x8, PT ;  /* 0x000000080800780c */ /* 0x040fe40003f86070 */
[C---:B------:R-:W-:Y:S01]  /*33830*/  ISETP.GE.U32.AND P5, PT, R8.reuse, 0x10, PT ;  /* 0x000000100800780c */ /* 0x040fe20003fa6070 */
[----:B--2---:R-:W-:Y:S02]  /*33840*/  @!P1 IMAD.MOV.U32 R17, RZ, RZ, R7 ;  /* 0x000000ffff119224 */ /* 0x004fe400078e0007 */
[----:B---3--:R-:W-:Y:S01]  /*33850*/  @!P1 IMAD.MOV.U32 R5, RZ, RZ, R4 ;  /* 0x000000ffff059224 */ /* 0x008fe200078e0004 */
[----:B------:R-:W-:-:S03]  /*33860*/  ISETP.NE.AND P1, PT, R8, RZ, PT ;  /* 0x000000ff0800720c */ /* 0x000fc60003f25270 */
[----:B------:R-:W-:-:S10]  /*33870*/  IMAD R13, R5, R17, RZ ;  /* 0x00000011050d7224 */ /* 0x000fd400078e02ff */
[----:B------:R-:W-:Y:S05]  /*33880*/  WARPSYNC.COLLECTIVE R15, `(.L_x_2509) ;  /* 0x000000000f087348 */ /* 0x000fea0003c00000 */
[----:B------:R0:W1:Y:S02]  /*33890*/  SHFL.UP P6, R14, R13, R12, R11 ;  /* 0x0400000c0d0e7389 */ /* 0x00006400000c000b */
[----:B01----:R-:W-:Y:S01]  /*338a0*/  ENDCOLLECTIVE ;  /* 0x000000000000791b */ /* 0x003fe20003800000 */
.L_x_2509:
[----:B------:R-:W-:Y:S01]  /*338b0*/  IMAD.MOV.U32 R12, RZ, RZ, 0x2 ;  /* 0x00000002ff0c7424 */ /* 0x000fe200078e00ff */
[----:B------:R-:W-:-:S05]  /*338c0*/  SEL R4, R14, RZ, P1 ;  /* 0x000000ff0e047207 */ /* 0x000fca0000800000 */
[----:B------:R-:W-:-:S04]  /*338d0*/  IMAD.IADD R4, R13, 0x1, R4 ;  /* 0x000000010d047824 */ /* 0x000fc800078e0204 */
[----:B------:R-:W-:-:S07]  /*338e0*/  IMAD.MOV.U32 R13, RZ, RZ, R4 ;  /* 0x000000ffff0d7224 */ /* 0x000fce00078e0004 */
[----:B------:R-:W-:Y:S05]  /*338f0*/  WARPSYNC.COLLECTIVE R15, `(.L_x_2510) ;  /* 0x000000000f087348 */ /* 0x000fea0003c00000 */
[----:B------:R0:W1:Y:S02]  /*33900*/  SHFL.UP P6, R14, R13, R12, R11 ;  /* 0x0400000c0d0e7389 */ /* 0x00006400000c000b */
[----:B01----:R-:W-:Y:S01]  /*33910*/  ENDCOLLECTIVE ;  /* 0x000000000000791b */ /* 0x003fe20003800000 */
.L_x_2510:
[----:B------:R-:W-:Y:S01]  /*33920*/  IMAD.MOV.U32 R12, RZ, RZ, 0x4 ;  /* 0x00000004ff0c7424 */ /* 0x000fe200078e00ff */
[----:B------:R-:W-:-:S05]  /*33930*/  SEL R3, R14, RZ, P2 ;  /* 0x000000ff0e037207 */ /* 0x000fca0001000000 */
[----:B------:R-:W-:-:S04]  /*33940*/  IMAD.IADD R2, R4, 0x1, R3 ;  /* 0x0000000104027824 */ /* 0x000fc800078e0203 */
[----:B------:R-:W-:-:S07]  /*33950*/  IMAD.MOV.U32 R13, RZ, RZ, R2 ;  /* 0x000000ffff0d7224 */ /* 0x000fce00078e0002 */
[----:B------:R-:W-:Y:S05]  /*33960*/  WARPSYNC.COLLECTIVE R15, `(.L_x_2511) ;  /* 0x000000000f087348 */ /* 0x000fea0003c00000 */
[----:B------:R0:W1:Y:S02]  /*33970*/  SHFL.UP P6, R14, R13, R12, R11 ;  /* 0x0400000c0d0e7389 */ /* 0x00006400000c000b */
[----:B01----:R-:W-:Y:S01]  /*33980*/  ENDCOLLECTIVE ;  /* 0x000000000000791b */ /* 0x003fe20003800000 */
.L_x_2511:
[----:B------:R-:W-:Y:S02]  /*33990*/  MOV R12, 0x8 ;  /* 0x00000008000c7802 */ /* 0x000fe40000000f00 */
[----:B------:R-:W-:-:S05]  /*339a0*/  SEL R3, R14, RZ, P3 ;  /* 0x000000ff0e037207 */ /* 0x000fca0001800000 */
[----:B------:R-:W-:-:S04]  /*339b0*/  IMAD.IADD R3, R2, 0x1, R3 ;  /* 0x0000000102037824 */ /* 0x000fc800078e0203 */
[----:B------:R-:W-:-:S07]  /*339c0*/  IMAD.MOV.U32 R13, RZ, RZ, R3 ;  /* 0x000000ffff0d7224 */ /* 0x000fce00078e0003 */
[----:B------:R-:W-:Y:S05]  /*339d0*/  WARPSYNC.COLLECTIVE R15, `(.L_x_2512) ;  /* 0x000000000f087348 */ /* 0x000fea0003c00000 */
[----:B------:R0:W1:Y:S02]  /*339e0*/  SHFL.UP P6, R14, R13, R12, R11 ;  /* 0x0400000c0d0e7389 */ /* 0x00006400000c000b */
[----:B01----:R-:W-:Y:S01]  /*339f0*/  ENDCOLLECTIVE ;  /* 0x000000000000791b */ /* 0x003fe20003800000 */
.L_x_2512:
[----:B------:R-:W-:Y:S01]  /*33a00*/  IMAD.MOV.U32 R12, RZ, RZ, 0x10 ;  /* 0x00000010ff0c7424 */ /* 0x000fe200078e00ff */
[----:B------:R-:W-:-:S05]  /*33a10*/  SEL R4, R14, RZ, P4 ;  /* 0x000000ff0e047207 */ /* 0x000fca0002000000 */
[----:B------:R-:W-:-:S04]  /*33a20*/  IMAD.IADD R4, R3, 0x1, R4 ;  /* 0x0000000103047824 */ /* 0x000fc800078e0204 */
[----:B------:R-:W-:-:S07]  /*33a30*/  IMAD.MOV.U32 R13, RZ, RZ, R4 ;  /* 0x000000ffff0d7224 */ /* 0x000fce00078e0004 */
[----:B------:R-:W-:Y:S05]  /*33a40*/  WARPSYNC.COLLECTIVE R15, `(.L_x_2513) ;  /* 0x000000000f087348 */ /* 0x000fea0003c00000 */
[----:B------:R0:W1:Y:S02]  /*33a50*/  SHFL.UP P6, R14, R13, R12, R11 ;  /* 0x0400000c0d0e7389 */ /* 0x00006400000c000b */
[----:B01----:R-:W-:Y:S01]  /*33a60*/  ENDCOLLECTIVE ;  /* 0x000000000000791b */ /* 0x003fe20003800000 */
.L_x_2513:
[----:B------:R-:W-:Y:S02]  /*33a70*/  IMAD.MOV.U32 R12, RZ, RZ, 0x1f ;  /* 0x0000001fff0c7424 */ /* 0x000fe400078e00ff */
[----:B------:R-:W-:Y:S01]  /*33a80*/  IMAD.MOV.U32 R11, RZ, RZ, 0x1f ;  /* 0x0000001fff0b7424 */ /* 0x000fe200078e00ff */
[----:B------:R-:W-:-:S05]  /*33a90*/  SEL R3, R14, RZ, P5 ;  /* 0x000000ff0e037207 */ /* 0x000fca0002800000 */
[----:B------:R-:W-:-:S04]  /*33aa0*/  IMAD.IADD R2, R4, 0x1, R3 ;  /* 0x0000000104027824 */ /* 0x000fc800078e0203 */
[----:B------:R-:W-:-:S07]  /*33ab0*/  IMAD.MOV.U32 R13, RZ, RZ, R2 ;  /* 0x000000ffff0d7224 */ /* 0x000fce00078e0002 */
[----:B------:R-:W-:Y:S05]  /*33ac0*/  WARPSYNC.COLLECTIVE R15, `(.L_x_2514) ;  /* 0x000000000f087348 */ /* 0x000fea0003c00000 */
[----:B------:R0:W1:Y:S02]  /*33ad0*/  SHFL.IDX P6, R14, R13, R12, R11 ;  /* 0x0000000c0d0e7389 */ /* 0x00006400000c000b */
[----:B01----:R-:W-:Y:S01]  /*33ae0*/  ENDCOLLECTIVE ;  /* 0x000000000000791b */ /* 0x003fe20003800000 */
.L_x_2514:
[----:B------:R-:W-:Y:S05]  /*33af0*/  BRA `(.L_x_2515) ;  /* 0xffffff6000a47947 */ /* 0x000fea000383ffff */
.L_x_2160:
[----:B------:R-:W-:Y:S01]  /*33b00*/  BSSY B0, `(.L_x_2516) ;  /* 0x0000007000007945 */ /* 0x000fe20003800000 */
[----:B------:R-:W-:Y:S02]  /*33b10*/  IMAD.MOV.U32 R12, RZ, RZ, 0x1 ;  /* 0x00000001ff0c7424 */ /* 0x000fe400078e00ff */
[----:B------:R-:W-:Y:S02]  /*33b20*/  IMAD.MOV.U32 R11, RZ, RZ, RZ ;  /* 0x000000ffff0b7224 */ /* 0x000fe400078e00ff */
[----:B------:R-:W-:-:S07]  /*33b30*/  IMAD.MOV.U32 R15, RZ, RZ, -0x1 ;  /* 0xffffffffff0f7424 */ /* 0x000fce00078e00ff */
[----:B------:R-:W-:Y:S05]  /*33b40*/  WARPSYNC.COLLECTIVE R15, `(.L_x_2517) ;  /* 0x000000000f087348 */ /* 0x000fea0003c00000 */
[----:B------:R0:W1:Y:S02]  /*33b50*/  SHFL.UP P6, R14, R13, R12, R11 ;  /* 0x0400000c0d0e7389 */ /* 0x00006400000c000b */
[----:B01----:R-:W-:Y:S01]  /*33b60*/  ENDCOLLECTIVE ;  /* 0x000000000000791b */ /* 0x003fe20003800000 */
.L_x_2517:
[----:B------:R-:W-:Y:S05]  /*33b70*/  BSYNC B0 ;  /* 0x0000000000007941 */ /* 0x000fea0003800000 */
.L_x_2516:
[----:B------:R-:W-:Y:S01]  /*33b80*/  SEL R14, R14, RZ, P1 ;  /* 0x000000ff0e0e7207 */ /* 0x000fe20000800000 */
[----:B------:R-:W-:Y:S02]  /*33b90*/  IMAD.MOV.U32 R12, RZ, RZ, 0x2 ;  /* 0x00000002ff0c7424 */ /* 0x000fe400078e00ff */
[----:B------:R-:W-:Y:S02]  /*33ba0*/  IMAD.MOV.U32 R11, RZ, RZ, RZ ;  /* 0x000000ffff0b7224 */ /* 0x000fe400078e00ff */
[----:B------:R-:W-:Y:S02]  /*33bb0*/  IMAD.IADD R13, R13, 0x1, R14 ;  /* 0x000000010d0d7824 */ /* 0x000fe400078e020e */
[----:B------:R-:W-:-:S07]  /*33bc0*/  IMAD.MOV.U32 R15, RZ, RZ, -0x1 ;  /* 0xffffffffff0f7424 */ /* 0x000fce00078e00ff */
[----:B------:R-:W-:Y:S05]  /*33bd0*/  WARPSYNC.COLLECTIVE R15, `(.L_x_2518) ;  /* 0x000000000f087348 */ /* 0x000fea0003c00000 */
[----:B------:R0:W1:Y:S02]  /*33be0*/  SHFL.UP P6, R14, R13, R12, R11 ;  /* 0x0400000c0d0e7389 */ /* 0x00006400000c000b */
[----:B01----:R-:W-:Y:S01]  /*33bf0*/  ENDCOLLECTIVE ;  /* 0x000000000000791b */ /* 0x003fe20003800000 */
.L_x_2518:
[----:B------:R-:W-:Y:S01]  /*33c00*/  IMAD.MOV.U32 R12, RZ, RZ, 0x4 ;  /* 0x00000004ff0c7424 */ /* 0x000fe200078e00ff */
[----:B------:R-:W-:-:S05]  /*33c10*/  SEL R2, R14, RZ, P2 ;  /* 0x000000ff0e027207 */ /* 0x000fca0001000000 */
[----:B------:R-:W-:-:S05]  /*33c20*/  IMAD.IADD R2, R13, 0x1, R2 ;  /* 0x000000010d027824 */ /* 0x000fca00078e0202 */
[----:B------:R-:W-:-:S07]  /*33c30*/  MOV R13, R2 ;  /* 0x00000002000d7202 */ /* 0x000fce0000000f00 */
[----:B------:R-:W-:Y:S05]  /*33c40*/  WARPSYNC.COLLECTIVE R15, `(.L_x_2519) ;  /* 0x000000000f087348 */ /* 0x000fea0003c00000 */
[----:B------:R0:W1:Y:S02]  /*33c50*/  SHFL.UP P6, R14, R13, R12, R11 ;  /* 0x0400000c0d0e7389 */ /* 0x00006400000c000b */
[----:B01----:R-:W-:Y:S01]  /*33c60*/  ENDCOLLECTIVE ;  /* 0x000000000000791b */ /* 0x003fe20003800000 */
.L_x_2519:
[----:B------:R-:W-:Y:S01]  /*33c70*/  IMAD.MOV.U32 R12, RZ, RZ, 0x8 ;  /* 0x00000008ff0c7424 */ /* 0x000fe200078e00ff */
[----:B------:R-:W-:-:S05]  /*33c80*/  SEL R3, R14, RZ, P3 ;  /* 0x000000ff0e037207 */ /* 0x000fca0001800000 */
[----:B------:R-:W-:-:S04]  /*33c90*/  IMAD.IADD R3, R2, 0x1, R3 ;  /* 0x0000000102037824 */ /* 0x000fc800078e0203 */
[----:B------:R-:W-:-:S07]  /*33ca0*/  IMAD.MOV.U32 R13, RZ, RZ, R3 ;  /* 0x000000ffff0d7224 */ /* 0x000fce00078e0003 */
[----:B------:R-:W-:Y:S05]  /*33cb0*/  WARPSYNC.COLLECTIVE R15, `(.L_x_2520) ;  /* 0x000000000f087348 */ /* 0x000fea0003c00000 */
[----:B------:R0:W1:Y:S02]  /*33cc0*/  SHFL.UP P6, R14, R13, R12, R11 ;  /* 0x0400000c0d0e7389 */ /* 0x00006400000c000b */
[----:B01----:R-:W-:Y:S01]  /*33cd0*/  ENDCOLLECTIVE ;  /* 0x000000000000791b */ /* 0x003fe20003800000 */
.L_x_2520:
[----:B------:R-:W-:Y:S01]  /*33ce0*/  IMAD.MOV.U32 R12, RZ, RZ, 0x10 ;  /* 0x00000010ff0c7424 */ /* 0x000fe200078e00ff */
[----:B------:R-:W-:-:S05]  /*33cf0*/  SEL R4, R14, RZ, P4 ;  /* 0x000000ff0e047207 */ /* 0x000fca0002000000 */
[----:B------:R-:W-:-:S04]  /*33d00*/  IMAD.IADD R4, R3, 0x1, R4 ;  /* 0x0000000103047824 */ /* 0x000fc800078e0204 */
[----:B------:R-:W-:-:S07]  /*33d10*/  IMAD.MOV.U32 R13, RZ, RZ, R4 ;  /* 0x000000ffff0d7224 */ /* 0x000fce00078e0004 */
[----:B------:R-:W-:Y:S05]  /*33d20*/  WARPSYNC.COLLECTIVE R15, `(.L_x_2521) ;  /* 0x000000000f087348 */ /* 0x000fea0003c00000 */
[----:B------:R0:W1:Y:S02]  /*33d30*/  SHFL.UP P6, R14, R13, R12, R11 ;  /* 0x0400000c0d0e7389 */ /* 0x00006400000c000b */
[----:B01----:R-:W-:Y:S01]  /*33d40*/  ENDCOLLECTIVE ;  /* 0x000000000000791b */ /* 0x003fe20003800000 */
.L_x_2521:
        /* <DEDUP_REMOVED lines=8> */
.L_x_2522:
[----:B------:R-:W-:Y:S05]  /*33dd0*/  BRA `(.L_x_2523) ;  /* 0xffffff6000907947 */ /* 0x000fea000383ffff */
.L_x_2162:
[----:B------:R-:W-:Y:S01]  /*33de0*/  BSSY B0, `(.L_x_2524) ;  /* 0x0000006000007945 */ /* 0x000fe20003800000 */
[----:B------:R-:W-:Y:S01]  /*33df0*/  PLOP3.LUT P6, PT, P6, PT, PT, 0x8, 0x0 ;  /* 0x000000000000781c */ /* 0x000fe200037ce170 */
[----:B------:R-:W-:-:S12]  /*33e00*/  IMAD.MOV.U32 R15, RZ, RZ, -0x1 ;  /* 0xffffffffff0f7424 */ /* 0x000fd800078e00ff */
[----:B0-----:R-:W-:Y:S05]  /*33e10*/  WARPSYNC.COLLECTIVE R15, `(.L_x_2525) ;  /* 0x000000000f087348 */ /* 0x001fea0003c00000 */
[----:B------:R-:W-:Y:S01]  /*33e20*/  VOTE.ANY R14, PT, P6 ;  /* 0x00000000000e7806 */ /* 0x000fe200030e0100 */
[----:B0-----:R-:W-:Y:S06]  /*33e30*/  ENDCOLLECTIVE ;  /* 0x000000000000791b */ /* 0x001fec0003800000 */
.L_x_2525:
[----:B------:R-:W-:Y:S05]  /*33e40*/  BSYNC B0 ;  /* 0x0000000000007941 */ /* 0x000fea0003800000 */
.L_x_2524:
[----:B------:R-:W-:Y:S01]  /*33e50*/  IMAD.MOV.U32 R3, RZ, RZ, R14 ;  /* 0x000000ffff037224 */ /* 0x000fe200078e000e */
[----:B------:R-:W-:Y:S01]  /*33e60*/  MOV R11, 0x1f ;  /* 0x0000001f000b7802 */ /* 0x000fe20000000f00 */
[----:B------:R-:W-:Y:S02]  /*33e70*/  IMAD.MOV.U32 R13, RZ, RZ, R17 ;  /* 0x000000ffff0d7224 */ /* 0x000fe400078e0011 */
[----:B------:R-:W0:Y:S01]  /*33e80*/  POPC R7, R3 ;  /* 0x0000000300077309 */ /* 0x000e220000000000 */
[----:B------:R-:W-:Y:S02]  /*33e90*/  IMAD.MOV.U32 R15, RZ, RZ, -0x1 ;  /* 0xffffffffff0f7424 */ /* 0x000fe400078e00ff */
[----:B0-----:R-:W-:Y:S02]  /*33ea0*/  IMAD.MOV.U32 R12, RZ, RZ, R7 ;  /* 0x000000ffff0c7224 */ /* 0x001fe400078e0007 */
[----:B------:R-:W-:-:S07]  /*33eb0*/  IMAD.IADD R19, R7, 0x1, R19 ;  /* 0x0000000107137824 */ /* 0x000fce00078e0213 */
[----:B------:R-:W-:Y:S05]  /*33ec0*/  WARPSYNC.COLLECTIVE R15, `(.L_x_2526) ;  /* 0x000000000f087348 */ /* 0x000fea0003c00000 */
[----:B------:R0:W1:Y:S02]  /*33ed0*/  SHFL.IDX P6, R14, R13, R12, R11 ;  /* 0x0000000c0d0e7389 */ /* 0x00006400000c000b */
[----:B01----:R-:W-:Y:S01]  /*33ee0*/  ENDCOLLECTIVE ;  /* 0x000000000000791b */ /* 0x003fe20003800000 */
.L_x_2526:
[----:B------:R-:W-:Y:S02]  /*33ef0*/  IMAD.MOV.U32 R13, RZ, RZ, R5 ;  /* 0x000000ffff0d7224 */ /* 0x000fe400078e0005 */
[----:B------:R-:W-:-:S07]  /*33f00*/  IMAD.MOV.U32 R17, RZ, RZ, R14 ;  /* 0x000000ffff117224 */ /* 0x000fce00078e000e */
[----:B------:R-:W-:Y:S05]  /*33f10*/  WARPSYNC.COLLECTIVE R15, `(.L_x_2527) ;  /* 0x000000000f087348 */ /* 0x000fea0003c00000 */
[----:B------:R0:W1:Y:S02]  /*33f20*/  SHFL.IDX P6, R14, R13, R12, R11 ;  /* 0x0000000c0d0e7389 */ /* 0x00006400000c000b */
[----:B01----:R-:W-:Y:S01]  /*33f30*/  ENDCOLLECTIVE ;  /* 0x000000000000791b */ /* 0x003fe20003800000 */
.L_x_2527:
[----:B------:R-:W-:Y:S01]  /*33f40*/  IMAD.MOV.U32 R5, RZ, RZ, R14 ;  /* 0x000000ffff057224 */ /* 0x000fe200078e000e */
[----:B------:R-:W-:Y:S06]  /*33f50*/  BRA `(.L_x_2528) ;  /* 0xffffff6000707947 */ /* 0x000fec000383ffff */
.L_x_2164:
[----:B------:R-:W-:Y:S01]  /*33f60*/  BSSY B0, `(.L_x_2529) ;  /* 0x0000007000007945 */ /* 0x000fe20003800000 */
[----:B------:R-:W-:Y:S02]  /*33f70*/  IMAD.MOV.U32 R13, RZ, RZ, R2 ;  /* 0x000000ffff0d7224 */ /* 0x000fe400078e0002 */
[----:B------:R-:W-:Y:S02]  /*33f80*/  IMAD.MOV.U32 R11, RZ, RZ, 0x1f ;  /* 0x0000001fff0b7424 */ /* 0x000fe400078e00ff */
[----:B------:R-:W-:-:S07]  /*33f90*/  IMAD.MOV.U32 R15, RZ, RZ, -0x1 ;  /* 0xffffffffff0f7424 */ /* 0x000fce00078e00ff */
[----:B0123--:R-:W-:Y:S05]  /*33fa0*/  WARPSYNC.COLLECTIVE R15, `(.L_x_2530) ;  /* 0x000000000f087348 */ /* 0x00ffea0003c00000 */
[----:B------:R4:W0:Y:S02]  /*33fb0*/  SHFL.IDX P6, R14, R13, R12, R11 ;  /* 0x0000000c0d0e7389 */ /* 0x00082400000c000b */
[----:B01234-:R-:W-:Y:S01]  /*33fc0*/  ENDCOLLECTIVE ;  /* 0x000000000000791b */ /* 0x01ffe20003800000 */
.L_x_2530:
[----:B------:R-:W-:Y:S05]  /*33fd0*/  BSYNC B0 ;  /* 0x0000000000007941 */ /* 0x000fea0003800000 */
.L_x_2529:
[----:B------:R-:W-:Y:S01]  /*33fe0*/  IMAD.MOV.U32 R16, RZ, RZ, R14 ;  /* 0x000000ffff107224 */ /* 0x000fe200078e000e */
[----:B------:R-:W-:Y:S06]  /*33ff0*/  BRA `(.L_x_2163) ;  /* 0xffffff6000607947 */ /* 0x000fec000383ffff */
.L_x_2170:
[----:B0-----:R0:W2:Y:S02]  /*34000*/  SYNCS.PHASECHK.TRANS64.TRYWAIT P0, [R7+URZ+0x28420], R0 ;  /* 0x02842000070075a7 */ /* 0x0010a4000800017f */
[----:B--2---:R-:W-:Y:S05]  /*34010*/  @!P0 NANOSLEEP.SYNCS 0x989680 ;  /* 0x009896800000895d */ /* 0x004fea0003900000 */
[----:B------:R-:W2:Y:S02]  /*34020*/  @!P0 SYNCS.PHASECHK.TRANS64 P0, [R7+URZ+0x28420], R0 ;  /* 0x02842000070085a7 */ /* 0x000ea4000800007f */
[----:B--2---:R-:W-:Y:S05]  /*34030*/  @!P0 BRA `(.L_x_2170) ;  /* 0xfffffffc00f08947 */ /* 0x004fea000383ffff */
[----:B------:R-:W-:Y:S05]  /*34040*/  BRA `(.L_x_2531) ;  /* 0xffffff6800b87947 */ /* 0x000fea000383ffff */
.L_x_2171:
        /* <DEDUP_REMOVED lines=8> */
[----:B01--4-:R-:W-:Y:S05]  /*340d0*/  WARPSYNC.COLLECTIVE R15, `(.L_x_2533) ;  /* 0x000000000f087348 */ /* 0x013fea0003c00000 */
[----:B------:R2:W3:Y:S02]  /*340e0*/  SHFL.IDX P6, R14, R13, R12, R11 ;  /* 0x0000000c0d0e7389 */ /* 0x0004e400000c000b */
[----:B01234-:R-:W-:Y:S01]  /*340f0*/  ENDCOLLECTIVE ;  /* 0x000000000000791b */ /* 0x01ffe20003800000 */
.L_x_2533:
[----:B------:R-:W-:Y:S05]  /*34100*/  BSYNC B0 ;  /* 0x0000000000007941 */ /* 0x000fea0003800000 */
.L_x_2532:
[----:B------:R-:W-:Y:S05]  /*34110*/  BRA `(.L_x_2534) ;  /* 0xffffff6800a07947 */ /* 0x000fea000383ffff */
.L_x_2172:
[----:B------:R-:W-:Y:S01]  /*34120*/  BSSY B0, `(.L_x_2535) ;  /* 0x0000006000007945 */ /* 0x000fe20003800000 */
[----:B------:R-:W-:-:S07]  /*34130*/  IMAD.MOV.U32 R15, RZ, RZ, -0x1 ;  /* 0xffffffffff0f7424 */ /* 0x000fce00078e00ff */
[----:B01--4-:R-:W-:Y:S05]  /*34140*/  WARPSYNC.COLLECTIVE R15, `(.L_x_2536) ;  /* 0x000000000f0c7348 */ /* 0x013fea0003c00000 */
[----:B------:R-:W-:Y:S02]  /*34150*/  ELECT P6, UR62, PT ;  /* 0x00000000003e782f */ /* 0x000fe400038c0000 */
[----:B------:R-:W-:Y:S01]  /*34160*/  MOV R14, UR62 ;  /* 0x0000003e000e7c02 */ /* 0x000fe20008000f00 */
[----:B01--4-:R-:W-:Y:S10]  /*34170*/  ENDCOLLECTIVE ;  /* 0x000000000000791b */ /* 0x013ff40003800000 */
.L_x_2536:
[----:B------:R-:W-:Y:S05]  /*34180*/  BSYNC B0 ;  /* 0x0000000000007941 */ /* 0x000fea0003800000 */
.L_x_2535:
[----:B------:R-:W-:Y:S05]  /*34190*/  BRA `(.L_x_2537) ;  /* 0xffffff6800947947 */ /* 0x000fea000383ffff */
.L_x_2174:
[----:B0-----:R0:W2:Y:S02]  /*341a0*/  SYNCS.PHASECHK.TRANS64.TRYWAIT P1, [R5+URZ+0x28440], R0 ;  /* 0x02844000050075a7 */ /* 0x0010a4000802017f */
[----:B--2---:R-:W-:Y:S05]  /*341b0*/  @!P1 NANOSLEEP.SYNCS 0x989680 ;  /* 0x009896800000995d */ /* 0x004fea0003900000 */
[----:B------:R-:W2:Y:S02]  /*341c0*/  @!P1 SYNCS.PHASECHK.TRANS64 P1, [R5+URZ+0x28440], R0 ;  /* 0x02844000050095a7 */ /* 0x000ea4000802007f */
[----:B--2---:R-:W-:Y:S05]  /*341d0*/  @!P1 BRA `(.L_x_2174) ;  /* 0xfffffffc00f09947 */ /* 0x004fea000383ffff */
[----:B------:R-:W-:Y:S05]  /*341e0*/  BRA `(.L_x_2538) ;  /* 0xffffff6800bc7947 */ /* 0x000fea000383ffff */
.L_x_2176:
[----:B--2---:R2:W3:Y:S02]  /*341f0*/  SYNCS.PHASECHK.TRANS64.TRYWAIT P1, [R3+URZ+0x28440], R2 ;  /* 0x02844002030075a7 */ /* 0x0044e4000802017f */
[----:B---3--:R-:W-:Y:S05]  /*34200*/  @!P1 NANOSLEEP.SYNCS 0x989680 ;  /* 0x009896800000995d */ /* 0x008fea0003900000 */
[----:B------:R-:W3:Y:S02]  /*34210*/  @!P1 SYNCS.PHASECHK.TRANS64 P1, [R3+URZ+0x28440], R2 ;  /* 0x02844002030095a7 */ /* 0x000ee4000802007f */
[----:B---3--:R-:W-:Y:S05]  /*34220*/  @!P1 BRA `(.L_x_2176) ;  /* 0xfffffffc00f09947 */ /* 0x008fea000383ffff */
[----:B------:R-:W-:Y:S05]  /*34230*/  BRA `(.L_x_2539) ;  /* 0xffffff6800c87947 */ /* 0x000fea000383ffff */
.L_x_2178:
[----:B---3--:R3:W0:Y:S02]  /*34240*/  SYNCS.PHASECHK.TRANS64.TRYWAIT P1, [R5+URZ+0x28460], R0 ;  /* 0x02846000050075a7 */ /* 0x008624000802017f */
[----:B0-----:R-:W-:Y:S05]  /*34250*/  @!P1 NANOSLEEP.SYNCS 0x989680 ;  /* 0x009896800000995d */ /* 0x001fea0003900000 */
[----:B------:R-:W0:Y:S02]  /*34260*/  @!P1 SYNCS.PHASECHK.TRANS64 P1, [R5+URZ+0x28460], R0 ;  /* 0x02846000050095a7 */ /* 0x000e24000802007f */
[----:B0-----:R-:W-:Y:S05]  /*34270*/  @!P1 BRA `(.L_x_2178) ;  /* 0xfffffffc00f09947 */ /* 0x001fea000383ffff */
[----:B------:R-:W-:Y:S05]  /*34280*/  BRA `(.L_x_2540) ;  /* 0xffffff6800c47947 */ /* 0x000fea000383ffff */
.L_x_2180:
[----:B------:R0:W0:Y:S02]  /*34290*/  SYNCS.PHASECHK.TRANS64.TRYWAIT P1, [R3+URZ+0x28460], R2 ;  /* 0x02846002030075a7 */ /* 0x000024000802017f */
[----:B0-----:R-:W-:Y:S05]  /*342a0*/  @!P1 NANOSLEEP.SYNCS 0x989680 ;  /* 0x009896800000995d */ /* 0x001fea0003900000 */
[----:B------:R-:W0:Y:S02]  /*342b0*/  @!P1 SYNCS.PHASECHK.TRANS64 P1, [R3+URZ+0x28460], R2 ;  /* 0x02846002030095a7 */ /* 0x000e24000802007f */
[----:B0-----:R-:W-:Y:S05]  /*342c0*/  @!P1 BRA `(.L_x_2180) ;  /* 0xfffffffc00f09947 */ /* 0x001fea000383ffff */
[----:B------:R-:W-:Y:S05]  /*342d0*/  BRA `(.L_x_2541) ;  /* 0xffffff6800c07947 */ /* 0x000fea000383ffff */
.L_x_2182:
[----:B------:R0:W0:Y:S02]  /*342e0*/  SYNCS.PHASECHK.TRANS64.TRYWAIT P1, [R5+URZ+0x28480], R0 ;  /* 0x02848000050075a7 */ /* 0x000024000802017f */
[----:B0-----:R-:W-:Y:S05]  /*342f0*/  @!P1 NANOSLEEP.SYNCS 0x989680 ;  /* 0x009896800000995d */ /* 0x001fea0003900000 */
[----:B------:R-:W0:Y:S02]  /*34300*/  @!P1 SYNCS.PHASECHK.TRANS64 P1, [R5+URZ+0x28480], R0 ;  /* 0x02848000050095a7 */ /* 0x000e24000802007f */
[----:B0-----:R-:W-:Y:S05]  /*34310*/  @!P1 BRA `(.L_x_2182) ;  /* 0xfffffffc00f09947 */ /* 0x001fea000383ffff */
[----:B------:R-:W-:Y:S05]  /*34320*/  BRA `(.L_x_2542) ;  /* 0xffffff6800bc7947 */ /* 0x000fea000383ffff */
.L_x_2543:
        /* <DEDUP_REMOVED lines=13> */
.L_x_3857:


//--------------------- .text._ZN7cutlass13device_kernelIN5flash11enable_sm90INS1_16FlashAttnFwdSm90INS1_25CollectiveMainloopFwdSm90ILi2EN4cute5tupleIJNS5_1CILi1EEES8_S8_EEENS6_IJNS7_ILi128EEESA_NS7_ILi256EEEEEELi256ENS_12float_e4m3_tEfNS_4arch4Sm90ELb1ELb0ELb0ELb0ELb1ELb0ELb0ELb1ELb0ELb1ELb1ELb0EEENS1_21CollectiveEpilogueFwdINS6_IJSA_SB_SA_EEES9_NS_10bfloat16_tESF_Li256ELb0ELb1ELb1ELb1EEENS1_19SingleTileSchedulerILb0ELb1ELb1ELi128EEEEEEEEEvNT_6ParamsE --------------------------
	.section	.text._ZN7cutlass13device_kernelIN5flash11enable_sm90INS1_16FlashAttnFwdSm90INS1_25CollectiveMainloopFwdSm90ILi2EN4cute5tupleIJNS5_1CILi1EEES8_S8_EEENS6_IJNS7_ILi128EEESA_NS7_ILi256EEEEEELi256ENS_12float_e4m3_tEfNS_4arch4Sm90ELb1ELb0ELb0ELb0ELb1ELb0ELb0ELb1ELb0ELb1ELb1ELb0EEENS1_21CollectiveEpilogueFwdINS6_IJSA_SB_SA_EEES9_NS_10bfloat16_tESF_Li256ELb0ELb1ELb1ELb1EEENS1_19SingleTileSchedulerILb0ELb1ELb1ELi128EEEEEEEEEvNT_6ParamsE,"ax",@progbits
	.align	128
.text._ZN7cutlass13device_kernelIN5flash11enable_sm90INS1_16FlashAttnFwdSm90INS1_25CollectiveMainloopFwdSm90ILi2EN4cute5tupleIJNS5_1CILi1EEES8_S8_EEENS6_IJNS7_ILi128EEESA_NS7_ILi256EEEEEELi256ENS_12float_e4m3_tEfNS_4arch4Sm90ELb1ELb0ELb0ELb0ELb1ELb0ELb0ELb1ELb0ELb1ELb1ELb0EEENS1_21CollectiveEpilogueFwdINS6_IJSA_SB_SA_EEES9_NS_10bfloat16_tESF_Li256ELb0ELb1ELb1ELb1EEENS1_19SingleTileSchedulerILb0ELb1ELb1ELi128EEEEEEEEEvNT_6ParamsE:
        .type           _ZN7cutlass13device_kernelIN5flash11enable_sm90INS1_16FlashAttnFwdSm90INS1_25CollectiveMainloopFwdSm90ILi2EN4cute5tupleIJNS5_1CILi1EEES8_S8_EEENS6_IJNS7_ILi128EEESA_NS7_ILi256EEEEEELi256ENS_12float_e4m3_tEfNS_4arch4Sm90ELb1ELb0ELb0ELb0ELb1ELb0ELb0ELb1ELb0ELb1ELb1ELb0EEENS1_21CollectiveEpilogueFwdINS6_IJSA_SB_SA_EEES9_NS_10bfloat16_tESF_Li256ELb0ELb1ELb1ELb1EEENS1_19SingleTileSchedulerILb0ELb1ELb1ELi128EEEEEEEEEvNT_6ParamsE,@function
        .size           _ZN7cutlass13device_kernelIN5flash11enable_sm90INS1_16FlashAttnFwdSm90INS1_25CollectiveMainloopFwdSm90ILi2EN4cute5tupleIJNS5_1CILi1EEES8_S8_EEENS6_IJNS7_ILi128EEESA_NS7_ILi256EEEEEELi256ENS_12float_e4m3_tEfNS_4arch4Sm90ELb1ELb0ELb0ELb0ELb1ELb0ELb0ELb1ELb0ELb1ELb1ELb0EEENS1_21CollectiveEpilogueFwdINS6_IJSA_SB_SA_EEES9_NS_10bfloat16_tESF_Li256ELb0ELb1ELb1ELb1EEENS1_19SingleTileSchedulerILb0ELb1ELb1ELi128EEEEEEEEEvNT_6ParamsE,(.L_x_3858 - _ZN7cutlass13device_kernelIN5flash11enable_sm90INS1_16FlashAttnFwdSm90INS1_25CollectiveMainloopFwdSm90ILi2EN4cute5tupleIJNS5_1CILi1EEES8_S8_EEENS6_IJNS7_ILi128EEESA_NS7_ILi256EEEEEELi256ENS_12float_e4m3_tEfNS_4arch4Sm90ELb1ELb0ELb0ELb0ELb1ELb0ELb0ELb1ELb0ELb1ELb1ELb0EEENS1_21CollectiveEpilogueFwdINS6_IJSA_SB_SA_EEES9_NS_10bfloat16_tESF_Li256ELb0ELb1ELb1ELb1EEENS1_19SingleTileSchedulerILb0ELb1ELb1ELi128EEEEEEEEEvNT_6ParamsE)
        .other          _ZN7cutlass13device_kernelIN5flash11enable_sm90INS1_16FlashAttnFwdSm90INS1_25CollectiveMainloopFwdSm90ILi2EN4cute5tupleIJNS5_1CILi1EEES8_S8_EEENS6_IJNS7_ILi128EEESA_NS7_ILi256EEEEEELi256ENS_12float_e4m3_tEfNS_4arch4Sm90ELb1ELb0ELb0ELb0ELb1ELb0ELb0ELb1ELb0ELb1ELb1ELb0EEENS1_21CollectiveEpilogueFwdINS6_IJSA_SB_SA_EEES9_NS_10bfloat16_tESF_Li256ELb0ELb1ELb1ELb1EEENS1_19SingleTileSchedulerILb0ELb1ELb1ELi128EEEEEEEEEvNT_6ParamsE,@"STO_CUDA_ENTRY STV_DEFAULT"
_ZN7cutlass13device_kernelIN5flash11enable_sm90INS1_16FlashAttnFwdSm90INS1_25CollectiveMainloopFwdSm90ILi2EN4cute5tupleIJNS5_1CILi1EEES8_S8_EEENS6_IJNS7_ILi128EEESA_NS7_ILi256EEEEEELi256ENS_12float_e4m3_tEfNS_4arch4Sm90ELb1ELb0ELb0ELb0ELb1ELb0ELb0ELb1ELb0ELb1ELb1ELb0EEENS1_21CollectiveEpilogueFwdINS6_IJSA_SB_SA_EEES9_NS_10bfloat16_tESF_Li256ELb0ELb1ELb1ELb1EEENS1_19SingleTileSchedulerILb0ELb1ELb1ELi128EEEEEEEEEvNT_6ParamsE:
        /* <DEDUP_REMOVED lines=45> */
.L_x_2544:
        /* <DEDUP_REMOVED lines=22> */
.L_x_2545:
        /* <DEDUP_REMOVED lines=18> */
.L_x_2546:
        /* <DEDUP_REMOVED lines=22> */
.L_x_2547:
        /* <DEDUP_REMOVED lines=23> */
.L_x_2548:
        /* <DEDUP_REMOVED lines=9> */
.L_x_2551:
        /* <DEDUP_REMOVED lines=30> */
[----:B------:R-:W0:Y:S01]  /*0a90*/  S2UR UR48, SR_CTAID.X ;  /* 0x00000000003079c3 */ /* 0x000e220000002500 */
[----:B------:R-:W-:Y:S01]  /*0aa0*/  PLOP3.LUT P1, PT, PT, PT, UP1, 0x80, 0x0 ;  /* 0x000000000000781c */ /* 0x000fe20003f2f018 */
[----:B------:R-:W-:Y:S02]  /*0ab0*/  ULDC UR43, c[0x0][0x424] ;  /* 0x00010900002b7ab9 */ /* 0x000fe40000000800 */
[----:B------:R-:W-:Y:S02]  /*0ac0*/  @UP0 ULDC.64 UR12, c[0x0][0x9a8] ;  /* 0x00026a00000c0ab9 */ /* 0x000fe40000000a00 */
[----:B------:R-:W-:Y:S01]  /*0ad0*/  @UP1 ULDC.64 UR16, c[0x0][0x9b8] ;  /* 0x00026e0000101ab9 */ /* 0x000fe20000000a00 */
[----:B------:R-:W-:Y:S02]  /*0ae0*/  @UP0 UIMAD UR5, UR38, UR12, URZ ;  /* 0x0000000c260502a4 */ /* 0x000fe4000f8e023f */
[----:B------:R-:W-:-:S02]  /*0af0*/  @UP1 UIMAD UR15, UR38, UR16, URZ ;  /* 0x00000010260f12a4 */ /* 0x000fc4000f8e023f */
[----:B------:R-:W-:Y:S02]  /*0b00*/  @UP0 UIMAD UR14, UR37, UR13, UR5 ;  /* 0x0000000d250e02a4 */ /* 0x000fe4000f8e0205 */
[----:B------:R-:W-:Y:S02]  /*0b10*/  @UP0 UIMAD.WIDE.U32 UR10, UR37, UR12, URZ ;  /* 0x0000000c250a02a5 */ /* 0x000fe4000f8e003f */
[----:B------:R-:W-:Y:S02]  /*0b20*/  @UP0 USHF.R.S32.HI UR5, URZ, 0x1f, UR42 ;  /* 0x0000001f3f050899 */ /* 0x000fe4000801142a */
[----:B------:R-:W-:Y:S02]  /*0b30*/  @UP1 UIMAD.WIDE.U32 UR12, UR37, UR16, URZ ;  /* 0x00000010250c12a5 */ /* 0x000fe4000f8e003f */
        /* <DEDUP_REMOVED lines=20> */
[----:B------:R-:W-:Y:S01]  /*0c80*/  ULDC UR5, c[0x0][0x448] ;  /* 0x0001120000057ab9 */ /* 0x000fe20000000800 */
[----:B------:R-:W-:Y:S01]  /*0c90*/  IMAD.U32 R3, RZ, RZ, UR7 ;  /* 0x00000007ff037e24 */ /* 0x000fe2000f8e00ff */
[----:B0-----:R-:W-:Y:S01]  /*0ca0*/  USHF.L.U32 UR48, UR48, 0x7, URZ ;  /* 0x0000000730307899 */ /* 0x001fe2000800063f */
[----:B------:R-:W-:Y:S01]  /*0cb0*/  IMAD.U32 R7, RZ, RZ, UR9 ;  /* 0x00000009ff077e24 */ /* 0x000fe2000f8e00ff */
[----:B------:R-:W-:Y:S02]  /*0cc0*/  UISETP.NE.AND UP4, UPT, UR5, 0x1, UPT ;  /* 0x000000010500788c */ /* 0x000fe4000bf85270 */
[----:B------:R-:W2:Y:S01]  /*0cd0*/  @P0 LDG.E R5, desc[UR50][R2.64] ;  /* 0x0000003202050981 */ /* 0x000ea2000c1e1900 */
[----:B------:R-:W-:Y:S01]  /*0ce0*/  ULDC.64 UR6, c[0x0][0x418] ;  /* 0x0001060000067ab9 */ /* 0x000fe20000000a00 */
[----:B------:R-:W-:Y:S01]  /*0cf0*/  ULDC UR8, c[0x0][0x288] ;  /* 0x0000a20000087ab9 */ /* 0x000fe20000000800 */
[----:B------:R-:W-:Y:S01]  /*0d00*/  ULDC UR9, c[0x0][0x2f0] ;  /* 0x0000bc0000097ab9 */ /* 0x000fe20000000800 */
[----:B------:R-:W2:Y:S01]  /*0d10*/  @P1 LDG.E R0, desc[UR50][R6.64] ;  /* 0x0000003206001981 */ /* 0x000ea2000c1e1900 */
[----:B------:R-:W-:-:S02]  /*0d20*/  UISETP.NE.U32.AND UP0, UPT, UR6, URZ, UPT ;  /* 0x0000003f0600728c */ /* 0x000fc4000bf05070 */
[----:B------:R-:W-:Y:S02]  /*0d30*/  UIADD3 UR8, -UR8, 0x80, URZ ;  /* 0x0000008008087890 */ /* 0x000fe4000fffe13f */
[----:B------:R-:W-:Y:S02]  /*0d40*/  UISETP.NE.AND.EX UP0, UPT, UR7, URZ, UPT, UP0 ;  /* 0x0000003f0700728c */ /* 0x000fe4000bf05300 */
[----:B------:R-:W-:Y:S01]  /*0d50*/  @UP4 UIADD3 UR6, UR48, 0x7f, URZ ;  /* 0x0000007f30064890 */ /* 0x000fe2000fffe03f */
[----:B------:R-:W-:Y:S01]  /*0d60*/  @UP4 ULDC UR7, c[0x0][0x44c] ;  /* 0x0001130000074ab9 */ /* 0x000fe20000000800 */
[----:B------:R-:W-:Y:S02]  /*0d70*/  USEL UR43, UR43, 0x1, UP0 ;  /* 0x000000012b2b7887 */ /* 0x000fe40008000000 */
[----:B------:R-:W-:Y:S01]  /*0d80*/  UIMAD.WIDE.U32 UR6, UR6, UR7, URZ ;  /* 0x00000007060672a5 */ /* 0x000fe2000f8e003f */
[----:B------:R-:W-:Y:S01]  /*0d90*/  @UP4 ULDC UR10, c[0x0][0x450] ;  /* 0x00011400000a4ab9 */ /* 0x000fe20000000800 */
[----:B------:R-:W-:-:S02]  /*0da0*/  UIADD3 UR5, UR48, 0x7f, URZ ;  /* 0x0000007f30057890 */ /* 0x000fc4000fffe03f */
[----:B------:R-:W-:Y:S02]  /*0db0*/  UIMAD UR8, UR43, UR9, UR8 ;  /* 0x000000092b0872a4 */ /* 0x000fe4000f8e0208 */
[----:B------:R-:W-:Y:S02]  /*0dc0*/  @UP4 USHF.R.U32.HI UR5, URZ, UR10, UR7 ;  /* 0x0000000a3f054299 */ /* 0x000fe40008011607 */
[----:B------:R-:W-:Y:S02]  /*0dd0*/  UIMAD UR6, UR43, UR9, 0x7f ;  /* 0x0000007f2b0674a4 */ /* 0x000fe4000f8e0209 */
[----:B------:R-:W-:Y:S02]  /*0de0*/  UIADD3 UR8, UR8, UR5, URZ ;  /* 0x0000000508087290 */ /* 0x000fe4000fffe03f */
[----:B------:R-:W-:Y:S02]  /*0df0*/  USHF.R.S32.HI UR5, URZ, 0x1f, UR6 ;  /* 0x0000001f3f057899 */ /* 0x000fe40008011406 */
[----:B------:R-:W-:-:S02]  /*0e00*/  USHF.R.S32.HI UR7, URZ, 0x1f, UR8 ;  /* 0x0000001f3f077899 */ /* 0x000fc40008011408 */
[----:B------:R-:W-:Y:S02]  /*0e10*/  ULEA.HI UR5, UR5, UR6, URZ, 0x7 ;  /* 0x0000000605057291 */ /* 0x000fe4000f8f383f */
[----:B------:R-:W-:Y:S02]  /*0e20*/  ULEA.HI UR7, UR7, UR8, URZ, 0x7 ;  /* 0x0000000807077291 */ /* 0x000fe4000f8f383f */
[----:B------:R-:W-:Y:S02]  /*0e30*/  USHF.R.S32.HI UR5, URZ, 0x7, UR5 ;  /* 0x000000073f057899 */ /* 0x000fe40008011405 */
[----:B------:R-:W-:Y:S02]  /*0e40*/  USHF.R.S32.HI UR7, URZ, 0x7, UR7 ;  /* 0x000000073f077899 */ /* 0x000fe40008011407 */
[----:B------:R-:W-:Y:S02]  /*0e50*/  USHF.R.U32.HI UR10, URZ, 0x10, UR4 ;  /* 0x000000103f0a7899 */ /* 0x000fe40008011604 */
[----:B------:R-:W-:-:S02]  /*0e60*/  UISETP.LT.AND UP0, UPT, UR5, UR7, UPT ;  /* 0x000000070500728c */ /* 0x000fc4000bf01270 */
[----:B------:R-:W-:Y:S02]  /*0e70*/  ULOP3.LUT UR39, UR4, 0xffff, URZ, 0xc0, !UPT ;  /* 0x0000ffff04277892 */ /* 0x000fe4000f8ec03f */
[----:B------:R-:W-:Y:S02]  /*0e80*/  USEL UR9, UR5, UR7, UP0 ;  /* 0x0000000705097287 */ /* 0x000fe40008000000 */
[----:B------:R-:W-:Y:S02]  /*0e90*/  UISETP.NE.AND UP0, UPT, UR10, URZ, UPT ;  /* 0x0000003f0a00728c */ /* 0x000fe4000bf05270 */
[----:B------:R-:W-:Y:S02]  /*0ea0*/  UISETP.GE.AND UP1, UPT, UR9, 0x1, UPT ;  /* 0x000000010900788c */ /* 0x000fe4000bf26270 */
[----:B------:R-:W-:Y:S01]  /*0eb0*/  UP2UR UR45, UPR, URZ, 0x10 ;  /* 0x000000103f2d7883 */ /* 0x000fe20008000000 */
[----:B------:R-:W-:Y:S01]  /*0ec0*/  ULDC UR11, c[0x0][0x988] ;  /* 0x00026200000b7ab9 */ /* 0x000fe20000000800 */
[----:B------:R-:W-:-:S02]  /*0ed0*/  UMOV UR4, URZ ;  /* 0x0000003f00047c82 */ /* 0x000fc40008000000 */
[----:B------:R-:W-:-:S03]  /*0ee0*/  PLOP3.LUT P0, PT, PT, PT, UP1, 0x80, 0x0 ;  /* 0x000000000000781c */ /* 0x000fc60003f0f018 */
[----:B------:R-:W-:Y:S01]  /*0ef0*/  @!UP0 ULDC UR10, c[0x0][0x9f0] ;  /* 0x00027c00000a8ab9 */ /* 0x000fe20000000800 */
[----:B--2---:R-:W-:-:S09]  /*0f00*/  FMUL.FTZ R0, R5, R0 ;  /* 0x0000000005007220 */ /* 0x004fd20000410000 */
[----:B------:R-:W-:Y:S05]  /*0f10*/  @!P0 BRA `(.L_x_2553) ;  /* 0x0000000000848947 */ /* 0x000fea0003800000 */
[----:B------:R-:W-:Y:S01]  /*0f20*/  IMAD.U32 R4, RZ, RZ, UR10 ;  /* 0x0000000aff047e24 */ /* 0x000fe2000f8e00ff */
[----:B------:R-:W-:Y:S01]  /*0f30*/  UIADD3 UR6, UR10, -0x1, UR9 ;  /* 0xffffffff0a067890 */ /* 0x000fe2000fffe009 */
[----:B------:R-:W-:-:S03]  /*0f40*/  UMOV UR4, URZ ;  /* 0x0000003f00047c82 */ /* 0x000fc60008000000 */
        /* <DEDUP_REMOVED lines=30> */
.L_x_2553:
[----:B------:R-:W-:Y:S01]  /*1130*/  UIMAD UR39, UR39, UR4, URZ ;  /* 0x00000004272772a4 */ /* 0x000fe2000f8e023f */
[----:B------:R-:W-:Y:S02]  /*1140*/  IMAD.U32 R2, RZ, RZ, UR9 ;  /* 0x00000009ff027e24 */ /* 0x000fe4000f8e00ff */
[----:B------:R-:W-:Y:S01]  /*1150*/  FMUL.FTZ R0, R0, UR11 ;  /* 0x0000000b00007c20 */ /* 0x000fe20008410000 */
[----:B------:R-:W-:Y:S01]  /*1160*/  IMAD.U32 R3, RZ, RZ, UR4 ;  /* 0x00000004ff037e24 */ /* 0x000fe2000f8e00ff */
[----:B------:R-:W-:Y:S01]  /*1170*/  PLOP3.LUT P0, PT, PT, PT, PT, 0x80, 0x0 ;  /* 0x000000000000781c */ /* 0x000fe20003f0f070 */
[----:B------:R-:W-:Y:S01]  /*1180*/  VIADD R22, R22, 0xffffff80 ;  /* 0xffffff8016167836 */ /* 0x000fe20000000000 */
[----:B------:R-:W-:Y:S02]  /*1190*/  CS2R R28, SRZ ;  /* 0x00000000001c7805 */ /* 0x000fe4000001ff00 */
[----:B------:R-:W-:Y:S02]  /*11a0*/  R2UR UR40, R0 ;  /* 0x00000000002872ca */ /* 0x000fe400000e0000 */
[----:B------:R-:W-:-:S02]  /*11b0*/  CS2R R24, SRZ ;  /* 0x0000000000187805 */ /* 0x000fc4000001ff00 */
[----:B------:R-:W-:Y:S02]  /*11c0*/  VIADDMNMX R2, R3, UR39, R2, PT ;  /* 0x0000002703027c46 */ /* 0x000fe4000b800102 */
[----:B------:R-:W-:Y:S01]  /*11d0*/  CS2R R30, SRZ ;  /* 0x00000000001e7805 */ /* 0x000fe2000001ff00 */
[----:B------:R-:W-:Y:S01]  /*11e0*/  IMAD.MOV.U32 R26, RZ, RZ, RZ ;  /* 0x000000ffff1a7224 */ /* 0x000fe200078e00ff */
[----:B------:R-:W-:Y:S02]  /*11f0*/  CS2R R36, SRZ ;  /* 0x0000000000247805 */ /* 0x000fe4000001ff00 */
[----:B------:R-:W-:Y:S02]  /*1200*/  R2UR UR47, R2 ;  /* 0x00000000022f72ca */ /* 0x000fe400000e0000 */
        /* <DEDUP_REMOVED lines=12> */
[----:B------:R-:W-:Y:S01]  /*12d0*/  UISETP.GT.AND UP0, UPT, UR47, UR39, UPT ;  /* 0x000000272f00728c */ /* 0x000fe2000bf04270 */
[----:B------:R-:W-:Y:S02]  /*12e0*/  CS2R R50, SRZ ;  /* 0x0000000000327805 */ /* 0x000fe4000001ff00 */
[----:B------:R-:W-:Y:S02]  /*12f0*/  CS2R R60, SRZ ;  /* 0x00000000003c7805 */ /* 0x000fe4000001ff00 */
[----:B------:R-:W-:-:S02]  /*1300*/  CS2R R56, SRZ ;  /* 0x0000000000387805 */ /* 0x000fc4000001ff00 */
[----:B------:R-:W-:Y:S02]  /*1310*/  CS2R R62, SRZ ;  /* 0x00000000003e7805 */ /* 0x000fe4000001ff00 */
[----:B------:R-:W-:Y:S02]  /*1320*/  CS2R R58, SRZ ;  /* 0x00000000003a7805 */ /* 0x000fe4000001ff00 */
[----:B------:R-:W-:Y:S02]  /*1330*/  PLOP3.LUT P1, PT, PT, PT, UP0, 0x80, 0x0 ;  /* 0x000000000000781c */ /* 0x000fe40003f2f008 */
        /* <DEDUP_REMOVED lines=80> */
.L_x_2555:
[----:B------:R-:W-:Y:S01]  /*1840*/  SHF.L.U32 R8, RZ, 0x1f, RZ ;  /* 0x0000001fff087819 */ /* 0x000fe200000006ff */
[----:B------:R-:W-:-:S03]  /*1850*/  VIADD R7, R16, 0x8 ;  /* 0x0000000810077836 */ /* 0x000fc60000000000 */
[----:B------:R-:W0:Y:S02]  /*1860*/  SYNCS.PHASECHK.TRANS64.TRYWAIT P0, [UR41+0x38800], R8 ;  /* 0x03880008ff0075a7 */ /* 0x000e240008000169 */
[----:B0-----:R-:W-:Y:S05]  /*1870*/  @!P0 BRA `(.L_x_2556) ;  /* 0x0000010c007c8947 */ /* 0x001fea0003800000 */
.L_x_2652:
[----:B------:R-:W-:Y:S05]  /*1880*/  WARPSYNC.ALL ;  /* 0x0000000000007948 */ /* 0x000fea0003800000 */
[----:B------:R-:W-:Y:S01]  /*1890*/  ULOP3.LUT UR4, UR36, 0x1, URZ, 0xfc, !UPT ;  /* 0x0000000124047892 */ /* 0x000fe2000f8efc3f */
[----:B------:R1:W-:Y:S03]  /*18a0*/  BAR.SYNC.DEFER_BLOCKING R7, 0x100 ;  /* 0x000400070000751d */ /* 0x0003e60000010000 */
[----:B------:R-:W-:-:S06]  /*18b0*/  UISETP.NE.AND UP0, UPT, UR4, 0x3, UPT ;  /* 0x000000030400788c */ /* 0x000fcc000bf05270 */
[----:B------:R-:W-:-:S13]  /*18c0*/  PLOP3.LUT P0, PT, PT, PT, UP0, 0x80, 0x0 ;  /* 0x000000000000781c */ /* 0x000fda0003f0f008 */
[----:B-1----:R-:W-:Y:S05]  /*18d0*/  @!P0 BRA `(.L_x_2557) ;  /* 0x0000000000048947 */ /* 0x002fea0003800000 */
[----:B------:R-:W-:Y:S01]  /*18e0*/  BPT.TRAP 0x1 ;  /* 0x000000040000795c */ /* 0x000fe20000300000 */
.L_x_2557:
[----:B------:R1:W2:Y:S01]  /*18f0*/  SYNCS.PHASECHK.TRANS64.TRYWAIT P1, [UR41+0x38830], R8 ;  /* 0x03883008ff0075a7 */ /* 0x0002a20008020169 */
[----:B------:R-:W-:Y:S05]  /*1900*/  @!P0 BRA `(.L_x_2558) ;  /* 0x0000000000048947 */ /* 0x000fea0003800000 */
[----:B------:R-:W-:Y:S01]  /*1910*/  BPT.TRAP 0x1 ;  /* 0x000000040000795c */ /* 0x000fe20000300000 */
.L_x_2558:
[----:B--2---:R-:W-:Y:S05]  /*1920*/  @P1 BRA `(.L_x_2559) ;  /* 0x0000000000081947 */ /* 0x004fea0003800000 */
[----:B------:R-:W2:Y:S02]  /*1930*/  SYNCS.PHASECHK.TRANS64.TRYWAIT P1, [UR41+0x38830], R8 ;  /* 0x03883008ff0075a7 */ /* 0x000ea40008020169 */
[----:B--2---:R-:W-:Y:S05]  /*1940*/  @!P1 BRA `(.L_x_2560) ;  /* 0x0000010c00609947 */ /* 0x004fea0003800000 */
.L_x_2559:
[----:B------:R-:W-:Y:S01]  /*1950*/  UIADD3 UR4, UR41, 0x28400, URZ ;  /* 0x0002840029047890 */ /* 0x000fe2000fffe03f */
[----:B------:R-:W-:Y:S01]  /*1960*/  WARPGROUP.ARRIVE ;  /* 0x00000000000079c5 */ /* 0x000fe20000000000 */
[----:B------:R-:W-:Y:S01]  /*1970*/  ULOP3.LUT UR32, UR44, 0x10000, URZ, 0xfc, !UPT ;  /* 0x000100002c207892 */ /* 0x000fe2000f8efc3f */
[----:B------:R-:W-:Y:S01]  /*1980*/  IADD3 R4, -R16, 0xb, RZ ;  /* 0x0000000b10047810 */ /* 0x000fe20007ffe1ff */
[----:B------:R-:W-:Y:S01]  /*1990*/  USHF.R.U32.HI UR4, URZ, 0x4, UR4 ;  /* 0x000000043f047899 */ /* 0x000fe20008011604 */
[----:B------:R-:W-:Y:S01]  /*19a0*/  UMOV UR5, 0x40000040 ;  /* 0x4000004000057882 */ /* 0x000fe20000000000 */
[----:B------:R-:W-:Y:S02]  /*19b0*/  UMOV UR7, 0x40000040 ;  /* 0x4000004000077882 */ /* 0x000fe40000000000 */
        /* <DEDUP_REMOVED lines=58> */
.L_x_2561:
[----:B0-----:R-:W-:Y:S01]  /*1d60*/  LOP3.LUT R3, R18, 0xffffff80, RZ, 0xc0, !PT ;  /* 0xffffff8012037812 */ /* 0x001fe200078ec0ff */
[----:B------:R-:W-:Y:S01]  /*1d70*/  UISETP.NE.AND UP0, UPT, UR45, URZ, UPT ;  /* 0x0000003f2d00728c */ /* 0x000fe2000bf05270 */
[----:B------:R-:W-:Y:S01]  /*1d80*/  LEA.HI R17, R17, R22, RZ, 0x2 ;  /* 0x0000001611117211 */ /* 0x000fe200078f10ff */
[----:B------:R-:W-:Y:S01]  /*1d90*/  ULDC UR10, c[0x0][0x2f0] ;  /* 0x0000bc00000a7ab9 */ /* 0x000fe20000000800 */
[----:B------:R-:W-:Y:S01]  /*1da0*/  LEA.HI R6, R19, R19, RZ, 0x1 ;  /* 0x0000001313067211 */ /* 0x000fe200078f08ff */
[----:B------:R-:W-:Y:S01]  /*1db0*/  IMAD.IADD R3, R22, 0x1, -R3 ;  /* 0x0000000116037824 */ /* 0x000fe200078e0a03 */
[----:B------:R-:W-:Y:S01]  /*1dc0*/  LOP3.LUT R17, R17, 0xfffffffc, RZ, 0xc0, !PT ;  /* 0xfffffffc11117812 */ /* 0x000fe200078ec0ff */
[----:B------:R-:W-:Y:S01]  /*1dd0*/  ULDC UR11, c[0x0][0x288] ;  /* 0x0000a200000b7ab9 */ /* 0x000fe20000000800 */
[----:B------:R-:W-:Y:S01]  /*1de0*/  LOP3.LUT R6, R6, 0x3fffffe, RZ, 0xc0, !PT ;  /* 0x03fffffe06067812 */ /* 0x000fe200078ec0ff */
[----:B------:R-:W-:Y:S01]  /*1df0*/  IMAD.U32 R15, RZ, RZ, UR40 ;  /* 0x00000028ff0f7e24 */ /* 0x000fe2000f8e00ff */
        /* <DEDUP_REMOVED lines=8> */
[----:B------:R-:W-:-:S02]  /*1e80*/  SHF.R.S32.HI R0, RZ, 0x2, R2 ;  /* 0x00000002ff007819 */ /* 0x000fc40000011402 */
[----:B------:R-:W-:Y:S02]  /*1e90*/  SHF.R.S32.HI R9, RZ, 0x1f, R2 ;  /* 0x0000001fff097819 */ /* 0x000fe40000011402 */
[----:B------:R-:W-:Y:S02]  /*1ea0*/  SHF.R.S32.HI R5, RZ, 0x5, R5 ;  /* 0x00000005ff057819 */ /* 0x000fe40000011405 */
[----:B------:R-:W-:Y:S02]  /*1eb0*/  LEA.HI R9, R9, R0, RZ, 0x3 ;  /* 0x0000000009097211 */ /* 0x000fe400078f18ff */
[----:B------:R-:W-:Y:S02]  /*1ec0*/  LEA.HI R10, R17, R17, RZ, 0x1 ;  /* 0x00000011110a7211 */ /* 0x000fe400078f08ff */
[----:B------:R-:W-:Y:S02]  /*1ed0*/  LEA R5, R5, UR48, 0x4 ;  /* 0x0000003005057c11 */ /* 0x000fe4000f8e20ff */
[----:B------:R-:W-:-:S02]  /*1ee0*/  LOP3.LUT R9, R9, 0xfffffff8, RZ, 0xc0, !PT ;  /* 0xfffffff809097812 */ /* 0x000fc400078ec0ff */
[----:B------:R-:W-:Y:S02]  /*1ef0*/  LOP3.LUT R10, R10, 0x1ffffffe, RZ, 0xc0, !PT ;  /* 0x1ffffffe0a0a7812 */ /* 0x000fe400078ec0ff */
[----:B------:R-:W-:Y:S02]  /*1f00*/  IADD3 R9, R5, R0, -R9 ;  /* 0x0000000005097210 */ /* 0x000fe40007ffe809 */
[----:B------:R-:W-:Y:S01]  /*1f10*/  PLOP3.LUT P2, PT, PT, PT, UP0, 0x80, 0x0 ;  /* 0x000000000000781c */ /* 0x000fe20003f4f008 */
[----:B------:R-:W-:Y:S02]  /*1f20*/  IMAD.IADD R5, R17, 0x1, -R10 ;  /* 0x0000000111057824 */ /* 0x000fe400078e0a0a */
[----:B------:R-:W-:-:S04]  /*1f30*/  IMAD R6, R6, 0x40, R9 ;  /* 0x0000004006067824 */ /* 0x000fc800078e0209 */
[----:B------:R-:W-:Y:S01]  /*1f40*/  IMAD R5, R5, 0x8, R6 ;  /* 0x0000000805057824 */ /* 0x000fe200078e0206 */
[----:B------:R-:W-:-:S03]  /*1f50*/  LOP3.LUT R6, R2, 0x7ffffffc, RZ, 0xc0, !PT ;  /* 0x7ffffffc02067812 */ /* 0x000fc600078ec0ff */
[----:B------:R-:W-:Y:S01]  /*1f60*/  @P1 IMAD.HI.U32 R0, R5, UR6, RZ ;  /* 0x0000000605001c27 */ /* 0x000fe2000f8e00ff */
[----:B------:R-:W-:Y:S02]  /*1f70*/  UMOV UR6, 0xffffff80 ;  /* 0xffffff8000067882 */ /* 0x000fe40000000000 */
[----:B------:R-:W-:Y:S01]  /*1f80*/  UIMAD UR6, UR47, UR6, 0x80 ;  /* 0x000000802f0674a4 */ /* 0x000fe2000f8e0206 */
[----:B------:R-:W-:Y:S01]  /*1f90*/  IMAD.MOV.U32 R9, RZ, RZ, R5 ;  /* 0x000000ffff097224 */ /* 0x000fe200078e0005 */
[----:B------:R-:W-:Y:S01]  /*1fa0*/  @P2 SHF.R.U32.HI R9, RZ, UR7, R0 ;  /* 0x00000007ff092c19 */ /* 0x000fe20008011600 */
[----:B------:R-:W-:Y:S01]  /*1fb0*/  IMAD.IADD R6, R3, 0x1, -R6 ;  /* 0x0000000103067824 */ /* 0x000fe200078e0a06 */
[----:B------:R-:W-:Y:S02]  /*1fc0*/  UIADD3 UR7, UR6, 0x1, URZ ;  /* 0x0000000106077890 */ /* 0x000fe4000fffe03f */
[----:B------:R-:W-:Y:S01]  /*1fd0*/  UIMAD UR6, UR43, UR10, UR6 ;  /* 0x0000000a2b0672a4 */ /* 0x000fe2000f8e0206 */
[----:B------:R-:W0:Y:S01]  /*1fe0*/  SHFL.IDX PT, R0, R9, RZ, 0x1c1f ;  /* 0x001c1fff09007589 */ /* 0x000e2200000e0000 */
[----:B------:R-:W-:-:S04]  /*1ff0*/  UIMAD UR7, UR43, UR10, UR7 ;  /* 0x0000000a2b0772a4 */ /* 0x000fc8000f8e0207 */
[----:B------:R-:W-:Y:S01]  /*2000*/  IMAD.U32 R11, RZ, RZ, UR6 ;  /* 0x00000006ff0b7e24 */ /* 0x000fe2000f8e00ff */
[----:B------:R-:W-:Y:S01]  /*2010*/  UIADD3 UR6, UR41, 0x38840, URZ ;  /* 0x0003884029067890 */ /* 0x000fe2000fffe03f */
[----:B------:R-:W-:Y:S02]  /*2020*/  IMAD.U32 R3, RZ, RZ, UR7 ;  /* 0x00000007ff037e24 */ /* 0x000fe4000f8e00ff */
[C---:B------:R-:W-:Y:S01]  /*2030*/  IMAD R2, R6.reuse, -0x2, R11 ;  /* 0xfffffffe06027824 */ /* 0x040fe200078e020b */
[----:B------:R-:W-:Y:S01]  /*2040*/  UPRMT UR6, UR46, 0x654, UR6 ;  /* 0x000006542e067896 */ /* 0x000fe20008000006 */
[----:B------:R-:W-:-:S04]  /*2050*/  IMAD R3, R6, -0x2, R3 ;  /* 0xfffffffe06037824 */ /* 0x000fc800078e0203 */
[----:B------:R-:W-:-:S04]  /*2060*/  VIADD R11, R3, -UR11 ;  /* 0x8000000b030b7c36 */ /* 0x000fc80008000000 */
[----:B------:R-:W-:Y:S01]  /*2070*/  SYNCS.ARRIVE.TRANS64.RED.A1T0 RZ, [UR6], RZ ;  /* 0x000000ffffff79a7 */ /* 0x000fe20008100406 */
[----:B0-----:R-:W-:-:S04]  /*2080*/  VIADDMNMX R0, R0, R11, R2, PT ;  /* 0x0000000b00007246 */ /* 0x001fc80003800102 */
        /* <DEDUP_REMOVED lines=92> */
[----:B------:R-:W-:Y:S01]  /*2650*/  FSEL R85, R85, -INF , P1 ;  /* 0xff80000055557808 */ /* 0x000fe20000800000 */
[----:B------:R-:W0:Y:S01]  /*2660*/  SHFL.IDX PT, R10, R9, 0x1, 0x1c1f ;  /* 0x003c1f00090a7f89 */ /* 0x000e2200000e0000 */
[----:B------:R-:W-:-:S04]  /*2670*/  FMNMX.FTZ R0, R84, R11, !PT ;  /* 0x0000000b54007209 */ /* 0x000fc80007810000 */
[----:B------:R-:W-:-:S05]  /*2680*/  FMNMX.FTZ R11, R85, R0, !PT ;  /* 0x00000000550b7209 */ /* 0x000fca0007810000 */
[----:B------:R-:W3:Y:S01]  /*2690*/  SHFL.BFLY PT, R0, R11, 0x2, 0x1f ;  /* 0x0c401f000b007f89 */ /* 0x000ee200000e0000 */
[----:B0-----:R-:W-:-:S04]  /*26a0*/  IADD3 R3, R10, -UR11, R3 ;  /* 0x8000000b0a037c10 */ /* 0x001fc8000fffe003 */
[----:B------:R-:W-:-:S04]  /*26b0*/  VIMNMX R10, R2, R3, PT ;  /* 0x00000003020a7248 */ /* 0x000fc80003fe0100 */
[C---:B------:R-:W-:Y:S02]  /*26c0*/  ISETP.GT.AND P2, PT, R10.reuse, 0x1, PT ;  /* 0x000000010a00780c */ /* 0x040fe40003f44270 */
[----:B---3--:R-:W-:Y:S02]  /*26d0*/  FMNMX.FTZ R12, R11, R0, !PT ;  /* 0x000000000b0c7209 */ /* 0x008fe40007810000 */
[----:B------:R-:W-:Y:S02]  /*26e0*/  ISETP.GT.AND P3, PT, R10, 0x8, PT ;  /* 0x000000080a00780c */ /* 0x000fe40003f64270 */
[----:B------:R-:W-:Y:S01]  /*26f0*/  FSEL R27, R27, -INF , P2 ;  /* 0xff8000001b1b7808 */ /* 0x000fe20001000000 */
[----:B------:R-:W0:Y:S01]  /*2700*/  SHFL.BFLY PT, R13, R12, 0x1, 0x1f ;  /* 0x0c201f000c0d7f89 */ /* 0x000e2200000e0000 */
[----:B------:R-:W-:Y:S02]  /*2710*/  FSEL R30, R30, -INF , P3 ;  /* 0xff8000001e1e7808 */ /* 0x000fe40001800000 */
[----:B------:R-:W-:-:S04]  /*2720*/  ISETP.GT.AND P2, PT, R10, 0x10, PT ;  /* 0x000000100a00780c */ /* 0x000fc80003f44270 */
[----:B------:R-:W-:Y:S02]  /*2730*/  FSEL R34, R34, -INF , P2 ;  /* 0xff80000022227808 */ /* 0x000fe40001000000 */
[----:B------:R-:W-:-:S04]  /*2740*/  ISETP.GT.AND P2, PT, R10, 0x18, PT ;  /* 0x000000180a00780c */ /* 0x000fc80003f44270 */
[----:B------:R-:W-:Y:S02]  /*2750*/  FSEL R38, R38, -INF , P2 ;  /* 0xff80000026267808 */ /* 0x000fe40001000000 */
[----:B------:R-:W-:-:S04]  /*2760*/  ISETP.GT.AND P2, PT, R10, 0x20, PT ;  /* 0x000000200a00780c */ /* 0x000fc80003f44270 */
[----:B------:R-:W-:Y:S02]  /*2770*/  FSEL R42, R42, -INF , P2 ;  /* 0xff8000002a2a7808 */ /* 0x000fe40001000000 */
[----:B------:R-:W-:Y:S02]  /*2780*/  ISETP.GT.AND P2, PT, R10, 0x28, PT ;  /* 0x000000280a00780c */ /* 0x000fe40003f44270 */
[----:B0-----:R-:W-:Y:S02]  /*2790*/  FMNMX.FTZ R0, R12, R13, !PT ;  /* 0x0000000d0c007209 */ /* 0x001fe40007810000 */
[----:B------:R-:W-:Y:S02]  /*27a0*/  FSEL R46, R46, -INF , P2 ;  /* 0xff8000002e2e7808 */ /* 0x000fe40001000000 */
[C---:B------:R-:W-:Y:S01]  /*27b0*/  FSETP.NEU.FTZ.AND P1, PT, R0.reuse, -INF , PT ;  /* 0xff8000000000780b */ /* 0x040fe20003f3d000 */
[----:B------:R-:W-:Y:S01]  /*27c0*/  FFMA.FTZ R13, R0, R15, -8 ;  /* 0xc1000000000d7423 */ /* 0x000fe2000001000f */
[----:B------:R-:W-:-:S04]  /*27d0*/  ISETP.GT.AND P2, PT, R10, 0x30, PT ;  /* 0x000000300a00780c */ /* 0x000fc80003f44270 */
[----:B------:R-:W-:Y:S02]  /*27e0*/  FSEL R22, R13, RZ, P1 ;  /* 0x000000ff0d167208 */ /* 0x000fe40000800000 */
[----:B------:R-:W-:Y:S02]  /*27f0*/  ISETP.GT.AND P1, PT, R10, RZ, PT ;  /* 0x000000ff0a00720c */ /* 0x000fe40003f24270 */
[----:B------:R-:W-:Y:S01]  /*2800*/  FSEL R50, R50, -INF , P2 ;  /* 0xff80000032327808 */ /* 0x000fe20001000000 */
[--C-:B------:R-:W-:Y:S01]  /*2810*/  FFMA.FTZ R25, R25, UR40, -R22.reuse ;  /* 0x0000002819197c23 */ /* 0x100fe20008010816 */
[----:B------:R-:W-:Y:S01]  /*2820*/  FSEL R26, R26, -INF , P1 ;  /* 0xff8000001a1a7808 */ /* 0x000fe20000800000 */
[--C-:B------:R-:W-:Y:S01]  /*2830*/  FFMA.FTZ R29, R29, UR40, -R22.reuse ;  /* 0x000000281d1d7c23 */ /* 0x100fe20008010816 */
[----:B------:R-:W-:Y:S01]  /*2840*/  ISETP.GT.AND P1, PT, R10, 0x9, PT ;  /* 0x000000090a00780c */ /* 0x000fe20003f24270 */
[----:B------:R-:W-:Y:S01]  /*2850*/  MUFU.EX2 R9, R25 ;  /* 0x0000001900097308 */ /* 0x000fe20000000800 */
[----:B------:R-:W-:Y:S01]  /*2860*/  FMNMX.FTZ R3, R26, R27, !PT ;  /* 0x0000001b1a037209 */ /* 0x000fe20007810000 */
[--C-:B------:R-:W-:Y:S01]  /*2870*/  FFMA.FTZ R152, R24, UR40, -R22.reuse ;  /* 0x0000002818987c23 */ /* 0x100fe20008010816 */
[----:B------:R-:W-:Y:S01]  /*2880*/  FSEL R31, R31, -INF , P1 ;  /* 0xff8000001f1f7808 */ /* 0x000fe20000800000 */
[--C-:B------:R-:W-:Y:S01]  /*2890*/  FFMA.FTZ R2, R28, UR40, -R22.reuse ;  /* 0x000000281c027c23 */ /* 0x100fe20008010816 */
[----:B------:R-:W-:Y:S01]  /*28a0*/  FMNMX.FTZ R12, R30, R3, !PT ;  /* 0x000000031e0c7209 */ /* 0x000fe20007810000 */
        /* <DEDUP_REMOVED lines=10> */
[----:B------:R-:W0:Y:S01]  /*2950*/  MUFU.EX2 R152, R152 ;  /* 0x0000009800987308 */ /* 0x000e220000000800 */
[----:B------:R-:W-:Y:S01]  /*2960*/  FMNMX.FTZ R11, R35, R12, !PT ;  /* 0x0000000c230b7209 */ /* 0x000fe20007810000 */
[--C-:B------:R-:W-:Y:S01]  /*2970*/  FFMA.FTZ R41, R41, UR40, -R22.reuse ;  /* 0x0000002829297c23 */ /* 0x100fe20008010816 */
[----:B------:R-:W-:Y:S01]  /*2980*/  FSEL R39, R39, -INF , P1 ;  /* 0xff80000027277808 */ /* 0x000fe20000800000 */
[--C-:B------:R-:W-:Y:S01]  /*2990*/  FFMA.FTZ R45, R45, UR40, -R22.reuse ;  /* 0x000000282d2d7c23 */ /* 0x100fe20008010816 */
[----:B------:R-:W-:Y:S01]  /*29a0*/  FMNMX.FTZ R12, R38, R11, !PT ;  /* 0x0000000b260c7209 */ /* 0x000fe20007810000 */
[--C-:B------:R-:W-:Y:S01]  /*29b0*/  FFMA.FTZ R158, R48, UR40, -R22.reuse ;  /* 0x00000028309e7c23 */ /* 0x100fe20008010816 */
[----:B------:R-:W-:Y:S01]  /*29c0*/  ISETP.GT.AND P1, PT, R10, 0x21, PT ;  /* 0x000000210a00780c */ /* 0x000fe20003f24270 */
[----:B------:R-:W3:Y:S01]  /*29d0*/  MUFU.EX2 R2, R2 ;  /* 0x0000000200027308 */ /* 0x000ee20000000800 */
[----:B------:R-:W-:Y:S01]  /*29e0*/  FMNMX.FTZ R13, R39, R12, !PT ;  /* 0x0000000c270d7209 */ /* 0x000fe20007810000 */
[--C-:B------:R-:W-:Y:S01]  /*29f0*/  FFMA.FTZ R12, R36, UR40, -R22.reuse ;  /* 0x00000028240c7c23 */ /* 0x100fe20008010816 */
[----:B------:R-:W-:Y:S01]  /*2a00*/  FSEL R43, R43, -INF , P1 ;  /* 0xff8000002b2b7808 */ /* 0x000fe20000800000 */
[--C-:B------:R-:W-:Y:S01]  /*2a10*/  FFMA.FTZ R49, R49, UR40, -R22.reuse ;  /* 0x0000002831317c23 */ /* 0x100fe20008010816 */
[----:B------:R-:W-:Y:S01]  /*2a20*/  FMNMX.FTZ R14, R42, R13, !PT ;  /* 0x0000000d2a0e7209 */ /* 0x000fe20007810000 */
[--C-:B------:R-:W-:Y:S01]  /*2a30*/  FFMA.FTZ R53, R53, UR40, -R22.reuse ;  /* 0x0000002835357c23 */ /* 0x100fe20008010816 */
[----:B------:R-:W-:Y:S01]  /*2a40*/  ISETP.GT.AND P1, PT, R10, 0x29, PT ;  /* 0x000000290a00780c */ /* 0x000fe20003f24270 */
[----:B------:R-:W4:Y:S01]  /*2a50*/  MUFU.EX2 R154, R154 ;  /* 0x0000009a009a7308 */ /* 0x000f220000000800 */
[----:B------:R-:W-:Y:S01]  /*2a60*/  FMNMX.FTZ R13, R43, R14, !PT ;  /* 0x0000000e2b0d7209 */ /* 0x000fe20007810000 */
[--C-:B------:R-:W-:Y:S01]  /*2a70*/  FFMA.FTZ R160, R56, UR40, -R22.reuse ;  /* 0x0000002838a07c23 */ /* 0x100fe20008010816 */
[----:B------:R-:W-:Y:S01]  /*2a80*/  FSEL R47, R47, -INF , P1 ;  /* 0xff8000002f2f7808 */ /* 0x000fe20000800000 */
[--C-:B------:R-:W-:Y:S01]  /*2a90*/  FFMA.FTZ R57, R57, UR40, -R22.reuse ;  /* 0x0000002839397c23 */ /* 0x100fe20008010816 */
[----:B------:R-:W-:Y:S01]  /*2aa0*/  FMNMX.FTZ R14, R46, R13, !PT ;  /* 0x0000000d2e0e7209 */ /* 0x000fe20007810000 */
[--C-:B------:R-:W-:Y:S01]  /*2ab0*/  FFMA.FTZ R60, R60, UR40, -R22.reuse ;  /* 0x000000283c3c7c23 */ /* 0x100fe20008010816 */
[----:B------:R-:W-:Y:S01]  /*2ac0*/  ISETP.GT.AND P1, PT, R10, 0x31, PT ;  /* 0x000000310a00780c */ /* 0x000fe20003f24270 */
[--C-:B------:R-:W-:Y:S01]  /*2ad0*/  FFMA.FTZ R61, R61, UR40, -R22.reuse ;  /* 0x000000283d3d7c23 */ /* 0x100fe20008010816 */
[----:B------:R-:W-:Y:S01]  /*2ae0*/  FMNMX.FTZ R15, R47, R14, !PT ;  /* 0x0000000e2f0f7209 */ /* 0x000fe20007810000 */
[--C-:B------:R-:W-:Y:S01]  /*2af0*/  FFMA.FTZ R162, R64, UR40, -R22.reuse ;  /* 0x0000002840a27c23 */ /* 0x100fe20008010816 */
[----:B------:R-:W-:Y:S01]  /*2b00*/  ISETP.GT.AND P2, PT, R10, 0x38, PT ;  /* 0x000000380a00780c */ /* 0x000fe20003f44270 */
[--C-:B------:R-:W-:Y:S01]  /*2b10*/  FFMA.FTZ R23, R65, UR40, -R22.reuse ;  /* 0x0000002841177c23 */ /* 0x100fe20008010816 */
[----:B------:R-:W-:Y:S01]  /*2b20*/  FSEL R51, R51, -INF , P1 ;  /* 0xff80000033337808 */ /* 0x000fe20000800000 */
        /* <DEDUP_REMOVED lines=14> */
[----:B------:R-:W-:Y:S01]  /*2c10*/  FFMA.FTZ R84, R84, UR40, -R22 ;  /* 0x0000002854547c23 */ /* 0x000fe20008010816 */
[----:B------:R-:W-:Y:S01]  /*2c20*/  ISETP.GT.AND P1, PT, R10, 0x41, PT ;  /* 0x000000410a00780c */ /* 0x000fe20003f24270 */
[----:B------:R0:W5:Y:S01]  /*2c30*/  MUFU.EX2 R11, R33 ;  /* 0x00000021000b7308 */ /* 0x0001620000000800 */
[----:B------:R-:W-:-:S02]  /*2c40*/  FSEL R58, R58, -INF , P2 ;  /* 0xff8000003a3a7808 */ /* 0x000fc40001000000 */
[----:B------:R-:W-:Y:S01]  /*2c50*/  FMNMX.FTZ R17, R55, R14, !PT ;  /* 0x0000000e37117209 */ /* 0x000fe20007810000 */
[----:B------:R-:W-:Y:S01]  /*2c60*/  FFMA.FTZ R14, R44, UR40, -R22 ;  /* 0x000000282c0e7c23 */ /* 0x000fe20008010816 */
[----:B------:R-:W-:Y:S02]  /*2c70*/  ISETP.GT.AND P2, PT, R10, 0x48, PT ;  /* 0x000000480a00780c */ /* 0x000fe40003f44270 */
[----:B------:R-:W-:Y:S01]  /*2c80*/  FSEL R59, R59, -INF , P1 ;  /* 0xff8000003b3b7808 */ /* 0x000fe20000800000 */
[----:B------:R-:W-:Y:S01]  /*2c90*/  MUFU.EX2 R13, R37 ;  /* 0x00000025000d7308 */ /* 0x000fe20000000800 */
[----:B------:R-:W-:Y:S01]  /*2ca0*/  FMNMX.FTZ R18, R58, R17, !PT ;  /* 0x000000113a127209 */ /* 0x000fe20007810000 */
[----:B0-----:R-:W-:Y:S01]  /*2cb0*/  FADD.FTZ R33, R152, R9 ;  /* 0x0000000998217221 */ /* 0x001fe20000010000 */
[----:B------:R-:W-:Y:S02]  /*2cc0*/  ISETP.GT.AND P1, PT, R10, 0x49, PT ;  /* 0x000000490a00780c */ /* 0x000fe40003f24270 */
[----:B------:R-:W-:-:S02]  /*2cd0*/  FSEL R62, R62, -INF , P2 ;  /* 0xff8000003e3e7808 */ /* 0x000fc40001000000 */
[----:B------:R-:W-:Y:S01]  /*2ce0*/  FMNMX.FTZ R17, R59, R18, !PT ;  /* 0x000000123b117209 */ /* 0x000fe20007810000 */
[----:B------:R-:W0:Y:S01]  /*2cf0*/  MUFU.EX2 R12, R12 ;  /* 0x0000000c000c7308 */ /* 0x000e220000000800 */
[----:B------:R-:W-:Y:S02]  /*2d00*/  ISETP.GT.AND P2, PT, R10, 0x50, PT ;  /* 0x000000500a00780c */ /* 0x000fe40003f44270 */
[----:B------:R-:W-:Y:S02]  /*2d10*/  FSEL R63, R63, -INF , P1 ;  /* 0xff8000003f3f7808 */ /* 0x000fe40000800000 */
[----:B------:R-:W-:Y:S02]  /*2d20*/  FMNMX.FTZ R18, R62, R17, !PT ;  /* 0x000000113e127209 */ /* 0x000fe40007810000 */
[----:B------:R-:W-:Y:S01]  /*2d30*/  ISETP.GT.AND P1, PT, R10, 0x51, PT ;  /* 0x000000510a00780c */ /* 0x000fe20003f24270 */
[----:B------:R-:W-:Y:S01]  /*2d40*/  MUFU.EX2 R156, R156 ;  /* 0x0000009c009c7308 */ /* 0x000fe20000000800 */
[----:B------:R-:W-:-:S02]  /*2d50*/  FSEL R66, R66, -INF , P2 ;  /* 0xff80000042427808 */ /* 0x000fc40001000000 */
[----:B------:R-:W-:Y:S02]  /*2d60*/  FMNMX.FTZ R19, R63, R18, !PT ;  /* 0x000000123f137209 */ /* 0x000fe40007810000 */
[----:B------:R-:W-:Y:S02]  /*2d70*/  ISETP.GT.AND P2, PT, R10, 0x58, PT ;  /* 0x000000580a00780c */ /* 0x000fe40003f44270 */
[----:B------:R-:W-:Y:S01]  /*2d80*/  FSEL R67, R67, -INF , P1 ;  /* 0xff80000043437808 */ /* 0x000fe20000800000 */
[----:B------:R-:W-:Y:S01]  /*2d90*/  MUFU.EX2 R15, R41 ;  /* 0x00000029000f7308 */ /* 0x000fe20000000800 */
[----:B------:R-:W-:Y:S02]  /*2da0*/  FMNMX.FTZ R18, R66, R19, !PT ;  /* 0x0000001342127209 */ /* 0x000fe40007810000 */
[----:B------:R-:W-:Y:S02]  /*2db0*/  ISETP.GT.AND P1, PT, R10, 0x59, PT ;  /* 0x000000590a00780c */ /* 0x000fe40003f24270 */
[----:B------:R-:W-:-:S02]  /*2dc0*/  FSEL R70, R70, -INF , P2 ;  /* 0xff80000046467808 */ /* 0x000fc40001000000 */
[----:B------:R-:W-:Y:S01]  /*2dd0*/  FMNMX.FTZ R19, R67, R18, !PT ;  /* 0x0000001243137209 */ /* 0x000fe20007810000 */
[----:B------:R-:W-:Y:S01]  /*2de0*/  MUFU.EX2 R14, R14 ;  /* 0x0000000e000e7308 */ /* 0x000fe20000000800 */
[----:B------:R-:W-:Y:S02]  /*2df0*/  ISETP.GT.AND P2, PT, R10, 0x60, PT ;  /* 0x000000600a00780c */ /* 0x000fe40003f44270 */
[----:B------:R-:W-:Y:S02]  /*2e00*/  FSEL R71, R71, -INF , P1 ;  /* 0xff80000047477808 */ /* 0x000fe40000800000 */
[----:B------:R-:W-:Y:S02]  /*2e10*/  FMNMX.FTZ R18, R70, R19, !PT ;  /* 0x0000001346127209 */ /* 0x000fe40007810000 */
[----:B------:R-:W-:Y:S01]  /*2e20*/  ISETP.GT.AND P1, PT, R10, 0x61, PT ;  /* 0x000000610a00780c */ /* 0x000fe20003f24270 */
[----:B------:R-:W-:Y:S01]  /*2e30*/  MUFU.EX2 R17, R45 ;  /* 0x0000002d00117308 */ /* 0x000fe20000000800 */
[----:B------:R-:W-:-:S02]  /*2e40*/  FSEL R74, R74, -INF , P2 ;  /* 0xff8000004a4a7808 */ /* 0x000fc40001000000 */
[----:B------:R-:W-:Y:S01]  /*2e50*/  FMNMX.FTZ R21, R71, R18, !PT ;  /* 0x0000001247157209 */ /* 0x000fe20007810000 */
[----:B------:R-:W-:Y:S01]  /*2e60*/  FFMA.FTZ R18, R52, UR40, -R22 ;  /* 0x0000002834127c23 */ /* 0x000fe20008010816 */
        /* <DEDUP_REMOVED lines=23> */
[----:B------:R-:W-:Y:S02]  /*2fe0*/  FSEL R87, R87, -INF , P1 ;  /* 0xff80000057577808 */ /* 0x000fe40000800000 */
[----:B------:R-:W-:-:S04]  /*2ff0*/  FMNMX.FTZ R10, R86, R21, !PT ;  /* 0x00000015560a7209 */ /* 0x000fc80007810000 */
[----:B------:R-:W-:Y:S01]  /*3000*/  FMNMX.FTZ R10, R87, R10, !PT ;  /* 0x0000000a570a7209 */ /* 0x000fe20007810000 */
[----:B------:R-:W-:Y:S04]  /*3010*/  MUFU.EX2 R21, R57 ;  /* 0x0000003900157308 */ /* 0x000fe80000000800 */
[----:B------:R-:W1:Y:S04]  /*3020*/  SHFL.BFLY PT, R25, R10, 0x2, 0x1f ;  /* 0x0c401f000a197f89 */ /* 0x000e6800000e0000 */
[----:B------:R-:W-:Y:S08]  /*3030*/  MUFU.EX2 R60, R60 ;  /* 0x0000003c003c7308 */ /* 0x000ff00000000800 */
[----:B------:R-:W-:Y:S08]  /*3040*/  MUFU.EX2 R61, R61 ;  /* 0x0000003d003d7308 */ /* 0x000ff00000000800 */
[----:B------:R-:W-:Y:S01]  /*3050*/  MUFU.EX2 R162, R162 ;  /* 0x000000a200a27308 */ /* 0x000fe20000000800 */
[----:B-1----:R-:W-:Y:S01]  /*3060*/  FMNMX.FTZ R20, R10, R25, !PT ;  /* 0x000000190a147209 */ /* 0x002fe20007810000 */
[--C-:B------:R-:W-:Y:S01]  /*3070*/  FFMA.FTZ R25, R73, UR40, -R22.reuse ;  /* 0x0000002849197c23 */ /* 0x100fe20008010816 */
[----:B------:R-:W-:-:S05]  /*3080*/  FFMA.FTZ R22, R85, UR40, -R22 ;  /* 0x0000002855167c23 */ /* 0x000fca0008010816 */
[----:B------:R-:W-:Y:S01]  /*3090*/  MUFU.EX2 R23, R23 ;  /* 0x0000001700177308 */ /* 0x000fe20000000800 */
[----:B------:R-:W1:Y:S07]  /*30a0*/  SHFL.BFLY PT, R29, R20, 0x1, 0x1f ;  /* 0x0c201f00141d7f89 */ /* 0x000e6e00000e0000 */
[----:B------:R-:W-:Y:S08]  /*30b0*/  MUFU.EX2 R68, R68 ;  /* 0x0000004400447308 */ /* 0x000ff00000000800 */
[----:B------:R-:W-:Y:S08]  /*30c0*/  MUFU.EX2 R69, R69 ;  /* 0x0000004500457308 */ /* 0x000ff00000000800 */
[----:B------:R-:W-:Y:S01]  /*30d0*/  MUFU.EX2 R168, R168 ;  /* 0x000000a800a87308 */ /* 0x000fe20000000800 */
[----:B-1----:R-:W-:Y:S01]  /*30e0*/  FMNMX.FTZ R10, R20, R29, !PT ;  /* 0x0000001d140a7209 */ /* 0x002fe20007810000 */
[----:B------:R-:W-:-:S03]  /*30f0*/  IMAD.U32 R29, RZ, RZ, UR40 ;  /* 0x00000028ff1d7e24 */ /* 0x000fc6000f8e00ff */
[C---:B------:R-:W-:Y:S01]  /*3100*/  FSETP.NEU.FTZ.AND P1, PT, R10.reuse, -INF , PT ;  /* 0xff8000000a00780b */ /* 0x040fe20003f3d000 */
[----:B------:R-:W-:Y:S02]  /*3110*/  FFMA.FTZ R20, R10, R29, -8 ;  /* 0xc10000000a147423 */ /* 0x000fe4000001001d */
[----:B------:R3:W-:Y:S03]  /*3120*/  MUFU.EX2 R29, R22 ;  /* 0x00000016001d7308 */ /* 0x0007e60000000800 */
[----:B------:R-:W-:-:S05]  /*3130*/  FSEL R20, R20, RZ, P1 ;  /* 0x000000ff14147208 */ /* 0x000fca0000800000 */
        /* <DEDUP_REMOVED lines=9> */
[----:B---3--:R-:W-:Y:S01]  /*31d0*/  FADD.FTZ R22, R2, R33 ;  /* 0x0000002102167221 */ /* 0x008fe20000010000 */
[--C-:B------:R-:W-:Y:S01]  /*31e0*/  FFMA.FTZ R42, R42, UR40, -R20.reuse ;  /* 0x000000282a2a7c23 */ /* 0x100fe20008010814 */
[--C-:B------:R-:W-:Y:S01]  /*31f0*/  FFMA.FTZ R43, R43, UR40, -R20.reuse ;  /* 0x000000282b2b7c23 */ /* 0x100fe20008010814 */
[----:B------:R-:W-:Y:S01]  /*3200*/  FFMA.FTZ R46, R46, UR40, -R20 ;  /* 0x000000282e2e7c23 */ /* 0x000fe20008010814 */
[----:B------:R-:W-:Y:S01]  /*3210*/  FADD.FTZ R33, R3, R22 ;  /* 0x0000001603217221 */ /* 0x000fe20000010000 */
[----:B------:R-:W1:Y:S01]  /*3220*/  MUFU.EX2 R27, R27 ;  /* 0x0000001b001b7308 */ /* 0x000e620000000800 */
[--C-:B------:R-:W-:Y:S01]  /*3230*/  FFMA.FTZ R47, R47, UR40, -R20.reuse ;  /* 0x000000282f2f7c23 */ /* 0x100fe20008010814 */
[--C-:B------:R-:W-:Y:S01]  /*3240*/  FFMA.FTZ R50, R50, UR40, -R20.reuse ;  /* 0x0000002832327c23 */ /* 0x100fe20008010814 */
[----:B----4-:R-:W-:Y:S01]  /*3250*/  FADD.FTZ R22, R154, R33 ;  /* 0x000000219a167221 */ /* 0x010fe20000010000 */
[--C-:B------:R-:W-:Y:S01]  /*3260*/  FFMA.FTZ R51, R51, UR40, -R20.reuse ;  /* 0x0000002833337c23 */ /* 0x100fe20008010814 */
[--C-:B------:R-:W-:Y:S01]  /*3270*/  FFMA.FTZ R54, R54, UR40, -R20.reuse ;  /* 0x0000002836367c23 */ /* 0x100fe20008010814 */
[----:B------:R-:W-:Y:S01]  /*3280*/  FFMA.FTZ R55, R55, UR40, -R20 ;  /* 0x0000002837377c23 */ /* 0x000fe20008010814 */
[----:B-----5:R-:W-:Y:S01]  /*3290*/  FADD.FTZ R33, R11, R22 ;  /* 0x000000160b217221 */ /* 0x020fe20000010000 */
[----:B------:R-:W3:Y:S01]  /*32a0*/  MUFU.EX2 R30, R30 ;  /* 0x0000001e001e7308 */ /* 0x000ee20000000800 */
[--C-:B------:R-:W-:Y:S01]  /*32b0*/  FFMA.FTZ R58, R58, UR40, -R20.reuse ;  /* 0x000000283a3a7c23 */ /* 0x100fe20008010814 */
[--C-:B------:R-:W-:Y:S01]  /*32c0*/  FFMA.FTZ R59, R59, UR40, -R20.reuse ;  /* 0x000000283b3b7c23 */ /* 0x100fe20008010814 */
[----:B0-----:R-:W-:Y:S01]  /*32d0*/  FADD.FTZ R22, R12, R33 ;  /* 0x000000210c167221 */ /* 0x001fe20000010000 */
[--C-:B------:R-:W-:Y:S01]  /*32e0*/  FFMA.FTZ R62, R62, UR40, -R20.reuse ;  /* 0x000000283e3e7c23 */ /* 0x100fe20008010814 */
[--C-:B------:R-:W-:Y:S01]  /*32f0*/  FFMA.FTZ R63, R63, UR40, -R20.reuse ;  /* 0x000000283f3f7c23 */ /* 0x100fe20008010814 */
[----:B------:R-:W-:Y:S01]  /*3300*/  FFMA.FTZ R66, R66, UR40, -R20 ;  /* 0x0000002842427c23 */ /* 0x000fe20008010814 */
[----:B------:R-:W-:Y:S01]  /*3310*/  FADD.FTZ R33, R13, R22 ;  /* 0x000000160d217221 */ /* 0x000fe20000010000 */
[----:B------:R-:W0:Y:S01]  /*3320*/  MUFU.EX2 R31, R31 ;  /* 0x0000001f001f7308 */ /* 0x000e220000000800 */
[----:B-1----:R-:W-:Y:S01]  /*3330*/  FADD.FTZ R37, R26, R27 ;  /* 0x0000001b1a257221 */ /* 0x002fe20000010000 */
[--C-:B------:R-:W-:Y:S01]  /*3340*/  FFMA.FTZ R67, R67, UR40, -R20.reuse ;  /* 0x0000002843437c23 */ /* 0x100fe20008010814 */
[----:B------:R-:W-:Y:S01]  /*3350*/  FADD.FTZ R22, R156, R33 ;  /* 0x000000219c167221 */ /* 0x000fe20000010000 */
[--C-:B------:R-:W-:Y:S01]  /*3360*/  FFMA.FTZ R70, R70, UR40, -R20.reuse ;  /* 0x0000002846467c23 */ /* 0x100fe20008010814 */
[--C-:B------:R-:W-:Y:S01]  /*3370*/  FFMA.FTZ R71, R71, UR40, -R20.reuse ;  /* 0x0000002847477c23 */ /* 0x100fe20008010814 */
[----:B------:R-:W-:Y:S01]  /*3380*/  FFMA.FTZ R74, R74, UR40, -R20 ;  /* 0x000000284a4a7c23 */ /* 0x000fe20008010814 */
[----:B------:R-:W-:Y:S01]  /*3390*/  FADD.FTZ R33, R15, R22 ;  /* 0x000000160f217221 */ /* 0x000fe20000010000 */
[----:B------:R-:W1:Y:S01]  /*33a0*/  MUFU.EX2 R34, R34 ;  /* 0x0000002200227308 */ /* 0x000e620000000800 */
[----:B---3--:R-:W-:Y:S01]  /*33b0*/  FADD.FTZ R24, R30, R37 ;  /* 0x000000251e187221 */ /* 0x008fe20000010000 */
[--C-:B------:R-:W-:Y:S01]  /*33c0*/  FFMA.FTZ R75, R75, UR40, -R20.reuse ;  /* 0x000000284b4b7c23 */ /* 0x100fe20008010814 */
[----:B------:R-:W-:Y:S01]  /*33d0*/  FADD.FTZ R22, R14, R33 ;  /* 0x000000210e167221 */ /* 0x000fe20000010000 */
[--C-:B------:R-:W-:Y:S01]  /*33e0*/  FFMA.FTZ R78, R78, UR40, -R20.reuse ;  /* 0x000000284e4e7c23 */ /* 0x100fe20008010814 */
[--C-:B------:R-:W-:Y:S01]  /*33f0*/  FFMA.FTZ R79, R79, UR40, -R20.reuse ;  /* 0x000000284f4f7c23 */ /* 0x100fe20008010814 */
[----:B------:R-:W-:Y:S01]  /*3400*/  FFMA.FTZ R82, R82, UR40, -R20 ;  /* 0x0000002852527c23 */ /* 0x000fe20008010814 */
[----:B------:R-:W-:Y:S01]  /*3410*/  FADD.FTZ R33, R17, R22 ;  /* 0x0000001611217221 */ /* 0x000fe20000010000 */
[----:B------:R-:W3:Y:S01]  /*3420*/  MUFU.EX2 R35, R35 ;  /* 0x0000002300237308 */ /* 0x000ee20000000800 */
[----:B0-----:R-:W-:Y:S01]  /*3430*/  FADD.FTZ R37, R31, R24 ;  /* 0x000000181f257221 */ /* 0x001fe20000010000 */
[--C-:B------:R-:W-:Y:S01]  /*3440*/  FFMA.FTZ R83, R83, UR40, -R20.reuse ;  /* 0x0000002853537c23 */ /* 0x100fe20008010814 */
[----:B------:R-:W-:Y:S01]  /*3450*/  FADD.FTZ R22, R158, R33 ;  /* 0x000000219e167221 */ /* 0x000fe20000010000 */
[--C-:B------:R-:W-:Y:S01]  /*3460*/  FFMA.FTZ R86, R86, UR40, -R20.reuse ;  /* 0x0000002856567c23 */ /* 0x100fe20008010814 */
[----:B------:R-:W-:Y:S01]  /*3470*/  FFMA.FTZ R20, R87, UR40, -R20 ;  /* 0x0000002857147c23 */ /* 0x000fe20008010814 */
[----:B------:R-:W-:Y:S01]  /*3480*/  F2FP.SATFINITE.E4M3.F32.PACK_AB_MERGE_C R14, R17, R14, RZ ;  /* 0x0000000e110e723e */ /* 0x000fe200048070ff */
[----:B------:R-:W-:Y:S01]  /*3490*/  FADD.FTZ R33, R19, R22 ;  /* 0x0000001613217221 */ /* 0x000fe20000010000 */
[----:B------:R-:W0:Y:S01]  /*34a0*/  MUFU.EX2 R38, R38 ;  /* 0x0000002600267308 */ /* 0x000e220000000800 */
[----:B-1----:R-:W-:Y:S01]  /*34b0*/  FADD.FTZ R24, R34, R37 ;  /* 0x0000002522187221 */ /* 0x002fe20000010000 */
[----:B------:R-:W-:Y:S01]  /*34c0*/  F2FP.SATFINITE.E4M3.F32.PACK_AB_MERGE_C R30, R31, R30, RZ ;  /* 0x0000001e1f1e723e */ /* 0x000fe200048070ff */
[----:B------:R-:W-:Y:S01]  /*34d0*/  FADD.FTZ R22, R18, R33 ;  /* 0x0000002112167221 */ /* 0x000fe20000010000 */
[----:B------:R-:W-:-:S02]  /*34e0*/  F2FP.SATFINITE.E4M3.F32.PACK_AB_MERGE_C R18, R53, R18, RZ ;  /* 0x000000123512723e */ /* 0x000fc400048070ff */
[----:B------:R-:W-:Y:S01]  /*34f0*/  F2FP.SATFINITE.E4M3.F32.PACK_AB_MERGE_C R156, R15, R156, R14 ;  /* 0x0000009c0f9c723e */ /* 0x000fe2000480700e */
[----:B------:R-:W-:Y:S01]  /*3500*/  FADD.FTZ R33, R53, R22 ;  /* 0x0000001635217221 */ /* 0x000fe20000010000 */
[----:B------:R-:W1:Y:S01]  /*3510*/  MUFU.EX2 R39, R39 ;  /* 0x0000002700277308 */ /* 0x000e620000000800 */
[----:B---3--:R-:W-:Y:S01]  /*3520*/  FADD.FTZ R37, R35, R24 ;  /* 0x0000001823257221 */ /* 0x008fe20000010000 */
[----:B------:R-:W-:Y:S01]  /*3530*/  F2FP.SATFINITE.E4M3.F32.PACK_AB_MERGE_C R158, R19, R158, R18 ;  /* 0x0000009e139e723e */ /* 0x000fe20004807012 */
[----:B------:R-:W-:Y:S01]  /*3540*/  FADD.FTZ R22, R160, R33 ;  /* 0x00000021a0167221 */ /* 0x000fe20000010000 */
[----:B------:R-:W-:-:S03]  /*3550*/  F2FP.SATFINITE.E4M3.F32.PACK_AB_MERGE_C R153, R27, R26, R30 ;  /* 0x0000001a1b99723e */ /* 0x000fc6000480701e */
[----:B------:R-:W-:Y:S01]  /*3560*/  FADD.FTZ R33, R21, R22 ;  /* 0x0000001615217221 */ /* 0x000fe20000010000 */
[----:B------:R-:W3:Y:S01]  /*3570*/  MUFU.EX2 R42, R42 ;  /* 0x0000002a002a7308 */ /* 0x000ee20000000800 */
[----:B0-----:R-:W-:Y:S02]  /*3580*/  FADD.FTZ R24, R38, R37 ;  /* 0x0000002526187221 */ /* 0x001fe40000010000 */
[----:B------:R-:W-:Y:S01]  /*3590*/  FADD.FTZ R22, R60, R33 ;  /* 0x000000213c167221 */ /* 0x000fe20000010000 */
[----:B------:R-:W-:-:S03]  /*35a0*/  F2FP.SATFINITE.E4M3.F32.PACK_AB_MERGE_C R60, R61, R60, RZ ;  /* 0x0000003c3d3c723e */ /* 0x000fc600048070ff */
[----:B------:R-:W-:Y:S01]  /*35b0*/  FADD.FTZ R33, R61, R22 ;  /* 0x000000163d217221 */ /* 0x000fe20000010000 */
[----:B------:R-:W0:Y:S01]  /*35c0*/  MUFU.EX2 R43, R43 ;  /* 0x0000002b002b7308 */ /* 0x000e220000000800 */
[C---:B-1----:R-:W-:Y:S01]  /*35d0*/  FADD.FTZ R37, R39.reuse, R24 ;  /* 0x0000001827257221 */ /* 0x042fe20000010000 */
[----:B------:R-:W-:Y:S01]  /*35e0*/  F2FP.SATFINITE.E4M3.F32.PACK_AB_MERGE_C R38, R39, R38, RZ ;  /* 0x000000262726723e */ /* 0x000fe200048070ff */
[----:B------:R-:W-:Y:S01]  /*35f0*/  FADD.FTZ R22, R162, R33 ;  /* 0x00000021a2167221 */ /* 0x000fe20000010000 */
[----:B------:R-:W-:Y:S02]  /*3600*/  F2FP.SATFINITE.E4M3.F32.PACK_AB_MERGE_C R160, R21, R160, R60 ;  /* 0x000000a015a0723e */ /* 0x000fe4000480703c */
[----:B------:R-:W-:Y:S02]  /*3610*/  F2FP.SATFINITE.E4M3.F32.PACK_AB_MERGE_C R155, R35, R34, R38 ;  /* 0x00000022239b723e */ /* 0x000fe40004807026 */
[----:B------:R-:W1:Y:S01]  /*3620*/  MUFU.EX2 R46, R46 ;  /* 0x0000002e002e7308 */ /* 0x000e620000000800 */
[----:B---3--:R-:W-:-:S07]  /*3630*/  FADD.FTZ R24, R42, R37 ;  /* 0x000000252a187221 */ /* 0x008fce0000010000 */
[----:B------:R-:W3:Y:S01]  /*3640*/  MUFU.EX2 R47, R47 ;  /* 0x0000002f002f7308 */ /* 0x000ee20000000800 */
[----:B0-----:R-:W-:-:S07]  /*3650*/  FADD.FTZ R37, R43, R24 ;  /* 0x000000182b257221 */ /* 0x001fce0000010000 */
[----:B------:R-:W0:Y:S01]  /*3660*/  MUFU.EX2 R50, R50 ;  /* 0x0000003200327308 */ /* 0x000e220000000800 */
[----:B-1----:R-:W-:-:S07]  /*3670*/  FADD.FTZ R24, R46, R37 ;  /* 0x000000252e187221 */ /* 0x002fce0000010000 */
[----:B------:R-:W1:Y:S01]  /*3680*/  MUFU.EX2 R51, R51 ;  /* 0x0000003300337308 */ /* 0x000e620000000800 */
[C---:B---3--:R-:W-:Y:S01]  /*3690*/  FADD.FTZ R37, R47.reuse, R24 ;  /* 0x000000182f257221 */ /* 0x048fe20000010000 */
[----:B------:R-:W-:-:S04]  /*36a0*/  F2FP.SATFINITE.E4M3.F32.PACK_AB_MERGE_C R46, R47, R46, RZ ;  /* 0x0000002e2f2e723e */ /* 0x000fc800048070ff */
[----:B------:R-:W-:Y:S02]  /*36b0*/  F2FP.SATFINITE.E4M3.F32.PACK_AB_MERGE_C R157, R43, R42, R46 ;  /* 0x0000002a2b9d723e */ /* 0x000fe4000480702e */
[----:B------:R-:W3:Y:S01]  /*36c0*/  MUFU.EX2 R54, R54 ;  /* 0x0000003600367308 */ /* 0x000ee20000000800 */
[----:B0-----:R-:W-:-:S07]  /*36d0*/  FADD.FTZ R24, R50, R37 ;  /* 0x0000002532187221 */ /* 0x001fce0000010000 */
[----:B------:R-:W0:Y:S01]  /*36e0*/  MUFU.EX2 R55, R55 ;  /* 0x0000003700377308 */ /* 0x000e220000000800 */
[----:B-1----:R-:W-:-:S07]  /*36f0*/  FADD.FTZ R37, R51, R24 ;  /* 0x0000001833257221 */ /* 0x002fce0000010000 */
[----:B------:R-:W1:Y:S01]  /*3700*/  MUFU.EX2 R58, R58 ;  /* 0x0000003a003a7308 */ /* 0x000e620000000800 */
[----:B---3--:R-:W-:-:S07]  /*3710*/  FADD.FTZ R24, R54, R37 ;  /* 0x0000002536187221 */ /* 0x008fce0000010000 */
[----:B------:R-:W3:Y:S01]  /*3720*/  MUFU.EX2 R59, R59 ;  /* 0x0000003b003b7308 */ /* 0x000ee20000000800 */
[C---:B0-----:R-:W-:Y:S01]  /*3730*/  FADD.FTZ R37, R55.reuse, R24 ;  /* 0x0000001837257221 */ /* 0x041fe20000010000 */
[----:B------:R-:W-:-:S04]  /*3740*/  F2FP.SATFINITE.E4M3.F32.PACK_AB_MERGE_C R54, R55, R54, RZ ;  /* 0x000000363736723e */ /* 0x000fc800048070ff */
[----:B------:R-:W-:Y:S02]  /*3750*/  F2FP.SATFINITE.E4M3.F32.PACK_AB_MERGE_C R159, R51, R50, R54 ;  /* 0x00000032339f723e */ /* 0x000fe40004807036 */
[----:B------:R-:W0:Y:S01]  /*3760*/  MUFU.EX2 R62, R62 ;  /* 0x0000003e003e7308 */ /* 0x000e220000000800 */
[----:B-1----:R-:W-:-:S07]  /*3770*/  FADD.FTZ R24, R58, R37 ;  /* 0x000000253a187221 */ /* 0x002fce0000010000 */
[----:B------:R-:W1:Y:S01]  /*3780*/  MUFU.EX2 R63, R63 ;  /* 0x0000003f003f7308 */ /* 0x000e620000000800 */
[----:B---3--:R-:W-:-:S07]  /*3790*/  FADD.FTZ R37, R59, R24 ;  /* 0x000000183b257221 */ /* 0x008fce0000010000 */
[----:B------:R-:W3:Y:S01]  /*37a0*/  MUFU.EX2 R66, R66 ;  /* 0x0000004200427308 */ /* 0x000ee20000000800 */
[----:B0-----:R-:W-:-:S07]  /*37b0*/  FADD.FTZ R24, R62, R37 ;  /* 0x000000253e187221 */ /* 0x001fce0000010000 */
[----:B------:R-:W0:Y:S01]  /*37c0*/  MUFU.EX2 R67, R67 ;  /* 0x0000004300437308 */ /* 0x000e220000000800 */
[----:B-1----:R-:W-:Y:S01]  /*37d0*/  FADD.FTZ R37, R63, R24 ;  /* 0x000000183f257221 */ /* 0x002fe20000010000 */
[----:B------:R-:W-:Y:S01]  /*37e0*/  F2FP.SATFINITE.E4M3.F32.PACK_AB_MERGE_C R24, R3, R2, RZ ;  /* 0x000000020318723e */ /* 0x000fe200048070ff */
[----:B------:R-:W-:Y:S01]  /*37f0*/  FADD.FTZ R3, R23, R22 ;  /* 0x0000001617037221 */ /* 0x000fe20000010000 */
[----:B------:R-:W-:Y:S02]  /*3800*/  F2FP.SATFINITE.E4M3.F32.PACK_AB_MERGE_C R22, R13, R12, RZ ;  /* 0x0000000c0d16723e */ /* 0x000fe400048070ff */
[----:B------:R-:W-:Y:S02]  /*3810*/  F2FP.SATFINITE.E4M3.F32.PACK_AB_MERGE_C R62, R63, R62, RZ ;  /* 0x0000003e3f3e723e */ /* 0x000fe400048070ff */
[----:B------:R-:W1:Y:S01]  /*3820*/  MUFU.EX2 R70, R70 ;  /* 0x0000004600467308 */ /* 0x000e620000000800 */
[----:B---3--:R-:W-:Y:S01]  /*3830*/  FADD.FTZ R2, R66, R37 ;  /* 0x0000002542027221 */ /* 0x008fe20000010000 */
[----:B------:R-:W-:-:S02]  /*3840*/  F2FP.SATFINITE.E4M3.F32.PACK_AB_MERGE_C R152, R9, R152, R24 ;  /* 0x000000980998723e */ /* 0x000fc40004807018 */
[----:B------:R-:W-:Y:S02]  /*3850*/  F2FP.SATFINITE.E4M3.F32.PACK_AB_MERGE_C R154, R11, R154, R22 ;  /* 0x0000009a0b9a723e */ /* 0x000fe40004807016 */
[----:B------:R-:W-:Y:S02]  /*3860*/  F2FP.SATFINITE.E4M3.F32.PACK_AB_MERGE_C R161, R59, R58, R62 ;  /* 0x0000003a3ba1723e */ /* 0x000fe4000480703e */
[----:B------:R-:W3:Y:S01]  /*3870*/  MUFU.EX2 R71, R71 ;  /* 0x0000004700477308 */ /* 0x000ee20000000800 */
[----:B0-----:R-:W-:Y:S01]  /*3880*/  FADD.FTZ R13, R67, R2 ;  /* 0x00000002430d7221 */ /* 0x001fe20000010000 */
[----:B------:R-:W-:Y:S01]  /*3890*/  FADD.FTZ R2, R68, R3 ;  /* 0x0000000344027221 */ /* 0x000fe20000010000 */
[----:B------:R-:W-:-:S03]  /*38a0*/  F2FP.SATFINITE.E4M3.F32.PACK_AB_MERGE_C R68, R69, R68, RZ ;  /* 0x000000444544723e */ /* 0x000fc600048070ff */
[----:B------:R-:W-:Y:S01]  /*38b0*/  FADD.FTZ R3, R69, R2 ;  /* 0x0000000245037221 */ /* 0x000fe20000010000 */
[----:B------:R-:W-:Y:S01]  /*38c0*/  F2FP.SATFINITE.E4M3.F32.PACK_AB_MERGE_C R162, R23, R162, R68 ;  /* 0x000000a217a2723e */ /* 0x000fe20004807044 */
[----:B------:R-:W0:Y:S01]  /*38d0*/  MUFU.EX2 R74, R74 ;  /* 0x0000004a004a7308 */ /* 0x000e220000000800 */
[----:B-1----:R-:W-:Y:S01]  /*38e0*/  FADD.FTZ R12, R70, R13 ;  /* 0x0000000d460c7221 */ /* 0x002fe20000010000 */
[----:B------:R-:W-:-:S06]  /*38f0*/  FADD.FTZ R2, R168, R3 ;  /* 0x00000003a8027221 */ /* 0x000fcc0000010000 */
        /* <DEDUP_REMOVED lines=13> */
[----:B-1----:R-:W-:-:S07]  /*39d0*/  FADD.FTZ R2, R76, R3 ;  /* 0x000000034c027221 */ /* 0x002fce0000010000 */
[----:B------:R-:W1:Y:S01]  /*39e0*/  MUFU.EX2 R170, R170 ;  /* 0x000000aa00aa7308 */ /* 0x000e620000000800 */
[C---:B---3--:R-:W-:Y:S01]  /*39f0*/  F2FP.SATFINITE.E4M3.F32.PACK_AB_MERGE_C R76, R77.reuse, R76, RZ ;  /* 0x0000004c4d4c723e */ /* 0x048fe200048070ff */
[----:B------:R-:W-:-:S03]  /*3a00*/  FADD.FTZ R77, R77, R2 ;  /* 0x000000024d4d7221 */ /* 0x000fc60000010000 */
[----:B------:R-:W-:-:S03]  /*3a10*/  F2FP.SATFINITE.E4M3.F32.PACK_AB_MERGE_C R168, R25, R168, R76 ;  /* 0x000000a819a8723e */ /* 0x000fc6000480704c */
        /* <DEDUP_REMOVED lines=13> */
[----:B---3--:R-:W-:Y:S01]  /*3af0*/  FADD.FTZ R2, R84, R3 ;  /* 0x0000000354027221 */ /* 0x008fe20000010000 */
        /* <DEDUP_REMOVED lines=9> */
.L_x_2562:
[----:B------:R0:W1:Y:S01]  /*3b90*/  SYNCS.PHASECHK.TRANS64.TRYWAIT P1, [UR41+0x38850], R8 ;  /* 0x03885008ff0075a7 */ /* 0x0000620008020169 */
[----:B------:R-:W-:Y:S05]  /*3ba0*/  @!P0 BRA `(.L_x_2563) ;  /* 0x0000000000048947 */ /* 0x000fea0003800000 */
[----:B------:R-:W-:Y:S01]  /*3bb0*/  BPT.TRAP 0x1 ;  /* 0x000000040000795c */ /* 0x000fe20000300000 */
.L_x_2563:
[----:B-1----:R-:W-:Y:S05]  /*3bc0*/  @P1 BRA `(.L_x_2564) ;  /* 0x0000000000081947 */ /* 0x002fea0003800000 */
[----:B------:R-:W1:Y:S02]  /*3bd0*/  SYNCS.PHASECHK.TRANS64.TRYWAIT P1, [UR41+0x38850], R8 ;  /* 0x03885008ff0075a7 */ /* 0x000e640008020169 */
[----:B-1----:R-:W-:Y:S05]  /*3be0*/  @!P1 BRA `(.L_x_2565) ;  /* 0x000000e800d09947 */ /* 0x002fea0003800000 */
.L_x_2564:
[----:B------:R3:W-:Y:S01]  /*3bf0*/  BAR.SYNC.DEFER_BLOCKING R7, 0x100 ;  /* 0x000400070000751d */ /* 0x0007e20000010000 */
[----:B------:R-:W-:-:S04]  /*3c00*/  UIADD3 UR6, UR41, 0x400, URZ ;  /* 0x0000040029067890 */ /* 0x000fc8000fffe03f */
[----:B------:R-:W-:-:S03]  /*3c10*/  USHF.R.U32.HI UR6, URZ, 0x4, UR6 ;  /* 0x000000043f067899 */ /* 0x000fc60008011606 */
[----:B------:R-:W4:Y:S01]  /*3c20*/  S2UR UR49, SR_CgaCtaId ;  /* 0x00000000003179c3 */ /* 0x000f220000008800 */
        /* <DEDUP_REMOVED lines=25> */
[----:B---34-:R-:W-:Y:S05]  /*3dc0*/  @!P0 BRA `(.L_x_2566) ;  /* 0x0000000000048947 */ /* 0x018fea0003800000 */
[----:B------:R-:W-:Y:S01]  /*3dd0*/  BPT.TRAP 0x1 ;  /* 0x000000040000795c */ /* 0x000fe20000300000 */
.L_x_2566:
[----:B------:R-:W-:Y:S02]  /*3de0*/  UISETP.NE.AND UP0, UPT, UR45, URZ, UPT ;  /* 0x0000003f2d00728c */ /* 0x000fe4000bf05270 */
[----:B------:R-:W-:Y:S02]  /*3df0*/  UIMAD UR10, UR43, UR10, -UR11 ;  /* 0x0000000a2b0a72a4 */ /* 0x000fe4000f8e0a0b */
[----:B------:R-:W-:-:S03]  /*3e00*/  UIADD3 UR52, UR47, -0x2, URZ ;  /* 0xfffffffe2f347890 */ /* 0x000fc6000fffe03f */
[----:B------:R-:W-:-:S04]  /*3e10*/  UMOV UR47, URZ ;  /* 0x0000003f002f7c82 */ /* 0x000fc80008000000 */
[----:B------:R-:W-:Y:S01]  /*3e20*/  @UP0 ULDC UR6, c[0x0][0x44c] ;  /* 0x0001130000060ab9 */ /* 0x000fe20000000800 */
[----:B------:R-:W-:Y:S01]  /*3e30*/  @UP0 ULDC UR14, c[0x0][0x450] ;  /* 0x00011400000e0ab9 */ /* 0x000fe20000000800 */
[----:B------:R-:W-:Y:S02]  /*3e40*/  UIMAD.WIDE.U32 UR6, UR48, UR6, URZ ;  /* 0x00000006300672a5 */ /* 0x000fe4000f8e003f */
[----:B------:R-:W-:Y:S02]  /*3e50*/  UIADD3 UR6, UR41, 0x38860, URZ ;  /* 0x0003886029067890 */ /* 0x000fe4000fffe03f */
[----:B------:R-:W-:Y:S02]  /*3e60*/  @UP0 USHF.R.U32.HI UR48, URZ, UR14, UR7 ;  /* 0x0000000e3f300299 */ /* 0x000fe40008011607 */
[----:B------:R-:W-:Y:S02]  /*3e70*/  UPRMT UR6, UR49, 0x654, UR6 ;  /* 0x0000065431067896 */ /* 0x000fe40008000006 */
[----:B------:R-:W-:-:S03]  /*3e80*/  UIADD3 UR10, UR10, UR48, URZ ;  /* 0x000000300a0a7290 */ /* 0x000fc6000fffe03f */
[----:B------:R-:W-:Y:S01]  /*3e90*/  UMOV UR48, URZ ;  /* 0x0000003f00307c82 */ /* 0x000fe20008000000 */
[----:B------:R-:W-:-:S03]  /*3ea0*/  USHF.R.S32.HI UR7, URZ, 0x1f, UR10 ;  /* 0x0000001f3f077899 */ /* 0x000fc6000801140a */
[----:B------:R-:W-:Y:S01]  /*3eb0*/  SYNCS.ARRIVE.TRANS64.RED.A1T0 RZ, [UR6], RZ ;  /* 0x000000ffffff79a7 */ /* 0x000fe20008100406 */
[----:B------:R-:W-:-:S04]  /*3ec0*/  ULEA.HI UR7, UR7, UR10, URZ, 0x7 ;  /* 0x0000000a07077291 */ /* 0x000fc8000f8f383f */
[----:B------:R-:W-:-:S04]  /*3ed0*/  USHF.R.S32.HI UR7, URZ, 0x7, UR7 ;  /* 0x000000073f077899 */ /* 0x000fc80008011407 */
[----:B------:R-:W-:-:S04]  /*3ee0*/  UISETP.LT.AND UP0, UPT, UR39, UR7, UPT ;  /* 0x000000072700728c */ /* 0x000fc8000bf01270 */
[----:B------:R-:W-:-:S04]  /*3ef0*/  USEL UR53, UR39, UR7, !UP0 ;  /* 0x0000000727357287 */ /* 0x000fc8000c000000 */
[----:B------:R-:W-:-:S06]  /*3f00*/  UISETP.GE.AND UP0, UPT, UR52, UR53, UPT ;  /* 0x000000353400728c */ /* 0x000fcc000bf06270 */
[----:B------:R-:W-:-:S13]  /*3f10*/  PLOP3.LUT P1, PT, PT, PT, UP0, 0x80, 0x0 ;  /* 0x000000000000781c */ /* 0x000fda0003f2f008 */
[----:B------:R-:W-:Y:S05]  /*3f20*/  @!P1 BRA `(.L_x_2567) ;  /* 0x0000002c00089947 */ /* 0x000fea0003800000 */
[----:B01----:R-:W-:Y:S01]  /*3f30*/  IMAD.MOV.U32 R8, RZ, RZ, R10 ;  /* 0x000000ffff087224 */ /* 0x003fe200078e000a */
[----:B------:R-:W-:Y:S01]  /*3f40*/  UMOV UR56, UR52 ;  /* 0x0000003400387c82 */ /* 0x000fe20008000000 */
[----:B------:R-:W-:Y:S01]  /*3f50*/  IMAD.MOV.U32 R9, RZ, RZ, R0 ;  /* 0x000000ffff097224 */ /* 0x000fe200078e0000 */
[----:B------:R-:W-:Y:S01]  /*3f60*/  UMOV UR47, URZ ;  /* 0x0000003f002f7c82 */ /* 0x000fe20008000000 */
[----:B------:R-:W-:Y:S01]  /*3f70*/  UMOV UR48, URZ ;  /* 0x0000003f00307c82 */ /* 0x000fe20008000000 */
[----:B------:R-:W-:Y:S01]  /*3f80*/  ULDC UR52, c[0x0][0x288] ;  /* 0x0000a20000347ab9 */ /* 0x000fe20000000800 */
[----:B------:R-:W-:-:S05]  /*3f90*/  ULDC UR54, c[0x0][0x2f0] ;  /* 0x0000bc0000367ab9 */ /* 0x000fca0000000800 */
.L_x_2578:
[----:B------:R-:W-:-:S04]  /*3fa0*/  UIADD3 UR48, UR48, 0x1, URZ ;  /* 0x0000000130307890 */ /* 0x000fc8000fffe03f */
[----:B------:R-:W-:-:S04]  /*3fb0*/  UISETP.NE.AND UP0, UPT, UR48, 0x2, UPT ;  /* 0x000000023000788c */ /* 0x000fc8000bf05270 */
[----:B------:R-:W-:Y:S02]  /*3fc0*/  USEL UR6, URZ, 0x1, UP0 ;  /* 0x000000013f067887 */ /* 0x000fe40008000000 */
[----:B------:R-:W-:Y:S02]  /*3fd0*/  USEL UR48, UR48, URZ, UP0 ;  /* 0x0000003f30307287 */ /* 0x000fe40008000000 */
[----:B------:R-:W-:Y:S01]  /*3fe0*/  ULOP3.LUT UR47, UR47, UR6, URZ, 0x3c, !UPT ;  /* 0x000000062f2f7292 */ /* 0x000fe2000f8e3c3f */
[----:B-1----:R-:W-:Y:S11]  /*3ff0*/  @!P0 BRA `(.L_x_2568) ;  /* 0x0000000000048947 */ /* 0x002ff60003800000 */
[----:B------:R-:W-:Y:S01]  /*4000*/  BPT.TRAP 0x1 ;  /* 0x000000040000795c */ /* 0x000fe20000300000 */
.L_x_2568:
        /* <DEDUP_REMOVED lines=8> */
.L_x_2569:
[----:B-1----:R-:W-:Y:S05]  /*4090*/  @P1 BRA `(.L_x_2570) ;  /* 0x00000000000c1947 */ /* 0x002fea0003800000 */
[----:B0-----:R-:W-:-:S04]  /*40a0*/  IMAD.U32 R0, RZ, RZ, UR57 ;  /* 0x00000039ff007e24 */ /* 0x001fc8000f8e00ff */
[----:B------:R-:W0:Y:S02]  /*40b0*/  SYNCS.PHASECHK.TRANS64.TRYWAIT P1, [UR55+0x38830], R0 ;  /* 0x03883000ff0075a7 */ /* 0x000e240008020177 */
[----:B0-----:R-:W-:Y:S05]  /*40c0*/  @!P1 BRA `(.L_x_2571) ;  /* 0x000000e400b09947 */ /* 0x001fea0003800000 */
.L_x_2570:
[----:B------:R-:W-:Y:S01]  /*40d0*/  ULEA UR6, UR48, UR44, 0xb ;  /* 0x0000002c30067291 */ /* 0x000fe2000f8e583f */
[----:B------:R-:W-:Y:S01]  /*40e0*/  WARPGROUP.ARRIVE ;  /* 0x00000000000079c5 */ /* 0x000fe20000000000 */
[----:B------:R-:W-:Y:S01]  /*40f0*/  UMOV UR7, 0x40000040 ;  /* 0x4000004000077882 */ /* 0x000fe20000000000 */
[----:B------:R-:W-:Y:S01]  /*4100*/  UMOV UR11, 0x40000040 ;  /* 0x40000040000b7882 */ /* 0x000fe20000000000 */
[----:B------:R-:W-:Y:S01]  /*4110*/  UIADD3 UR10, UR6, 0x2, URZ ;  /* 0x00000002060a7890 */ /* 0x000fe2000fffe03f */
[----:B--2---:R-:W-:Y:S01]  /*4120*/  IADD3 R4, -R16, 0xb, RZ ;  /* 0x0000000b10047810 */ /* 0x004fe20007ffe1ff */
        /* <DEDUP_REMOVED lines=38> */
.L_x_2572:
[----:B------:R-:W-:Y:S01]  /*4390*/  UISETP.NE.AND UP0, UPT, UR45, URZ, UPT ;  /* 0x0000003f2d00728c */ /* 0x000fe2000bf05270 */
[----:B0-----:R-:W-:Y:S02]  /*43a0*/  IMAD.MOV.U32 R11, RZ, RZ, R5 ;  /* 0x000000ffff0b7224 */ /* 0x001fe400078e0005 */
[----:B------:R-:W-:Y:S02]  /*43b0*/  IMAD.MOV.U32 R17, RZ, RZ, -0x2 ;  /* 0xfffffffeff117424 */ /* 0x000fe400078e00ff */
[----:B------:R-:W-:Y:S01]  /*43c0*/  IMAD.U32 R15, RZ, RZ, UR54 ;  /* 0x00000036ff0f7e24 */ /* 0x000fe2000f8e00ff */
[----:B------:R-:W-:Y:S02]  /*43d0*/  PLOP3.LUT P1, PT, PT, PT, UP0, 0x80, 0x0 ;  /* 0x000000000000781c */ /* 0x000fe40003f2f008 */
[----:B------:R-:W-:-:S03]  /*43e0*/  PLOP3.LUT P2, PT, PT, PT, UP0, 0x80, 0x0 ;  /* 0x000000000000781c */ /* 0x000fc60003f4f008 */
[----:B------:R-:W-:-:S08]  /*43f0*/  @UP0 ULDC UR6, c[0x0][0x44c] ;  /* 0x0001130000060ab9 */ /* 0x000fd00000000800 */
[----:B------:R-:W-:Y:S01]  /*4400*/  @P1 IMAD.HI.U32 R0, R5, UR6, RZ ;  /* 0x0000000605001c27 */ /* 0x000fe2000f8e00ff */
[----:B------:R-:W-:-:S04]  /*4410*/  @UP0 ULDC UR6, c[0x0][0x450] ;  /* 0x0001140000060ab9 */ /* 0x000fc80000000800 */
[----:B------:R-:W-:Y:S01]  /*4420*/  @P2 SHF.R.U32.HI R11, RZ, UR6, R0 ;  /* 0x00000006ff0b2c19 */ /* 0x000fe20008011600 */
[----:B------:R-:W-:Y:S02]  /*4430*/  UMOV UR6, 0xffffff80 ;  /* 0xffffff8000067882 */ /* 0x000fe40000000000 */
[----:B------:R-:W-:Y:S02]  /*4440*/  UIMAD UR6, UR56, UR6, 0x1 ;  /* 0x00000001380674a4 */ /* 0x000fe4000f8e0206 */
[----:B------:R-:W0:Y:S04]  /*4450*/  SHFL.IDX PT, R13, R11, RZ, 0x1c1f ;  /* 0x001c1fff0b0d7589 */ /* 0x000e2800000e0000 */
[----:B------:R-:W-:Y:S01]  /*4460*/  IMAD R10, R6, R17, UR6 ;  /* 0x00000006060a7e24 */ /* 0x000fe2000f8e0211 */
[----:B------:R-:W2:Y:S01]  /*4470*/  SHFL.IDX PT, R11, R11, 0x1, 0x1c1f ;  /* 0x003c1f000b0b7f89 */ /* 0x000ea200000e0000 */
[----:B------:R-:W-:Y:S01]  /*4480*/  IMAD.U32 R17, RZ, RZ, UR40 ;  /* 0x00000028ff117e24 */ /* 0x000fe2000f8e00ff */
[----:B------:R-:W-:Y:S01]  /*4490*/  UIADD3 UR6, UR55, 0x38840, URZ ;  /* 0x0003884037067890 */ /* 0x000fe2000fffe03f */
[----:B------:R-:W-:-:S03]  /*44a0*/  IMAD R10, R15, UR43, R10 ;  /* 0x0000002b0f0a7c24 */ /* 0x000fc6000f8e020a */
[----:B------:R-:W-:-:S09]  /*44b0*/  UPRMT UR6, UR49, 0x654, UR6 ;  /* 0x0000065431067896 */ /* 0x000fd20008000006 */
[----:B------:R-:W-:Y:S01]  /*44c0*/  SYNCS.ARRIVE.TRANS64.RED.A1T0 RZ, [UR6], RZ ;  /* 0x000000ffffff79a7 */ /* 0x000fe20008100406 */
[----:B0-----:R-:W-:-:S04]  /*44d0*/  IADD3 R0, R13, -UR52, R10 ;  /* 0x800000340d007c10 */ /* 0x001fc8000fffe00a */
[C---:B------:R-:W-:Y:S02]  /*44e0*/  ISETP.GT.AND P1, PT, R0.reuse, RZ, PT ;  /* 0x000000ff0000720c */ /* 0x040fe40003f24270 */
[----:B------:R-:W-:Y:S02]  /*44f0*/  ISETP.GT.AND P2, PT, R0, 0x1, PT ;  /* 0x000000010000780c */ /* 0x000fe40003f44270 */
[----:B------:R-:W-:Y:S02]  /*4500*/  FSEL R152, R152, -INF , P1 ;  /* 0xff80000098987808 */ /* 0x000fe40000800000 */
[----:B------:R-:W-:Y:S02]  /*4510*/  ISETP.GT.AND P1, PT, R0, 0x8, PT ;  /* 0x000000080000780c */ /* 0x000fe40003f24270 */
[----:B------:R-:W-:Y:S02]  /*4520*/  FSEL R153, R153, -INF , P2 ;  /* 0xff80000099997808 */ /* 0x000fe40001000000 */
[----:B------:R-:W-:-:S02]  /*4530*/  FMNMX.FTZ R12, R152, R9, !PT ;  /* 0x00000009980c7209 */ /* 0x000fc40007810000 */
[----:B------:R-:W-:Y:S02]  /*4540*/  ISETP.GT.AND P2, PT, R0, 0x9, PT ;  /* 0x000000090000780c */ /* 0x000fe40003f44270 */
[----:B------:R-:W-:Y:S02]  /*4550*/  FSEL R156, R156, -INF , P1 ;  /* 0xff8000009c9c7808 */ /* 0x000fe40000800000 */
[----:B------:R-:W-:Y:S02]  /*4560*/  FMNMX.FTZ R13, R153, R12, !PT ;  /* 0x0000000c990d7209 */ /* 0x000fe40007810000 */
        /* <DEDUP_REMOVED lines=84> */
[----:B------:R-:W-:Y:S02]  /*4ab0*/  FSEL R213, R213, -INF , P2 ;  /* 0xff800000d5d57808 */ /* 0x000fe40001000000 */
[----:B------:R-:W-:Y:S02]  /*4ac0*/  FMNMX.FTZ R0, R212, R13, !PT ;  /* 0x0000000dd4007209 */ /* 0x000fe40007810000 */
[----:B--2---:R-:W-:-:S02]  /*4ad0*/  IADD3 R10, R11, -UR52, R10 ;  /* 0x800000340b0a7c10 */ /* 0x004fc4000fffe00a */
[----:B------:R-:W-:Y:S02]  /*4ae0*/  FMNMX.FTZ R13, R213, R0, !PT ;  /* 0x00000000d50d7209 */ /* 0x000fe40007810000 */
[C---:B------:R-:W-:Y:S02]  /*4af0*/  ISETP.GT.AND P2, PT, R10.reuse, RZ, PT ;  /* 0x000000ff0a00720c */ /* 0x040fe40003f44270 */
[C---:B------:R-:W-:Y:S01]  /*4b00*/  ISETP.GT.AND P3, PT, R10.reuse, 0x1, PT ;  /* 0x000000010a00780c */ /* 0x040fe20003f64270 */
[----:B------:R-:W0:Y:S03]  /*4b10*/  SHFL.BFLY PT, R0, R13, 0x2, 0x1f ;  /* 0x0c401f000d007f89 */ /* 0x000e2600000e0000 */
        /* <DEDUP_REMOVED lines=10> */
[----:B------:R-:W-:Y:S01]  /*4bc0*/  ISETP.GT.AND P2, PT, R10, 0x8, PT ;  /* 0x000000080a00780c */ /* 0x000fe20003f44270 */
[----:B------:R-:W0:Y:S01]  /*4bd0*/  SHFL.BFLY PT, R0, R15, 0x1, 0x1f ;  /* 0x0c201f000f007f89 */ /* 0x000e2200000e0000 */
[----:B------:R-:W-:-:S02]  /*4be0*/  FMNMX.FTZ R18, R13, R8, !PT ;  /* 0x000000080d127209 */ /* 0x000fc40007810000 */
[----:B------:R-:W-:Y:S02]  /*4bf0*/  FSEL R158, R158, -INF , P2 ;  /* 0xff8000009e9e7808 */ /* 0x000fe40001000000 */
[----:B------:R-:W-:Y:S02]  /*4c00*/  ISETP.GT.AND P2, PT, R10, 0x10, PT ;  /* 0x000000100a00780c */ /* 0x000fe40003f44270 */
[----:B------:R-:W-:Y:S02]  /*4c10*/  FSEL R171, R171, -INF , P3 ;  /* 0xff800000abab7808 */ /* 0x000fe40001800000 */
[----:B------:R-:W-:Y:S02]  /*4c20*/  FSEL R162, R162, -INF , P2 ;  /* 0xff800000a2a27808 */ /* 0x000fe40001000000 */
[C---:B------:R-:W-:Y:S02]  /*4c30*/  ISETP.GT.AND P2, PT, R10.reuse, 0x18, PT ;  /* 0x000000180a00780c */ /* 0x040fe40003f44270 */
[----:B------:R-:W-:-:S02]  /*4c40*/  ISETP.GT.AND P3, PT, R10, 0x29, PT ;  /* 0x000000290a00780c */ /* 0x000fc40003f64270 */
[----:B------:R-:W-:Y:S02]  /*4c50*/  FSEL R166, R166, -INF , P2 ;  /* 0xff800000a6a67808 */ /* 0x000fe40001000000 */
[----:B------:R-:W-:Y:S02]  /*4c60*/  ISETP.GT.AND P2, PT, R10, 0x20, PT ;  /* 0x000000200a00780c */ /* 0x000fe40003f44270 */
[----:B------:R-:W-:Y:S02]  /*4c70*/  FSEL R175, R175, -INF , P3 ;  /* 0xff800000afaf7808 */ /* 0x000fe40001800000 */
[----:B------:R-:W-:Y:S02]  /*4c80*/  FSEL R170, R170, -INF , P2 ;  /* 0xff800000aaaa7808 */ /* 0x000fe40001000000 */
[----:B------:R-:W-:Y:S02]  /*4c90*/  ISETP.GT.AND P2, PT, R10, 0x28, PT ;  /* 0x000000280a00780c */ /* 0x000fe40003f44270 */
[----:B0-----:R-:W-:-:S02]  /*4ca0*/  FMNMX.FTZ R0, R15, R0, !PT ;  /* 0x000000000f007209 */ /* 0x001fc40007810000 */
[----:B------:R-:W-:Y:S02]  /*4cb0*/  FSEL R174, R174, -INF , P2 ;  /* 0xff800000aeae7808 */ /* 0x000fe40001000000 */
[C---:B------:R-:W-:Y:S01]  /*4cc0*/  FSETP.NEU.FTZ.AND P1, PT, R0.reuse, -INF , PT ;  /* 0xff8000000000780b */ /* 0x040fe20003f3d000 */
[----:B------:R-:W-:-:S01]  /*4cd0*/  FFMA.FTZ R12, R0, R17, -8 ;  /* 0xc1000000000c7423 */ /* 0x000fc20000010011 */
[----:B------:R-:W-:Y:S02]  /*4ce0*/  FMNMX.FTZ R17, R155, R18, !PT ;  /* 0x000000129b117209 */ /* 0x000fe40007810000 */
[----:B------:R-:W-:Y:S02]  /*4cf0*/  ISETP.GT.AND P2, PT, R10, 0x30, PT ;  /* 0x000000300a00780c */ /* 0x000fe40003f44270 */
[----:B------:R-:W-:Y:S02]  /*4d00*/  FMNMX.FTZ R20, R158, R17, !PT ;  /* 0x000000119e147209 */ /* 0x000fe40007810000 */
[----:B------:R-:W-:-:S02]  /*4d10*/  FSEL R12, R12, RZ, P1 ;  /* 0x000000ff0c0c7208 */ /* 0x000fc40000800000 */
[----:B------:R-:W-:Y:S02]  /*4d20*/  FMNMX.FTZ R17, R159, R20, !PT ;  /* 0x000000149f117209 */ /* 0x000fe40007810000 */
[----:B------:R-:W-:Y:S01]  /*4d30*/  ISETP.GT.AND P3, PT, R10, 0x31, PT ;  /* 0x000000310a00780c */ /* 0x000fe20003f64270 */
[--C-:B------:R-:W-:Y:S01]  /*4d40*/  FFMA.FTZ R14, R152, UR40, -R12.reuse ;  /* 0x00000028980e7c23 */ /* 0x100fe2000801080c */
[----:B------:R-:W-:Y:S01]  /*4d50*/  FMNMX.FTZ R20, R162, R17, !PT ;  /* 0x00000011a2147209 */ /* 0x000fe20007810000 */
[--C-:B------:R-:W-:Y:S01]  /*4d60*/  FFMA.FTZ R153, R153, UR40, -R12.reuse ;  /* 0x0000002899997c23 */ /* 0x100fe2000801080c */
[----:B------:R-:W-:Y:S01]  /*4d70*/  FSEL R178, R178, -INF , P2 ;  /* 0xff800000b2b27808 */ /* 0x000fe20001000000 */
[--C-:B------:R-:W-:Y:S01]  /*4d80*/  FFMA.FTZ R18, R157, UR40, -R12.reuse ;  /* 0x000000289d127c23 */ /* 0x100fe2000801080c */
[----:B------:R-:W-:Y:S01]  /*4d90*/  FMNMX.FTZ R19, R163, R20, !PT ;  /* 0x00000014a3137209 */ /* 0x000fe20007810000 */
[----:B------:R-:W-:Y:S01]  /*4da0*/  MUFU.EX2 R11, R153 ;  /* 0x00000099000b7308 */ /* 0x000fe20000000800 */
[----:B------:R-:W-:Y:S01]  /*4db0*/  ISETP.GT.AND P2, PT, R10, 0x38, PT ;  /* 0x000000380a00780c */ /* 0x000fe20003f44270 */
[--C-:B------:R-:W-:Y:S01]  /*4dc0*/  FFMA.FTZ R164, R164, UR40, -R12.reuse ;  /* 0x00000028a4a47c23 */ /* 0x100fe2000801080c */
        /* <DEDUP_REMOVED lines=10> */
[----:B------:R-:W-:Y:S01]  /*4e70*/  FSEL R182, R182, -INF , P2 ;  /* 0xff800000b6b67808 */ /* 0x000fe20001000000 */
[----:B------:R-:W-:Y:S01]  /*4e80*/  MUFU.EX2 R19, R164 ;  /* 0x000000a400137308 */ /* 0x000fe20000000800 */
[----:B------:R-:W-:Y:S01]  /*4e90*/  FMNMX.FTZ R21, R171, R22, !PT ;  /* 0x00000016ab157209 */ /* 0x000fe20007810000 */
[--C-:B------:R-:W-:Y:S01]  /*4ea0*/  FFMA.FTZ R169, R193, UR40, -R12.reuse ;  /* 0x00000028c1a97c23 */ /* 0x100fe2000801080c */
[----:B------:R-:W-:Y:S01]  /*4eb0*/  ISETP.GT.AND P2, PT, R10, 0x40, PT ;  /* 0x000000400a00780c */ /* 0x000fe20003f44270 */
[----:B------:R-:W-:Y:S01]  /*4ec0*/  IMAD.U32 R193, RZ, RZ, UR40 ;  /* 0x00000028ffc17e24 */ /* 0x000fe2000f8e00ff */
[----:B------:R-:W-:Y:S01]  /*4ed0*/  FMNMX.FTZ R152, R174, R21, !PT ;  /* 0x00000015ae987209 */ /* 0x000fe20007810000 */
[--C-:B------:R-:W-:Y:S01]  /*4ee0*/  FFMA.FTZ R160, R160, UR40, -R12.reuse ;  /* 0x00000028a0a07c23 */ /* 0x100fe2000801080c */
[----:B------:R-:W-:Y:S01]  /*4ef0*/  FSEL R183, R183, -INF , P3 ;  /* 0xff800000b7b77808 */ /* 0x000fe20001800000 */
[--C-:B------:R-:W-:Y:S01]  /*4f00*/  FFMA.FTZ R180, R180, UR40, -R12.reuse ;  /* 0x00000028b4b47c23 */ /* 0x100fe2000801080c */
[----:B------:R-:W-:Y:S01]  /*4f10*/  FMNMX.FTZ R21, R175, R152, !PT ;  /* 0x00000098af157209 */ /* 0x000fe20007810000 */
[--C-:B------:R-:W-:Y:S01]  /*4f20*/  FFMA.FTZ R172, R172, UR40, -R12.reuse ;  /* 0x00000028acac7c23 */ /* 0x100fe2000801080c */
[----:B------:R-:W-:Y:S01]  /*4f30*/  ISETP.GT.AND P3, PT, R10, 0x41, PT ;  /* 0x000000410a00780c */ /* 0x000fe20003f64270 */
[----:B------:R0:W-:Y:S01]  /*4f40*/  MUFU.EX2 R17, R160 ;  /* 0x000000a000117308 */ /* 0x0001e20000000800 */
        /* <DEDUP_REMOVED lines=9> */
[--C-:B0-----:R-:W-:Y:S01]  /*4fe0*/  FFMA.FTZ R160, R176, UR40, -R12.reuse ;  /* 0x00000028b0a07c23 */ /* 0x101fe2000801080c */
[----:B------:R-:W-:Y:S01]  /*4ff0*/  FSEL R187, R187, -INF , P3 ;  /* 0xff800000bbbb7808 */ /* 0x000fe20001800000 */
[----:B------:R-:W-:Y:S01]  /*5000*/  FFMA.FTZ R176, R208, UR40, -R12 ;  /* 0x00000028d0b07c23 */ /* 0x000fe2000801080c */
[----:B------:R-:W-:-:S02]  /*5010*/  FMNMX.FTZ R23, R183, R152, !PT ;  /* 0x00000098b7177209 */ /* 0x000fc40007810000 */
[----:B------:R-:W-:Y:S01]  /*5020*/  ISETP.GT.AND P3, PT, R10, 0x49, PT ;  /* 0x000000490a00780c */ /* 0x000fe20003f64270 */
[----:B------:R-:W-:Y:S01]  /*5030*/  MUFU.EX2 R14, R14 ;  /* 0x0000000e000e7308 */ /* 0x000fe20000000800 */
[----:B------:R-:W-:Y:S02]  /*5040*/  FMNMX.FTZ R152, R186, R23, !PT ;  /* 0x00000017ba987209 */ /* 0x000fe40007810000 */
[----:B------:R-:W-:Y:S02]  /*5050*/  FSEL R190, R190, -INF , P2 ;  /* 0xff800000bebe7808 */ /* 0x000fe40001000000 */
[----:B------:R-:W-:Y:S01]  /*5060*/  FMNMX.FTZ R153, R187, R152, !PT ;  /* 0x00000098bb997209 */ /* 0x000fe20007810000 */
[----:B------:R-:W-:Y:S01]  /*5070*/  FFMA.FTZ R152, R173, UR40, -R12 ;  /* 0x00000028ad987c23 */ /* 0x000fe2000801080c */
[----:B------:R-:W-:Y:S01]  /*5080*/  ISETP.GT.AND P2, PT, R10, 0x50, PT ;  /* 0x000000500a00780c */ /* 0x000fe20003f44270 */
[----:B------:R0:W-:Y:S01]  /*5090*/  MUFU.EX2 R23, R172 ;  /* 0x000000ac00177308 */ /* 0x0001e20000000800 */
[----:B------:R-:W-:-:S02]  /*50a0*/  FSEL R191, R191, -INF , P3 ;  /* 0xff800000bfbf7808 */ /* 0x000fc40001800000 */
[----:B------:R-:W-:Y:S02]  /*50b0*/  FMNMX.FTZ R154, R190, R153, !PT ;  /* 0x00000099be9a7209 */ /* 0x000fe40007810000 */
[----:B------:R-:W-:Y:S02]  /*50c0*/  ISETP.GT.AND P3, PT, R10, 0x51, PT ;  /* 0x000000510a00780c */ /* 0x000fe40003f64270 */
[----:B------:R-:W-:Y:S01]  /*50d0*/  FSEL R194, R194, -INF , P2 ;  /* 0xff800000c2c27808 */ /* 0x000fe20001000000 */
[----:B------:R-:W-:Y:S01]  /*50e0*/  MUFU.EX2 R15, R15 ;  /* 0x0000000f000f7308 */ /* 0x000fe20000000800 */
[----:B------:R-:W-:Y:S01]  /*50f0*/  FMNMX.FTZ R153, R191, R154, !PT ;  /* 0x0000009abf997209 */ /* 0x000fe20007810000 */
[----:B0-----:R-:W-:Y:S01]  /*5100*/  FFMA.FTZ R172, R200, UR40, -R12 ;  /* 0x00000028c8ac7c23 */ /* 0x001fe2000801080c */
        /* <DEDUP_REMOVED lines=21> */
[----:B------:R-:W-:Y:S01]  /*5260*/  FMNMX.FTZ R157, R203, R154, !PT ;  /* 0x0000009acb9d7209 */ /* 0x000fe20007810000 */
[--C-:B------:R-:W-:Y:S01]  /*5270*/  FFMA.FTZ R154, R181, UR40, -R12.reuse ;  /* 0x00000028b59a7c23 */ /* 0x100fe2000801080c */
[----:B------:R-:W-:Y:S01]  /*5280*/  ISETP.GT.AND P2, PT, R10, 0x70, PT ;  /* 0x000000700a00780c */ /* 0x000fe20003f44270 */
[----:B------:R0:W-:Y:S01]  /*5290*/  MUFU.EX2 R153, R180 ;  /* 0x000000b400997308 */ /* 0x0001e20000000800 */
[----:B------:R-:W-:Y:S01]  /*52a0*/  FSEL R207, R207, -INF , P3 ;  /* 0xff800000cfcf7808 */ /* 0x000fe20001800000 */
[----:B------:R-:W-:Y:S01]  /*52b0*/  FFMA.FTZ R181, R196, UR40, -R12 ;  /* 0x00000028c4b57c23 */ /* 0x000fe2000801080c */
[----:B------:R-:W-:-:S02]  /*52c0*/  FMNMX.FTZ R164, R206, R157, !PT ;  /* 0x0000009dcea47209 */ /* 0x000fc40007810000 */
[----:B------:R-:W-:Y:S02]  /*52d0*/  ISETP.GT.AND P3, PT, R10, 0x71, PT ;  /* 0x000000710a00780c */ /* 0x000fe40003f64270 */
[----:B------:R-:W-:Y:S01]  /*52e0*/  FSEL R210, R210, -INF , P2 ;  /* 0xff800000d2d27808 */ /* 0x000fe20001000000 */
[----:B------:R-:W-:Y:S01]  /*52f0*/  MUFU.EX2 R152, R152 ;  /* 0x0000009800987308 */ /* 0x000fe20000000800 */
[----:B------:R-:W-:Y:S01]  /*5300*/  FMNMX.FTZ R157, R207, R164, !PT ;  /* 0x000000a4cf9d7209 */ /* 0x000fe20007810000 */
[--C-:B------:R-:W-:Y:S01]  /*5310*/  FFMA.FTZ R164, R184, UR40, -R12.reuse ;  /* 0x00000028b8a47c23 */ /* 0x100fe2000801080c */
[----:B------:R-:W-:Y:S01]  /*5320*/  ISETP.GT.AND P2, PT, R10, 0x78, PT ;  /* 0x000000780a00780c */ /* 0x000fe20003f44270 */
[--C-:B0-----:R-:W-:Y:S01]  /*5330*/  FFMA.FTZ R180, R189, UR40, -R12.reuse ;  /* 0x00000028bdb47c23 */ /* 0x101fe2000801080c */
[----:B------:R-:W-:Y:S01]  /*5340*/  FSEL R211, R211, -INF , P3 ;  /* 0xff800000d3d37808 */ /* 0x000fe20001800000 */
[--C-:B------:R-:W-:Y:S01]  /*5350*/  FFMA.FTZ R184, R197, UR40, -R12.reuse ;  /* 0x00000028c5b87c23 */ /* 0x100fe2000801080c */
[----:B------:R-:W-:Y:S01]  /*5360*/  FMNMX.FTZ R168, R210, R157, !PT ;  /* 0x0000009dd2a87209 */ /* 0x000fe20007810000 */
[----:B------:R-:W-:Y:S01]  /*5370*/  FFMA.FTZ R189, R212, UR40, -R12 ;  /* 0x00000028d4bd7c23 */ /* 0x000fe2000801080c */
[----:B------:R-:W-:Y:S01]  /*5380*/  ISETP.GT.AND P3, PT, R10, 0x79, PT ;  /* 0x000000790a00780c */ /* 0x000fe20003f64270 */
[----:B------:R-:W-:Y:S01]  /*5390*/  MUFU.EX2 R160, R160 ;  /* 0x000000a000a07308 */ /* 0x000fe20000000800 */
[----:B------:R-:W-:-:S02]  /*53a0*/  FSEL R214, R214, -INF , P2 ;  /* 0xff800000d6d67808 */ /* 0x000fc40001000000 */
[----:B------:R-:W-:Y:S01]  /*53b0*/  FMNMX.FTZ R157, R211, R168, !PT ;  /* 0x000000a8d39d7209 */ /* 0x000fe20007810000 */
[----:B------:R-:W-:-:S01]  /*53c0*/  FFMA.FTZ R168, R192, UR40, -R12 ;  /* 0x00000028c0a87c23 */ /* 0x000fc2000801080c */
[----:B------:R-:W-:Y:S01]  /*53d0*/  FSEL R215, R215, -INF , P3 ;  /* 0xff800000d7d77808 */ /* 0x000fe20001800000 */
[----:B------:R-:W-:-:S01]  /*53e0*/  FFMA.FTZ R192, R213, UR40, -R12 ;  /* 0x00000028d5c07c23 */ /* 0x000fc2000801080c */
[----:B------:R-:W-:Y:S01]  /*53f0*/  FMNMX.FTZ R10, R214, R157, !PT ;  /* 0x0000009dd60a7209 */ /* 0x000fe20007810000 */
[----:B------:R-:W-:-:S01]  /*5400*/  FFMA.FTZ R157, R188, UR40, -R12 ;  /* 0x00000028bc9d7c23 */ /* 0x000fc2000801080c */
[----:B------:R-:W-:Y:S01]  /*5410*/  FFMA.FTZ R188, R205, UR40, -R12 ;  /* 0x00000028cdbc7c23 */ /* 0x000fe2000801080c */
[----:B------:R-:W-:Y:S01]  /*5420*/  MUFU.EX2 R161, R161 ;  /* 0x000000a100a17308 */ /* 0x000fe20000000800 */
[----:B------:R-:W-:-:S05]  /*5430*/  FMNMX.FTZ R10, R215, R10, !PT ;  /* 0x0000000ad70a7209 */ /* 0x000fca0007810000 */
[----:B------:R-:W0:Y:S02]  /*5440*/  SHFL.BFLY PT, R173, R10, 0x2, 0x1f ;  /* 0x0c401f000aad7f89 */ /* 0x000e2400000e0000 */
[----:B------:R-:W-:Y:S08]  /*5450*/  MUFU.EX2 R154, R154 ;  /* 0x0000009a009a7308 */ /* 0x000ff00000000800 */
[----:B------:R-:W-:Y:S08]  /*5460*/  MUFU.EX2 R164, R164 ;  /* 0x000000a400a47308 */ /* 0x000ff00000000800 */
[----:B------:R-:W-:Y:S01]  /*5470*/  MUFU.EX2 R165, R165 ;  /* 0x000000a500a57308 */ /* 0x000fe20000000800 */
[----:B0-----:R-:W-:Y:S01]  /*5480*/  FMNMX.FTZ R177, R10, R173, !PT ;  /* 0x000000ad0ab17209 */ /* 0x001fe20007810000 */
[----:B------:R-:W-:-:S06]  /*5490*/  FFMA.FTZ R173, R201, UR40, -R12 ;  /* 0x00000028c9ad7c23 */ /* 0x000fcc000801080c */
[----:B------:R-:W-:Y:S01]  /*54a0*/  MUFU.EX2 R157, R157 ;  /* 0x0000009d009d7308 */ /* 0x000fe20000000800 */
[----:B------:R-:W0:Y:S07]  /*54b0*/  SHFL.BFLY PT, R10, R177, 0x1, 0x1f ;  /* 0x0c201f00b10a7f89 */ /* 0x000e2e00000e0000 */
[----:B------:R-:W-:Y:S08]  /*54c0*/  MUFU.EX2 R180, R180 ;  /* 0x000000b400b47308 */ /* 0x000ff00000000800 */
[----:B------:R-:W-:Y:S08]  /*54d0*/  MUFU.EX2 R168, R168 ;  /* 0x000000a800a87308 */ /* 0x000ff00000000800 */
[----:B------:R-:W-:Y:S01]  /*54e0*/  MUFU.EX2 R169, R169 ;  /* 0x000000a900a97308 */ /* 0x000fe20000000800 */
[----:B0-----:R-:W-:Y:S01]  /*54f0*/  FMNMX.FTZ R10, R177, R10, !PT ;  /* 0x0000000ab10a7209 */ /* 0x001fe20007810000 */
        /* <DEDUP_REMOVED lines=11> */
[----:B------:R-:W-:Y:S01]  /*55b0*/  FSEL R178, R0, RZ, P1 ;  /* 0x000000ff00b27208 */ /* 0x000fe20000800000 */
[----:B------:R-:W-:-:S01]  /*55c0*/  FFMA.FTZ R13, R13, UR40, -R12 ;  /* 0x000000280d0d7c23 */ /* 0x000fc2000801080c */
[----:B------:R-:W-:Y:S01]  /*55d0*/  FSEL R167, R10, RZ, P2 ;  /* 0x000000ff0aa77208 */ /* 0x000fe20001000000 */
[----:B------:R-:W-:-:S01]  /*55e0*/  FFMA.FTZ R158, R158, UR40, -R12 ;  /* 0x000000289e9e7c23 */ /* 0x000fc2000801080c */
[----:B------:R-:W-:Y:S01]  /*55f0*/  MUFU.EX2 R196, R196 ;  /* 0x000000c400c47308 */ /* 0x000fe20000000800 */
[----:B------:R-:W-:-:S01]  /*5600*/  FADD.FTZ R9, -R178, R9 ;  /* 0x00000009b2097221 */ /* 0x000fc20000010100 */
[----:B------:R-:W-:Y:S01]  /*5610*/  FFMA.FTZ R193, R159, UR40, -R12 ;  /* 0x000000289fc17c23 */ /* 0x000fe2000801080c */
[----:B------:R-:W-:-:S01]  /*5620*/  FADD.FTZ R167, -R167, R8 ;  /* 0x00000008a7a77221 */ /* 0x000fc20000010100 */
[--C-:B------:R-:W-:Y:S01]  /*5630*/  FFMA.FTZ R197, R166, UR40, -R12.reuse ;  /* 0x00000028a6c57c23 */ /* 0x100fe2000801080c */
[----:B------:R-:W-:Y:S01]  /*5640*/  FMUL.FTZ R9, R9, UR40 ;  /* 0x0000002809097c20 */ /* 0x000fe20008410000 */
[--C-:B------:R-:W-:Y:S01]  /*5650*/  FFMA.FTZ R159, R170, UR40, -R12.reuse ;  /* 0x00000028aa9f7c23 */ /* 0x100fe2000801080c */
[----:B------:R-:W-:Y:S01]  /*5660*/  FMUL.FTZ R8, R167, UR40 ;  /* 0x00000028a7087c20 */ /* 0x000fe20008410000 */
        /* <DEDUP_REMOVED lines=8> */
[----:B------:R-:W0:Y:S01]  /*56f0*/  MUFU.EX2 R9, R9 ;  /* 0x0000000900097308 */ /* 0x000e220000000800 */
[----:B------:R-:W-:-:S01]  /*5700*/  FFMA.FTZ R190, R190, UR40, -R12 ;  /* 0x00000028bebe7c23 */ /* 0x000fc2000801080c */
[--C-:B------:R-:W-:Y:S01]  /*5710*/  FFMA.FTZ R182, R187, UR40, -R12.reuse ;  /* 0x00000028bbb67c23 */ /* 0x100fe2000801080c */
[----:B------:R-:W-:-:S01]  /*5720*/  FFMA.FTZ R211, R211, UR40, -R12 ;  /* 0x00000028d3d37c23 */ /* 0x000fc2000801080c */
[--C-:B------:R-:W-:Y:S01]  /*5730*/  FFMA.FTZ R214, R214, UR40, -R12.reuse ;  /* 0x00000028d6d67c23 */ /* 0x100fe2000801080c */
[----:B------:R-:W-:-:S03]  /*5740*/  FFMA.FTZ R215, R215, UR40, -R12 ;  /* 0x00000028d7d77c23 */ /* 0x000fc6000801080c */
[----:B------:R-:W2:Y:S08]  /*5750*/  MUFU.EX2 R8, R8 ;  /* 0x0000000800087308 */ /* 0x000eb00000000800 */
[----:B------:R-:W3:Y:S01]  /*5760*/  MUFU.EX2 R158, R158 ;  /* 0x0000009e009e7308 */ /* 0x000ee20000000800 */
[----:B0-----:R-:W-:-:S01]  /*5770*/  FFMA.FTZ R186, R9, R3, R14 ;  /* 0x0000000309ba7223 */ /* 0x001fc2000001000e */
[-C--:B------:R-:W-:Y:S01]  /*5780*/  FMUL.FTZ R24, R24, R9.reuse ;  /* 0x0000000918187220 */ /* 0x080fe20000410000 */
[-C--:B------:R-:W-:Y:S01]  /*5790*/  FMUL.FTZ R25, R25, R9.reuse ;  /* 0x0000000919197220 */ /* 0x080fe20000410000 */
[----:B------:R-:W-:Y:S01]  /*57a0*/  FMUL.FTZ R28, R28, R9 ;  /* 0x000000091c1c7220 */ /* 0x000fe20000410000 */
[----:B------:R-:W-:-:S01]  /*57b0*/  FADD.FTZ R186, R11, R186 ;  /* 0x000000ba0bba7221 */ /* 0x000fc20000010000 */
[-C--:B------:R-:W-:Y:S01]  /*57c0*/  FMUL.FTZ R29, R29, R9.reuse ;  /* 0x000000091d1d7220 */ /* 0x080fe20000410000 */
[----:B------:R-:W-:Y:S01]  /*57d0*/  FMUL.FTZ R32, R32, R9 ;  /* 0x0000000920207220 */ /* 0x000fe20000410000 */
[----:B------:R-:W0:Y:S01]  /*57e0*/  MUFU.EX2 R193, R193 ;  /* 0x000000c100c17308 */ /* 0x000e220000000800 */
[----:B--2---:R-:W-:-:S01]  /*57f0*/  FFMA.FTZ R3, R8, R2, R13 ;  /* 0x0000000208037223 */ /* 0x004fc2000001000d */
[----:B------:R-:W-:Y:S01]  /*5800*/  FADD.FTZ R183, R15, R186 ;  /* 0x000000ba0fb77221 */ /* 0x000fe20000010000 */
[----:B------:R-:W-:Y:S01]  /*5810*/  F2FP.SATFINITE.E4M3.F32.PACK_AB_MERGE_C R15, R18, R15, RZ ;  /* 0x0000000f120f723e */ /* 0x000fe200048070ff */
[----:B------:R-:W-:Y:S01]  /*5820*/  FMUL.FTZ R33, R33, R9 ;  /* 0x0000000921217220 */ /* 0x000fe20000410000 */
[----:B------:R-:W-:-:S01]  /*5830*/  FADD.FTZ R179, R196, R3 ;  /* 0x00000003c4b37221 */ /* 0x000fc20000010000 */
[----:B------:R-:W-:Y:S01]  /*5840*/  FADD.FTZ R204, R18, R183 ;  /* 0x000000b712cc7221 */ /* 0x000fe20000010000 */
[----:B------:R-:W-:-:S01]  /*5850*/  FFMA.FTZ R3, R191, UR40, -R12 ;  /* 0x00000028bf037c23 */ /* 0x000fc2000801080c */
[----:B------:R-:W2:Y:S01]  /*5860*/  MUFU.EX2 R155, R155 ;  /* 0x0000009b009b7308 */ /* 0x000ea20000000800 */
[----:B---3--:R-:W-:-:S01]  /*5870*/  FADD.FTZ R186, R158, R179 ;  /* 0x000000b39eba7221 */ /* 0x008fc20000010000 */
[----:B------:R-:W-:Y:S01]  /*5880*/  FADD.FTZ R183, R17, R204 ;  /* 0x000000cc11b77221 */ /* 0x000fe20000010000 */
[----:B------:R-:W-:-:S01]  /*5890*/  FFMA.FTZ R179, R194, UR40, -R12 ;  /* 0x00000028c2b37c23 */ /* 0x000fc2000801080c */
        /* <DEDUP_REMOVED lines=9> */
[-C--:B------:R-:W-:Y:S01]  /*5930*/  FMUL.FTZ R48, R48, R9.reuse ;  /* 0x0000000930307220 */ /* 0x080fe20000410000 */
[-C--:B------:R-:W-:Y:S01]  /*5940*/  FMUL.FTZ R49, R49, R9.reuse ;  /* 0x0000000931317220 */ /* 0x080fe20000410000 */
[----:B------:R-:W-:Y:S01]  /*5950*/  FMUL.FTZ R52, R52, R9 ;  /* 0x0000000934347220 */ /* 0x000fe20000410000 */
[----:B------:R-:W0:Y:S01]  /*5960*/  MUFU.EX2 R197, R197 ;  /* 0x000000c500c57308 */ /* 0x000e220000000800 */
        /* <DEDUP_REMOVED lines=23> */
[----:B------:R0:W-:Y:S01]  /*5ae0*/  MUFU.EX2 R2, R190 ;  /* 0x000000be00027308 */ /* 0x0001e20000000800 */
[----:B--2---:R-:W-:-:S01]  /*5af0*/  FADD.FTZ R194, R200, R187 ;  /* 0x000000bbc8c27221 */ /* 0x004fc20000010000 */
[----:B------:R-:W-:Y:S01]  /*5b00*/  FFMA.FTZ R187, R198, UR40, -R12 ;  /* 0x00000028c6bb7c23 */ /* 0x000fe2000801080c */
[----:B------:R-:W-:Y:S01]  /*5b10*/  F2FP.SATFINITE.E4M3.F32.PACK_AB_MERGE_C R197, R200, R197, RZ ;  /* 0x000000c5c8c5723e */ /* 0x000fe200048070ff */
[-C--:B------:R-:W-:Y:S01]  /*5b20*/  FMUL.FTZ R88, R88, R9.reuse ;  /* 0x0000000958587220 */ /* 0x080fe20000410000 */
[-C--:B------:R-:W-:Y:S01]  /*5b30*/  FMUL.FTZ R89, R89, R9.reuse ;  /* 0x0000000959597220 */ /* 0x080fe20000410000 */
[----:B------:R-:W-:Y:S01]  /*5b40*/  FMUL.FTZ R92, R92, R9 ;  /* 0x000000095c5c7220 */ /* 0x000fe20000410000 */
[----:B------:R-:W-:Y:S01]  /*5b50*/  F2FP.SATFINITE.E4M3.F32.PACK_AB_MERGE_C R155, R162, R155, R197 ;  /* 0x0000009ba29b723e */ /* 0x000fe200048070c5 */
[----:B------:R-:W2:Y:S01]  /*5b60*/  MUFU.EX2 R166, R166 ;  /* 0x000000a600a67308 */ /* 0x000ea20000000800 */
[----:B0-----:R-:W-:-:S01]  /*5b70*/  FADD.FTZ R190, R20, R183 ;  /* 0x000000b714be7221 */ /* 0x001fc20000010000 */
[----:B---3--:R-:W-:Y:S01]  /*5b80*/  FADD.FTZ R191, R159, R194 ;  /* 0x000000c29fbf7221 */ /* 0x008fe20000010000 */
[----:B------:R-:W-:-:S01]  /*5b90*/  FFMA.FTZ R194, R199, UR40, -R12 ;  /* 0x00000028c7c27c23 */ /* 0x000fc2000801080c */
[----:B------:R-:W-:Y:S01]  /*5ba0*/  FMUL.FTZ R93, R93, R9 ;  /* 0x000000095d5d7220 */ /* 0x000fe20000410000 */
[----:B------:R-:W-:-:S01]  /*5bb0*/  FADD.FTZ R183, R19, R190 ;  /* 0x000000be13b77221 */ /* 0x000fc20000010000 */
[----:B------:R-:W-:Y:S01]  /*5bc0*/  F2FP.SATFINITE.E4M3.F32.PACK_AB_MERGE_C R19, R22, R19, RZ ;  /* 0x000000131613723e */ /* 0x000fe200048070ff */
[----:B------:R-:W-:Y:S01]  /*5bd0*/  FMUL.FTZ R96, R96, R9 ;  /* 0x0000000960607220 */ /* 0x000fe20000410000 */
[----:B------:R-:W0:Y:S01]  /*5be0*/  MUFU.EX2 R171, R171 ;  /* 0x000000ab00ab7308 */ /* 0x000e220000000800 */
[----:B------:R-:W-:-:S01]  /*5bf0*/  FADD.FTZ R190, R22, R183 ;  /* 0x000000b716be7221 */ /* 0x000fc20000010000 */
        /* <DEDUP_REMOVED lines=12> */
[-C--:B------:R-:W-:Y:S01]  /*5cc0*/  FMUL.FTZ R112, R112, R9.reuse ;  /* 0x0000000970707220 */ /* 0x080fe20000410000 */
[----:B------:R-:W-:Y:S01]  /*5cd0*/  FMUL.FTZ R113, R113, R9 ;  /* 0x0000000971717220 */ /* 0x000fe20000410000 */
[----:B------:R-:W2:Y:S01]  /*5ce0*/  MUFU.EX2 R163, R163 ;  /* 0x000000a300a37308 */ /* 0x000ea20000000800 */
[----:B0-----:R-:W-:-:S01]  /*5cf0*/  FADD.FTZ R191, R171, R198 ;  /* 0x000000c6abbf7221 */ /* 0x001fc20000010000 */
[----:B------:R-:W-:Y:S01]  /*5d00*/  FADD.FTZ R195, R152, R183 ;  /* 0x000000b798c37221 */ /* 0x000fe20000010000 */
[----:B------:R-:W-:-:S01]  /*5d10*/  FFMA.FTZ R183, R202, UR40, -R12 ;  /* 0x00000028cab77c23 */ /* 0x000fc2000801080c */
[-C--:B------:R-:W-:Y:S01]  /*5d20*/  FMUL.FTZ R116, R116, R9.reuse ;  /* 0x0000000974747220 */ /* 0x080fe20000410000 */
[-C--:B------:R-:W-:Y:S01]  /*5d30*/  FMUL.FTZ R117, R117, R9.reuse ;  /* 0x0000000975757220 */ /* 0x080fe20000410000 */
[----:B------:R-:W-:Y:S01]  /*5d40*/  FADD.FTZ R198, R160, R195 ;  /* 0x000000c3a0c67221 */ /* 0x000fe20000010000 */
[----:B------:R-:W-:Y:S01]  /*5d50*/  FMUL.FTZ R120, R120, R9 ;  /* 0x0000000978787220 */ /* 0x000fe20000410000 */
[----:B------:R-:W0:Y:S01]  /*5d60*/  MUFU.EX2 R170, R170 ;  /* 0x000000aa00aa7308 */ /* 0x000e220000000800 */
[----:B---3--:R-:W-:-:S01]  /*5d70*/  FADD.FTZ R190, R174, R191 ;  /* 0x000000bfaebe7221 */ /* 0x008fc20000010000 */
[----:B------:R-:W-:Y:S01]  /*5d80*/  FADD.FTZ R198, R161, R198 ;  /* 0x000000c6a1c67221 */ /* 0x000fe20000010000 */
[----:B------:R-:W-:Y:S01]  /*5d90*/  F2FP.SATFINITE.E4M3.F32.PACK_AB_MERGE_C R171, R174, R171, RZ ;  /* 0x000000abaeab723e */ /* 0x000fe200048070ff */
[----:B------:R-:W-:Y:S01]  /*5da0*/  FMUL.FTZ R121, R121, R9 ;  /* 0x0000000979797220 */ /* 0x000fe20000410000 */
[----:B------:R-:W-:Y:S01]  /*5db0*/  F2FP.SATFINITE.E4M3.F32.PACK_AB_MERGE_C R174, R154, R153, RZ ;  /* 0x000000999aae723e */ /* 0x000fe200048070ff */
[-C--:B------:R-:W-:Y:S01]  /*5dc0*/  FMUL.FTZ R124, R124, R9.reuse ;  /* 0x000000097c7c7220 */ /* 0x080fe20000410000 */
[----:B------:R-:W-:Y:S01]  /*5dd0*/  FMUL.FTZ R125, R125, R9 ;  /* 0x000000097d7d7220 */ /* 0x000fe20000410000 */
[----:B------:R-:W3:Y:S01]  /*5de0*/  MUFU.EX2 R175, R175 ;  /* 0x000000af00af7308 */ /* 0x000ee20000000800 */
        /* <DEDUP_REMOVED lines=8> */
[----:B0-----:R-:W-:-:S01]  /*5e70*/  FADD.FTZ R202, R170, R191 ;  /* 0x000000bfaaca7221 */ /* 0x001fc20000010000 */
[----:B------:R-:W-:Y:S01]  /*5e80*/  FADD.FTZ R191, R153, R198 ;  /* 0x000000c699bf7221 */ /* 0x000fe20000010000 */
[-C--:B------:R-:W-:Y:S01]  /*5e90*/  FMUL.FTZ R137, R137, R9.reuse ;  /* 0x0000000989897220 */ /* 0x080fe20000410000 */
[-C--:B------:R-:W-:Y:S01]  /*5ea0*/  FMUL.FTZ R140, R140, R9.reuse ;  /* 0x000000098c8c7220 */ /* 0x080fe20000410000 */
[----:B------:R-:W-:Y:S01]  /*5eb0*/  FMUL.FTZ R141, R141, R9 ;  /* 0x000000098d8d7220 */ /* 0x000fe20000410000 */
[----:B------:R-:W-:Y:S01]  /*5ec0*/  FADD.FTZ R191, R154, R191 ;  /* 0x000000bf9abf7221 */ /* 0x000fe20000010000 */
[----:B------:R-:W-:Y:S01]  /*5ed0*/  F2FP.SATFINITE.E4M3.F32.PACK_AB_MERGE_C R154, R20, R17, R19 ;  /* 0x00000011149a723e */ /* 0x000fe20004807013 */
[----:B------:R-:W0:Y:S01]  /*5ee0*/  MUFU.EX2 R167, R167 ;  /* 0x000000a700a77308 */ /* 0x000e220000000800 */
        /* <DEDUP_REMOVED lines=8> */
[----:B--2---:R-:W-:-:S01]  /*5f70*/  FADD.FTZ R198, R178, R195 ;  /* 0x000000c3b2c67221 */ /* 0x004fc20000010000 */
[----:B------:R-:W-:Y:S01]  /*5f80*/  FADD.FTZ R199, R157, R202 ;  /* 0x000000ca9dc77221 */ /* 0x000fe20000010000 */
[----:B------:R-:W-:-:S01]  /*5f90*/  FFMA.FTZ R195, R206, UR40, -R12 ;  /* 0x00000028cec37c23 */ /* 0x000fc2000801080c */
[----:B------:R-:W-:Y:S01]  /*5fa0*/  F2FP.SATFINITE.E4M3.F32.PACK_AB_MERGE_C R175, R178, R175, RZ ;  /* 0x000000afb2af723e */ /* 0x000fe200048070ff */
[----:B------:R-:W-:Y:S01]  /*5fb0*/  FMUL.FTZ R26, R26, R8 ;  /* 0x000000081a1a7220 */ /* 0x000fe20000410000 */
[C---:B------:R-:W-:Y:S01]  /*5fc0*/  FADD.FTZ R199, R180.reuse, R199 ;  /* 0x000000c7b4c77221 */ /* 0x040fe20000010000 */
[----:B------:R-:W-:Y:S01]  /*5fd0*/  F2FP.SATFINITE.E4M3.F32.PACK_AB_MERGE_C R180, R180, R157, RZ ;  /* 0x0000009db4b4723e */ /* 0x000fe200048070ff */
[----:B------:R-:W2:Y:S01]  /*5fe0*/  MUFU.EX2 R3, R3 ;  /* 0x0000000300037308 */ /* 0x000ea20000000800 */
[----:B0-----:R-:W-:-:S01]  /*5ff0*/  FADD.FTZ R191, R167, R198 ;  /* 0x000000c6a7bf7221 */ /* 0x001fc20000010000 */
[----:B------:R-:W-:Y:S01]  /*6000*/  FADD.FTZ R204, R168, R199 ;  /* 0x000000c7a8cc7221 */ /* 0x000fe20000010000 */
[----:B------:R-:W-:-:S01]  /*6010*/  FFMA.FTZ R198, R207, UR40, -R12 ;  /* 0x00000028cfc67c23 */ /* 0x000fc2000801080c */
[----:B------:R-:W-:Y:S01]  /*6020*/  F2FP.SATFINITE.E4M3.F32.PACK_AB_MERGE_C R157, R166, R159, R171 ;  /* 0x0000009fa69d723e */ /* 0x000fe200048070ab */
[----:B------:R-:W-:Y:S01]  /*6030*/  FMUL.FTZ R27, R27, R8 ;  /* 0x000000081b1b7220 */ /* 0x000fe20000410000 */
[----:B------:R-:W-:Y:S01]  /*6040*/  FADD.FTZ R204, R169, R204 ;  /* 0x000000cca9cc7221 */ /* 0x000fe20000010000 */
[----:B------:R-:W-:Y:S01]  /*6050*/  F2FP.SATFINITE.E4M3.F32.PACK_AB_MERGE_C R159, R170, R163, R175 ;  /* 0x000000a3aa9f723e */ /* 0x000fe200048070af */
[----:B------:R-:W0:Y:S01]  /*6060*/  MUFU.EX2 R179, R179 ;  /* 0x000000b300b37308 */ /* 0x000e220000000800 */
[----:B---3--:R-:W-:-:S01]  /*6070*/  FADD.FTZ R191, R182, R191 ;  /* 0x000000bfb6bf7221 */ /* 0x008fc20000010000 */
[-C--:B------:R-:W-:Y:S01]  /*6080*/  FMUL.FTZ R30, R30, R8.reuse ;  /* 0x000000081e1e7220 */ /* 0x080fe20000410000 */
[-C--:B------:R-:W-:Y:S01]  /*6090*/  FMUL.FTZ R31, R31, R8.reuse ;  /* 0x000000081f1f7220 */ /* 0x080fe20000410000 */
[----:B------:R-:W-:Y:S01]  /*60a0*/  FMUL.FTZ R34, R34, R8 ;  /* 0x0000000822227220 */ /* 0x000fe20000410000 */
[----:B------:R-:W-:-:S01]  /*60b0*/  FADD.FTZ R202, R2, R191 ;  /* 0x000000bf02ca7221 */ /* 0x000fc20000010000 */
[----:B------:R-:W-:Y:S01]  /*60c0*/  FFMA.FTZ R191, R210, UR40, -R12 ;  /* 0x00000028d2bf7c23 */ /* 0x000fe2000801080c */
[----:B------:R-:W-:Y:S01]  /*60d0*/  FMUL.FTZ R35, R35, R8 ;  /* 0x0000000823237220 */ /* 0x000fe20000410000 */
[----:B------:R-:W3:Y:S01]  /*60e0*/  MUFU.EX2 R186, R186 ;  /* 0x000000ba00ba7308 */ /* 0x000ee20000000800 */
        /* <DEDUP_REMOVED lines=17> */
[----:B------:R-:W-:Y:S01]  /*6200*/  FADD.FTZ R199, R181, R204 ;  /* 0x000000ccb5c77221 */ /* 0x000fe20000010000 */
[----:B------:R-:W-:Y:S01]  /*6210*/  F2FP.SATFINITE.E4M3.F32.PACK_AB_MERGE_C R181, R184, R181, RZ ;  /* 0x000000b5b8b5723e */ /* 0x000fe200048070ff */
[-C--:B------:R-:W-:Y:S01]  /*6220*/  FMUL.FTZ R59, R59, R8.reuse ;  /* 0x000000083b3b7220 */ /* 0x080fe20000410000 */
[----:B------:R-:W-:Y:S01]  /*6230*/  FMUL.FTZ R62, R62, R8 ;  /* 0x000000083e3e7220 */ /* 0x000fe20000410000 */
[----:B------:R-:W-:Y:S01]  /*6240*/  FADD.FTZ R199, R184, R199 ;  /* 0x000000c7b8c77221 */ /* 0x000fe20000010000 */
[----:B------:R-:W-:Y:S01]  /*6250*/  F2FP.SATFINITE.E4M3.F32.PACK_AB_MERGE_C R162, R169, R168, R181 ;  /* 0x000000a8a9a2723e */ /* 0x000fe200048070b5 */
[----:B------:R-:W3:Y:S01]  /*6260*/  MUFU.EX2 R172, R172 ;  /* 0x000000ac00ac7308 */ /* 0x000ee20000000800 */
        /* <DEDUP_REMOVED lines=17> */
[----:B------:R-:W-:Y:S01]  /*6380*/  F2FP.SATFINITE.E4M3.F32.PACK_AB_MERGE_C R199, R152, R23, RZ ;  /* 0x0000001798c7723e */ /* 0x000fe200048070ff */
[----:B------:R-:W-:Y:S01]  /*6390*/  FMUL.FTZ R83, R83, R8 ;  /* 0x0000000853537220 */ /* 0x000fe20000410000 */
[----:B------:R-:W-:Y:S01]  /*63a0*/  F2FP.SATFINITE.E4M3.F32.PACK_AB_MERGE_C R152, R11, R14, R15 ;  /* 0x0000000e0b98723e */ /* 0x000fe2000480700f */
[-C--:B------:R-:W-:Y:S01]  /*63b0*/  FMUL.FTZ R86, R86, R8.reuse ;  /* 0x0000000856567220 */ /* 0x080fe20000410000 */
[----:B------:R-:W-:Y:S01]  /*63c0*/  F2FP.SATFINITE.E4M3.F32.PACK_AB_MERGE_C R156, R156, R21, R199 ;  /* 0x000000159c9c723e */ /* 0x000fe200048070c7 */
[----:B------:R-:W-:Y:S01]  /*63d0*/  FMUL.FTZ R87, R87, R8 ;  /* 0x0000000857577220 */ /* 0x000fe20000410000 */
        /* <DEDUP_REMOVED lines=44> */
[----:B------:R-:W-:-:S02]  /*66a0*/  FMUL.FTZ R151, R151, R8 ;  /* 0x0000000897977220 */ /* 0x000fc40000410000 */
[----:B------:R-:W-:Y:S02]  /*66b0*/  F2FP.SATFINITE.E4M3.F32.PACK_AB_MERGE_C R172, R173, R172, R185 ;  /* 0x000000acadac723e */ /* 0x000fe400048070b9 */
[----:B------:R-:W3:Y:S01]  /*66c0*/  MUFU.EX2 R191, R191 ;  /* 0x000000bf00bf7308 */ /* 0x000ee20000000800 */
[----:B--2---:R-:W-:-:S01]  /*66d0*/  FADD.FTZ R18, R198, R153 ;  /* 0x00000099c6127221 */ /* 0x004fc20000010000 */
[----:B------:R-:W-:Y:S02]  /*66e0*/  F2FP.SATFINITE.E4M3.F32.PACK_AB_MERGE_C R195, R198, R195, RZ ;  /* 0x000000c3c6c3723e */ /* 0x000fe400048070ff */
[----:B------:R-:W-:Y:S02]  /*66f0*/  F2FP.SATFINITE.E4M3.F32.PACK_AB_MERGE_C R153, R196, R13, R158 ;  /* 0x0000000dc499723e */ /* 0x000fe4000480709e */
[----:B------:R-:W-:Y:S02]  /*6700*/  F2FP.SATFINITE.E4M3.F32.PACK_AB_MERGE_C R158, R161, R160, R174 ;  /* 0x000000a0a19e723e */ /* 0x000fe400048070ae */
[----:B------:R-:W2:Y:S01]  /*6710*/  MUFU.EX2 R177, R177 ;  /* 0x000000b100b17308 */ /* 0x000ea20000000800 */
[----:B0-----:R-:W-:-:S01]  /*6720*/  FADD.FTZ R22, R176, R23 ;  /* 0x00000017b0167221 */ /* 0x001fc20000010000 */
[----:B------:R-:W-:-:S02]  /*6730*/  F2FP.SATFINITE.E4M3.F32.PACK_AB_MERGE_C R160, R165, R164, R180 ;  /* 0x000000a4a5a0723e */ /* 0x000fc400048070b4 */
[----:B------:R-:W-:Y:S02]  /*6740*/  F2FP.SATFINITE.E4M3.F32.PACK_AB_MERGE_C R161, R182, R167, R178 ;  /* 0x000000a7b6a1723e */ /* 0x000fe400048070b2 */
[----:B------:R-:W-:Y:S02]  /*6750*/  F2FP.SATFINITE.E4M3.F32.PACK_AB_MERGE_C R173, R190, R183, R195 ;  /* 0x000000b7bead723e */ /* 0x000fe400048070c3 */
[----:B------:R-:W0:Y:S01]  /*6760*/  MUFU.EX2 R12, R211 ;  /* 0x000000d3000c7308 */ /* 0x000e220000000800 */
[----:B---3--:R-:W-:-:S07]  /*6770*/  FADD.FTZ R3, R191, R18 ;  /* 0x00000012bf037221 */ /* 0x008fce0000010000 */
[----:B------:R-:W3:Y:S01]  /*6780*/  MUFU.EX2 R189, R189 ;  /* 0x000000bd00bd7308 */ /* 0x000ee20000000800 */
[----:B--2---:R-:W-:-:S07]  /*6790*/  FADD.FTZ R22, R177, R22 ;  /* 0x00000016b1167221 */ /* 0x004fce0000010000 */
[----:B------:R-:W2:Y:S01]  /*67a0*/  MUFU.EX2 R214, R214 ;  /* 0x000000d600d67308 */ /* 0x000ea20000000800 */
[----:B0-----:R-:W-:-:S07]  /*67b0*/  FADD.FTZ R3, R12, R3 ;  /* 0x000000030c037221 */ /* 0x001fce0000010000 */
[----:B------:R-:W0:Y:S01]  /*67c0*/  MUFU.EX2 R192, R192 ;  /* 0x000000c000c07308 */ /* 0x000e220000000800 */
[----:B---3--:R-:W-:-:S07]  /*67d0*/  FADD.FTZ R23, R189, R22 ;  /* 0x00000016bd177221 */ /* 0x008fce0000010000 */
[----:B------:R-:W3:Y:S01]  /*67e0*/  MUFU.EX2 R215, R215 ;  /* 0x000000d700d77308 */ /* 0x000ee20000000800 */
[----:B--2---:R-:W-:-:S01]  /*67f0*/  FADD.FTZ R2, R214, R3 ;  /* 0x00000003d6027221 */ /* 0x004fc20000010000 */
[C---:B0-----:R-:W-:Y:S01]  /*6800*/  F2FP.SATFINITE.E4M3.F32.PACK_AB_MERGE_C R189, R192.reuse, R189, RZ ;  /* 0x000000bdc0bd723e */ /* 0x041fe200048070ff */
[----:B------:R-:W-:-:S03]  /*6810*/  FADD.FTZ R3, R192, R23 ;  /* 0x00000017c0037221 */ /* 0x000fc60000010000 */
[----:B------:R-:W-:Y:S02]  /*6820*/  F2FP.SATFINITE.E4M3.F32.PACK_AB_MERGE_C R174, R177, R176, R189 ;  /* 0x000000b0b1ae723e */ /* 0x000fe400048070bd */
[C---:B---3--:R-:W-:Y:S01]  /*6830*/  F2FP.SATFINITE.E4M3.F32.PACK_AB_MERGE_C R214, R215.reuse, R214, RZ ;  /* 0x000000d6d7d6723e */ /* 0x048fe200048070ff */
[----:B------:R-:W-:-:S03]  /*6840*/  FADD.FTZ R2, R215, R2 ;  /* 0x00000002d7027221 */ /* 0x000fc60000010000 */
[----:B------:R-:W-:Y:S01]  /*6850*/  F2FP.SATFINITE.E4M3.F32.PACK_AB_MERGE_C R175, R12, R191, R214 ;  /* 0x000000bf0caf723e */ /* 0x000fe200048070d6 */
[----:B------:R-:W-:Y:S06]  /*6860*/  @!P0 BRA `(.L_x_2573) ;  /* 0x0000000000048947 */ /* 0x000fec0003800000 */
[----:B------:R-:W-:Y:S01]  /*6870*/  BPT.TRAP 0x1 ;  /* 0x000000040000795c */ /* 0x000fe20000300000 */
.L_x_2573:
[----:B------:R-:W-:-:S04]  /*6880*/  IMAD.U32 R8, RZ, RZ, UR57 ;  /* 0x00000039ff087e24 */ /* 0x000fc8000f8e00ff */
[----:B------:R0:W2:Y:S01]  /*6890*/  SYNCS.PHASECHK.TRANS64.TRYWAIT P1, [UR55+0x38850], R8 ;  /* 0x03885008ff0075a7 */ /* 0x0000a20008020177 */
[----:B------:R-:W-:Y:S05]  /*68a0*/  @!P0 BRA `(.L_x_2574) ;  /* 0x0000000000048947 */ /* 0x000fea0003800000 */
[----:B------:R-:W-:Y:S01]  /*68b0*/  BPT.TRAP 0x1 ;  /* 0x000000040000795c */ /* 0x000fe20000300000 */
.L_x_2574:
[----:B--2---:R-:W-:Y:S05]  /*68c0*/  @P1 BRA `(.L_x_2575) ;  /* 0x00000000000c1947 */ /* 0x004fea0003800000 */
[----:B0-----:R-:W-:-:S04]  /*68d0*/  IMAD.U32 R8, RZ, RZ, UR57 ;  /* 0x00000039ff087e24 */ /* 0x001fc8000f8e00ff */
[----:B------:R-:W0:Y:S02]  /*68e0*/  SYNCS.PHASECHK.TRANS64.TRYWAIT P1, [UR55+0x38850], R8 ;  /* 0x03885008ff0075a7 */ /* 0x000e240008020177 */
[----:B0-----:R-:W-:Y:S05]  /*68f0*/  @!P1 BRA `(.L_x_2576) ;  /* 0x000000bc00c09947 */ /* 0x001fea0003800000 */
.L_x_2575:
        /* <DEDUP_REMOVED lines=27> */
.L_x_2577:
[----:B------:R-:W-:Y:S01]  /*6ab0*/  UISETP.GT.AND UP0, UPT, UR56, UR53, UPT ;  /* 0x000000353800728c */ /* 0x000fe2000bf04270 */
[----:B0-----:R-:W-:Y:S01]  /*6ac0*/  IMAD.MOV.U32 R8, RZ, RZ, R10 ;  /* 0x000000ffff087224 */ /* 0x001fe200078e000a */
[----:B------:R-:W-:Y:S01]  /*6ad0*/  UIADD3 UR55, UR55, 0x38860, URZ ;  /* 0x0003886037377890 */ /* 0x000fe2000fffe03f */
[----:B------:R-:W-:Y:S01]  /*6ae0*/  IMAD.MOV.U32 R9, RZ, RZ, R0 ;  /* 0x000000ffff097224 */ /* 0x000fe200078e0000 */
[----:B------:R-:W-:Y:S02]  /*6af0*/  UIADD3 UR56, UR56, -0x1, URZ ;  /* 0xffffffff38387890 */ /* 0x000fe4000fffe03f */
[----:B------:R-:W-:Y:S01]  /*6b00*/  PLOP3.LUT P1, PT, PT, PT, UP0, 0x80, 0x0 ;  /* 0x000000000000781c */ /* 0x000fe20003f2f008 */
[----:B------:R-:W-:-:S09]  /*6b10*/  UPRMT UR55, UR49, 0x654, UR55 ;  /* 0x0000065431377896 */ /* 0x000fd20008000037 */
[----:B------:R-:W-:Y:S03]  /*6b20*/  SYNCS.ARRIVE.TRANS64.RED.A1T0 RZ, [UR55], RZ ;  /* 0x000000ffffff79a7 */ /* 0x000fe60008100437 */
[----:B------:R-:W-:Y:S05]  /*6b30*/  @P1 BRA `(.L_x_2578) ;  /* 0xffffffd400181947 */ /* 0x000fea000383ffff */
[----:B------:R-:W-:-:S05]  /*6b40*/  UMOV UR52, UR56 ;  /* 0x0000003800347c82 */ /* 0x000fca0008000000 */
.L_x_2567:
[----:B------:R-:W-:-:S06]  /*6b50*/  UISETP.GE.AND UP0, UPT, UR52, UR39, UPT ;  /* 0x000000273400728c */ /* 0x000fcc000bf06270 */
[----:B------:R-:W-:-:S13]  /*6b60*/  PLOP3.LUT P1, PT, PT, PT, UP0, 0x80, 0x0 ;  /* 0x000000000000781c */ /* 0x000fda0003f2f008 */
[----:B------:R-:W-:Y:S05]  /*6b70*/  @!P1 BRA `(.L_x_2579) ;  /* 0x0000002000789947 */ /* 0x000fea0003800000 */
[----:B-1----:R-:W-:Y:S02]  /*6b80*/  IMAD.MOV.U32 R9, RZ, RZ, R10 ;  /* 0x000000ffff097224 */ /* 0x002fe400078e000a */
[----:B------:R-:W-:-:S07]  /*6b90*/  IMAD.MOV.U32 R11, RZ, RZ, R0 ;  /* 0x000000ffff0b7224 */ /* 0x000fce00078e0000 */
.L_x_2590:
[----:B------:R-:W-:-:S04]  /*6ba0*/  UIADD3 UR48, UR48, 0x1, URZ ;  /* 0x0000000130307890 */ /* 0x000fc8000fffe03f */
[----:B------:R-:W-:-:S04]  /*6bb0*/  UISETP.NE.AND UP0, UPT, UR48, 0x2, UPT ;  /* 0x000000023000788c */ /* 0x000fc8000bf05270 */
[----:B------:R-:W-:Y:S02]  /*6bc0*/  USEL UR6, URZ, 0x1, UP0 ;  /* 0x000000013f067887 */ /* 0x000fe40008000000 */
[----:B------:R-:W-:Y:S02]  /*6bd0*/  USEL UR48, UR48, URZ, UP0 ;  /* 0x0000003f30307287 */ /* 0x000fe40008000000 */
[----:B------:R-:W-:Y:S01]  /*6be0*/  ULOP3.LUT UR47, UR47, UR6, URZ, 0x3c, !UPT ;  /* 0x000000062f2f7292 */ /* 0x000fe2000f8e3c3f */
[----:B01--4-:R-:W-:Y:S11]  /*6bf0*/  @!P0 BRA `(.L_x_2580) ;  /* 0x0000000000048947 */ /* 0x013ff60003800000 */
[----:B------:R-:W-:Y:S01]  /*6c00*/  BPT.TRAP 0x1 ;  /* 0x000000040000795c */ /* 0x000fe20000300000 */
.L_x_2580:
[----:B------:R-:W-:Y:S01]  /*6c10*/  ULEA UR43, UR48, UR41, 0x3 ;  /* 0x00000029302b7291 */ /* 0x000fe2000f8e183f */
[----:B------:R-:W-:-:S05]  /*6c20*/  IMAD.U32 R5, RZ, RZ, UR47 ;  /* 0x0000002fff057e24 */ /* 0x000fca000f8e00ff */
[----:B------:R-:W-:-:S04]  /*6c30*/  SHF.L.U32 R5, R5, 0x1f, RZ ;  /* 0x0000001f05057819 */ /* 0x000fc800000006ff */
[----:B------:R1:W3:Y:S01]  /*6c40*/  SYNCS.PHASECHK.TRANS64.TRYWAIT P1, [UR43+0x38830], R5 ;  /* 0x03883005ff0075a7 */ /* 0x0002e2000802016b */
[----:B------:R-:W-:Y:S05]  /*6c50*/  @!P0 BRA `(.L_x_2581) ;  /* 0x0000000000048947 */ /* 0x000fea0003800000 */
[----:B------:R-:W-:Y:S01]  /*6c60*/  BPT.TRAP 0x1 ;  /* 0x000000040000795c */ /* 0x000fe20000300000 */
.L_x_2581:
[----:B---3--:R-:W-:Y:S05]  /*6c70*/  @P1 BRA `(.L_x_2582) ;  /* 0x0000000000081947 */ /* 0x008fea0003800000 */
[----:B------:R-:W3:Y:S02]  /*6c80*/  SYNCS.PHASECHK.TRANS64.TRYWAIT P1, [UR43+0x38830], R5 ;  /* 0x03883005ff0075a7 */ /* 0x000ee4000802016b */
[----:B---3--:R-:W-:Y:S05]  /*6c90*/  @!P1 BRA `(.L_x_2583) ;  /* 0x000000b800f49947 */ /* 0x008fea0003800000 */
.L_x_2582:
[----:B------:R-:W-:Y:S01]  /*6ca0*/  ULEA UR6, UR48, UR44, 0xb ;  /* 0x0000002c30067291 */ /* 0x000fe2000f8e583f */
[----:B------:R-:W-:Y:S01]  /*6cb0*/  WARPGROUP.ARRIVE ;  /* 0x00000000000079c5 */ /* 0x000fe20000000000 */
[----:B------:R-:W-:Y:S01]  /*6cc0*/  UMOV UR7, 0x40000040 ;  /* 0x4000004000077882 */ /* 0x000fe20000000000 */
[----:B------:R-:W-:Y:S01]  /*6cd0*/  UMOV UR11, 0x40000040 ;  /* 0x40000040000b7882 */ /* 0x000fe20000000000 */
[----:B------:R-:W-:Y:S02]  /*6ce0*/  UIADD3 UR10, UR6, 0x2, URZ ;  /* 0x00000002060a7890 */ /* 0x000fe4000fffe03f */
        /* <DEDUP_REMOVED lines=38> */
.L_x_2584:
[----:B---3--:R-:W-:Y:S01]  /*6f50*/  FMNMX.FTZ R0, R152, R11, !PT ;  /* 0x0000000b98007209 */ /* 0x008fe20007810000 */
        /* <DEDUP_REMOVED lines=35> */
[----:B------:R-:W3:Y:S02]  /*7190*/  SHFL.BFLY PT, R13, R10, 0x2, 0x1f ;  /* 0x0c401f000a0d7f89 */ /* 0x000ee400000e0000 */
[----:B---3--:R-:W-:Y:S02]  /*71a0*/  FMNMX.FTZ R13, R10, R13, !PT ;  /* 0x0000000d0a0d7209 */ /* 0x008fe40007810000 */
[----:B------:R-:W-:-:S03]  /*71b0*/  FMNMX.FTZ R10, R154, R9, !PT ;  /* 0x000000099a0a7209 */ /* 0x000fc60007810000 */
[----:B------:R-:W3:Y:S01]  /*71c0*/  SHFL.BFLY PT, R0, R13, 0x1, 0x1f ;  /* 0x0c201f000d007f89 */ /* 0x000ee200000e0000 */
[----:B------:R-:W-:-:S04]  /*71d0*/  FMNMX.FTZ R17, R155, R10, !PT ;  /* 0x0000000a9b117209 */ /* 0x000fc80007810000 */
[----:B------:R-:W-:-:S04]  /*71e0*/  FMNMX.FTZ R10, R158, R17, !PT ;  /* 0x000000119e0a7209 */ /* 0x000fc80007810000 */
[----:B------:R-:W-:-:S04]  /*71f0*/  FMNMX.FTZ R17, R159, R10, !PT ;  /* 0x0000000a9f117209 */ /* 0x000fc80007810000 */
[----:B------:R-:W-:-:S04]  /*7200*/  FMNMX.FTZ R10, R162, R17, !PT ;  /* 0x00000011a20a7209 */ /* 0x000fc80007810000 */
[----:B------:R-:W-:-:S04]  /*7210*/  FMNMX.FTZ R17, R163, R10, !PT ;  /* 0x0000000aa3117209 */ /* 0x000fc80007810000 */
[----:B------:R-:W-:Y:S02]  /*7220*/  FMNMX.FTZ R10, R166, R17, !PT ;  /* 0x00000011a60a7209 */ /* 0x000fe40007810000 */
[----:B---3--:R-:W-:Y:S02]  /*7230*/  FMNMX.FTZ R0, R13, R0, !PT ;  /* 0x000000000d007209 */ /* 0x008fe40007810000 */
[----:B------:R-:W-:-:S03]  /*7240*/  FMNMX.FTZ R17, R167, R10, !PT ;  /* 0x0000000aa7117209 */ /* 0x000fc60007810000 */
[----:B------:R-:W-:Y:S01]  /*7250*/  FADD.FTZ R6, -R0, R11 ;  /* 0x0000000b00067221 */ /* 0x000fe20000010100 */
[----:B------:R-:W-:-:S03]  /*7260*/  FMNMX.FTZ R10, R170, R17, !PT ;  /* 0x00000011aa0a7209 */ /* 0x000fc60007810000 */
[----:B0-----:R-:W-:Y:S01]  /*7270*/  FMUL.FTZ R8, R6, UR40 ;  /* 0x0000002806087c20 */ /* 0x001fe20008410000 */
[----:B------:R-:W-:Y:S01]  /*7280*/  FMNMX.FTZ R17, R171, R10, !PT ;  /* 0x0000000aab117209 */ /* 0x000fe20007810000 */
[----:B------:R-:W-:-:S03]  /*7290*/  FFMA.FTZ R6, R0, R15, -8 ;  /* 0xc100000000067423 */ /* 0x000fc6000001000f */
[----:B------:R-:W-:Y:S01]  /*72a0*/  FMNMX.FTZ R10, R174, R17, !PT ;  /* 0x00000011ae0a7209 */ /* 0x000fe20007810000 */
[----:B------:R-:W-:-:S01]  /*72b0*/  FFMA.FTZ R14, R161, UR40, -R6 ;  /* 0x00000028a10e7c23 */ /* 0x000fc20008010806 */
[--C-:B------:R-:W-:Y:S01]  /*72c0*/  FFMA.FTZ R21, R165, UR40, -R6.reuse ;  /* 0x00000028a5157c23 */ /* 0x100fe20008010806 */
[----:B------:R-:W-:-:S01]  /*72d0*/  FFMA.FTZ R17, R169, UR40, -R6 ;  /* 0x00000028a9117c23 */ /* 0x000fc20008010806 */
        /* <DEDUP_REMOVED lines=33> */
[----:B------:R-:W-:Y:S01]  /*74f0*/  IMAD.U32 R189, RZ, RZ, UR40 ;  /* 0x00000028ffbd7e24 */ /* 0x000fe2000f8e00ff */
[----:B------:R-:W0:Y:S02]  /*7500*/  MUFU.EX2 R8, R8 ;  /* 0x0000000800087308 */ /* 0x000e240000000800 */
[----:B------:R-:W-:-:S04]  /*7510*/  FMNMX.FTZ R10, R194, R23, !PT ;  /* 0x00000017c20a7209 */ /* 0x000fc80007810000 */
[----:B------:R-:W-:Y:S02]  /*7520*/  FMNMX.FTZ R23, R195, R10, !PT ;  /* 0x0000000ac3177209 */ /* 0x000fe40007810000 */
[----:B------:R-:W3:Y:S02]  /*7530*/  MUFU.EX2 R11, R11 ;  /* 0x0000000b000b7308 */ /* 0x000ee40000000800 */
[----:B------:R-:W-:-:S04]  /*7540*/  FMNMX.FTZ R10, R198, R23, !PT ;  /* 0x00000017c60a7209 */ /* 0x000fc80007810000 */
[----:B------:R-:W-:Y:S02]  /*7550*/  FMNMX.FTZ R23, R199, R10, !PT ;  /* 0x0000000ac7177209 */ /* 0x000fe40007810000 */
[----:B------:R-:W5:Y:S01]  /*7560*/  MUFU.EX2 R152, R152 ;  /* 0x0000009800987308 */ /* 0x000f620000000800 */
[-C--:B0-----:R-:W-:Y:S01]  /*7570*/  FMUL.FTZ R24, R24, R8.reuse ;  /* 0x0000000818187220 */ /* 0x081fe20000410000 */
[----:B------:R-:W-:Y:S01]  /*7580*/  FMNMX.FTZ R10, R202, R23, !PT ;  /* 0x00000017ca0a7209 */ /* 0x000fe20007810000 */
[-C--:B------:R-:W-:Y:S01]  /*7590*/  FMUL.FTZ R25, R25, R8.reuse ;  /* 0x0000000819197220 */ /* 0x080fe20000410000 */
[-C--:B------:R-:W-:Y:S01]  /*75a0*/  FMUL.FTZ R28, R28, R8.reuse ;  /* 0x000000081c1c7220 */ /* 0x080fe20000410000 */
[----:B------:R-:W-:Y:S01]  /*75b0*/  FMUL.FTZ R29, R29, R8 ;  /* 0x000000081d1d7220 */ /* 0x000fe20000410000 */
[----:B------:R-:W-:Y:S01]  /*75c0*/  FMNMX.FTZ R23, R203, R10, !PT ;  /* 0x0000000acb177209 */ /* 0x000fe20007810000 */
[----:B------:R-:W-:Y:S01]  /*75d0*/  FMUL.FTZ R32, R32, R8 ;  /* 0x0000000820207220 */ /* 0x000fe20000410000 */
[----:B------:R-:W0:Y:S01]  /*75e0*/  MUFU.EX2 R12, R12 ;  /* 0x0000000c000c7308 */ /* 0x000e220000000800 */
[----:B---3--:R-:W-:-:S01]  /*75f0*/  FFMA.FTZ R3, R8, R3, R11 ;  /* 0x0000000308037223 */ /* 0x008fc2000001000b */
[----:B------:R-:W-:Y:S01]  /*7600*/  FMNMX.FTZ R10, R206, R23, !PT ;  /* 0x00000017ce0a7209 */ /* 0x000fe20007810000 */
[----:B------:R-:W-:-:S01]  /*7610*/  FFMA.FTZ R23, R185, UR40, -R6 ;  /* 0x00000028b9177c23 */ /* 0x000fc20008010806 */
[-C--:B------:R-:W-:Y:S01]  /*7620*/  FMUL.FTZ R33, R33, R8.reuse ;  /* 0x0000000821217220 */ /* 0x080fe20000410000 */
[----:B------:R-:W-:Y:S01]  /*7630*/  FMUL.FTZ R36, R36, R8 ;  /* 0x0000000824247220 */ /* 0x000fe20000410000 */
[----:B------:R-:W-:Y:S01]  /*7640*/  FMNMX.FTZ R161, R207, R10, !PT ;  /* 0x0000000acfa17209 */ /* 0x000fe20007810000 */
[-C--:B------:R-:W-:Y:S01]  /*7650*/  FMUL.FTZ R37, R37, R8.reuse ;  /* 0x0000000825257220 */ /* 0x080fe20000410000 */
[----:B------:R-:W3:Y:S01]  /*7660*/  MUFU.EX2 R15, R15 ;  /* 0x0000000f000f7308 */ /* 0x000ee20000000800 */
[----:B------:R-:W-:Y:S01]  /*7670*/  FMUL.FTZ R40, R40, R8 ;  /* 0x0000000828287220 */ /* 0x000fe20000410000 */
[----:B------:R-:W-:Y:S01]  /*7680*/  FMNMX.FTZ R10, R210, R161, !PT ;  /* 0x000000a1d20a7209 */ /* 0x000fe20007810000 */
[----:B------:R-:W-:-:S01]  /*7690*/  FFMA.FTZ R161, R188, UR40, -R6 ;  /* 0x00000028bca17c23 */ /* 0x000fc20008010806 */
[--C-:B------:R-:W-:Y:S01]  /*76a0*/  FFMA.FTZ R188, R205, UR40, -R6.reuse ;  /* 0x00000028cdbc7c23 */ /* 0x100fe20008010806 */
[----:B------:R-:W-:Y:S01]  /*76b0*/  FMUL.FTZ R41, R41, R8 ;  /* 0x0000000829297220 */ /* 0x000fe20000410000 */
[----:B------:R-:W-:Y:S01]  /*76c0*/  FMNMX.FTZ R165, R211, R10, !PT ;  /* 0x0000000ad3a57209 */ /* 0x000fe20007810000 */
[-C--:B------:R-:W-:Y:S01]  /*76d0*/  FMUL.FTZ R44, R44, R8.reuse ;  /* 0x000000082c2c7220 */ /* 0x080fe20000410000 */
[----:B------:R-:W1:Y:S01]  /*76e0*/  MUFU.EX2 R13, R13 ;  /* 0x0000000d000d7308 */ /* 0x000e620000000800 */
[----:B------:R-:W-:Y:S01]  /*76f0*/  FMUL.FTZ R45, R45, R8 ;  /* 0x000000082d2d7220 */ /* 0x000fe20000410000 */
[----:B------:R-:W-:Y:S01]  /*7700*/  FMNMX.FTZ R10, R214, R165, !PT ;  /* 0x000000a5d60a7209 */ /* 0x000fe20007810000 */
[----:B------:R-:W-:-:S01]  /*7710*/  FFMA.FTZ R165, R193, UR40, -R6 ;  /* 0x00000028c1a57c23 */ /* 0x000fc20008010806 */
[-C--:B------:R-:W-:Y:S01]  /*7720*/  FMUL.FTZ R48, R48, R8.reuse ;  /* 0x0000000830307220 */ /* 0x080fe20000410000 */
[----:B------:R-:W-:Y:S01]  /*7730*/  FMUL.FTZ R49, R49, R8 ;  /* 0x0000000831317220 */ /* 0x000fe20000410000 */
[----:B------:R-:W-:Y:S01]  /*7740*/  FMNMX.FTZ R10, R215, R10, !PT ;  /* 0x0000000ad70a7209 */ /* 0x000fe20007810000 */
[-C--:B------:R-:W-:Y:S01]  /*7750*/  FMUL.FTZ R52, R52, R8.reuse ;  /* 0x0000000834347220 */ /* 0x080fe20000410000 */
[----:B------:R-:W-:Y:S01]  /*7760*/  MUFU.EX2 R14, R14 ;  /* 0x0000000e000e7308 */ /* 0x000fe20000000800 */
[-C--:B------:R-:W-:Y:S01]  /*7770*/  FMUL.FTZ R53, R53, R8.reuse ;  /* 0x0000000835357220 */ /* 0x080fe20000410000 */
[-C--:B------:R-:W-:Y:S01]  /*7780*/  FMUL.FTZ R56, R56, R8.reuse ;  /* 0x0000000838387220 */ /* 0x080fe20000410000 */
[----:B------:R-:W2:Y:S01]  /*7790*/  SHFL.BFLY PT, R169, R10, 0x2, 0x1f ;  /* 0x0c401f000aa97f89 */ /* 0x000ea200000e0000 */
        /* <DEDUP_REMOVED lines=23> */
[----:B--2---:R-:W-:Y:S01]  /*7910*/  FMNMX.FTZ R185, R10, R169, !PT ;  /* 0x000000a90ab97209 */ /* 0x004fe20007810000 */
[----:B------:R-:W-:Y:S01]  /*7920*/  FFMA.FTZ R169, R201, UR40, -R6 ;  /* 0x00000028c9a97c23 */ /* 0x000fe20008010806 */
[-C--:B------:R-:W-:Y:S01]  /*7930*/  FMUL.FTZ R97, R97, R8.reuse ;  /* 0x0000000861617220 */ /* 0x080fe20000410000 */
[-C--:B------:R-:W-:Y:S01]  /*7940*/  FMUL.FTZ R100, R100, R8.reuse ;  /* 0x0000000864647220 */ /* 0x080fe20000410000 */
[-C--:B------:R-:W-:Y:S01]  /*7950*/  FMUL.FTZ R101, R101, R8.reuse ;  /* 0x0000000865657220 */ /* 0x080fe20000410000 */
[----:B------:R-:W2:Y:S01]  /*7960*/  SHFL.BFLY PT, R10, R185, 0x1, 0x1f ;  /* 0x0c201f00b90a7f89 */ /* 0x000ea200000e0000 */
        /* <DEDUP_REMOVED lines=22> */
[----:B------:R-:W-:Y:S01]  /*7ad0*/  FMUL.FTZ R141, R141, R8 ;  /* 0x000000088d8d7220 */ /* 0x000fe20000410000 */
[----:B--2---:R-:W-:Y:S01]  /*7ae0*/  FMNMX.FTZ R10, R185, R10, !PT ;  /* 0x0000000ab90a7209 */ /* 0x004fe20007810000 */
[----:B------:R-:W-:Y:S01]  /*7af0*/  MUFU.EX2 R19, R19 ;  /* 0x0000001300137308 */ /* 0x000fe20000000800 */
[-C--:B------:R-:W-:Y:S01]  /*7b00*/  FMUL.FTZ R144, R144, R8.reuse ;  /* 0x0000000890907220 */ /* 0x080fe20000410000 */
[-C--:B------:R-:W-:Y:S01]  /*7b10*/  FMUL.FTZ R145, R145, R8.reuse ;  /* 0x0000000891917220 */ /* 0x080fe20000410000 */
[-C--:B------:R-:W-:Y:S01]  /*7b20*/  FMUL.FTZ R148, R148, R8.reuse ;  /* 0x0000000894947220 */ /* 0x080fe20000410000 */
[----:B------:R-:W-:Y:S01]  /*7b30*/  FADD.FTZ R6, -R10, R9 ;  /* 0x000000090a067221 */ /* 0x000fe20000010100 */
[----:B------:R-:W-:-:S03]  /*7b40*/  FMUL.FTZ R149, R149, R8 ;  /* 0x0000000895957220 */ /* 0x000fc60000410000 */
[----:B------:R-:W-:Y:S01]  /*7b50*/  FMUL.FTZ R9, R6, UR40 ;  /* 0x0000002806097c20 */ /* 0x000fe20008410000 */
[----:B------:R-:W-:-:S01]  /*7b60*/  FFMA.FTZ R6, R10, R189, -8 ;  /* 0xc10000000a067423 */ /* 0x000fc200000100bd */
[----:B------:R-:W-:Y:S03]  /*7b70*/  MUFU.EX2 R20, R20 ;  /* 0x0000001400147308 */ /* 0x000fe60000000800 */
[----:B------:R-:W-:-:S01]  /*7b80*/  FFMA.FTZ R154, R154, UR40, -R6 ;  /* 0x000000289a9a7c23 */ /* 0x000fc20008010806 */
        /* <DEDUP_REMOVED lines=10> */
[----:B------:R-:W-:Y:S01]  /*7c30*/  FFMA.FTZ R167, R179, UR40, -R6 ;  /* 0x00000028b3a77c23 */ /* 0x000fe20008010806 */
[----:B-----5:R-:W-:-:S01]  /*7c40*/  FADD.FTZ R179, R152, R3 ;  /* 0x0000000398b37221 */ /* 0x020fc20000010000 */
[----:B------:R-:W2:Y:S01]  /*7c50*/  MUFU.EX2 R154, R154 ;  /* 0x0000009a009a7308 */ /* 0x000ea20000000800 */
[----:B------:R-:W-:-:S01]  /*7c60*/  FFMA.FTZ R162, R170, UR40, -R6 ;  /* 0x00000028aaa27c23 */ /* 0x000fc20008010806 */
[--C-:B------:R-:W-:Y:S01]  /*7c70*/  FFMA.FTZ R170, R174, UR40, -R6.reuse ;  /* 0x00000028aeaa7c23 */ /* 0x100fe20008010806 */
[----:B------:R-:W-:-:S01]  /*7c80*/  FFMA.FTZ R174, R186, UR40, -R6 ;  /* 0x00000028baae7c23 */ /* 0x000fc20008010806 */
[----:B0-----:R-:W-:Y:S01]  /*7c90*/  FADD.FTZ R186, R12, R179 ;  /* 0x000000b30cba7221 */ /* 0x001fe20000010000 */
[----:B------:R-:W-:-:S01]  /*7ca0*/  FFMA.FTZ R163, R171, UR40, -R6 ;  /* 0x00000028aba37c23 */ /* 0x000fc20008010806 */
[--C-:B------:R-:W-:Y:S01]  /*7cb0*/  FFMA.FTZ R171, R175, UR40, -R6.reuse ;  /* 0x00000028afab7c23 */ /* 0x100fe20008010806 */
[----:B------:R-:W-:-:S01]  /*7cc0*/  FFMA.FTZ R175, R187, UR40, -R6 ;  /* 0x00000028bbaf7c23 */ /* 0x000fc20008010806 */
[----:B------:R-:W0:Y:S01]  /*7cd0*/  MUFU.EX2 R155, R155 ;  /* 0x0000009b009b7308 */ /* 0x000e220000000800 */
[----:B---3--:R-:W-:-:S01]  /*7ce0*/  FADD.FTZ R186, R15, R186 ;  /* 0x000000ba0fba7221 */ /* 0x008fc20000010000 */
[--C-:B------:R-:W-:Y:S01]  /*7cf0*/  FFMA.FTZ R3, R191, UR40, -R6.reuse ;  /* 0x00000028bf037c23 */ /* 0x100fe20008010806 */
[----:B------:R-:W-:-:S01]  /*7d00*/  FFMA.FTZ R190, R190, UR40, -R6 ;  /* 0x00000028bebe7c23 */ /* 0x000fc20008010806 */
[----:B------:R-:W-:Y:S01]  /*7d10*/  FFMA.FTZ R183, R183, UR40, -R6 ;  /* 0x00000028b7b77c23 */ /* 0x000fe20008010806 */
[----:B-1----:R-:W-:-:S01]  /*7d20*/  FADD.FTZ R191, R13, R186 ;  /* 0x000000ba0dbf7221 */ /* 0x002fc20000010000 */
[--C-:B------:R-:W-:Y:S01]  /*7d30*/  FFMA.FTZ R211, R211, UR40, -R6.reuse ;  /* 0x00000028d3d37c23 */ /* 0x100fe20008010806 */
[----:B------:R-:W-:-:S01]  /*7d40*/  FFMA.FTZ R214, R214, UR40, -R6 ;  /* 0x00000028d6d67c23 */ /* 0x000fc20008010806 */
[----:B------:R-:W1:Y:S01]  /*7d50*/  MUFU.EX2 R189, R189 ;  /* 0x000000bd00bd7308 */ /* 0x000e620000000800 */
[----:B--2---:R-:W-:-:S01]  /*7d60*/  FFMA.FTZ R182, R9, R2, R154 ;  /* 0x0000000209b67223 */ /* 0x004fc2000001009a */
[----:B------:R-:W-:Y:S01]  /*7d70*/  FADD.FTZ R191, R14, R191 ;  /* 0x000000bf0ebf7221 */ /* 0x000fe20000010000 */
[----:B------:R-:W-:Y:S01]  /*7d80*/  F2FP.SATFINITE.E4M3.F32.PACK_AB_MERGE_C R12, R15, R12, RZ ;  /* 0x0000000c0f0c723e */ /* 0x000fe200048070ff */
        /* <DEDUP_REMOVED lines=38> */
[----:B------:R-:W-:Y:S01]  /*7ff0*/  FFMA.FTZ R182, R195, UR40, -R6 ;  /* 0x00000028c3b67c23 */ /* 0x000fe20008010806 */
        /* <DEDUP_REMOVED lines=19> */
[-C--:B------:R-:W-:Y:S01]  /*8130*/  FMUL.FTZ R106, R106, R9.reuse ;  /* 0x000000096a6a7220 */ /* 0x080fe20000410000 */
[----:B------:R-:W-:Y:S01]  /*8140*/  FMUL.FTZ R107, R107, R9 ;  /* 0x000000096b6b7220 */ /* 0x000fe20000410000 */
[----:B------:R0:W-:Y:S01]  /*8150*/  MUFU.EX2 R2, R190 ;  /* 0x000000be00027308 */ /* 0x0001e20000000800 */
        /* <DEDUP_REMOVED lines=9> */
[----:B--2---:R-:W-:Y:S01]  /*81f0*/  FADD.FTZ R195, R163, R194 ;  /* 0x000000c2a3c37221 */ /* 0x004fe20000010000 */
[C---:B------:R-:W-:Y:S01]  /*8200*/  F2FP.SATFINITE.E4M3.F32.PACK_AB_MERGE_C R18, R21.reuse, R18, RZ ;  /* 0x000000121512723e */ /* 0x040fe200048070ff */
[----:B------:R-:W-:Y:S01]  /*8210*/  FMUL.FTZ R122, R122, R9 ;  /* 0x000000097a7a7220 */ /* 0x000fe20000410000 */
[----:B------:R-:W-:-:S01]  /*8220*/  FADD.FTZ R191, R21, R190 ;  /* 0x000000be15bf7221 */ /* 0x000fc20000010000 */
[----:B------:R-:W-:Y:S01]  /*8230*/  FFMA.FTZ R190, R198, UR40, -R6 ;  /* 0x00000028c6be7c23 */ /* 0x000fe20008010806 */
[----:B------:R-:W-:Y:S01]  /*8240*/  FMUL.FTZ R123, R123, R9 ;  /* 0x000000097b7b7220 */ /* 0x000fe20000410000 */
[----:B------:R-:W0:Y:S01]  /*8250*/  MUFU.EX2 R171, R171 ;  /* 0x000000ab00ab7308 */ /* 0x000e220000000800 */
[----:B------:R-:W-:-:S01]  /*8260*/  FADD.FTZ R186, R156, R191 ;  /* 0x000000bf9cba7221 */ /* 0x000fc20000010000 */
[----:B------:R-:W-:Y:S01]  /*8270*/  FFMA.FTZ R191, R199, UR40, -R6 ;  /* 0x00000028c7bf7c23 */ /* 0x000fe20008010806 */
[-C--:B------:R-:W-:Y:S01]  /*8280*/  FMUL.FTZ R126, R126, R9.reuse ;  /* 0x000000097e7e7220 */ /* 0x080fe20000410000 */
[----:B------:R-:W-:Y:S01]  /*8290*/  FMUL.FTZ R127, R127, R9 ;  /* 0x000000097f7f7220 */ /* 0x000fe20000410000 */
[----:B------:R-:W-:-:S01]  /*82a0*/  FADD.FTZ R187, R17, R186 ;  /* 0x000000ba11bb7221 */ /* 0x000fc20000010000 */
[-C--:B------:R-:W-:Y:S01]  /*82b0*/  FMUL.FTZ R130, R130, R9.reuse ;  /* 0x0000000982827220 */ /* 0x080fe20000410000 */
[----:B------:R-:W-:Y:S01]  /*82c0*/  FMUL.FTZ R131, R131, R9 ;  /* 0x0000000983837220 */ /* 0x000fe20000410000 */
[----:B------:R-:W2:Y:S01]  /*82d0*/  MUFU.EX2 R166, R166 ;  /* 0x000000a600a67308 */ /* 0x000ea20000000800 */
[----:B------:R-:W-:-:S01]  /*82e0*/  FADD.FTZ R186, R22, R187 ;  /* 0x000000bb16ba7221 */ /* 0x000fc20000010000 */
[----:B-1----:R-:W-:Y:S01]  /*82f0*/  FADD.FTZ R194, R170, R195 ;  /* 0x000000c3aac27221 */ /* 0x002fe20000010000 */
[-C--:B------:R-:W-:Y:S01]  /*8300*/  FMUL.FTZ R134, R134, R9.reuse ;  /* 0x0000000986867220 */ /* 0x080fe20000410000 */
[----:B------:R-:W-:Y:S01]  /*8310*/  FMUL.FTZ R135, R135, R9 ;  /* 0x0000000987877220 */ /* 0x000fe20000410000 */
[----:B------:R-:W-:-:S01]  /*8320*/  FADD.FTZ R198, R153, R186 ;  /* 0x000000ba99c67221 */ /* 0x000fc20000010000 */
[----:B------:R-:W-:Y:S01]  /*8330*/  FFMA.FTZ R186, R202, UR40, -R6 ;  /* 0x00000028caba7c23 */ /* 0x000fe20008010806 */
[----:B------:R-:W-:Y:S01]  /*8340*/  FMUL.FTZ R138, R138, R9 ;  /* 0x000000098a8a7220 */ /* 0x000fe20000410000 */
[----:B------:R-:W1:Y:S01]  /*8350*/  MUFU.EX2 R167, R167 ;  /* 0x000000a700a77308 */ /* 0x000e620000000800 */
[----:B0-----:R-:W-:-:S01]  /*8360*/  FADD.FTZ R187, R171, R194 ;  /* 0x000000c2abbb7221 */ /* 0x001fc20000010000 */
[----:B------:R-:W-:Y:S01]  /*8370*/  FADD.FTZ R195, R19, R198 ;  /* 0x000000c613c37221 */ /* 0x000fe20000010000 */
[----:B------:R-:W-:Y:S01]  /*8380*/  F2FP.SATFINITE.E4M3.F32.PACK_AB_MERGE_C R170, R171, R170, RZ ;  /* 0x000000aaabaa723e */ /* 0x000fe200048070ff */
[-C--:B------:R-:W-:Y:S01]  /*8390*/  FMUL.FTZ R139, R139, R9.reuse ;  /* 0x000000098b8b7220 */ /* 0x080fe20000410000 */
[-C--:B------:R-:W-:Y:S01]  /*83a0*/  FMUL.FTZ R142, R142, R9.reuse ;  /* 0x000000098e8e7220 */ /* 0x080fe20000410000 */
[----:B------:R-:W-:Y:S01]  /*83b0*/  FADD.FTZ R198, R20, R195 ;  /* 0x000000c314c67221 */ /* 0x000fe20000010000 */
[----:B------:R-:W-:Y:S01]  /*83c0*/  FMUL.FTZ R143, R143, R9 ;  /* 0x000000098f8f7220 */ /* 0x000fe20000410000 */
[----:B------:R-:W0:Y:S01]  /*83d0*/  MUFU.EX2 R157, R157 ;  /* 0x0000009d009d7308 */ /* 0x000e220000000800 */
[----:B--2---:R-:W-:-:S01]  /*83e0*/  FADD.FTZ R194, R166, R187 ;  /* 0x000000bba6c27221 */ /* 0x004fc20000010000 */
[----:B------:R-:W-:Y:S01]  /*83f0*/  FFMA.FTZ R187, R203, UR40, -R6 ;  /* 0x00000028cbbb7c23 */ /* 0x000fe20008010806 */
[-C--:B------:R-:W-:Y:S01]  /*8400*/  FMUL.FTZ R146, R146, R9.reuse ;  /* 0x0000000992927220 */ /* 0x080fe20000410000 */
[-C--:B------:R-:W-:Y:S01]  /*8410*/  FMUL.FTZ R147, R147, R9.reuse ;  /* 0x0000000993937220 */ /* 0x080fe20000410000 */
[-C--:B------:R-:W-:Y:S01]  /*8420*/  FMUL.FTZ R150, R150, R9.reuse ;  /* 0x0000000996967220 */ /* 0x080fe20000410000 */
[----:B------:R-:W-:Y:S01]  /*8430*/  FMUL.FTZ R151, R151, R9 ;  /* 0x0000000997977220 */ /* 0x000fe20000410000 */
[----:B------:R-:W-:Y:S01]  /*8440*/  F2FP.SATFINITE.E4M3.F32.PACK_AB_MERGE_C R152, R152, R11, R12 ;  /* 0x0000000b9898723e */ /* 0x000fe2000480700c */
[----:B------:R-:W2:Y:S01]  /*8450*/  MUFU.EX2 R178, R178 ;  /* 0x000000b200b27308 */ /* 0x000ea20000000800 */
[----:B-1----:R-:W-:-:S07]  /*8460*/  FADD.FTZ R195, R167, R194 ;  /* 0x000000c2a7c37221 */ /* 0x002fce0000010000 */
[----:B------:R-:W1:Y:S01]  /*8470*/  MUFU.EX2 R176, R176 ;  /* 0x000000b000b07308 */ /* 0x000e620000000800 */
[----:B0-----:R-:W-:-:S07]  /*8480*/  FADD.FTZ R197, R157, R198 ;  /* 0x000000c69dc57221 */ /* 0x001fce0000010000 */
[----:B------:R-:W0:Y:S01]  /*8490*/  MUFU.EX2 R183, R183 ;  /* 0x000000b700b77308 */ /* 0x000e220000000800 */
[----:B--2---:R-:W-:-:S01]  /*84a0*/  FADD.FTZ R194, R178, R195 ;  /* 0x000000c3b2c27221 */ /* 0x004fc20000010000 */
[----:B------:R-:W-:-:S06]  /*84b0*/  FFMA.FTZ R195, R206, UR40, -R6 ;  /* 0x00000028cec37c23 */ /* 0x000fcc0008010806 */
[----:B------:R-:W2:Y:S01]  /*84c0*/  MUFU.EX2 R160, R160 ;  /* 0x000000a000a07308 */ /* 0x000ea20000000800 */
[----:B-1----:R-:W-:-:S01]  /*84d0*/  FADD.FTZ R197, R176, R197 ;  /* 0x000000c5b0c57221 */ /* 0x002fc20000010000 */
[----:B------:R-:W-:-:S06]  /*84e0*/  F2FP.SATFINITE.E4M3.F32.PACK_AB_MERGE_C R176, R176, R157, RZ ;  /* 0x0000009db0b0723e */ /* 0x000fcc00048070ff */
[----:B------:R-:W1:Y:S01]  /*84f0*/  MUFU.EX2 R174, R174 ;  /* 0x000000ae00ae7308 */ /* 0x000e620000000800 */
[----:B0-----:R-:W-:-:S01]  /*8500*/  FADD.FTZ R199, R183, R194 ;  /* 0x000000c2b7c77221 */ /* 0x001fc20000010000 */
[----:B------:R-:W-:-:S06]  /*8510*/  F2FP.SATFINITE.E4M3.F32.PACK_AB_MERGE_C R178, R183, R178, RZ ;  /* 0x000000b2b7b2723e */ /* 0x000fcc00048070ff */
[----:B------:R-:W0:Y:S01]  /*8520*/  MUFU.EX2 R23, R23 ;  /* 0x0000001700177308 */ /* 0x000e220000000800 */
[----:B--2---:R-:W-:-:S07]  /*8530*/  FADD.FTZ R194, R160, R197 ;  /* 0x000000c5a0c27221 */ /* 0x004fce0000010000 */
[----:B------:R-:W2:Y:S01]  /*8540*/  MUFU.EX2 R175, R175 ;  /* 0x000000af00af7308 */ /* 0x000ea20000000800 */
[----:B-1----:R-:W-:-:S07]  /*8550*/  FADD.FTZ R198, R174, R199 ;  /* 0x000000c7aec67221 */ /* 0x002fce0000010000 */
[----:B------:R-:W1:Y:S01]  /*8560*/  MUFU.EX2 R161, R161 ;  /* 0x000000a100a17308 */ /* 0x000e620000000800 */
[----:B0-----:R-:W-:-:S07]  /*8570*/  FADD.FTZ R194, R23, R194 ;  /* 0x000000c217c27221 */ /* 0x001fce0000010000 */
[----:B------:R-:W0:Y:S01]  /*8580*/  MUFU.EX2 R180, R180 ;  /* 0x000000b400b47308 */ /* 0x000e220000000800 */
[----:B--2---:R-:W-:-:S01]  /*8590*/  FADD.FTZ R197, R175, R198 ;  /* 0x000000c6afc57221 */ /* 0x004fc20000010000 */
[----:B------:R-:W-:-:S03]  /*85a0*/  FFMA.FTZ R198, R207, UR40, -R6 ;  /* 0x00000028cfc67c23 */ /* 0x000fc60008010806 */
[----:B------:R-:W-:-:S03]  /*85b0*/  FADD.FTZ R202, R2, R197 ;  /* 0x000000c502ca7221 */ /* 0x000fc60000010000 */
[----:B------:R-:W2:Y:S01]  /*85c0*/  MUFU.EX2 R3, R3 ;  /* 0x0000000300037308 */ /* 0x000ea20000000800 */
[----:B-1----:R-:W-:-:S01]  /*85d0*/  FADD.FTZ R199, R161, R194 ;  /* 0x000000c2a1c77221 */ /* 0x002fc20000010000 */
[--C-:B------:R-:W-:Y:S01]  /*85e0*/  FFMA.FTZ R194, R210, UR40, -R6.reuse ;  /* 0x00000028d2c27c23 */ /* 0x100fe20008010806 */
[----:B------:R-:W-:-:S05]  /*85f0*/  FFMA.FTZ R6, R215, UR40, -R6 ;  /* 0x00000028d7067c23 */ /* 0x000fca0008010806 */
        /* <DEDUP_REMOVED lines=20> */
[----:B------:R-:W-:-:S04]  /*8740*/  F2FP.SATFINITE.E4M3.F32.PACK_AB_MERGE_C R197, R153, R22, RZ ;  /* 0x0000001699c5723e */ /* 0x000fc800048070ff */
[----:B------:R-:W-:Y:S02]  /*8750*/  F2FP.SATFINITE.E4M3.F32.PACK_AB_MERGE_C R156, R17, R156, R197 ;  /* 0x0000009c119c723e */ /* 0x000fe400048070c5 */
        /* <DEDUP_REMOVED lines=24> */
[----:B------:R-:W-:-:S04]  /*88e0*/  F2FP.SATFINITE.E4M3.F32.PACK_AB_MERGE_C R195, R198, R195, RZ ;  /* 0x000000c3c6c3723e */ /* 0x000fc800048070ff */
[----:B------:R-:W-:Y:S02]  /*88f0*/  F2FP.SATFINITE.E4M3.F32.PACK_AB_MERGE_C R169, R187, R186, R195 ;  /* 0x000000babba9723e */ /* 0x000fe400048070c3 */
[----:B------:R-:W1:Y:S01]  /*8900*/  MUFU.EX2 R173, R173 ;  /* 0x000000ad00ad7308 */ /* 0x000e620000000800 */
[----:B0-----:R-:W-:-:S07]  /*8910*/  FADD.FTZ R2, R172, R153 ;  /* 0x00000099ac027221 */ /* 0x001fce0000010000 */
[----:B------:R-:W0:Y:S01]  /*8920*/  MUFU.EX2 R15, R211 ;  /* 0x000000d3000f7308 */ /* 0x000e220000000800 */
[----:B--2---:R-:W-:-:S01]  /*8930*/  FADD.FTZ R22, R194, R157 ;  /* 0x0000009dc2167221 */ /* 0x004fc20000010000 */
[----:B------:R-:W-:Y:S02]  /*8940*/  F2FP.SATFINITE.E4M3.F32.PACK_AB_MERGE_C R157, R163, R162, R170 ;  /* 0x000000a2a39d723e */ /* 0x000fe400048070aa */
[----:B------:R-:W-:Y:S02]  /*8950*/  F2FP.SATFINITE.E4M3.F32.PACK_AB_MERGE_C R162, R165, R164, R177 ;  /* 0x000000a4a5a2723e */ /* 0x000fe400048070b1 */
        /* <DEDUP_REMOVED lines=8> */
[----:B-1----:R-:W-:-:S01]  /*89e0*/  FADD.FTZ R2, R214, R3 ;  /* 0x00000003d6027221 */ /* 0x002fc20000010000 */
[C---:B0-----:R-:W-:Y:S01]  /*89f0*/  F2FP.SATFINITE.E4M3.F32.PACK_AB_MERGE_C R185, R192.reuse, R185, RZ ;  /* 0x000000b9c0b9723e */ /* 0x041fe200048070ff */
[----:B------:R-:W-:-:S01]  /*8a00*/  FADD.FTZ R3, R192, R153 ;  /* 0x00000099c0037221 */ /* 0x000fc20000010000 */
[----:B------:R-:W-:Y:S02]  /*8a10*/  F2FP.SATFINITE.E4M3.F32.PACK_AB_MERGE_C R153, R155, R154, R189 ;  /* 0x0000009a9b99723e */ /* 0x000fe400048070bd */
[----:B------:R-:W-:Y:S02]  /*8a20*/  F2FP.SATFINITE.E4M3.F32.PACK_AB_MERGE_C R155, R159, R158, R193 ;  /* 0x0000009e9f9b723e */ /* 0x000fe400048070c1 */
[----:B------:R-:W-:Y:S02]  /*8a30*/  F2FP.SATFINITE.E4M3.F32.PACK_AB_MERGE_C R154, R14, R13, R18 ;  /* 0x0000000d0e9a723e */ /* 0x000fe40004807012 */
[C---:B--2---:R-:W-:Y:S01]  /*8a40*/  F2FP.SATFINITE.E4M3.F32.PACK_AB_MERGE_C R214, R21.reuse, R214, RZ ;  /* 0x000000d615d6723e */ /* 0x044fe200048070ff */
[----:B------:R-:W-:Y:S01]  /*8a50*/  FADD.FTZ R2, R21, R2 ;  /* 0x0000000215027221 */ /* 0x000fe20000010000 */
[----:B------:R-:W-:-:S02]  /*8a60*/  F2FP.SATFINITE.E4M3.F32.PACK_AB_MERGE_C R158, R20, R19, R176 ;  /* 0x00000013149e723e */ /* 0x000fc400048070b0 */
[----:B------:R-:W-:Y:S02]  /*8a70*/  F2FP.SATFINITE.E4M3.F32.PACK_AB_MERGE_C R159, R167, R166, R178 ;  /* 0x000000a6a79f723e */ /* 0x000fe400048070b2 */
[----:B------:R-:W-:Y:S02]  /*8a80*/  F2FP.SATFINITE.E4M3.F32.PACK_AB_MERGE_C R170, R173, R172, R185 ;  /* 0x000000acadaa723e */ /* 0x000fe400048070b9 */
[----:B------:R-:W-:Y:S01]  /*8a90*/  F2FP.SATFINITE.E4M3.F32.PACK_AB_MERGE_C R171, R15, R194, R214 ;  /* 0x000000c20fab723e */ /* 0x000fe200048070d6 */
[----:B------:R-:W-:Y:S06]  /*8aa0*/  @!P0 BRA `(.L_x_2585) ;  /* 0x0000000000048947 */ /* 0x000fec0003800000 */
[----:B------:R-:W-:Y:S01]  /*8ab0*/  BPT.TRAP 0x1 ;  /* 0x000000040000795c */ /* 0x000fe20000300000 */
.L_x_2585:
[----:B------:R0:W1:Y:S01]  /*8ac0*/  SYNCS.PHASECHK.TRANS64.TRYWAIT P1, [UR43+0x38850], R5 ;  /* 0x03885005ff0075a7 */ /* 0x000062000802016b */
[----:B------:R-:W-:Y:S05]  /*8ad0*/  @!P0 BRA `(.L_x_2586) ;  /* 0x0000000000048947 */ /* 0x000fea0003800000 */
[----:B------:R-:W-:Y:S01]  /*8ae0*/  BPT.TRAP 0x1 ;  /* 0x000000040000795c */ /* 0x000fe20000300000 */
.L_x_2586:
[----:B-1----:R-:W-:Y:S05]  /*8af0*/  @P1 BRA `(.L_x_2587) ;  /* 0x0000000000081947 */ /* 0x002fea0003800000 */
[----:B------:R-:W1:Y:S02]  /*8b00*/  SYNCS.PHASECHK.TRANS64.TRYWAIT P1, [UR43+0x38850], R5 ;  /* 0x03885005ff0075a7 */ /* 0x000e64000802016b */
[----:B-1----:R-:W-:Y:S05]  /*8b10*/  @!P1 BRA `(.L_x_2588) ;  /* 0x0000009c006c9947 */ /* 0x002fea0003800000 */
.L_x_2587:
        /* <DEDUP_REMOVED lines=27> */
.L_x_2589:
        /* <DEDUP_REMOVED lines=9> */
.L_x_2579:
[----:B------:R-:W-:Y:S01]  /*8d60*/  ULDC.64 UR8, c[0x0][0x9a0] ;  /* 0x0002680000087ab9 */ /* 0x000fe20000000a00 */
[----:B------:R-:W-:Y:S01]  /*8d70*/  IADD3 R16, -R16, 0xb, RZ ;  /* 0x0000000b10107810 */ /* 0x000fe20007ffe1ff */
[----:B------:R-:W-:Y:S01]  /*8d80*/  UISETP.NE.U32.AND UP0, UPT, UR8, URZ, UPT ;  /* 0x0000003f0800728c */ /* 0x000fe2000bf05070 */
[----:B-1----:R-:W-:-:S03]  /*8d90*/  IMAD.MOV.U32 R6, RZ, RZ, 0x3f800000 ;  /* 0x3f800000ff067424 */ /* 0x002fc600078e00ff */
        /* <DEDUP_REMOVED lines=17> */
[----:B--2-4-:R-:W-:-:S04]  /*8eb0*/  IMAD.U32 R4, RZ, RZ, UR6 ;  /* 0x00000006ff047e24 */ /* 0x014fc8000f8e00ff */
[----:B0-----:R-:W-:-:S05]  /*8ec0*/  IMAD.U32 R5, RZ, RZ, UR7 ;  /* 0x00000007ff057e24 */ /* 0x001fca000f8e00ff */
[----:B------:R0:W2:Y:S01]  /*8ed0*/  @P0 LDG.E R6, desc[UR50][R4.64] ;  /* 0x0000003204060981 */ /* 0x0000a2000c1e1900 */
[----:B-1----:R-:W-:-:S03]  /*8ee0*/  IMAD.U32 R16, RZ, RZ, UR40 ;  /* 0x00000028ff107e24 */ /* 0x002fc6000f8e00ff */
[----:B------:R-:W1:Y:S04]  /*8ef0*/  SHFL.BFLY PT, R8, R3, 0x2, 0x1f ;  /* 0x0c401f0003087f89 */ /* 0x000e6800000e0000 */
[----:B------:R-:W3:Y:S01]  /*8f00*/  SHFL.BFLY PT, R7, R2, 0x2, 0x1f ;  /* 0x0c401f0002077f89 */ /* 0x000ee200000e0000 */
[----:B0-----:R-:W-:Y:S02]  /*8f10*/  IMAD.MOV.U32 R5, RZ, RZ, RZ ;  /* 0x000000ffff057224 */ /* 0x001fe400078e00ff */
[----:B-1----:R-:W-:Y:S01]  /*8f20*/  FADD.FTZ R8, R8, R3 ;  /* 0x0000000308087221 */ /* 0x002fe20000010000 */
[----:B------:R-:W-:Y:S02]  /*8f30*/  IMAD.MOV.U32 R3, RZ, RZ, -0x800000 ;  /* 0xff800000ff037424 */ /* 0x000fe400078e00ff */
[----:B---3--:R-:W-:Y:S01]  /*8f40*/  FADD.FTZ R9, R7, R2 ;  /* 0x0000000207097221 */ /* 0x008fe20000010000 */
[----:B------:R-:W-:Y:S01]  /*8f50*/  IMAD.MOV.U32 R2, RZ, RZ, -0x800000 ;  /* 0xff800000ff027424 */ /* 0x000fe200078e00ff */
[----:B------:R-:W0:Y:S04]  /*8f60*/  SHFL.BFLY PT, R7, R8, 0x1, 0x1f ;  /* 0x0c201f0008077f89 */ /* 0x000e2800000e0000 */
[----:B------:R-:W1:Y:S01]  /*8f70*/  SHFL.BFLY PT, R12, R9, 0x1, 0x1f ;  /* 0x0c201f00090c7f89 */ /* 0x000e6200000e0000 */
[----:B0-----:R-:W-:Y:S01]  /*8f80*/  FADD.FTZ R11, R8, R7 ;  /* 0x00000007080b7221 */ /* 0x001fe20000010000 */
[----:B------:R-:W-:-:S03]  /*8f90*/  IMAD.U32 R7, RZ, RZ, UR40 ;  /* 0x00000028ff077e24 */ /* 0x000fc6000f8e00ff */
[C---:B------:R-:W-:Y:S01]  /*8fa0*/  FMUL.FTZ R13, R11.reuse, 0.00390625 ;  /* 0x3b8000000b0d7820 */ /* 0x040fe20000410000 */
[----:B------:R-:W-:Y:S01]  /*8fb0*/  FSETP.NE.FTZ.AND P0, PT, R11, RZ, PT ;  /* 0x000000ff0b00720b */ /* 0x000fe20003f15000 */
[----:B-1----:R-:W-:Y:S01]  /*8fc0*/  FADD.FTZ R12, R9, R12 ;  /* 0x0000000c090c7221 */ /* 0x002fe20000010000 */
[----:B------:R-:W-:Y:S02]  /*8fd0*/  IMAD.MOV.U32 R9, RZ, RZ, RZ ;  /* 0x000000ffff097224 */ /* 0x000fe400078e00ff */
        /* <DEDUP_REMOVED lines=145> */
.L_x_2554:
        /* <DEDUP_REMOVED lines=26> */
[----:B------:R-:W-:Y:S01]  /*9a90*/  LEA.HI R4, R5, R6, RZ, 0x7 ;  /* 0x0000000605047211 */ /* 0x000fe200078f38ff */
[----:B------:R-:W-:Y:S01]  /*9aa0*/  UIADD3 UR9, UR5, UR9, URZ ;  /* 0x0000000905097290 */ /* 0x000fe2000fffe03f */
[----:B------:R-:W-:Y:S01]  /*9ab0*/  SEL R149, R26, R7, P0 ;  /* 0x000000071a957207 */ /* 0x000fe20000000000 */
[----:B------:R-:W-:Y:S01]  /*9ac0*/  UIADD3 UR8, UR7, UR8, URZ ;  /* 0x0000000807087290 */ /* 0x000fe2000fffe03f */
[----:B------:R-:W-:-:S02]  /*9ad0*/  SEL R26, R7, R26, P0 ;  /* 0x0000001a071a7207 */ /* 0x000fc40000000000 */
[----:B------:R-:W-:Y:S02]  /*9ae0*/  LOP3.LUT R7, R4, 0xffffff80, RZ, 0xc0, !PT ;  /* 0xffffff8004077812 */ /* 0x000fe400078ec0ff */
[----:B------:R-:W-:Y:S02]  /*9af0*/  SEL R175, R38, R39, P0 ;  /* 0x0000002726af7207 */ /* 0x000fe40000000000 */
[----:B------:R-:W-:Y:S01]  /*9b00*/  SEL R14, R39, R38, P0 ;  /* 0x00000026270e7207 */ /* 0x000fe20000000000 */
[----:B------:R-:W-:Y:S01]  /*9b10*/  IMAD.IADD R38, R6, 0x1, -R7 ;  /* 0x0000000106267824 */ /* 0x000fe200078e0a07 */
[----:B------:R-:W-:Y:S02]  /*9b20*/  SHF.R.S32.HI R9, RZ, 0x7, R4 ;  /* 0x00000007ff097819 */ /* 0x000fe40000011404 */
[----:B------:R-:W-:Y:S02]  /*9b30*/  LEA.HI R5, R5, R6, RZ, 0x2 ;  /* 0x0000000605057211 */ /* 0x000fe400078f10ff */
[----:B------:R-:W-:-:S02]  /*9b40*/  SHF.R.S32.HI R7, RZ, 0x1f, R38 ;  /* 0x0000001fff077819 */ /* 0x000fc40000011426 */
[----:B------:R-:W-:Y:S02]  /*9b50*/  SEL R181, R70, R71, P0 ;  /* 0x0000004746b57207 */ /* 0x000fe40000000000 */
[----:B------:R-:W-:Y:S02]  /*9b60*/  LEA.HI R11, R7, R38, RZ, 0x2 ;  /* 0x00000026070b7211 */ /* 0x000fe400078f10ff */
[----:B------:R-:W-:Y:S02]  /*9b70*/  SEL R177, R58, R59, P0 ;  /* 0x0000003b3ab17207 */ /* 0x000fe40000000000 */
[----:B------:R-:W-:Y:S02]  /*9b80*/  SEL R22, R59, R58, P0 ;  /* 0x0000003a3b167207 */ /* 0x000fe40000000000 */
[----:B------:R-:W-:Y:S02]  /*9b90*/  SEL R70, R71, R70, P0 ;  /* 0x0000004647467207 */ /* 0x000fe40000000000 */
[----:B------:R-:W-:-:S02]  /*9ba0*/  SEL R59, R78, R79, P0 ;  /* 0x0000004f4e3b7207 */ /* 0x000fc40000000000 */
[----:B------:R-:W-:Y:S02]  /*9bb0*/  SEL R71, R79, R78, P0 ;  /* 0x0000004e4f477207 */ /* 0x000fe40000000000 */
[----:B------:R-:W-:Y:S02]  /*9bc0*/  LEA.HI R4, R4, R9, RZ, 0x1 ;  /* 0x0000000904047211 */ /* 0x000fe400078f08ff */
[----:B------:R-:W-:Y:S02]  /*9bd0*/  LOP3.LUT R79, R5, 0xfffffffc, RZ, 0xc0, !PT ;  /* 0xfffffffc054f7812 */ /* 0x000fe400078ec0ff */
[--C-:B------:R-:W-:Y:S02]  /*9be0*/  SHF.R.S32.HI R5, RZ, 0x2, R11.reuse ;  /* 0x00000002ff057819 */ /* 0x100fe4000001140b */
        /* <DEDUP_REMOVED lines=8> */
[----:B------:R-:W-:-:S02]  /*9c70*/  LOP3.LUT R4, R10, 0xfffffff8, RZ, 0xc0, !PT ;  /* 0xfffffff80a047812 */ /* 0x000fc400078ec0ff */
[----:B------:R-:W-:Y:S02]  /*9c80*/  SHF.R.S32.HI R7, RZ, 0x5, R7 ;  /* 0x00000005ff077819 */ /* 0x000fe40000011407 */
        /* <DEDUP_REMOVED lines=16> */
[C---:B-1----:R-:W-:Y:S01]  /*9d90*/  IMAD R10, R12.reuse, 0x80, R10 ;  /* 0x000000800c0a7824 */ /* 0x042fe200078e020a */
        /* <DEDUP_REMOVED lines=170> */
[----:B------:R2:W-:Y:S04]  /*a840*/  SHFL.IDX PT, R130, R27, R0, 0x1c1f ;  /* 0x001c1f001b827589 */ /* 0x0005e800000e0000 */
[----:B------:R-:W3:Y:S01]  /*a850*/  SHFL.IDX PT, R169, R48, R15, 0x1c1f ;  /* 0x001c1f0f30a97589 */ /* 0x000ee200000e0000 */
[----:B-1----:R-:W-:-:S03]  /*a860*/  SEL R20, R166, R23, P0 ;  /* 0x00000017a6147207 */ /* 0x002fc60000000000 */
[----:B------:R-:W-:Y:S01]  /*a870*/  SHFL.IDX PT, R139, R13, R0, 0x1c1f ;  /* 0x001c1f000d8b7589 */ /* 0x000fe200000e0000 */
[----:B--2---:R-:W-:-:S03]  /*a880*/  SEL R27, R21, R162, P0 ;  /* 0x000000a2151b7207 */ /* 0x004fc60000000000 */
[----:B------:R-:W-:Y:S01]  /*a890*/  SHFL.IDX PT, R160, R28, R15, 0x1c1f ;  /* 0x001c1f0f1ca07589 */ /* 0x000fe200000e0000 */
[----:B------:R-:W-:-:S03]  /*a8a0*/  SEL R21, R69, R134, P0 ;  /* 0x0000008645157207 */ /* 0x000fc60000000000 */
[----:B------:R-:W-:Y:S04]  /*a8b0*/  SHFL.IDX PT, R111, R159, R0, 0x1c1f ;  /* 0x001c1f009f6f7589 */ /* 0x000fe800000e0000 */
[----:B------:R-:W-:Y:S04]  /*a8c0*/  SHFL.IDX PT, R115, R163, R0, 0x1c1f ;  /* 0x001c1f00a3737589 */ /* 0x000fe800000e0000 */
[----:B------:R-:W-:Y:S04]  /*a8d0*/  SHFL.IDX PT, R13, R143, R0, 0x1c1f ;  /* 0x001c1f008f0d7589 */ /* 0x000fe800000e0000 */
[----:B------:R-:W1:Y:S01]  /*a8e0*/  SHFL.IDX PT, R28, R127, R15, 0x1c1f ;  /* 0x001c1f0f7f1c7589 */ /* 0x000e6200000e0000 */
[----:B---3--:R-:W-:-:S03]  /*a8f0*/  SEL R18, R130, R169, P0 ;  /* 0x000000a982127207 */ /* 0x008fc60000000000 */
[----:B------:R2:W-:Y:S04]  /*a900*/  SHFL.IDX PT, R148, R22, R15, 0x1c1f ;  /* 0x001c1f0f16947589 */ /* 0x0005e800000e0000 */
[----:B------:R-:W-:Y:S04]  /*a910*/  SHFL.IDX PT, R107, R155, R0, 0x1c1f ;  /* 0x001c1f009b6b7589 */ /* 0x000fe800000e0000 */
[----:B------:R-:W-:Y:S01]  /*a920*/  SHFL.IDX PT, R163, R128, R15, 0x1c1f ;  /* 0x001c1f0f80a37589 */ /* 0x000fe200000e0000 */
[----:B--2---:R-:W-:-:S03]  /*a930*/  SEL R22, R23, R166, P0 ;  /* 0x000000a617167207 */ /* 0x004fc60000000000 */
[----:B------:R-:W-:Y:S01]  /*a940*/  SHFL.IDX PT, R159, R144, R15, 0x1c1f ;  /* 0x001c1f0f909f7589 */ /* 0x000fe200000e0000 */
[----:B------:R-:W-:Y:S02]  /*a950*/  SEL R23, R134, R69, P0 ;  /* 0x0000004586177207 */ /* 0x000fe40000000000 */
[----:B------:R-:W-:Y:S01]  /*a960*/  SEL R69, R117, R170, P0 ;  /* 0x000000aa75457207 */ /* 0x000fe20000000000 */
[----:B------:R-:W-:Y:S04]  /*a970*/  SHFL.IDX PT, R105, R49, R0, 0x1c1f ;  /* 0x001c1f0031697589 */ /* 0x000fe800000e0000 */
[----:B------:R-:W-:Y:S01]  /*a980*/  SHFL.IDX PT, R97, R53, R0, 0x1c1f ;  /* 0x001c1f0035617589 */ /* 0x000fe200000e0000 */
[----:B-1----:R-:W-:Y:S02]  /*a990*/  SEL R33, R13, R28, P0 ;  /* 0x0000001c0d217207 */ /* 0x002fe40000000000 */
[----:B------:R-:W-:Y:S01]  /*a9a0*/  SEL R13, R28, R13, P0 ;  /* 0x0000000d1c0d7207 */ /* 0x000fe20000000000 */
        /* <DEDUP_REMOVED lines=22> */
[----:B------:R-:W-:-:S03]  /*ab10*/  SEL R28, R24, R139, P0 ;  /* 0x0000008b181c7207 */ /* 0x000fc60000000000 */
[----:B------:R-:W-:Y:S04]  /*ab20*/  SHFL.IDX PT, R94, R167, R0, 0x1c1f ;  /* 0x001c1f00a75e7589 */ /* 0x000fe800000e0000 */
        /* <DEDUP_REMOVED lines=26> */
[----:B------:R-:W3:Y:S04]  /*acd0*/  SHFL.IDX PT, R167, R52, R15, 0x1c1f ;  /* 0x001c1f0f34a77589 */ /* 0x000ee800000e0000 */
[----:B------:R-:W-:Y:S04]  /*ace0*/  SHFL.IDX PT, R156, R132, R15, 0x1c1f ;  /* 0x001c1f0f849c7589 */ /* 0x000fe800000e0000 */
[----:B------:R4:W-:Y:S04]  /*acf0*/  SHFL.IDX PT, R140, R35, R15, 0x1c1f ;  /* 0x001c1f0f238c7589 */ /* 0x0009e800000e0000 */
[----:B------:R0:W-:Y:S04]  /*ad00*/  SHFL.IDX PT, R0, R121, R15, 0x1c1f ;  /* 0x001c1f0f79007589 */ /* 0x0001e800000e0000 */
[----:B------:R5:W5:Y:S01]  /*ad10*/  SHFL.IDX PT, R174, R76, R15, 0x1c1f ;  /* 0x001c1f0f4cae7589 */ /* 0x000b6200000e0000 */
[----:B-1----:R-:W-:-:S02]  /*ad20*/  SEL R139, R151, R54, P0 ;  /* 0x00000036978b7207 */ /* 0x002fc40000000000 */
[----:B----4-:R-:W-:Y:S01]  /*ad30*/  SEL R35, R171, R122, P0 ;  /* 0x0000007aab237207 */ /* 0x010fe20000000000 */
[----:B------:R-:W-:Y:S01]  /*ad40*/  SHFL.IDX PT, R84, R84, R15, 0x1c1f ;  /* 0x001c1f0f54547589 */ /* 0x000fe200000e0000 */
[----:B--2---:R-:W-:Y:S02]  /*ad50*/  SEL R26, R19, R164, P0 ;  /* 0x000000a4131a7207 */ /* 0x004fe40000000000 */
        /* <DEDUP_REMOVED lines=14> */
[----:B---3--:R-:W-:-:S02]  /*ae40*/  SEL R19, R126, R167, P0 ;  /* 0x000000a77e137207 */ /* 0x008fc40000000000 */
[----:B-----5:R-:W-:Y:S01]  /*ae50*/  SEL R76, R176, R105, P0 ;  /* 0x00000069b04c7207 */ /* 0x020fe20000000000 */
[----:B------:R-:W3:Y:S01]  /*ae60*/  SHFL.IDX PT, R116, R116, R15, 0x1c1f ;  /* 0x001c1f0f74747589 */ /* 0x000ee200000e0000 */
[----:B------:R-:W-:-:S03]  /*ae70*/  SEL R77, R174, R97, P0 ;  /* 0x00000061ae4d7207 */ /* 0x000fc60000000000 */
        /* <DEDUP_REMOVED lines=9> */
[----:B------:R0:W4:Y:S01]  /*af10*/  SHFL.IDX PT, R149, R74, R15, 0x1c1f ;  /* 0x001c1f0f4a957589 */ /* 0x00012200000e0000 */
[----:B------:R-:W-:-:S02]  /*af20*/  SEL R114, R163, R114, P0 ;  /* 0x00000072a3727207 */ /* 0x000fc40000000000 */
[----:B---3--:R-:W-:Y:S01]  /*af30*/  SEL R136, R53, R148, P0 ;  /* 0x0000009435887207 */ /* 0x008fe20000000000 */
[----:B------:R3:W-:Y:S01]  /*af40*/  SHFL.IDX PT, R133, R85, R15, 0x1c1f ;  /* 0x001c1f0f55857589 */ /* 0x0007e200000e0000 */
[----:B------:R-:W-:Y:S02]  /*af50*/  SEL R94, R159, R94, P0 ;  /* 0x0000005e9f5e7207 */ /* 0x000fe40000000000 */
[----:B-1----:R-:W-:Y:S01]  /*af60*/  SEL R31, R17, R160, P0 ;  /* 0x000000a0111f7207 */ /* 0x002fe20000000000 */
[----:B------:R1:W4:Y:S01]  /*af70*/  SHFL.IDX PT, R132, R82, R15, 0x1c1f ;  /* 0x001c1f0f52847589 */ /* 0x00032200000e0000 */
[----:B------:R-:W-:Y:S02]  /*af80*/  SEL R17, R167, R126, P0 ;  /* 0x0000007ea7117207 */ /* 0x000fe40000000000 */
[----:B0-----:R-:W-:Y:S01]  /*af90*/  SEL R74, R105, R176, P0 ;  /* 0x000000b0694a7207 */ /* 0x001fe20000000000 */
[----:B------:R-:W-:Y:S01]  /*afa0*/  SHFL.IDX PT, R40, R109, R15, 0x1c1f ;  /* 0x001c1f0f6d287589 */ /* 0x000fe200000e0000 */
[----:B------:R-:W-:-:S02]  /*afb0*/  SEL R105, R107, R116, P0 ;  /* 0x000000746b697207 */ /* 0x000fc40000000000 */
[----:B------:R-:W-:Y:S01]  /*afc0*/  SEL R107, R116, R107, P0 ;  /* 0x0000006b746b7207 */ /* 0x000fe20000000000 */
[----:B------:R0:W-:Y:S01]  /*afd0*/  SHFL.IDX PT, R48, R75, R15, 0x1c1f ;  /* 0x001c1f0f4b307589 */ /* 0x0001e200000e0000 */
[----:B---3--:R-:W-:Y:S02]  /*afe0*/  SEL R85, R87, R180, P0 ;  /* 0x000000b457557207 */ /* 0x008fe40000000000 */
[----:B-1----:R-:W-:Y:S01]  /*aff0*/  SEL R82, R178, R81, P0 ;  /* 0x00000051b2527207 */ /* 0x002fe20000000000 */
[----:B------:R1:W3:Y:S01]  /*b000*/  SHFL.IDX PT, R127, R101, R15, 0x1c1f ;  /* 0x001c1f0f657f7589 */ /* 0x0002e200000e0000 */
[----:B------:R-:W-:Y:S02]  /*b010*/  SEL R81, R83, R84, P0 ;  /* 0x0000005453517207 */ /* 0x000fe40000000000 */
[----:B------:R-:W-:Y:S01]  /*b020*/  SEL R83, R84, R83, P0 ;  /* 0x0000005354537207 */ /* 0x000fe20000000000 */
[----:B------:R5:W-:Y:S01]  /*b030*/  SHFL.IDX PT, R32, R125, R15, 0x1c1f ;  /* 0x001c1f0f7d207589 */ /* 0x000be200000e0000 */
[----:B------:R-:W-:-:S02]  /*b040*/  SEL R84, R86, R173, P0 ;  /* 0x000000ad56547207 */ /* 0x000fc40000000000 */
[----:B0-----:R-:W-:Y:S01]  /*b050*/  SEL R75, R97, R174, P0 ;  /* 0x000000ae614b7207 */ /* 0x001fe20000000000 */
[----:B------:R-:W-:Y:S01]  /*b060*/  SHFL.IDX PT, R36, R113, R15, 0x1c1f ;  /* 0x001c1f0f71247589 */ /* 0x000fe200000e0000 */
[----:B------:R-:W-:Y:S02]  /*b070*/  SEL R97, R99, R100, P0 ;  /* 0x0000006463617207 */ /* 0x000fe40000000000 */
[----:B-1----:R-:W-:Y:S01]  /*b080*/  SEL R101, R103, R108, P0 ;  /* 0x0000006c67657207 */ /* 0x002fe20000000000 */
[----:B------:R0:W-:Y:S01]  /*b090*/  SHFL.IDX PT, R44, R137, R15, 0x1c1f ;  /* 0x001c1f0f892c7589 */ /* 0x0001e200000e0000 */
[----:B------:R-:W-:Y:S02]  /*b0a0*/  SEL R99, R100, R99, P0 ;  /* 0x0000006364637207 */ /* 0x000fe40000000000 */
[----:B-----5:R-:W-:Y:S01]  /*b0b0*/  SEL R125, R73, R72, P0 ;  /* 0x00000048497d7207 */ /* 0x020fe20000000000 */
[----:B------:R-:W-:Y:S01]  /*b0c0*/  SHFL.IDX PT, R129, R129, R15, 0x1c1f ;  /* 0x001c1f0f81817589 */ /* 0x000fe200000e0000 */
[----:B------:R-:W-:-:S02]  /*b0d0*/  SEL R103, R108, R103, P0 ;  /* 0x000000676c677207 */ /* 0x000fc40000000000 */
[----:B------:R-:W-:Y:S01]  /*b0e0*/  SEL R100, R102, R177, P0 ;  /* 0x000000b166647207 */ /* 0x000fe20000000000 */
[----:B------:R1:W-:Y:S01]  /*b0f0*/  SHFL.IDX PT, R131, R146, R15, 0x1c1f ;  /* 0x001c1f0f92837589 */ /* 0x0003e200000e0000 */
[----:B------:R-:W-:Y:S02]  /*b100*/  SEL R104, R106, R179, P0 ;  /* 0x000000b36a687207 */ /* 0x000fe40000000000 */
        /* <DEDUP_REMOVED lines=34> */
[----:B----4-:R-:W-:Y:S01]  /*b330*/  SEL R73, R51, R150, P0 ;  /* 0x0000009633497207 */ /* 0x010fe20000000000 */
[----:B------:R-:W-:Y:S01]  /*b340*/  IMAD.WIDE.U32 R134, R134, UR37, R6 ;  /* 0x0000002586867c25 */ /* 0x000fe2000f8e0006 */
[----:B------:R-:W-:Y:S02]  /*b350*/  SEL R7, R59, R128, P0 ;  /* 0x000000803b077207 */ /* 0x000fe40000000000 */
[----:B------:R-:W-:Y:S01]  /*b360*/  SEL R59, R128, R59, P0 ;  /* 0x0000003b803b7207 */ /* 0x000fe20000000000 */
[----:B--2---:R-:W-:Y:S01]  /*b370*/  IMAD R151, R145, R144, UR4 ;  /* 0x0000000491977e24 */ /* 0x004fe2000f8e0290 */
[----:B------:R-:W-:Y:S01]  /*b380*/  ULDC.64 UR4, c[0x0][0xbe0] ;  /* 0x0002f80000047ab9 */ /* 0x000fe20000000a00 */
[----:B------:R-:W-:Y:S01]  /*b390*/  IMAD.IADD R135, R135, 0x1, R53 ;  /* 0x0000000187877824 */ /* 0x000fe200078e0235 */
[----:B------:R-:W-:Y:S01]  /*b3a0*/  SEL R6, R58, R149, P0 ;  /* 0x000000953a067207 */ /* 0x000fe20000000000 */
        /* <DEDUP_REMOVED lines=99> */
[----:B--234-:R-:W-:Y:S01]  /*b9e0*/  @!P1 IMAD.WIDE R2, R9, 0x4, R144 ;  /* 0x0000000409029825 */ /* 0x01cfe200078e0290 */
        /* <DEDUP_REMOVED lines=177> */
.L_x_2593:
[----:B------:R-:W-:Y:S05]  /*c500*/  BSYNC B0 ;  /* 0x0000000000007941 */ /* 0x000fea0003800000 */
.L_x_2592:
        /* <DEDUP_REMOVED lines=218> */
.L_x_2591:
        /* <DEDUP_REMOVED lines=58> */
.L_x_2550:
        /* <DEDUP_REMOVED lines=18> */
.L_x_2594:
[----:B------:R-:W-:Y:S01]  /*d770*/  ULDC UR42, c[0x0][0xc50] ;  /* 0x00031400002a7ab9 */ /* 0x000fe20000000800 */
[----:B------:R-:W-:Y:S01]  /*d780*/  UMOV UR40, UR6 ;  /* 0x0000000600287c82 */ /* 0x000fe20008000000 */
[----:B------:R-:W-:-:S11]  /*d790*/  UISETP.NE.AND UP0, UPT, UR42, 0x1, UPT ;  /* 0x000000012a00788c */ /* 0x000fd6000bf05270 */
[----:B------:R-:W-:Y:S01]  /*d7a0*/  @UP0 ULDC UR4, c[0x0][0xc54] ;  /* 0x0003150000040ab9 */ /* 0x000fe20000000800 */
[----:B------:R-:W-:Y:S01]  /*d7b0*/  @UP0 ULDC UR7, c[0x0][0xc58] ;  /* 0x0003160000070ab9 */ /* 0x000fe20000000800 */
[----:B------:R-:W-:-:S04]  /*d7c0*/  UIMAD.WIDE.U32 UR4, UR6, UR4, URZ ;  /* 0x00000004060472a5 */ /* 0x000fc8000f8e003f */
[----:B------:R-:W-:-:S12]  /*d7d0*/  @UP0 USHF.R.U32.HI UR40, URZ, UR7, UR5 ;  /* 0x000000073f280299 */ /* 0x000fd80008011605 */
.L_x_2595:
        /* <DEDUP_REMOVED lines=8> */
[----:B------:R-:W-:Y:S01]  /*d860*/  ULDC UR4, c[0x0][0x448] ;  /* 0x0001120000047ab9 */ /* 0x000fe20000000800 */
[----:B------:R-:W-:Y:S01]  /*d870*/  ULDC UR7, c[0x0][0x2f0] ;  /* 0x0000bc0000077ab9 */ /* 0x000fe20000000800 */
[----:B------:R-:W-:-:S05]  /*d880*/  IMAD.MOV.U32 R17, RZ, RZ, RZ ;  /* 0x000000ffff117224 */ /* 0x000fca00078e00ff */
[----:B------:R-:W1:Y:S01]  /*d890*/  S2UR UR46, SR_CTAID.X ;  /* 0x00000000002e79c3 */ /* 0x000e620000002500 */
[----:B------:R-:W-:Y:S01]  /*d8a0*/  UISETP.NE.AND UP1, UPT, UR4, 0x1, UPT ;  /* 0x000000010400788c */ /* 0x000fe2000bf25270 */
[----:B------:R-:W-:Y:S02]  /*d8b0*/  ULDC UR8, c[0x0][0x288] ;  /* 0x0000a20000087ab9 */ /* 0x000fe40000000800 */
[----:B------:R-:W-:Y:S02]  /*d8c0*/  ULDC.64 UR4, c[0x0][0x418] ;  /* 0x0001060000047ab9 */ /* 0x000fe40000000a00 */
[----:B------:R-:W-:-:S03]  /*d8d0*/  UISETP.NE.U32.AND UP0, UPT, UR4, URZ, UPT ;  /* 0x0000003f0400728c */ /* 0x000fc6000bf05070 */
[----:B------:R-:W-:Y:S01]  /*d8e0*/  ULDC UR4, c[0x0][0x424] ;  /* 0x0001090000047ab9 */ /* 0x000fe20000000800 */
[----:B------:R-:W-:-:S03]  /*d8f0*/  UISETP.NE.AND.EX UP0, UPT, UR5, URZ, UPT, UP0 ;  /* 0x0000003f0500728c */ /* 0x000fc6000bf05300 */
[----:B------:R-:W-:Y:S01]  /*d900*/  @UP1 ULDC UR5, c[0x0][0x44c] ;  /* 0x0001130000051ab9 */ /* 0x000fe20000000800 */
[----:B0-----:R-:W-:Y:S01]  /*d910*/  ISETP.NE.U32.AND P0, PT, R2, RZ, PT ;  /* 0x000000ff0200720c */ /* 0x001fe20003f05070 */
[----:B------:R-:W-:-:S03]  /*d920*/  USEL UR38, UR4, 0x1, UP0 ;  /* 0x0000000104267887 */ /* 0x000fc60008000000 */
[----:B------:R-:W-:Y:S01]  /*d930*/  ISETP.NE.AND.EX P0, PT, R3, RZ, PT, P0 ;  /* 0x000000ff0300720c */ /* 0x000fe20003f05300 */
[----:B-1----:R-:W-:Y:S02]  /*d940*/  ULEA UR6, UR46, 0x7f, 0x7 ;  /* 0x0000007f2e067891 */ /* 0x002fe4000f8e383f */
[----:B------:R-:W-:Y:S02]  /*d950*/  UIMAD UR38, UR38, UR7, URZ ;  /* 0x00000007262672a4 */ /* 0x000fe4000f8e023f */
[----:B------:R-:W-:Y:S01]  /*d960*/  UIMAD.WIDE.U32 UR4, UR6, UR5, URZ ;  /* 0x00000005060472a5 */ /* 0x000fe2000f8e003f */
[----:B------:R-:W-:-:S03]  /*d970*/  @UP1 ULDC UR7, c[0x0][0x450] ;  /* 0x0001140000071ab9 */ /* 0x000fc60000000800 */
[----:B------:R-:W-:-:S04]  /*d980*/  @UP1 USHF.R.U32.HI UR6, URZ, UR7, UR5 ;  /* 0x000000073f061299 */ /* 0x000fc80008011605 */
[----:B------:R-:W0:Y:S01]  /*d990*/  @P0 LDC.64 R2, c[0x0][0xa28] ;  /* 0x00028a00ff020b82 */ /* 0x000e220000000a00 */
[----:B------:R-:W-:Y:S02]  /*d9a0*/  UIADD3 UR5, UR38, 0x80, -UR8 ;  /* 0x0000008026057890 */ /* 0x000fe4000fffe808 */
[----:B------:R-:W-:Y:S02]  /*d9b0*/  UIADD3 UR4, UR38, 0x7f, URZ ;  /* 0x0000007f26047890 */ /* 0x000fe4000fffe03f */
[----:B------:R-:W-:Y:S02]  /*d9c0*/  UIADD3 UR6, UR5, UR6, URZ ;  /* 0x0000000605067290 */ /* 0x000fe4000fffe03f */
[----:B------:R-:W-:Y:S02]  /*d9d0*/  USHF.R.S32.HI UR5, URZ, 0x1f, UR4 ;  /* 0x0000001f3f057899 */ /* 0x000fe40008011404 */
[----:B------:R-:W-:Y:S02]  /*d9e0*/  USHF.R.S32.HI UR7, URZ, 0x1f, UR6 ;  /* 0x0000001f3f077899 */ /* 0x000fe40008011406 */
[----:B------:R-:W-:-:S02]  /*d9f0*/  ULEA.HI UR5, UR5, UR4, URZ, 0x7 ;  /* 0x0000000405057291 */ /* 0x000fc4000f8f383f */
[----:B------:R-:W-:Y:S02]  /*da00*/  ULEA.HI UR7, UR7, UR6, URZ, 0x7 ;  /* 0x0000000607077291 */ /* 0x000fe4000f8f383f */
[----:B------:R-:W-:Y:S02]  /*da10*/  USHF.R.S32.HI UR41, URZ, 0x7, UR5 ;  /* 0x000000073f297899 */ /* 0x000fe40008011405 */
[----:B------:R-:W-:-:S04]  /*da20*/  USHF.R.S32.HI UR43, URZ, 0x7, UR7 ;  /* 0x000000073f2b7899 */ /* 0x000fc80008011407 */
[----:B------:R-:W-:Y:S02]  /*da30*/  UISETP.LT.AND UP0, UPT, UR41, UR43, UPT ;  /* 0x0000002b2900728c */ /* 0x000fe4000bf01270 */
[----:B------:R-:W-:Y:S01]  /*da40*/  UP2UR UR47, UPR, URZ, 0x2 ;  /* 0x000000023f2f7883 */ /* 0x000fe20008000000 */
[----:B0-----:R-:W-:Y:S01]  /*da50*/  @P0 IMAD.WIDE R2, R24, 0x4, R2 ;  /* 0x0000000418020825 */ /* 0x001fe200078e0202 */
[----:B------:R-:W-:-:S04]  /*da60*/  USEL UR11, UR41, UR43, UP0 ;  /* 0x0000002b290b7287 */ /* 0x000fc80008000000 */
[----:B------:R-:W-:Y:S01]  /*da70*/  UISETP.GE.AND UP1, UPT, UR11, 0x1, UPT ;  /* 0x000000010b00788c */ /* 0x000fe2000bf26270 */
[----:B------:R0:W5:Y:S01]  /*da80*/  @P0 LDG.E R17, desc[UR50][R2.64] ;  /* 0x0000003202110981 */ /* 0x000162000c1e1900 */
[----:B------:R-:W-:Y:S02]  /*da90*/  USHF.R.U32.HI UR9, URZ, 0x10, UR42 ;  /* 0x000000103f097899 */ /* 0x000fe4000801162a */
[----:B------:R-:W-:Y:S02]  /*daa0*/  ULOP3.LUT UR42, UR42, 0xffff, URZ, 0xc0, !UPT ;  /* 0x0000ffff2a2a7892 */ /* 0x000fe4000f8ec03f */
[----:B------:R-:W-:Y:S01]  /*dab0*/  PLOP3.LUT P0, PT, PT, PT, UP1, 0x80, 0x0 ;  /* 0x000000000000781c */ /* 0x000fe20003f0f018 */
[----:B------:R-:W-:Y:S01]  /*dac0*/  UISETP.NE.AND UP0, UPT, UR9, URZ, UPT ;  /* 0x0000003f0900728c */ /* 0x000fe2000bf05270 */
[----:B------:R-:W-:-:S10]  /*dad0*/  UMOV UR37, URZ ;  /* 0x0000003f00257c82 */ /* 0x000fd40008000000 */
[----:B------:R-:W-:Y:S01]  /*dae0*/  @!UP0 ULDC UR9, c[0x0][0x9f0] ;  /* 0x00027c0000098ab9 */ /* 0x000fe20000000800 */
[----:B0-----:R-:W-:Y:S05]  /*daf0*/  @!P0 BRA `(.L_x_2597) ;  /* 0x0000000000788947 */ /* 0x001fea0003800000 */
[----:B------:R-:W-:Y:S01]  /*db00*/  IABS R0, UR9 ;  /* 0x0000000900007c13 */ /* 0x000fe20008000000 */
[----:B------:R-:W-:Y:S02]  /*db10*/  UIADD3 UR6, UR9, -0x1, UR11 ;  /* 0xffffffff09067890 */ /* 0x000fe4000fffe00b */
[----:B------:R-:W-:Y:S01]  /*db20*/  IABS R4, UR9 ;  /* 0x0000000900047c13 */ /* 0x000fe20008000000 */
[----:B------:R-:W-:Y:S01]  /*db30*/  UMOV UR4, URZ ;  /* 0x0000003f00047c82 */ /* 0x000fe20008000000 */
        /* <DEDUP_REMOVED lines=26> */
.L_x_2597:
[----:B------:R-:W-:Y:S02]  /*dce0*/  UIMAD UR48, UR42, UR37, URZ ;  /* 0x000000252a3072a4 */ /* 0x000fe4000f8e023f */
[----:B------:R-:W-:Y:S02]  /*dcf0*/  IMAD.U32 R3, RZ, RZ, UR37 ;  /* 0x00000025ff037e24 */ /* 0x000fe4000f8e00ff */
[----:B------:R-:W-:Y:S02]  /*dd00*/  IMAD.MOV.U32 R0, RZ, RZ, RZ ;  /* 0x000000ffff007224 */ /* 0x000fe400078e00ff */
[----:B------:R-:W-:Y:S02]  /*dd10*/  IMAD.MOV.U32 R2, RZ, RZ, 0x1 ;  /* 0x00000001ff027424 */ /* 0x000fe400078e00ff */
[----:B------:R-:W-:-:S05]  /*dd20*/  IMAD.U32 R16, RZ, RZ, UR48 ;  /* 0x00000030ff107e24 */ /* 0x000fca000f8e00ff */
        /* <DEDUP_REMOVED lines=27> */
.L_x_2598:
        /* <DEDUP_REMOVED lines=20> */
.L_x_2599:
        /* <DEDUP_REMOVED lines=20> */
.L_x_2600:
        /* <DEDUP_REMOVED lines=18> */
.L_x_2601:
[----:B------:R-:W0:Y:S01]  /*e280*/  LDC.64 R2, c[0x0][0x9f8] ;  /* 0x00027e00ff027b82 */ /* 0x000e220000000a00 */
[----:B------:R-:W-:-:S07]  /*e290*/  IMAD.MOV.U32 R36, RZ, RZ, R24 ;  /* 0x000000ffff247224 */ /* 0x000fce00078e0018 */
[----:B------:R-:W1:Y:S01]  /*e2a0*/  LDC R8, c[0x0][0x430] ;  /* 0x00010c00ff087b82 */ /* 0x000e620000000800 */
[----:B0-----:R-:W-:-:S04]  /*e2b0*/  ISETP.NE.U32.AND P0, PT, R2, RZ, PT ;  /* 0x000000ff0200720c */ /* 0x001fc80003f05070 */
[----:B------:R-:W-:-:S13]  /*e2c0*/  ISETP.NE.AND.EX P0, PT, R3, RZ, PT, P0 ;  /* 0x000000ff0300720c */ /* 0x000fda0003f05300 */
[----:B------:R-:W0:Y:S02]  /*e2d0*/  @P0 LDC.64 R2, c[0x0][0x9f8] ;  /* 0x00027e00ff020b82 */ /* 0x000e240000000a00 */
[----:B0-----:R-:W-:-:S05]  /*e2e0*/  @P0 IMAD.WIDE R2, R24, 0x4, R2 ;  /* 0x0000000418020825 */ /* 0x001fca00078e0202 */
[----:B------:R0:W2:Y:S01]  /*e2f0*/  @P0 LDG.E R36, desc[UR50][R2.64] ;  /* 0x0000003202240981 */ /* 0x0000a2000c1e1900 */
[C---:B------:R-:W-:Y:S01]  /*e300*/  IMAD.SHL.U32 R32, R22.reuse, 0x10, RZ ;  /* 0x0000001016207824 */ /* 0x040fe200078e00ff */
[----:B------:R-:W-:Y:S02]  /*e310*/  LOP3.LUT R20, R22, 0x7f, RZ, 0xc0, !PT ;  /* 0x0000007f16147812 */ /* 0x000fe400078ec0ff */
[----:B-1----:R-:W-:Y:S02]  /*e320*/  ISETP.NE.AND P1, PT, R8, 0x1, PT ;  /* 0x000000010800780c */ /* 0x002fe40003f25270 */
[----:B------:R-:W-:Y:S02]  /*e330*/  LEA R9, R16, 0xffffff80, 0x7 ;  /* 0xffffff8010097811 */ /* 0x000fe400078e38ff */
[----:B------:R-:W-:Y:S02]  /*e340*/  LOP3.LUT R32, R32, 0x70, RZ, 0xc0, !PT ;  /* 0x0000007020207812 */ /* 0x000fe400078ec0ff */
[----:B------:R-:W-:-:S02]  /*e350*/  SHF.R.U32.HI R19, RZ, 0x3, R20 ;  /* 0x00000003ff137819 */ /* 0x000fc40000011614 */
[----:B------:R-:W-:Y:S02]  /*e360*/  LOP3.LUT R23, R23, 0xfffffff7, RZ, 0xc0, !PT ;  /* 0xfffffff717177812 */ /* 0x000fe400078ec0ff */
[----:B------:R-:W-:-:S03]  /*e370*/  IADD3 R4, R32, R19, R9 ;  /* 0x0000001320047210 */ /* 0x000fc60007ffe009 */
[----:B------:R-:W1:Y:S01]  /*e380*/  @P1 LDC R0, c[0x0][0x434] ;  /* 0x00010d00ff001b82 */ /* 0x000e620000000800 */
[C---:B------:R-:W-:Y:S01]  /*e390*/  ISETP.GE.AND P0, PT, R4.reuse, UR38, PT ;  /* 0x0000002604007c0c */ /* 0x040fe2000bf06270 */
[----:B-----5:R-:W-:Y:S01]  /*e3a0*/  IMAD.IADD R13, R4, 0x1, R17 ;  /* 0x00000001040d7824 */ /* 0x020fe200078e0211 */
[----:B------:R-:W-:-:S03]  /*e3b0*/  @P1 LOP3.LUT R23, R23, 0x8, RZ, 0xfc, !PT ;  /* 0x0000000817171812 */ /* 0x000fc600078efcff */
[----:B------:R-:W-:Y:S02]  /*e3c0*/  IMAD.MOV.U32 R11, RZ, RZ, R13 ;  /* 0x000000ffff0b7224 */ /* 0x000fe400078e000d */
[----:B0-----:R-:W0:Y:S08]  /*e3d0*/  @P1 LDC R3, c[0x0][0x438] ;  /* 0x00010e00ff031b82 */ /* 0x001e300000000800 */
[----:B------:R-:W3:Y:S08]  /*e3e0*/  @!P0 LDC.64 R6, c[0x0][0x428] ;  /* 0x00010a00ff068b82 */ /* 0x000ef00000000a00 */
[----:B------:R-:W4:Y:S01]  /*e3f0*/  @!P0 LDC.64 R4, c[0x0][0x418] ;  /* 0x00010600ff048b82 */ /* 0x000f220000000a00 */
[----:B-1----:R-:W-:-:S05]  /*e400*/  @P1 IMAD.HI.U32 R0, R13, R0, RZ ;  /* 0x000000000d001227 */ /* 0x002fca00078e00ff */
[----:B0-----:R-:W-:-:S04]  /*e410*/  @P1 SHF.R.U32.HI R11, RZ, R3, R0 ;  /* 0x00000003ff0b1219 */ /* 0x001fc80000011600 */
[--C-:B------:R-:W-:Y:S01]  /*e420*/  @!P0 SHF.R.S32.HI R3, RZ, 0x1f, R11.reuse ;  /* 0x0000001fff038819 */ /* 0x100fe2000001140b */
[----:B------:R-:W-:Y:S01]  /*e430*/  @!P0 IMAD.MOV.U32 R2, RZ, RZ, R11 ;  /* 0x000000ffff028224 */ /* 0x000fe200078e000b */
[----:B------:R-:W-:Y:S01]  /*e440*/  UMOV UR4, 0xffffffff ;  /* 0xffffffff00047882 */ /* 0x000fe20000000000 */
[----:B------:R-:W-:Y:S01]  /*e450*/  IMAD.MOV.U32 R35, RZ, RZ, 0x20 ;  /* 0x00000020ff237424 */ /* 0x000fe200078e00ff */
[----:B--2---:R-:W-:Y:S01]  /*e460*/  SHF.R.S32.HI R10, RZ, 0x1f, R36 ;  /* 0x0000001fff0a7819 */ /* 0x004fe20000011424 */
[----:B---3--:R-:W-:-:S04]  /*e470*/  @!P0 IMAD.WIDE.U32 R2, R36, R6, R2 ;  /* 0x0000000624028225 */ /* 0x008fc800078e0002 */
[----:B------:R-:W-:Y:S01]  /*e480*/  @!P0 IMAD R0, R10, R6, RZ ;  /* 0x000000060a008224 */ /* 0x000fe200078e02ff */
[----:B----4-:R-:W-:Y:S01]  /*e490*/  @!P0 LEA R4, P1, R2, R4, 0x2 ;  /* 0x0000000402048211 */ /* 0x010fe200078210ff */
[----:B------:R0:W-:Y:S02]  /*e4a0*/  STL [R1+0x4], R10 ;  /* 0x0000040a01007387 */ /* 0x0001e40000100800 */
[----:B------:R-:W-:-:S04]  /*e4b0*/  @!P0 IMAD R7, R36, R7, R0 ;  /* 0x0000000724078224 */ /* 0x000fc800078e0200 */
[----:B------:R-:W-:Y:S01]  /*e4c0*/  @!P0 IMAD.IADD R0, R3, 0x1, R7 ;  /* 0x0000000103008824 */ /* 0x000fe200078e0207 */
[----:B0-----:R-:W0:Y:S04]  /*e4d0*/  LDC R10, c[0x0][0x2f4] ;  /* 0x0000bd00ff0a7b82 */ /* 0x001e280000000800 */
[----:B------:R-:W-:Y:S01]  /*e4e0*/  @!P0 LEA.HI.X R5, R2, R5, R0, 0x2, P1 ;  /* 0x0000000502058211 */ /* 0x000fe200008f1400 */
[----:B------:R-:W-:Y:S02]  /*e4f0*/  IMAD.MOV.U32 R0, RZ, RZ, RZ ;  /* 0x000000ffff007224 */ /* 0x000fe400078e00ff */
[----:B------:R-:W-:Y:S01]  /*e500*/  IMAD.MOV R2, RZ, RZ, -R11 ;  /* 0x000000ffff027224 */ /* 0x000fe200078e0a0b */
[----:B------:R-:W-:-:S03]  /*e510*/  R2P PR, R22, 0x6 ;  /* 0x0000000616007804 */ /* 0x000fc60000000000 */
[----:B------:R1:W5:Y:S01]  /*e520*/  @!P0 LDG.E R0, desc[UR50][R4.64] ;  /* 0x0000003204008981 */ /* 0x000362000c1e1900 */
[----:B------:R-:W-:Y:S02]  /*e530*/  SHF.R.U32.HI R6, RZ, 0x5, R20 ;  /* 0x00000005ff067819 */ /* 0x000fe40000011614 */
[----:B------:R-:W-:Y:S01]  /*e540*/  SEL R35, R35, 0xffffffe0, !P1 ;  /* 0xffffffe023237807 */ /* 0x000fe20004800000 */
[----:B-1----:R-:W-:Y:S02]  /*e550*/  IMAD R4, R8, R2, R13 ;  /* 0x0000000208047224 */ /* 0x002fe400078e020d */
[----:B------:R-:W-:Y:S02]  /*e560*/  IMAD.MOV.U32 R8, RZ, RZ, 0x40 ;  /* 0x00000040ff087424 */ /* 0x000fe400078e00ff */
[----:B------:R-:W-:-:S03]  /*e570*/  IMAD.SHL.U32 R2, R22, 0x80, RZ ;  /* 0x0000008016027824 */ /* 0x000fc600078e00ff */
[----:B------:R-:W-:Y:S02]  /*e580*/  SEL R8, R8, 0xffffffc0, !P2 ;  /* 0xffffffc008087807 */ /* 0x000fe40005000000 */
[C---:B------:R-:W-:Y:S02]  /*e590*/  LOP3.LUT R3, R2.reuse, 0x380, RZ, 0xc0, !PT ;  /* 0x0000038002037812 */ /* 0x040fe400078ec0ff */
[----:B------:R-:W-:Y:S01]  /*e5a0*/  LOP3.LUT R7, R2, 0x400, RZ, 0xc0, !PT ;  /* 0x0000040002077812 */ /* 0x000fe200078ec0ff */
[----:B------:R1:W-:Y:S02]  /*e5b0*/  STL [R1], R8 ;  /* 0x0000000801007387 */ /* 0x0003e40000100800 */
[C---:B------:R-:W-:Y:S01]  /*e5c0*/  IMAD R5, R6.reuse, 0x10, R3 ;  /* 0x0000001006057824 */ /* 0x040fe200078e0203 */
[----:B------:R-:W-:Y:S01]  /*e5d0*/  LOP3.LUT R3, R3, 0x10, R22, 0xf8, !PT ;  /* 0x0000001003037812 */ /* 0x000fe200078ef816 */
[----:B------:R-:W-:-:S03]  /*e5e0*/  IMAD R7, R6, 0x800, R7 ;  /* 0x0000080006077824 */ /* 0x000fc600078e0207 */
[----:B------:R-:W-:Y:S01]  /*e5f0*/  LOP3.LUT R5, R5, R32, RZ, 0x3c, !PT ;  /* 0x0000002005057212 */ /* 0x000fe200078e3cff */
[----:B------:R-:W-:Y:S06]  /*e600*/  BRA.DIV UR4, `(.L_x_2602) ;  /* 0x0000004204c87947 */ /* 0x000fec000b800000 */
.L_x_2654:
[----:B------:R-:W-:Y:S01]  /*e610*/  ULOP3.LUT UR4, UR36, 0x2, URZ, 0xfc, !UPT ;  /* 0x0000000224047892 */ /* 0x000fe2000f8efc3f */
[----:B------:R-:W-:Y:S01]  /*e620*/  LOP3.LUT R6, R3, R32, RZ, 0x3c, !PT ;  /* 0x0000002003067212 */ /* 0x000fe200078e3cff */
[----:B------:R-:W-:Y:S01]  /*e630*/  IMAD.U32 R34, RZ, RZ, UR40 ;  /* 0x00000028ff227e24 */ /* 0x000fe2000f8e00ff */
[----:B------:R-:W-:Y:S02]  /*e640*/  LOP3.LUT R5, R5, 0xc00, R2, 0xf8, !PT ;  /* 0x00000c0005057812 */ /* 0x000fe400078ef802 */
[C---:B0-----:R-:W-:Y:S01]  /*e650*/  ISETP.GE.AND P2, PT, R32.reuse, R10, PT ;  /* 0x0000000a2000720c */ /* 0x041fe20003f46270 */
        /* <DEDUP_REMOVED lines=17> */
.L_x_2603:
[----:B------:R-:W-:Y:S01]  /*e770*/  IMAD.MOV.U32 R21, RZ, RZ, 0x1 ;  /* 0x00000001ff157424 */ /* 0x000fe200078e00ff */
[----:B-1----:R-:W-:-:S04]  /*e780*/  SHF.R.S32.HI R8, RZ, 0x1f, R4 ;  /* 0x0000001fff087819 */ /* 0x002fc80000011404 */
[----:B------:R-:W-:-:S04]  /*e790*/  SHF.L.U32 R21, R21, 0x1f, RZ ;  /* 0x0000001f15157819 */ /* 0x000fc800000006ff */
[----:B------:R-:W0:Y:S02]  /*e7a0*/  SYNCS.PHASECHK.TRANS64.TRYWAIT P0, [UR44+0x38880], R21 ;  /* 0x03888015ff0075a7 */ /* 0x000e24000800016c */
[----:B0-----:R-:W-:Y:S05]  /*e7b0*/  @!P0 BRA `(.L_x_2604) ;  /* 0x00000040007c8947 */ /* 0x001fea0003800000 */
.L_x_2655:
        /* <DEDUP_REMOVED lines=19> */
[----:B------:R-:W-:Y:S01]  /*e8f0*/  UIMAD UR4, UR40, UR5, UR4 ;  /* 0x00000005280472a4 */ /* 0x000fe2000f8e0204 */
[----:B------:R-:W-:Y:S01]  /*e900*/  IADD3 R5, -R19, UR38, -R9 ;  /* 0x0000002613057c10 */ /* 0x000fe2000fffe909 */
[----:B------:R-:W-:Y:S01]  /*e910*/  IMAD.U32 R7, RZ, RZ, UR7 ;  /* 0x00000007ff077e24 */ /* 0x000fe2000f8e00ff */
[----:B------:R-:W-:-:S04]  /*e920*/  IADD3 R6, P0, R2, UR6, RZ ;  /* 0x0000000602067c10 */ /* 0x000fc8000ff1e0ff */
[----:B------:R-:W-:Y:S01]  /*e930*/  IADD3.X R7, R7, UR4, R3, P0, !PT ;  /* 0x0000000407077c10 */ /* 0x000fe200087fe403 */
[C---:B------:R-:W-:Y:S01]  /*e940*/  IMAD.SHL.U32 R3, R22.reuse, 0x80, RZ ;  /* 0x0000008016037824 */ /* 0x040fe200078e00ff */
[----:B------:R-:W-:Y:S01]  /*e950*/  ISETP.GE.AND P0, PT, R5, 0x1, PT ;  /* 0x000000010500780c */ /* 0x000fe20003f06270 */
[----:B------:R-:W-:Y:S01]  /*e960*/  IMAD.SHL.U32 R22, R22, 0x10, RZ ;  /* 0x0000001016167824 */ /* 0x000fe200078e00ff */
[----:B------:R-:W-:Y:S02]  /*e970*/  UMOV UR4, 0xffffffff ;  /* 0xffffffff00047882 */ /* 0x000fe40000000000 */
[----:B------:R-:W-:-:S04]  /*e980*/  LOP3.LUT R3, R32, 0x380, R3, 0xf8, !PT ;  /* 0x0000038020037812 */ /* 0x000fc800078ef803 */
[----:B------:R-:W-:-:S04]  /*e990*/  LOP3.LUT R22, R3, 0x70, R22, 0x78, !PT ;  /* 0x0000007003167812 */ /* 0x000fc800078e7816 */
[----:B------:R-:W-:Y:S02]  /*e9a0*/  LOP3.LUT R37, R22, 0x400, R37, 0xf8, !PT ;  /* 0x0000040016257812 */ /* 0x000fe400078ef825 */
        /* <DEDUP_REMOVED lines=77> */
.L_x_2673:
        /* <DEDUP_REMOVED lines=18> */
.L_x_2606:
[----:B------:R-:W-:Y:S01]  /*efa0*/  SYNCS.ARRIVE.TRANS64.A1T0 RZ, [UR44+0x38870], RZ ;  /* 0x038870ffffff79a7 */ /* 0x000fe2000810002c */
[----:B------:R-:W-:Y:S05]  /*efb0*/  @!P6 BRA `(.L_x_2607) ;  /* 0x000000000004e947 */ /* 0x000fea0003800000 */
[----:B------:R-:W-:Y:S01]  /*efc0*/  BPT.TRAP 0x1 ;  /* 0x000000040000795c */ /* 0x000fe20000300000 */
.L_x_2607:
[----:B------:R-:W0:Y:S02]  /*efd0*/  SYNCS.PHASECHK.TRANS64.TRYWAIT P0, [UR44+0x38840], R21 ;  /* 0x03884015ff0075a7 */ /* 0x000e24000800016c */
[----:B0-----:R-:W-:Y:S05]  /*efe0*/  @!P0 BRA `(.L_x_2608) ;  /* 0x0000004400348947 */ /* 0x001fea0003800000 */
.L_x_2674:
        /* <DEDUP_REMOVED lines=15> */
[----:B-1----:R-:W-:Y:S02]  /*f0e0*/  ISETP.GE.AND P1, PT, R18, R9, PT ;  /* 0x000000091200720c */ /* 0x002fe40003f26270 */
        /* <DEDUP_REMOVED lines=75> */
.L_x_2692:
        /* <DEDUP_REMOVED lines=18> */
.L_x_2610:
        /* <DEDUP_REMOVED lines=30> */
.L_x_2611:
[----:B------:R-:W-:Y:S01]  /*f8a0*/  UISETP.NE.AND UP0, UPT, UR47, URZ, UPT ;  /* 0x0000003f2f00728c */ /* 0x000fe2000bf05270 */
[----:B------:R-:W-:Y:S01]  /*f8b0*/  IMAD.U32 R4, RZ, RZ, UR38 ;  /* 0x00000026ff047e24 */ /* 0x000fe2000f8e00ff */
[----:B------:R-:W-:Y:S01]  /*f8c0*/  ULDC.64 UR4, c[0x0][0x2e0] ;  /* 0x0000b80000047ab9 */ /* 0x000fe20000000a00 */
[----:B------:R-:W-:Y:S01]  /*f8d0*/  IMAD.U32 R5, RZ, RZ, UR39 ;  /* 0x00000027ff057e24 */ /* 0x000fe2000f8e00ff */
[----:B------:R-:W-:Y:S01]  /*f8e0*/  ULDC.64 UR6, c[0x0][0x2c8] ;  /* 0x0000b20000067ab9 */ /* 0x000fe20000000a00 */
[----:B------:R-:W-:Y:S01]  /*f8f0*/  IMAD.IADD R0, R32, 0x1, R19 ;  /* 0x0000000120007824 */ /* 0x000fe200078e0213 */
[----:B------:R-:W-:Y:S01]  /*f900*/  PLOP3.LUT P0, PT, PT, PT, UP0, 0x80, 0x0 ;  /* 0x000000000000781c */ /* 0x000fe20003f0f008 */
[----:B------:R-:W-:Y:S01]  /*f910*/  IMAD.U32 R5, RZ, RZ, UR46 ;  /* 0x0000002eff057e24 */ /* 0x000fe2000f8e00ff */
[----:B------:R-:W-:Y:S01]  /*f920*/  PLOP3.LUT P1, PT, PT, PT, UP0, 0x80, 0x0 ;  /* 0x000000000000781c */ /* 0x000fe20003f2f008 */
[----:B------:R-:W-:Y:S02]  /*f930*/  IMAD.U32 R3, RZ, RZ, UR45 ;  /* 0x0000002dff037e24 */ /* 0x000fe4000f8e00ff */
[----:B------:R-:W-:-:S02]  /*f940*/  IMAD.MOV.U32 R2, RZ, RZ, R4 ;  /* 0x000000ffff027224 */ /* 0x000fc400078e0004 */
[----:B------:R-:W-:Y:S02]  /*f950*/  IMAD R0, R5, 0x80, R0 ;  /* 0x0000008005007824 */ /* 0x000fe400078e0200 */
[----:B------:R-:W-:Y:S01]  /*f960*/  IMAD R25, R25, UR4, RZ ;  /* 0x0000000419197c24 */ /* 0x000fe2000f8e02ff */
[----:B------:R-:W0:Y:S01]  /*f970*/  LDC R5, c[0x0][0x448] ;  /* 0x00011200ff057b82 */ /* 0x000e220000000800 */
[----:B------:R-:W-:Y:S01]  /*f980*/  IMAD.WIDE.U32 R2, R24, UR4, R2 ;  /* 0x0000000418027c25 */ /* 0x000fe2000f8e0002 */
[----:B------:R-:W-:-:S03]  /*f990*/  @UP0 ULDC UR4, c[0x0][0x44c] ;  /* 0x0001130000040ab9 */ /* 0x000fc60000000800 */
[----:B------:R-:W-:-:S04]  /*f9a0*/  @P0 IMAD.HI.U32 R4, R0, UR4, RZ ;  /* 0x0000000400040c27 */ /* 0x000fc8000f8e00ff */
[----:B------:R-:W-:Y:S01]  /*f9b0*/  IMAD R25, R24, UR5, R25 ;  /* 0x0000000518197c24 */ /* 0x000fe2000f8e0219 */
[----:B------:R-:W-:Y:S01]  /*f9c0*/  @UP0 ULDC UR5, c[0x0][0x450] ;  /* 0x0001140000050ab9 */ /* 0x000fe20000000800 */
[----:B------:R-:W-:Y:S01]  /*f9d0*/  IMAD.MOV.U32 R7, RZ, RZ, R0 ;  /* 0x000000ffff077224 */ /* 0x000fe200078e0000 */
[----:B------:R-:W-:Y:S01]  /*f9e0*/  @P1 SHF.R.U32.HI R7, RZ, UR5, R4 ;  /* 0x00000005ff071c19 */ /* 0x000fe20008011604 */
[----:B------:R-:W-:Y:S01]  /*f9f0*/  ULDC.64 UR4, c[0x0][0x2d0] ;  /* 0x0000b40000047ab9 */ /* 0x000fe20000000a00 */
[----:B------:R-:W-:Y:S02]  /*fa00*/  IMAD.IADD R3, R3, 0x1, R25 ;  /* 0x0000000103037824 */ /* 0x000fe400078e0219 */
        /* <DEDUP_REMOVED lines=10> */
[----:B0-----:R-:W-:-:S04]  /*fab0*/  IMAD R7, R5, R7, R0 ;  /* 0x0000000705077224 */ /* 0x001fc800078e0200 */
        /* <DEDUP_REMOVED lines=9> */
[----:B------:R-:W-:Y:S01]  /*fb50*/  IMAD.U32 R6, RZ, RZ, UR46 ;  /* 0x0000002eff067e24 */ /* 0x000fe2000f8e00ff */
[----:B------:R-:W-:Y:S02]  /*fb60*/  ULDC UR4, c[0x0][0x288] ;  /* 0x0000a20000047ab9 */ /* 0x000fe40000000800 */
[----:B------:R-:W1:Y:S01]  /*fb70*/  SHFL.IDX PT, R2, R4, RZ, 0x181f ;  /* 0x00181fff04027589 */ /* 0x000e6200000e0000 */
[----:B------:R-:W-:Y:S02]  /*fb80*/  IMAD R5, R5, UR4, RZ ;  /* 0x0000000405057c24 */ /* 0x000fe4000f8e02ff */
[----:B------:R-:W-:Y:S01]  /*fb90*/  IMAD R6, R6, 0x80, R19 ;  /* 0x0000008006067824 */ /* 0x000fe200078e0213 */
[----:B------:R-:W-:Y:S03]  /*fba0*/  SHFL.IDX PT, R7, R4, 0x1, 0x181f ;  /* 0x00381f0004077f89 */ /* 0x000fe600000e0000 */
        /* <DEDUP_REMOVED lines=67> */
.L_x_2709:
        /* <DEDUP_REMOVED lines=13> */
.L_x_2614:
[----:B------:R-:W-:Y:S05]  /*100b0*/  BSYNC B0 ;  /* 0x0000000000007941 */ /* 0x000fea0003800000 */
.L_x_2613:
        /* <DEDUP_REMOVED lines=9> */
.L_x_2710:
[----:B------:R-:W-:Y:S01]  /*10150*/  IMAD.MOV.U32 R21, RZ, RZ, 0x1 ;  /* 0x00000001ff157424 */ /* 0x000fe200078e00ff */
[----:B------:R-:W-:Y:S06]  /*10160*/  @!P1 BRA `(.L_x_2616) ;  /* 0x0000001400fc9947 */ /* 0x000fec0003800000 */
[----:B------:R-:W-:Y:S01]  /*10170*/  UIADD3 UR4, UR42, 0x1, URZ ;  /* 0x000000012a047890 */ /* 0x000fe2000fffe03f */
[----:B------:R-:W-:Y:S01]  /*10180*/  IADD3 R17, R32, R17, R19 ;  /* 0x0000001120117210 */ /* 0x000fe20007ffe013 */
[----:B------:R-:W-:Y:S01]  /*10190*/  ULOP3.LUT UR5, URZ, UR43, URZ, 0x33, !UPT ;  /* 0x0000002b3f057292 */ /* 0x000fe2000f8e333f */
[----:B0-----:R-:W-:Y:S01]  /*101a0*/  LOP3.LUT R0, RZ, UR41, RZ, 0x33, !PT ;  /* 0x00000029ff007c12 */ /* 0x001fe2000f8e33ff */
[----:B------:R-:W-:Y:S01]  /*101b0*/  UIMAD UR4, UR4, UR37, URZ ;  /* 0x00000025040472a4 */ /* 0x000fe2000f8e023f */
[----:B------:R-:W-:Y:S02]  /*101c0*/  IMAD.MOV.U32 R16, RZ, RZ, 0x1 ;  /* 0x00000001ff107424 */ /* 0x000fe400078e00ff */
[----:B------:R-:W-:Y:S02]  /*101d0*/  VIADD R17, R17, 0xfffffe80 ;  /* 0xfffffe8011117836 */ /* 0x000fe40000000000 */
[----:B------:R-:W-:Y:S01]  /*101e0*/  IMAD.MOV.U32 R10, RZ, RZ, RZ ;  /* 0x000000ffff0a7224 */ /* 0x000fe200078e00ff */
[----:B------:R-:W-:-:S04]  /*101f0*/  LOP3.LUT R3, RZ, UR4, RZ, 0x33, !PT ;  /* 0x00000004ff037c12 */ /* 0x000fc8000f8e33ff */
[----:B------:R-:W-:-:S04]  /*10200*/  VIMNMX3 R0, R0, UR5, R3, !PT ;  /* 0x0000000500007c0f */ /* 0x000fc8000f800103 */
[C---:B------:R-:W-:Y:S01]  /*10210*/  IADD3 R33, -R0.reuse, -0x2, RZ ;  /* 0xfffffffe00217810 */ /* 0x040fe20007ffe1ff */
[----:B------:R-:W-:-:S07]  /*10220*/  IMAD R20, R0, -0x80, R17 ;  /* 0xffffff8000147824 */ /* 0x000fce00078e0211 */
.L_x_2631:
        /* <DEDUP_REMOVED lines=32> */
.L_x_2617:
[----:B------:R-:W-:Y:S02]  /*10430*/  LEA R4, R0, UR44, 0x3 ;  /* 0x0000002c00047c11 */ /* 0x000fe4000f8e18ff */
[----:B------:R-:W-:-:S04]  /*10440*/  SHF.L.U32 R19, R21, 0x1f, RZ ;  /* 0x0000001f15137819 */ /* 0x000fc800000006ff */
[----:B------:R-:W0:Y:S02]  /*10450*/  SYNCS.PHASECHK.TRANS64.TRYWAIT P1, [R4+URZ+0x38880], R19 ;  /* 0x03888013040075a7 */ /* 0x000e24000802017f */
[----:B0-----:R-:W-:Y:S05]  /*10460*/  @!P1 BRA `(.L_x_2618) ;  /* 0x0000004400509947 */ /* 0x001fea0003800000 */
.L_x_2711:
        /* <DEDUP_REMOVED lines=74> */
.L_x_2729:
        /* <DEDUP_REMOVED lines=17> */
.L_x_2620:
[----:B------:R0:W-:Y:S01]  /*10a20*/  SYNCS.ARRIVE.TRANS64.A1T0 RZ, [R4+URZ+0x38870], RZ ;  /* 0x038870ff04ff79a7 */ /* 0x0001e2000810003f */
[----:B------:R-:W-:Y:S05]  /*10a30*/  @!P2 BRA `(.L_x_2621) ;  /* 0x000000000004a947 */ /* 0x000fea0003800000 */
[----:B------:R-:W-:Y:S01]  /*10a40*/  BPT.TRAP 0x1 ;  /* 0x000000040000795c */ /* 0x000fe20000300000 */
.L_x_2621:
[----:B------:R-:W1:Y:S02]  /*10a50*/  SYNCS.PHASECHK.TRANS64.TRYWAIT P1, [R4+URZ+0x38840], R19 ;  /* 0x03884013040075a7 */ /* 0x000e64000802017f */
[----:B-1----:R-:W-:Y:S05]  /*10a60*/  @!P1 BRA `(.L_x_2622) ;  /* 0x0000004800349947 */ /* 0x002fea0003800000 */
.L_x_2730:
        /* <DEDUP_REMOVED lines=71> */
.L_x_2748:
        /* <DEDUP_REMOVED lines=17> */
.L_x_2624:
[----:B------:R-:W-:Y:S01]  /*10ff0*/  IMAD.U32 R2, RZ, RZ, UR36 ;  /* 0x00000024ff027e24 */ /* 0x000fe2000f8e00ff */
[----:B------:R0:W-:Y:S04]  /*11000*/  SYNCS.ARRIVE.TRANS64.A1T0 RZ, [R4+URZ+0x38830], RZ ;  /* 0x038830ff04ff79a7 */ /* 0x0001e8000810003f */
[----:B------:R-:W-:-:S04]  /*11010*/  LOP3.LUT R2, R2, 0x1, RZ, 0xfc, !PT ;  /* 0x0000000102027812 */ /* 0x000fc800078efcff */
[----:B------:R-:W-:-:S13]  /*11020*/  ISETP.NE.AND P1, PT, R2, 0x3, PT ;  /* 0x000000030200780c */ /* 0x000fda0003f25270 */
[----:B0-----:R-:W-:Y:S05]  /*11030*/  @!P1 BRA `(.L_x_2625) ;  /* 0x0000000000049947 */ /* 0x001fea0003800000 */
[----:B------:R-:W-:Y:S01]  /*11040*/  BPT.TRAP 0x1 ;  /* 0x000000040000795c */ /* 0x000fe20000300000 */
.L_x_2625:
[----:B------:R-:W-:Y:S02]  /*11050*/  LOP3.LUT R2, R16, 0x1, RZ, 0x3c, !PT ;  /* 0x0000000110027812 */ /* 0x000fe400078e3cff */
[----:B------:R-:W-:Y:S02]  /*11060*/  LEA R5, R10, UR44, 0x3 ;  /* 0x0000002c0a057c11 */ /* 0x000fe4000f8e18ff */
[----:B------:R-:W-:-:S04]  /*11070*/  SHF.L.U32 R2, R2, 0x1f, RZ ;  /* 0x0000001f02027819 */ /* 0x000fc800000006ff */
[----:B------:R-:W0:Y:S02]  /*11080*/  SYNCS.PHASECHK.TRANS64.TRYWAIT P2, [R5+URZ+0x38870], R2 ;  /* 0x03887002050075a7 */ /* 0x000e24000804017f */
[----:B0-----:R-:W-:Y:S05]  /*11090*/  @!P2 BRA `(.L_x_2626) ;  /* 0x0000004800f0a947 */ /* 0x001fea0003800000 */
.L_x_2749:
[----:B------:R-:W-:-:S06]  /*110a0*/  ULOP3.LUT UR4, UR36, 0x2, URZ, 0xfc, !UPT ;  /* 0x0000000224047892 */ /* 0x000fcc000f8efc3f */
[----:B------:R-:W-:-:S05]  /*110b0*/  IMAD.U32 R3, RZ, RZ, UR4 ;  /* 0x00000004ff037e24 */ /* 0x000fca000f8e00ff */
[----:B------:R-:W-:-:S13]  /*110c0*/  ISETP.NE.AND P2, PT, R3, 0x3, PT ;  /* 0x000000030300780c */ /* 0x000fda0003f45270 */
[----:B------:R-:W-:Y:S05]  /*110d0*/  @!P2 BRA `(.L_x_2627) ;  /* 0x000000000004a947 */ /* 0x000fea0003800000 */
[----:B------:R-:W-:Y:S01]  /*110e0*/  BPT.TRAP 0x1 ;  /* 0x000000040000795c */ /* 0x000fe20000300000 */
.L_x_2627:
[----:B0-----:R-:W-:Y:S01]  /*110f0*/  SHF.L.U32 R2, R16, 0x1f, RZ ;  /* 0x0000001f10027819 */ /* 0x001fe200000006ff */
[----:B------:R-:W-:-:S03]  /*11100*/  IMAD.SHL.U32 R3, R10, 0x8000, RZ ;  /* 0x000080000a037824 */ /* 0x000fc600078e00ff */
[----:B------:R-:W0:Y:S02]  /*11110*/  SYNCS.PHASECHK.TRANS64.TRYWAIT P2, [R5+URZ+0x38860], R2 ;  /* 0x03886002050075a7 */ /* 0x000e24000804017f */
[----:B0-----:R-:W-:Y:S05]  /*11120*/  @!P2 BRA `(.L_x_2628) ;  /* 0x0000004800e0a947 */ /* 0x001fea0003800000 */
.L_x_2750:
        /* <DEDUP_REMOVED lines=118> */
.L_x_2629:
[----:B-1----:R1:W-:Y:S01]  /*11890*/  SYNCS.ARRIVE.TRANS64.A1T0 RZ, [R5+URZ+0x38850], RZ ;  /* 0x038850ff05ff79a7 */ /* 0x0023e2000810003f */
[----:B------:R-:W-:Y:S06]  /*118a0*/  BAR.SYNC.DEFER_BLOCKING 0x2, 0x80 ;  /* 0x0082000000007b1d */ /* 0x000fec0000010000 */
[----:B------:R-:W-:Y:S05]  /*118b0*/  @!P1 BRA `(.L_x_2630) ;  /* 0x0000000000049947 */ /* 0x000fea0003800000 */
[----:B------:R-:W-:Y:S01]  /*118c0*/  BPT.TRAP 0x1 ;  /* 0x000000040000795c */ /* 0x000fe20000300000 */
.L_x_2630:
        /* <DEDUP_REMOVED lines=9> */
.L_x_2616:
[----:B0-----:R-:W-:-:S07]  /*11960*/  IMAD.MOV.U32 R0, RZ, RZ, RZ ;  /* 0x000000ffff007224 */ /* 0x001fce00078e00ff */
.L_x_2632:
[----:B------:R-:W-:-:S06]  /*11970*/  ULOP3.LUT UR4, UR36, 0x1, URZ, 0xfc, !UPT ;  /* 0x0000000124047892 */ /* 0x000fcc000f8efc3f */
[----:B------:R-:W-:-:S05]  /*11980*/  IMAD.U32 R2, RZ, RZ, UR4 ;  /* 0x00000004ff027e24 */ /* 0x000fca000f8e00ff */
[----:B------:R-:W-:-:S13]  /*11990*/  ISETP.NE.AND P1, PT, R2, 0x3, PT ;  /* 0x000000030200780c */ /* 0x000fda0003f25270 */
[----:B------:R-:W-:Y:S05]  /*119a0*/  @!P1 BRA `(.L_x_2633) ;  /* 0x0000000000049947 */ /* 0x000fea0003800000 */
[----:B------:R-:W-:Y:S01]  /*119b0*/  BPT.TRAP 0x1 ;  /* 0x000000040000795c */ /* 0x000fe20000300000 */
.L_x_2633:
[----:B------:R-:W-:Y:S01]  /*119c0*/  LOP3.LUT R2, R21, 0x1, RZ, 0x3c, !PT ;  /* 0x0000000115027812 */ /* 0x000fe200078e3cff */
[----:B------:R-:W-:Y:S01]  /*119d0*/  BSSY B0, `(.L_x_2634) ;  /* 0x0000005000007945 */ /* 0x000fe20003800000 */
[----:B------:R-:W-:Y:S02]  /*119e0*/  LEA R17, R0, UR44, 0x3 ;  /* 0x0000002c00117c11 */ /* 0x000fe4000f8e18ff */
[----:B------:R-:W-:-:S04]  /*119f0*/  SHF.L.U32 R2, R2, 0x1f, RZ ;  /* 0x0000001f02027819 */ /* 0x000fc800000006ff */
[----:B------:R-:W3:Y:S02]  /*11a00*/  SYNCS.PHASECHK.TRANS64.TRYWAIT P0, [R17+URZ+0x38870], R2 ;  /* 0x03887002110075a7 */ /* 0x000ee4000800017f */
[----:B---3--:R-:W-:Y:S05]  /*11a10*/  @!P0 BRA `(.L_x_2635) ;  /* 0x0000004000b88947 */ /* 0x008fea0003800000 */
.L_x_2751:
[----:B------:R-:W-:Y:S05]  /*11a20*/  BSYNC B0 ;  /* 0x0000000000007941 */ /* 0x000fea0003800000 */
.L_x_2634:
[----:B------:R-:W-:-:S06]  /*11a30*/  ULOP3.LUT UR4, UR36, 0x2, URZ, 0xfc, !UPT ;  /* 0x0000000224047892 */ /* 0x000fcc000f8efc3f */
[----:B------:R-:W-:-:S05]  /*11a40*/  IMAD.U32 R3, RZ, RZ, UR4 ;  /* 0x00000004ff037e24 */ /* 0x000fca000f8e00ff */
[----:B------:R-:W-:-:S13]  /*11a50*/  ISETP.NE.AND P0, PT, R3, 0x3, PT ;  /* 0x000000030300780c */ /* 0x000fda0003f05270 */
[----:B------:R-:W-:Y:S05]  /*11a60*/  @!P0 BRA `(.L_x_2636) ;  /* 0x0000000000048947 */ /* 0x000fea0003800000 */
[----:B------:R-:W-:Y:S01]  /*11a70*/  BPT.TRAP 0x1 ;  /* 0x000000040000795c */ /* 0x000fe20000300000 */
.L_x_2636:
        /* <DEDUP_REMOVED lines=9> */
.L_x_2752:
        /* <DEDUP_REMOVED lines=114> */
.L_x_2638:
[----:B-1----:R1:W-:Y:S01]  /*12230*/  SYNCS.ARRIVE.TRANS64.A1T0 RZ, [R17+URZ+0x38850], RZ ;  /* 0x038850ff11ff79a7 */ /* 0x0023e2000810003f */
[----:B------:R-:W-:Y:S06]  /*12240*/  BAR.SYNC.DEFER_BLOCKING 0x2, 0x80 ;  /* 0x0082000000007b1d */ /* 0x000fec0000010000 */
[----:B------:R-:W-:Y:S05]  /*12250*/  @!P1 BRA `(.L_x_2639) ;  /* 0x0000000000049947 */ /* 0x000fea0003800000 */
[----:B------:R-:W-:Y:S01]  /*12260*/  BPT.TRAP 0x1 ;  /* 0x000000040000795c */ /* 0x000fe20000300000 */
.L_x_2639:
        /* <DEDUP_REMOVED lines=10> */
.L_x_2596:
[----:B------:R-:W1:Y:S01]  /*12310*/  S2R R4, SR_CgaCtaId ;  /* 0x0000000000047919 */ /* 0x000e620000008800 */
[----:B------:R-:W-:Y:S02]  /*12320*/  MOV R3, 0x400 ;  /* 0x0000040000037802 */ /* 0x000fe40000000f00 */
[----:B------:R-:W-:Y:S02]  /*12330*/  SHF.L.U32 R2, R2, 0x1f, RZ ;  /* 0x0000001f02027819 */ /* 0x000fe400000006ff */
[----:B-1----:R-:W-:-:S04]  /*12340*/  LEA R5, R4, R3, 0x18 ;  /* 0x0000000304057211 */ /* 0x002fc800078ec0ff */
[----:B------:R-:W1:Y:S02]  /*12350*/  SYNCS.PHASECHK.TRANS64.TRYWAIT P0, [R5+URZ+0x38820], R2 ;  /* 0x03882002050075a7 */ /* 0x000e64000800017f */
[----:B-1----:R-:W-:Y:S05]  /*12360*/  @!P0 BRA `(.L_x_2640) ;  /* 0x00000038008c8947 */ /* 0x002fea0003800000 */
.L_x_2753:
        /* <DEDUP_REMOVED lines=13> */
.L_x_2641:
[C---:B------:R-:W-:Y:S01]  /*12440*/  IMAD R4, R0.reuse, 0x8, R5 ;  /* 0x0000000800047824 */ /* 0x040fe200078e0205 */
[----:B------:R-:W-:Y:S01]  /*12450*/  SHF.L.U32 R3, R21, 0x1f, RZ ;  /* 0x0000001f15037819 */ /* 0x000fe200000006ff */
[----:B------:R-:W-:-:S03]  /*12460*/  VIADD R0, R0, 0x1 ;  /* 0x0000000100007836 */ /* 0x000fc60000000000 */
[----:B------:R-:W1:Y:S02]  /*12470*/  SYNCS.PHASECHK.TRANS64.TRYWAIT P1, [R4+URZ+0x38840], R3 ;  /* 0x03884003040075a7 */ /* 0x000e64000802017f */
[----:B------:R-:W-:-:S04]  /*12480*/  ISETP.NE.AND P2, PT, R0, 0x2, PT ;  /* 0x000000020000780c */ /* 0x000fc80003f45270 */
[----:B------:R-:W-:Y:S01]  /*12490*/  SEL R2, RZ, 0x1, P2 ;  /* 0x00000001ff027807 */ /* 0x000fe20001000000 */
[----:B-1----:R-:W-:Y:S08]  /*124a0*/  @!P1 BRA `(.L_x_2642) ;  /* 0x0000003800509947 */ /* 0x002ff00003800000 */
.L_x_2754:
[----:B------:R-:W-:Y:S02]  /*124b0*/  SEL R0, R0, RZ, P2 ;  /* 0x000000ff00007207 */ /* 0x000fe40001000000 */
[----:B------:R-:W-:Y:S01]  /*124c0*/  LOP3.LUT R2, R21, R2, RZ, 0x3c, !PT ;  /* 0x0000000215027212 */ /* 0x000fe200078e3cff */
[----:B------:R-:W-:Y:S06]  /*124d0*/  @!P0 BRA `(.L_x_2643) ;  /* 0x0000000000048947 */ /* 0x000fec0003800000 */
[----:B------:R-:W-:Y:S01]  /*124e0*/  BPT.TRAP 0x1 ;  /* 0x000000040000795c */ /* 0x000fe20000300000 */
.L_x_2643:
[----:B------:R-:W-:Y:S01]  /*124f0*/  IMAD R5, R0, 0x8, R5 ;  /* 0x0000000800057824 */ /* 0x000fe200078e0205 */
[----:B------:R-:W-:-:S04]  /*12500*/  SHF.L.U32 R0, R2, 0x1f, RZ ;  /* 0x0000001f02007819 */ /* 0x000fc800000006ff */
[----:B------:R-:W2:Y:S02]  /*12510*/  SYNCS.PHASECHK.TRANS64.TRYWAIT P1, [R5+URZ+0x38840], R0 ;  /* 0x03884000050075a7 */ /* 0x000ea4000802017f */
[----:B--2---:R-:W-:Y:S05]  /*12520*/  @!P1 BRA `(.L_x_2644) ;  /* 0x0000003800449947 */ /* 0x004fea0003800000 */
.L_x_2755:
[----:B------:R-:W-:Y:S05]  /*12530*/  @!P0 BRA `(.L_x_2645) ;  /* 0x0000000000048947 */ /* 0x000fea0003800000 */
[----:B------:R-:W-:Y:S01]  /*12540*/  BPT.TRAP 0x1 ;  /* 0x000000040000795c */ /* 0x000fe20000300000 */
.L_x_2645:
[----:B------:R-:W3:Y:S02]  /*12550*/  SYNCS.PHASECHK.TRANS64.TRYWAIT P1, [R4+URZ+0x38860], R3 ;  /* 0x03886003040075a7 */ /* 0x000ee4000802017f */
[----:B---3--:R-:W-:Y:S05]  /*12560*/  @!P1 BRA `(.L_x_2646) ;  /* 0x0000003800489947 */ /* 0x008fea0003800000 */
.L_x_2756:
[----:B------:R-:W-:Y:S05]  /*12570*/  @!P0 BRA `(.L_x_2647) ;  /* 0x0000000000048947 */ /* 0x000fea0003800000 */
[----:B------:R-:W-:Y:S01]  /*12580*/  BPT.TRAP 0x1 ;  /* 0x000000040000795c */ /* 0x000fe20000300000 */
.L_x_2647:
[----:B------:R-:W4:Y:S02]  /*12590*/  SYNCS.PHASECHK.TRANS64.TRYWAIT P1, [R5+URZ+0x38860], R0 ;  /* 0x03886000050075a7 */ /* 0x000f24000802017f */
[----:B----4-:R-:W-:Y:S05]  /*125a0*/  @!P1 BRA `(.L_x_2648) ;  /* 0x00000038004c9947 */ /* 0x010fea0003800000 */
.L_x_2757:
[----:B------:R-:W-:Y:S05]  /*125b0*/  @!P0 BRA `(.L_x_2649) ;  /* 0x0000000000048947 */ /* 0x000fea0003800000 */
[----:B------:R-:W-:Y:S01]  /*125c0*/  BPT.TRAP 0x1 ;  /* 0x000000040000795c */ /* 0x000fe20000300000 */
.L_x_2649:
[----:B------:R-:W0:Y:S02]  /*125d0*/  SYNCS.PHASECHK.TRANS64.TRYWAIT P1, [R4+URZ+0x38880], R3 ;  /* 0x03888003040075a7 */ /* 0x000e24000802017f */
[----:B0-----:R-:W-:Y:S05]  /*125e0*/  @!P1 BRA `(.L_x_2650) ;  /* 0x0000003800509947 */ /* 0x001fea0003800000 */
.L_x_2758:
[----:B------:R-:W-:Y:S05]  /*125f0*/  @!P0 BRA `(.L_x_2651) ;  /* 0x0000000000048947 */ /* 0x000fea0003800000 */
[----:B------:R-:W-:Y:S01]  /*12600*/  BPT.TRAP 0x1 ;  /* 0x000000040000795c */ /* 0x000fe20000300000 */
.L_x_2651:
[----:B------:R0:W0:Y:S02]  /*12610*/  SYNCS.PHASECHK.TRANS64.TRYWAIT P0, [R5+URZ+0x38880], R0 ;  /* 0x03888000050075a7 */ /* 0x000024000800017f */
[----:B0-----:R-:W-:Y:S05]  /*12620*/  @!P0 NANOSLEEP.SYNCS 0x989680 ;  /* 0x009896800000895d */ /* 0x001fea0003900000 */
[----:B------:R-:W0:Y:S02]  /*12630*/  @!P0 SYNCS.PHASECHK.TRANS64 P0, [R5+URZ+0x38880], R0 ;  /* 0x03888000050085a7 */ /* 0x000e24000800007f */
[----:B0-----:R-:W-:Y:S05]  /*12640*/  @!P0 BRA `(.L_x_2651) ;  /* 0xfffffffc00f08947 */ /* 0x001fea000383ffff */
.L_x_2552:
[----:B------:R-:W-:Y:S05]  /*12650*/  BSYNC B6 ;  /* 0x0000000000067941 */ /* 0x000fea0003800000 */
.L_x_2549:
[----:B------:R-:W-:Y:S05]  /*12660*/  EXIT ;  /* 0x000000000000794d */ /* 0x000fea0003800000 */
.L_x_2556:
[----:B0-----:R-:W-:-:S04]  /*12670*/  IMAD.U32 R3, RZ, RZ, UR41 ;  /* 0x00000029ff037e24 */ /* 0x001fc8000f8e00ff */
[----:B------:R0:W1:Y:S03]  /*12680*/  SYNCS.PHASECHK.TRANS64.TRYWAIT P0, [R3+URZ+0x38800], R8 ;  /* 0x03880008030075a7 */ /* 0x000066000800017f */
[----:B-1----:R-:W-:Y:S05]  /*12690*/  @!P0 NANOSLEEP.SYNCS 0x989680 ;  /* 0x009896800000895d */ /* 0x002fea0003900000 */
[----:B------:R-:W1:Y:S02]  /*126a0*/  @!P0 SYNCS.PHASECHK.TRANS64 P0, [R3+URZ+0x38800], R8 ;  /* 0x03880008030085a7 */ /* 0x000e64000800007f */
[----:B-1----:R-:W-:Y:S05]  /*126b0*/  @!P0 BRA `(.L_x_2556) ;  /* 0xfffffffc00ec8947 */ /* 0x002fea000383ffff */
[----:B------:R-:W-:Y:S05]  /*126c0*/  BRA `(.L_x_2652) ;  /* 0xfffffef0006c7947 */ /* 0x000fea000383ffff */
.L_x_2560:
[----:B0-----:R-:W-:-:S04]  /*126d0*/  IMAD.U32 R3, RZ, RZ, UR41 ;  /* 0x00000029ff037e24 */ /* 0x001fc8000f8e00ff */
[----:B------:R0:W2:Y:S03]  /*126e0*/  SYNCS.PHASECHK.TRANS64.TRYWAIT P1, [R3+URZ+0x38830], R8 ;  /* 0x03883008030075a7 */ /* 0x0000a6000802017f */
[----:B--2---:R-:W-:Y:S05]  /*126f0*/  @!P1 NANOSLEEP.SYNCS 0x989680 ;  /* 0x009896800000995d */ /* 0x004fea0003900000 */
[----:B------:R-:W2:Y:S02]  /*12700*/  @!P1 SYNCS.PHASECHK.TRANS64 P1, [R3+URZ+0x38830], R8 ;  /* 0x03883008030095a7 */ /* 0x000ea4000802007f */
[----:B--2---:R-:W-:Y:S05]  /*12710*/  @!P1 BRA `(.L_x_2560) ;  /* 0xfffffffc00ec9947 */ /* 0x004fea000383ffff */
[----:B------:R-:W-:Y:S05]  /*12720*/  BRA `(.L_x_2559) ;  /* 0xfffffef000887947 */ /* 0x000fea000383ffff */
.L_x_2565:
[----:B-1----:R-:W-:-:S04]  /*12730*/  IMAD.U32 R9, RZ, RZ, UR41 ;  /* 0x00000029ff097e24 */ /* 0x002fc8000f8e00ff */
[----:B------:R1:W3:Y:S03]  /*12740*/  SYNCS.PHASECHK.TRANS64.TRYWAIT P1, [R9+URZ+0x38850], R8 ;  /* 0x03885008090075a7 */ /* 0x0002e6000802017f */
[----:B---3--:R-:W-:Y:S05]  /*12750*/  @!P1 NANOSLEEP.SYNCS 0x989680 ;  /* 0x009896800000995d */ /* 0x008fea0003900000 */
[----:B------:R-:W3:Y:S02]  /*12760*/  @!P1 SYNCS.PHASECHK.TRANS64 P1, [R9+URZ+0x38850], R8 ;  /* 0x03885008090095a7 */ /* 0x000ee4000802007f */
[----:B---3--:R-:W-:Y:S05]  /*12770*/  @!P1 BRA `(.L_x_2565) ;  /* 0xfffffffc00ec9947 */ /* 0x008fea000383ffff */
[----:B------:R-:W-:Y:S05]  /*12780*/  BRA `(.L_x_2564) ;  /* 0xffffff1400187947 */ /* 0x000fea000383ffff */
.L_x_2571:
[----:B0-----:R-:W-:Y:S02]  /*12790*/  IMAD.U32 R0, RZ, RZ, UR55 ;  /* 0x00000037ff007e24 */ /* 0x001fe4000f8e00ff */
[----:B------:R-:W-:-:S04]  /*127a0*/  IMAD.U32 R11, RZ, RZ, UR57 ;  /* 0x00000039ff0b7e24 */ /* 0x000fc8000f8e00ff */
[----:B------:R0:W1:Y:S03]  /*127b0*/  SYNCS.PHASECHK.TRANS64.TRYWAIT P1, [R0+URZ+0x38830], R11 ;  /* 0x0388300b000075a7 */ /* 0x000066000802017f */
[----:B-1----:R-:W-:Y:S05]  /*127c0*/  @!P1 NANOSLEEP.SYNCS 0x989680 ;  /* 0x009896800000995d */ /* 0x002fea0003900000 */
[----:B------:R-:W1:Y:S02]  /*127d0*/  @!P1 SYNCS.PHASECHK.TRANS64 P1, [R0+URZ+0x38830], R11 ;  /* 0x0388300b000095a7 */ /* 0x000e64000802007f */
[----:B-1----:R-:W-:Y:S05]  /*127e0*/  @!P1 BRA `(.L_x_2571) ;  /* 0xfffffffc00e89947 */ /* 0x002fea000383ffff */
[----:B------:R-:W-:Y:S05]  /*127f0*/  BRA `(.L_x_2570) ;  /* 0xffffff1800347947 */ /* 0x000fea000383ffff */
.L_x_2576:
[----:B0-----:R-:W-:Y:S02]  /*12800*/  IMAD.U32 R8, RZ, RZ, UR55 ;  /* 0x00000037ff087e24 */ /* 0x001fe4000f8e00ff */
[----:B------:R-:W-:-:S04]  /*12810*/  IMAD.U32 R9, RZ, RZ, UR57 ;  /* 0x00000039ff097e24 */ /* 0x000fc8000f8e00ff */
[----:B------:R0:W2:Y:S03]  /*12820*/  SYNCS.PHASECHK.TRANS64.TRYWAIT P1, [R8+URZ+0x38850], R9 ;  /* 0x03885009080075a7 */ /* 0x0000a6000802017f */
[----:B--2---:R-:W-:Y:S05]  /*12830*/  @!P1 NANOSLEEP.SYNCS 0x989680 ;  /* 0x009896800000995d */ /* 0x004fea0003900000 */
[----:B------:R-:W2:Y:S02]  /*12840*/  @!P1 SYNCS.PHASECHK.TRANS64 P1, [R8+URZ+0x38850], R9 ;  /* 0x03885009080095a7 */ /* 0x000ea4000802007f */
[----:B--2---:R-:W-:Y:S05]  /*12850*/  @!P1 BRA `(.L_x_2576) ;  /* 0xfffffffc00e89947 */ /* 0x004fea000383ffff */
[----:B------:R-:W-:Y:S05]  /*12860*/  BRA `(.L_x_2575) ;  /* 0xffffff4000247947 */ /* 0x000fea000383ffff */
.L_x_2583:
[----:B---3--:R-:W-:-:S04]  /*12870*/  IMAD.U32 R0, RZ, RZ, UR43 ;  /* 0x0000002bff007e24 */ /* 0x008fc8000f8e00ff */
[----:B------:R3:W4:Y:S03]  /*12880*/  SYNCS.PHASECHK.TRANS64.TRYWAIT P1, [R0+URZ+0x38830], R5 ;  /* 0x03883005000075a7 */ /* 0x000726000802017f */
[----:B----4-:R-:W-:Y:S05]  /*12890*/  @!P1 NANOSLEEP.SYNCS 0x989680 ;  /* 0x009896800000995d */ /* 0x010fea0003900000 */
[----:B------:R-:W4:Y:S02]  /*128a0*/  @!P1 SYNCS.PHASECHK.TRANS64 P1, [R0+URZ+0x38830], R5 ;  /* 0x03883005000095a7 */ /* 0x000f24000802007f */
[----:B----4-:R-:W-:Y:S05]  /*128b0*/  @!P1 BRA `(.L_x_2583) ;  /* 0xfffffffc00ec9947 */ /* 0x010fea000383ffff */
[----:B------:R-:W-:Y:S05]  /*128c0*/  BRA `(.L_x_2582) ;  /* 0xffffff4000f47947 */ /* 0x000fea000383ffff */
.L_x_2588:
[----:B-1----:R-:W-:-:S04]  /*128d0*/  IMAD.U32 R6, RZ, RZ, UR43 ;  /* 0x0000002bff067e24 */ /* 0x002fc8000f8e00ff */
[----:B------:R1:W2:Y:S03]  /*128e0*/  SYNCS.PHASECHK.TRANS64.TRYWAIT P1, [R6+URZ+0x38850], R5 ;  /* 0x03885005060075a7 */ /* 0x0002a6000802017f */
[----:B--2---:R-:W-:Y:S05]  /*128f0*/  @!P1 NANOSLEEP.SYNCS 0x989680 ;  /* 0x009896800000995d */ /* 0x004fea0003900000 */
[----:B------:R-:W2:Y:S02]  /*12900*/  @!P1 SYNCS.PHASECHK.TRANS64 P1, [R6+URZ+0x38850], R5 ;  /* 0x03885005060095a7 */ /* 0x000ea4000802007f */
[----:B--2---:R-:W-:Y:S05]  /*12910*/  @!P1 BRA `(.L_x_2588) ;  /* 0xfffffffc00ec9947 */ /* 0x004fea000383ffff */
[----:B------:R-:W-:Y:S05]  /*12920*/  BRA `(.L_x_2587) ;  /* 0xffffff60007c7947 */ /* 0x000fea000383ffff */
.L_x_2602:
[----:B------:R-:W-:Y:S02]  /*12930*/  IMAD.MOV.U32 R13, RZ, RZ, R25 ;  /* 0x000000ffff0d7224 */ /* 0x000fe400078e0019 */
[----:B------:R-:W-:Y:S02]  /*12940*/  IMAD.MOV.U32 R12, RZ, RZ, RZ ;  /* 0x000000ffff0c7224 */ /* 0x000fe400078e00ff */
[----:B------:R-:W-:Y:S02]  /*12950*/  IMAD.MOV.U32 R11, RZ, RZ, 0x1f ;  /* 0x0000001fff0b7424 */ /* 0x000fe400078e00ff */
[----:B------:R-:W-:-:S07]  /*12960*/  IMAD.MOV.U32 R15, RZ, RZ, -0x1 ;  /* 0xffffffffff0f7424 */ /* 0x000fce00078e00ff */
[----:B01---5:R-:W-:Y:S05]  /*12970*/  WARPSYNC.COLLECTIVE R15, `(.L_x_2653) ;  /* 0x000000000f087348 */ /* 0x023fea0003c00000 */
[----:B------:R2:W3:Y:S02]  /*12980*/  SHFL.IDX P6, R14, R13, R12, R11 ;  /* 0x0000000c0d0e7389 */ /* 0x0004e400000c000b */
[----:B0123-5:R-:W-:Y:S01]  /*12990*/  ENDCOLLECTIVE ;  /* 0x000000000000791b */ /* 0x02ffe20003800000 */
.L_x_2653:
[----:B------:R-:W-:Y:S05]  /*129a0*/  BRA `(.L_x_2654) ;  /* 0xffffffbc00187947 */ /* 0x000fea000383ffff */
.L_x_2604:
[----:B0-----:R-:W-:-:S04]  /*129b0*/  IMAD.U32 R2, RZ, RZ, UR44 ;  /* 0x0000002cff027e24 */ /* 0x001fc8000f8e00ff */
[----:B------:R0:W1:Y:S03]  /*129c0*/  SYNCS.PHASECHK.TRANS64.TRYWAIT P0, [R2+URZ+0x38880], R21 ;  /* 0x03888015020075a7 */ /* 0x000066000800017f */
[----:B-1----:R-:W-:Y:S05]  /*129d0*/  @!P0 NANOSLEEP.SYNCS 0x989680 ;  /* 0x009896800000895d */ /* 0x002fea0003900000 */
[----:B------:R-:W1:Y:S02]  /*129e0*/  @!P0 SYNCS.PHASECHK.TRANS64 P0, [R2+URZ+0x38880], R21 ;  /* 0x03888015020085a7 */ /* 0x000e64000800007f */
[----:B-1----:R-:W-:Y:S05]  /*129f0*/  @!P0 BRA `(.L_x_2604) ;  /* 0xfffffffc00ec8947 */ /* 0x002fea000383ffff */
[----:B------:R-:W-:Y:S05]  /*12a00*/  BRA `(.L_x_2655) ;  /* 0xffffffbc006c7947 */ /* 0x000fea000383ffff */
.L_x_2605:
        /* <DEDUP_REMOVED lines=8> */
.L_x_2657:
[----:B------:R-:W-:Y:S05]  /*12a90*/  BSYNC B0 ;  /* 0x0000000000007941 */ /* 0x000fea0003800000 */
.L_x_2656:
        /* <DEDUP_REMOVED lines=14> */
.L_x_2658:
        /* <DEDUP_REMOVED lines=11> */
.L_x_2659:
        /* <DEDUP_REMOVED lines=13> */
.L_x_2660:
[----:B------:R-:W-:Y:S02]  /*12d00*/  IMAD.MOV.U32 R13, RZ, RZ, R7 ;  /* 0x000000ffff0d7224 */ /* 0x000fe400078e0007 */
[----:B------:R-:W-:Y:S01]  /*12d10*/  IMAD.MOV.U32 R12, RZ, RZ, 0x2 ;  /* 0x00000002ff0c7424 */ /* 0x000fe200078e00ff */
[----:B------:R-:W-:-:S13]  /*12d20*/  IADD3 R2, P2, R32, R14, RZ ;  /* 0x0000000e20027210 */ /* 0x000fda0007f5e0ff */
[----:B------:R-:W-:Y:S05]  /*12d30*/  WARPSYNC.COLLECTIVE R15, `(.L_x_2661) ;  /* 0x000000000f087348 */ /* 0x000fea0003c00000 */
[----:B------:R0:W1:Y:S02]  /*12d40*/  SHFL.IDX P6, R14, R13, R12, R11 ;  /* 0x0000000c0d0e7389 */ /* 0x00006400000c000b */
[----:B01----:R-:W-:Y:S01]  /*12d50*/  ENDCOLLECTIVE ;  /* 0x000000000000791b */ /* 0x003fe20003800000 */
.L_x_2661:
        /* <DEDUP_REMOVED lines=13> */
.L_x_2662:
[----:B------:R-:W-:Y:S02]  /*12e30*/  IMAD.MOV.U32 R13, RZ, RZ, R7 ;  /* 0x000000ffff0d7224 */ /* 0x000fe400078e0007 */
[----:B------:R-:W-:Y:S01]  /*12e40*/  IMAD.MOV.U32 R12, RZ, RZ, 0x3 ;  /* 0x00000003ff0c7424 */ /* 0x000fe200078e00ff */
[----:B------:R-:W-:-:S13]  /*12e50*/  IADD3 R2, P2, R32, R14, RZ ;  /* 0x0000000e20027210 */ /* 0x000fda0007f5e0ff */
[----:B------:R-:W-:Y:S05]  /*12e60*/  WARPSYNC.COLLECTIVE R15, `(.L_x_2663) ;  /* 0x000000000f087348 */ /* 0x000fea0003c00000 */
[----:B------:R0:W1:Y:S02]  /*12e70*/  SHFL.IDX P6, R14, R13, R12, R11 ;  /* 0x0000000c0d0e7389 */ /* 0x00006400000c000b */
[----:B01----:R-:W-:Y:S01]  /*12e80*/  ENDCOLLECTIVE ;  /* 0x000000000000791b */ /* 0x003fe20003800000 */
.L_x_2663:
        /* <DEDUP_REMOVED lines=13> */
.L_x_2664:
[----:B------:R-:W-:Y:S02]  /*12f60*/  IMAD.MOV.U32 R13, RZ, RZ, R7 ;  /* 0x000000ffff0d7224 */ /* 0x000fe400078e0007 */
[----:B------:R-:W-:Y:S01]  /*12f70*/  IMAD.MOV.U32 R12, RZ, RZ, 0x4 ;  /* 0x00000004ff0c7424 */ /* 0x000fe200078e00ff */
[----:B------:R-:W-:-:S13]  /*12f80*/  IADD3 R2, P2, R32, R14, RZ ;  /* 0x0000000e20027210 */ /* 0x000fda0007f5e0ff */
[----:B------:R-:W-:Y:S05]  /*12f90*/  WARPSYNC.COLLECTIVE R15, `(.L_x_2665) ;  /* 0x000000000f087348 */ /* 0x000fea0003c00000 */
[----:B------:R0:W1:Y:S02]  /*12fa0*/  SHFL.IDX P6, R14, R13, R12, R11 ;  /* 0x0000000c0d0e7389 */ /* 0x00006400000c000b */
[----:B01----:R-:W-:Y:S01]  /*12fb0*/  ENDCOLLECTIVE ;  /* 0x000000000000791b */ /* 0x003fe20003800000 */
.L_x_2665:
        /* <DEDUP_REMOVED lines=13> */
.L_x_2666:
[----:B------:R-:W-:Y:S02]  /*13090*/  IMAD.MOV.U32 R13, RZ, RZ, R7 ;  /* 0x000000ffff0d7224 */ /* 0x000fe400078e0007 */
[----:B------:R-:W-:Y:S01]  /*130a0*/  IMAD.MOV.U32 R12, RZ, RZ, 0x5 ;  /* 0x00000005ff0c7424 */ /* 0x000fe200078e00ff */
[----:B------:R-:W-:-:S13]  /*130b0*/  IADD3 R2, P2, R32, R14, RZ ;  /* 0x0000000e20027210 */ /* 0x000fda0007f5e0ff */
[----:B------:R-:W-:Y:S05]  /*130c0*/  WARPSYNC.COLLECTIVE R15, `(.L_x_2667) ;  /* 0x000000000f087348 */ /* 0x000fea0003c00000 */
[----:B------:R0:W1:Y:S02]  /*130d0*/  SHFL.IDX P6, R14, R13, R12, R11 ;  /* 0x0000000c0d0e7389 */ /* 0x00006400000c000b */
[----:B01----:R-:W-:Y:S01]  /*130e0*/  ENDCOLLECTIVE ;  /* 0x000000000000791b */ /* 0x003fe20003800000 */
.L_x_2667:
        /* <DEDUP_REMOVED lines=13> */
.L_x_2668:
[----:B------:R-:W-:Y:S02]  /*131c0*/  IMAD.MOV.U32 R13, RZ, RZ, R7 ;  /* 0x000000ffff0d7224 */ /* 0x000fe400078e0007 */
[----:B------:R-:W-:Y:S01]  /*131d0*/  IMAD.MOV.U32 R12, RZ, RZ, 0x6 ;  /* 0x00000006ff0c7424 */ /* 0x000fe200078e00ff */
[----:B------:R-:W-:-:S13]  /*131e0*/  IADD3 R2, P2, R32, R14, RZ ;  /* 0x0000000e20027210 */ /* 0x000fda0007f5e0ff */
[----:B------:R-:W-:Y:S05]  /*131f0*/  WARPSYNC.COLLECTIVE R15, `(.L_x_2669) ;  /* 0x000000000f087348 */ /* 0x000fea0003c00000 */
[----:B------:R0:W1:Y:S02]  /*13200*/  SHFL.IDX P6, R14, R13, R12, R11 ;  /* 0x0000000c0d0e7389 */ /* 0x00006400000c000b */
[----:B01----:R-:W-:Y:S01]  /*13210*/  ENDCOLLECTIVE ;  /* 0x000000000000791b */ /* 0x003fe20003800000 */
.L_x_2669:
        /* <DEDUP_REMOVED lines=13> */
.L_x_2670:
[----:B------:R-:W-:Y:S02]  /*132f0*/  IMAD.MOV.U32 R13, RZ, RZ, R7 ;  /* 0x000000ffff0d7224 */ /* 0x000fe400078e0007 */
[----:B------:R-:W-:Y:S01]  /*13300*/  IMAD.MOV.U32 R12, RZ, RZ, 0x7 ;  /* 0x00000007ff0c7424 */ /* 0x000fe200078e00ff */
[----:B------:R-:W-:-:S13]  /*13310*/  IADD3 R2, P2, R32, R14, RZ ;  /* 0x0000000e20027210 */ /* 0x000fda0007f5e0ff */
[----:B------:R-:W-:Y:S05]  /*13320*/  WARPSYNC.COLLECTIVE R15, `(.L_x_2671) ;  /* 0x000000000f087348 */ /* 0x000fea0003c00000 */
[----:B------:R0:W1:Y:S02]  /*13330*/  SHFL.IDX P6, R14, R13, R12, R11 ;  /* 0x0000000c0d0e7389 */ /* 0x00006400000c000b */
[----:B01----:R-:W-:Y:S01]  /*13340*/  ENDCOLLECTIVE ;  /* 0x000000000000791b */ /* 0x003fe20003800000 */
.L_x_2671:
        /* <DEDUP_REMOVED lines=12> */
.L_x_2672:
        /* <DEDUP_REMOVED lines=11> */
.L_x_2608:
[----:B0-----:R-:W-:-:S04]  /*134c0*/  IMAD.U32 R2, RZ, RZ, UR44 ;  /* 0x0000002cff027e24 */ /* 0x001fc8000f8e00ff */
[----:B------:R0:W1:Y:S03]  /*134d0*/  SYNCS.PHASECHK.TRANS64.TRYWAIT P0, [R2+URZ+0x38840], R21 ;  /* 0x03884015020075a7 */ /* 0x000066000800017f */
[----:B-1----:R-:W-:Y:S05]  /*134e0*/  @!P0 NANOSLEEP.SYNCS 0x989680 ;  /* 0x009896800000895d */ /* 0x002fea0003900000 */
[----:B------:R-:W1:Y:S02]  /*134f0*/  @!P0 SYNCS.PHASECHK.TRANS64 P0, [R2+URZ+0x38840], R21 ;  /* 0x03884015020085a7 */ /* 0x000e64000800007f */
[----:B-1----:R-:W-:Y:S05]  /*13500*/  @!P0 BRA `(.L_x_2608) ;  /* 0xfffffffc00ec8947 */ /* 0x002fea000383ffff */
[----:B------:R-:W-:Y:S05]  /*13510*/  BRA `(.L_x_2674) ;  /* 0xffffffb800b47947 */ /* 0x000fea000383ffff */
.L_x_2609:
        /* <DEDUP_REMOVED lines=8> */
.L_x_2676:
[----:B------:R-:W-:Y:S05]  /*135a0*/  BSYNC B0 ;  /* 0x0000000000007941 */ /* 0x000fea0003800000 */
.L_x_2675:
        /* <DEDUP_REMOVED lines=8> */
.L_x_2677:
        /* <DEDUP_REMOVED lines=15> */
.L_x_2678:
[----:B------:R-:W-:Y:S02]  /*13720*/  IMAD.MOV.U32 R13, RZ, RZ, R0 ;  /* 0x000000ffff0d7224 */ /* 0x000fe400078e0000 */
[----:B------:R-:W-:-:S07]  /*13730*/  IMAD.MOV.U32 R5, RZ, RZ, R14 ;  /* 0x000000ffff057224 */ /* 0x000fce00078e000e */
[----:B------:R-:W-:Y:S05]  /*13740*/  WARPSYNC.COLLECTIVE R15, `(.L_x_2679) ;  /* 0x000000000f087348 */ /* 0x000fea0003c00000 */
[----:B------:R0:W1:Y:S02]  /*13750*/  SHFL.IDX P6, R14, R13, R12, R11 ;  /* 0x0000000c0d0e7389 */ /* 0x00006400000c000b */
[----:B01----:R-:W-:Y:S01]  /*13760*/  ENDCOLLECTIVE ;  /* 0x000000000000791b */ /* 0x003fe20003800000 */
.L_x_2679:
        /* <DEDUP_REMOVED lines=16> */
.L_x_2680:
[----:B------:R-:W-:Y:S02]  /*13870*/  IMAD.MOV.U32 R13, RZ, RZ, R0 ;  /* 0x000000ffff0d7224 */ /* 0x000fe400078e0000 */
[----:B------:R-:W-:-:S07]  /*13880*/  IMAD.MOV.U32 R5, RZ, RZ, R14 ;  /* 0x000000ffff057224 */ /* 0x000fce00078e000e */
[----:B------:R-:W-:Y:S05]  /*13890*/  WARPSYNC.COLLECTIVE R15, `(.L_x_2681) ;  /* 0x000000000f087348 */ /* 0x000fea0003c00000 */
[----:B------:R0:W1:Y:S02]  /*138a0*/  SHFL.IDX P6, R14, R13, R12, R11 ;  /* 0x0000000c0d0e7389 */ /* 0x00006400000c000b */
[----:B01----:R-:W-:Y:S01]  /*138b0*/  ENDCOLLECTIVE ;  /* 0x000000000000791b */ /* 0x003fe20003800000 */
.L_x_2681:
        /* <DEDUP_REMOVED lines=16> */
.L_x_2682:
[----:B------:R-:W-:Y:S02]  /*139c0*/  IMAD.MOV.U32 R13, RZ, RZ, R0 ;  /* 0x000000ffff0d7224 */ /* 0x000fe400078e0000 */
[----:B------:R-:W-:-:S07]  /*139d0*/  IMAD.MOV.U32 R5, RZ, RZ, R14 ;  /* 0x000000ffff057224 */ /* 0x000fce00078e000e */
[----:B------:R-:W-:Y:S05]  /*139e0*/  WARPSYNC.COLLECTIVE R15, `(.L_x_2683) ;  /* 0x000000000f087348 */ /* 0x000fea0003c00000 */
[----:B------:R0:W1:Y:S02]  /*139f0*/  SHFL.IDX P6, R14, R13, R12, R11 ;  /* 0x0000000c0d0e7389 */ /* 0x00006400000c000b */
[----:B01----:R-:W-:Y:S01]  /*13a00*/  ENDCOLLECTIVE ;  /* 0x000000000000791b */ /* 0x003fe20003800000 */
.L_x_2683:
        /* <DEDUP_REMOVED lines=14> */
.L_x_2684:
        /* <DEDUP_REMOVED lines=10> */
.L_x_2685:
[----:B------:R-:W-:Y:S02]  /*13b90*/  IMAD.MOV.U32 R13, RZ, RZ, R4 ;  /* 0x000000ffff0d7224 */ /* 0x000fe400078e0004 */
[----:B------:R-:W-:Y:S01]  /*13ba0*/  IMAD.MOV.U32 R12, RZ, RZ, 0x5 ;  /* 0x00000005ff0c7424 */ /* 0x000fe200078e00ff */
[----:B------:R-:W-:-:S05]  /*13bb0*/  @P4 IADD3 R14, P0, R32, R14, RZ ;  /* 0x0000000e200e4210 */ /* 0x000fca0007f1e0ff */
[----:B------:R-:W-:-:S08]  /*13bc0*/  @P4 IMAD.MOV.U32 R2, RZ, RZ, R14 ;  /* 0x000000ffff024224 */ /* 0x000fd000078e000e */
[----:B------:R-:W-:Y:S05]  /*13bd0*/  WARPSYNC.COLLECTIVE R15, `(.L_x_2686) ;  /* 0x000000000f087348 */ /* 0x000fea0003c00000 */
[----:B------:R0:W1:Y:S02]  /*13be0*/  SHFL.IDX P6, R14, R13, R12, R11 ;  /* 0x0000000c0d0e7389 */ /* 0x00006400000c000b */
[----:B01----:R-:W-:Y:S01]  /*13bf0*/  ENDCOLLECTIVE ;  /* 0x000000000000791b */ /* 0x003fe20003800000 */
.L_x_2686:
        /* <DEDUP_REMOVED lines=12> */
.L_x_2687:
[----:B------:R-:W-:Y:S02]  /*13cc0*/  IMAD.MOV.U32 R13, RZ, RZ, R4 ;  /* 0x000000ffff0d7224 */ /* 0x000fe400078e0004 */
[----:B------:R-:W-:Y:S01]  /*13cd0*/  IMAD.MOV.U32 R12, RZ, RZ, 0x6 ;  /* 0x00000006ff0c7424 */ /* 0x000fe200078e00ff */
[----:B------:R-:W-:-:S13]  /*13ce0*/  @P3 IADD3 R6, P0, R32, R14, RZ ;  /* 0x0000000e20063210 */ /* 0x000fda0007f1e0ff */
[----:B------:R-:W-:Y:S05]  /*13cf0*/  WARPSYNC.COLLECTIVE R15, `(.L_x_2688) ;  /* 0x000000000f087348 */ /* 0x000fea0003c00000 */
[----:B------:R0:W1:Y:S02]  /*13d00*/  SHFL.IDX P6, R14, R13, R12, R11 ;  /* 0x0000000c0d0e7389 */ /* 0x00006400000c000b */
[----:B01----:R-:W-:Y:S01]  /*13d10*/  ENDCOLLECTIVE ;  /* 0x000000000000791b */ /* 0x003fe20003800000 */
.L_x_2688:
        /* <DEDUP_REMOVED lines=13> */
.L_x_2689:
[----:B------:R-:W-:Y:S02]  /*13df0*/  IMAD.MOV.U32 R13, RZ, RZ, R4 ;  /* 0x000000ffff0d7224 */ /* 0x000fe400078e0004 */
[----:B------:R-:W-:Y:S01]  /*13e00*/  IMAD.MOV.U32 R12, RZ, RZ, 0x7 ;  /* 0x00000007ff0c7424 */ /* 0x000fe200078e00ff */
[----:B------:R-:W-:-:S05]  /*13e10*/  @P2 IADD3 R14, P0, R32, R14, RZ ;  /* 0x0000000e200e2210 */ /* 0x000fca0007f1e0ff */
[----:B------:R-:W-:-:S08]  /*13e20*/  @P2 IMAD.MOV.U32 R2, RZ, RZ, R14 ;  /* 0x000000ffff022224 */ /* 0x000fd000078e000e */
[----:B------:R-:W-:Y:S05]  /*13e30*/  WARPSYNC.COLLECTIVE R15, `(.L_x_2690) ;  /* 0x000000000f087348 */ /* 0x000fea0003c00000 */
[----:B------:R0:W1:Y:S02]  /*13e40*/  SHFL.IDX P6, R14, R13, R12, R11 ;  /* 0x0000000c0d0e7389 */ /* 0x00006400000c000b */
[----:B01----:R-:W-:Y:S01]  /*13e50*/  ENDCOLLECTIVE ;  /* 0x000000000000791b */ /* 0x003fe20003800000 */
.L_x_2690:
        /* <DEDUP_REMOVED lines=12> */
.L_x_2691:
[----:B------:R-:W-:Y:S05]  /*13f20*/  BRA `(.L_x_2692) ;  /* 0xffffffb4009c7947 */ /* 0x000fea000383ffff */
.L_x_2612:
[----:B------:R-:W-:Y:S02]  /*13f30*/  IMAD.MOV.U32 R13, RZ, RZ, R4 ;  /* 0x000000ffff0d7224 */ /* 0x000fe400078e0004 */
[----:B------:R-:W-:Y:S02]  /*13f40*/  IMAD.MOV.U32 R12, RZ, RZ, RZ ;  /* 0x000000ffff0c7224 */ /* 0x000fe400078e00ff */
[----:B------:R-:W-:Y:S02]  /*13f50*/  IMAD.MOV.U32 R11, RZ, RZ, 0x181f ;  /* 0x0000181fff0b7424 */ /* 0x000fe400078e00ff */
[----:B------:R-:W-:Y:S02]  /*13f60*/  IMAD.MOV.U32 R15, RZ, RZ, -0x1 ;  /* 0xffffffffff0f7424 */ /* 0x000fe400078e00ff */
[----:B------:R-:W-:-:S07]  /*13f70*/  IMAD.U32 R6, RZ, RZ, UR46 ;  /* 0x0000002eff067e24 */ /* 0x000fce000f8e00ff */
[----:B------:R-:W-:Y:S05]  /*13f80*/  WARPSYNC.COLLECTIVE R15, `(.L_x_2693) ;  /* 0x000000000f087348 */ /* 0x000fea0003c00000 */
[----:B------:R0:W1:Y:S02]  /*13f90*/  SHFL.IDX P6, R14, R13, R12, R11 ;  /* 0x0000000c0d0e7389 */ /* 0x00006400000c000b */
[----:B01----:R-:W-:Y:S01]  /*13fa0*/  ENDCOLLECTIVE ;  /* 0x000000000000791b */ /* 0x003fe20003800000 */
.L_x_2693:
[----:B------:R-:W-:-:S04]  /*13fb0*/  IMAD R6, R6, 0x80, R19 ;  /* 0x0000008006067824 */ /* 0x000fc800078e0213 */
[----:B------:R-:W-:Y:S02]  /*13fc0*/  VIADD R8, R6, 0x10 ;  /* 0x0000001006087836 */ /* 0x000fe40000000000 */
[----:B------:R-:W-:Y:S02]  /*13fd0*/  IMAD.MOV.U32 R13, RZ, RZ, R0 ;  /* 0x000000ffff0d7224 */ /* 0x000fe400078e0000 */
[----:B------:R-:W-:-:S07]  /*13fe0*/  IMAD.MOV.U32 R2, RZ, RZ, R14 ;  /* 0x000000ffff027224 */ /* 0x000fce00078e000e */
[----:B------:R-:W-:Y:S05]  /*13ff0*/  WARPSYNC.COLLECTIVE R15, `(.L_x_2694) ;  /* 0x000000000f087348 */ /* 0x000fea0003c00000 */
[----:B------:R0:W1:Y:S02]  /*14000*/  SHFL.IDX P6, R14, R13, R12, R11 ;  /* 0x0000000c0d0e7389 */ /* 0x00006400000c000b */
[----:B01----:R-:W-:Y:S01]  /*14010*/  ENDCOLLECTIVE ;  /* 0x000000000000791b */ /* 0x003fe20003800000 */
.L_x_2694:
        /* <DEDUP_REMOVED lines=11> */
.L_x_2695:
        /* <DEDUP_REMOVED lines=12> */
.L_x_2696:
[----:B------:R-:W-:Y:S02]  /*14190*/  IMAD.MOV.U32 R13, RZ, RZ, R4 ;  /* 0x000000ffff0d7224 */ /* 0x000fe400078e0004 */
[----:B------:R-:W-:Y:S01]  /*141a0*/  IMAD.MOV.U32 R12, RZ, RZ, 0x2 ;  /* 0x00000002ff0c7424 */ /* 0x000fe200078e00ff */
[----:B------:R-:W-:-:S05]  /*141b0*/  @!P2 IADD3 R14, P3, R32, R14, RZ ;  /* 0x0000000e200ea210 */ /* 0x000fca0007f7e0ff */
[----:B------:R-:W-:-:S08]  /*141c0*/  @!P2 IMAD.MOV.U32 R2, RZ, RZ, R14 ;  /* 0x000000ffff02a224 */ /* 0x000fd000078e000e */
[----:B------:R-:W-:Y:S05]  /*141d0*/  WARPSYNC.COLLECTIVE R15, `(.L_x_2697) ;  /* 0x000000000f087348 */ /* 0x000fea0003c00000 */
[----:B------:R0:W1:Y:S02]  /*141e0*/  SHFL.IDX P6, R14, R13, R12, R11 ;  /* 0x0000000c0d0e7389 */ /* 0x00006400000c000b */
[----:B01----:R-:W-:Y:S01]  /*141f0*/  ENDCOLLECTIVE ;  /* 0x000000000000791b */ /* 0x003fe20003800000 */
.L_x_2697:
        /* <DEDUP_REMOVED lines=14> */
.L_x_2698:
[----:B------:R-:W-:Y:S02]  /*142e0*/  IMAD.MOV.U32 R13, RZ, RZ, R4 ;  /* 0x000000ffff0d7224 */ /* 0x000fe400078e0004 */
[----:B------:R-:W-:Y:S01]  /*142f0*/  IMAD.MOV.U32 R12, RZ, RZ, 0x3 ;  /* 0x00000003ff0c7424 */ /* 0x000fe200078e00ff */
[----:B------:R-:W-:-:S05]  /*14300*/  @!P2 IADD3 R14, P3, R32, R14, RZ ;  /* 0x0000000e200ea210 */ /* 0x000fca0007f7e0ff */
[----:B------:R-:W-:-:S08]  /*14310*/  @!P2 IMAD.MOV.U32 R2, RZ, RZ, R14 ;  /* 0x000000ffff02a224 */ /* 0x000fd000078e000e */
[----:B------:R-:W-:Y:S05]  /*14320*/  WARPSYNC.COLLECTIVE R15, `(.L_x_2699) ;  /* 0x000000000f087348 */ /* 0x000fea0003c00000 */
[----:B------:R0:W1:Y:S02]  /*14330*/  SHFL.IDX P6, R14, R13, R12, R11 ;  /* 0x0000000c0d0e7389 */ /* 0x00006400000c000b */
[----:B01----:R-:W-:Y:S01]  /*14340*/  ENDCOLLECTIVE ;  /* 0x000000000000791b */ /* 0x003fe20003800000 */
.L_x_2699:
        /* <DEDUP_REMOVED lines=14> */
.L_x_2700:
[----:B------:R-:W-:Y:S02]  /*14430*/  IMAD.MOV.U32 R13, RZ, RZ, R4 ;  /* 0x000000ffff0d7224 */ /* 0x000fe400078e0004 */
[----:B------:R-:W-:Y:S01]  /*14440*/  IMAD.MOV.U32 R12, RZ, RZ, 0x4 ;  /* 0x00000004ff0c7424 */ /* 0x000fe200078e00ff */
[----:B------:R-:W-:-:S05]  /*14450*/  @!P2 IADD3 R14, P3, R32, R14, RZ ;  /* 0x0000000e200ea210 */ /* 0x000fca0007f7e0ff */
[----:B------:R-:W-:-:S08]  /*14460*/  @!P2 IMAD.MOV.U32 R2, RZ, RZ, R14 ;  /* 0x000000ffff02a224 */ /* 0x000fd000078e000e */
[----:B------:R-:W-:Y:S05]  /*14470*/  WARPSYNC.COLLECTIVE R15, `(.L_x_2701) ;  /* 0x000000000f087348 */ /* 0x000fea0003c00000 */
[----:B------:R0:W1:Y:S02]  /*14480*/  SHFL.IDX P6, R14, R13, R12, R11 ;  /* 0x0000000c0d0e7389 */ /* 0x00006400000c000b */
[----:B01----:R-:W-:Y:S01]  /*14490*/  ENDCOLLECTIVE ;  /* 0x000000000000791b */ /* 0x003fe20003800000 */
.L_x_2701:
        /* <DEDUP_REMOVED lines=14> */
.L_x_2702:
[----:B------:R-:W-:Y:S02]  /*14580*/  IMAD.MOV.U32 R13, RZ, RZ, R4 ;  /* 0x000000ffff0d7224 */ /* 0x000fe400078e0004 */
[----:B------:R-:W-:Y:S01]  /*14590*/  IMAD.MOV.U32 R12, RZ, RZ, 0x5 ;  /* 0x00000005ff0c7424 */ /* 0x000fe200078e00ff */
[----:B------:R-:W-:-:S05]  /*145a0*/  @!P2 IADD3 R14, P3, R32, R14, RZ ;  /* 0x0000000e200ea210 */ /* 0x000fca0007f7e0ff */
[----:B------:R-:W-:-:S08]  /*145b0*/  @!P2 IMAD.MOV.U32 R2, RZ, RZ, R14 ;  /* 0x000000ffff02a224 */ /* 0x000fd000078e000e */
[----:B------:R-:W-:Y:S05]  /*145c0*/  WARPSYNC.COLLECTIVE R15, `(.L_x_2703) ;  /* 0x000000000f087348 */ /* 0x000fea0003c00000 */
[----:B------:R0:W1:Y:S02]  /*145d0*/  SHFL.IDX P6, R14, R13, R12, R11 ;  /* 0x0000000c0d0e7389 */ /* 0x00006400000c000b */
[----:B01----:R-:W-:Y:S01]  /*145e0*/  ENDCOLLECTIVE ;  /* 0x000000000000791b */ /* 0x003fe20003800000 */
.L_x_2703:
        /* <DEDUP_REMOVED lines=14> */
.L_x_2704:
[----:B------:R-:W-:Y:S02]  /*146d0*/  IMAD.MOV.U32 R13, RZ, RZ, R4 ;  /* 0x000000ffff0d7224 */ /* 0x000fe400078e0004 */
[----:B------:R-:W-:Y:S01]  /*146e0*/  IMAD.MOV.U32 R12, RZ, RZ, 0x6 ;  /* 0x00000006ff0c7424 */ /* 0x000fe200078e00ff */
[----:B------:R-:W-:-:S05]  /*146f0*/  @!P2 IADD3 R14, P3, R32, R14, RZ ;  /* 0x0000000e200ea210 */ /* 0x000fca0007f7e0ff */
[----:B------:R-:W-:-:S08]  /*14700*/  @!P2 IMAD.MOV.U32 R2, RZ, RZ, R14 ;  /* 0x000000ffff02a224 */ /* 0x000fd000078e000e */
[----:B------:R-:W-:Y:S05]  /*14710*/  WARPSYNC.COLLECTIVE R15, `(.L_x_2705) ;  /* 0x000000000f087348 */ /* 0x000fea0003c00000 */
[----:B------:R0:W1:Y:S02]  /*14720*/  SHFL.IDX P6, R14, R13, R12, R11 ;  /* 0x0000000c0d0e7389 */ /* 0x00006400000c000b */
[----:B01----:R-:W-:Y:S01]  /*14730*/  ENDCOLLECTIVE ;  /* 0x000000000000791b */ /* 0x003fe20003800000 */
.L_x_2705:
        /* <DEDUP_REMOVED lines=13> */
.L_x_2706:
[----:B------:R-:W-:Y:S02]  /*14810*/  IMAD.MOV.U32 R13, RZ, RZ, R4 ;  /* 0x000000ffff0d7224 */ /* 0x000fe400078e0004 */
[----:B------:R-:W-:Y:S01]  /*14820*/  IMAD.MOV.U32 R12, RZ, RZ, 0x7 ;  /* 0x00000007ff0c7424 */ /* 0x000fe200078e00ff */
[----:B------:R-:W-:-:S05]  /*14830*/  @!P2 IADD3 R14, P3, R32, R14, RZ ;  /* 0x0000000e200ea210 */ /* 0x000fca0007f7e0ff */
[----:B------:R-:W-:-:S08]  /*14840*/  @!P2 IMAD.MOV.U32 R2, RZ, RZ, R14 ;  /* 0x000000ffff02a224 */ /* 0x000fd000078e000e */
[----:B------:R-:W-:Y:S05]  /*14850*/  WARPSYNC.COLLECTIVE R15, `(.L_x_2707) ;  /* 0x000000000f087348 */ /* 0x000fea0003c00000 */
[----:B------:R0:W1:Y:S02]  /*14860*/  SHFL.IDX P6, R14, R13, R12, R11 ;  /* 0x0000000c0d0e7389 */ /* 0x00006400000c000b */
[----:B01----:R-:W-:Y:S01]  /*14870*/  ENDCOLLECTIVE ;  /* 0x000000000000791b */ /* 0x003fe20003800000 */
.L_x_2707:
        /* <DEDUP_REMOVED lines=12> */
.L_x_2708:
[----:B------:R-:W-:Y:S05]  /*14940*/  BRA `(.L_x_2709) ;  /* 0xffffffb400a47947 */ /* 0x000fea000383ffff */
.L_x_2615:
[----:B0-----:R-:W-:-:S04]  /*14950*/  IMAD.U32 R3, RZ, RZ, UR44 ;  /* 0x0000002cff037e24 */ /* 0x001fc8000f8e00ff */
[----:B------:R0:W3:Y:S03]  /*14960*/  SYNCS.PHASECHK.TRANS64.TRYWAIT P0, [R3+URZ+0x38820], R0 ;  /* 0x03882000030075a7 */ /* 0x0000e6000800017f */
[----:B---3--:R-:W-:Y:S05]  /*14970*/  @!P0 NANOSLEEP.SYNCS 0x989680 ;  /* 0x009896800000895d */ /* 0x008fea0003900000 */
[----:B------:R-:W3:Y:S02]  /*14980*/  @!P0 SYNCS.PHASECHK.TRANS64 P0, [R3+URZ+0x38820], R0 ;  /* 0x03882000030085a7 */ /* 0x000ee4000800007f */
[----:B---3--:R-:W-:Y:S05]  /*14990*/  @!P0 BRA `(.L_x_2615) ;  /* 0xfffffffc00ec8947 */ /* 0x008fea000383ffff */
[----:B------:R-:W-:Y:S05]  /*149a0*/  BRA `(.L_x_2710) ;  /* 0xffffffb400e87947 */ /* 0x000fea000383ffff */
.L_x_2618:
[----:B0-----:R0:W2:Y:S02]  /*149b0*/  SYNCS.PHASECHK.TRANS64.TRYWAIT P1, [R4+URZ+0x38880], R19 ;  /* 0x03888013040075a7 */ /* 0x0010a4000802017f */
[----:B--2---:R-:W-:Y:S05]  /*149c0*/  @!P1 NANOSLEEP.SYNCS 0x989680 ;  /* 0x009896800000995d */ /* 0x004fea0003900000 */
[----:B------:R-:W2:Y:S02]  /*149d0*/  @!P1 SYNCS.PHASECHK.TRANS64 P1, [R4+URZ+0x38880], R19 ;  /* 0x03888013040095a7 */ /* 0x000ea4000802007f */
[----:B--2---:R-:W-:Y:S05]  /*149e0*/  @!P1 BRA `(.L_x_2618) ;  /* 0xfffffffc00f09947 */ /* 0x004fea000383ffff */
[----:B------:R-:W-:Y:S05]  /*149f0*/  BRA `(.L_x_2711) ;  /* 0xffffffb8009c7947 */ /* 0x000fea000383ffff */
.L_x_2619:
        /* <DEDUP_REMOVED lines=8> */
.L_x_2713:
[----:B------:R-:W-:Y:S05]  /*14a80*/  BSYNC B0 ;  /* 0x0000000000007941 */ /* 0x000fea0003800000 */
.L_x_2712:
        /* <DEDUP_REMOVED lines=9> */
.L_x_2714:
[----:B------:R-:W-:Y:S02]  /*14b20*/  IMAD.MOV.U32 R13, RZ, RZ, R8 ;  /* 0x000000ffff0d7224 */ /* 0x000fe400078e0008 */
[----:B------:R-:W-:Y:S01]  /*14b30*/  IMAD.MOV.U32 R12, RZ, RZ, 0x1 ;  /* 0x00000001ff0c7424 */ /* 0x000fe200078e00ff */
[----:B------:R-:W-:-:S13]  /*14b40*/  IADD3 R2, P1, R32, R14, RZ ;  /* 0x0000000e20027210 */ /* 0x000fda0007f3e0ff */
[----:B------:R-:W-:Y:S05]  /*14b50*/  WARPSYNC.COLLECTIVE R15, `(.L_x_2715) ;  /* 0x000000000f087348 */ /* 0x000fea0003c00000 */
[----:B------:R0:W1:Y:S02]  /*14b60*/  SHFL.IDX P6, R14, R13, R12, R11 ;  /* 0x0000000c0d0e7389 */ /* 0x00006400000c000b */
[----:B01----:R-:W-:Y:S01]  /*14b70*/  ENDCOLLECTIVE ;  /* 0x000000000000791b */ /* 0x003fe20003800000 */
.L_x_2715:
        /* <DEDUP_REMOVED lines=11> */
.L_x_2716:
        /* <DEDUP_REMOVED lines=9> */
.L_x_2717:
        /* <DEDUP_REMOVED lines=10> */
.L_x_2718:
        /* <DEDUP_REMOVED lines=8> */
.L_x_2719:
        /* <DEDUP_REMOVED lines=10> */
.L_x_2720:
        /* <DEDUP_REMOVED lines=9> */
.L_x_2721:
        /* <DEDUP_REMOVED lines=10> */
.L_x_2722:
        /* <DEDUP_REMOVED lines=9> */
.L_x_2723:
        /* <DEDUP_REMOVED lines=10> */
.L_x_2724:
        /* <DEDUP_REMOVED lines=8> */
.L_x_2725:
        /* <DEDUP_REMOVED lines=10> */
.L_x_2726:
        /* <DEDUP_REMOVED lines=9> */
.L_x_2727:
        /* <DEDUP_REMOVED lines=10> */
.L_x_2728:
[----:B------:R-:W-:Y:S05]  /*15330*/  BRA `(.L_x_2729) ;  /* 0xffffffb400747947 */ /* 0x000fea000383ffff */
.L_x_2622:
[----:B-1----:R1:W2:Y:S02]  /*15340*/  SYNCS.PHASECHK.TRANS64.TRYWAIT P1, [R4+URZ+0x38840], R19 ;  /* 0x03884013040075a7 */ /* 0x0022a4000802017f */
[----:B--2---:R-:W-:Y:S05]  /*15350*/  @!P1 NANOSLEEP.SYNCS 0x989680 ;  /* 0x009896800000995d */ /* 0x004fea0003900000 */
[----:B------:R-:W2:Y:S02]  /*15360*/  @!P1 SYNCS.PHASECHK.TRANS64 P1, [R4+URZ+0x38840], R19 ;  /* 0x03884013040095a7 */ /* 0x000ea4000802007f */
[----:B--2---:R-:W-:Y:S05]  /*15370*/  @!P1 BRA `(.L_x_2622) ;  /* 0xfffffffc00f09947 */ /* 0x004fea000383ffff */
[----:B------:R-:W-:Y:S05]  /*15380*/  BRA `(.L_x_2730) ;  /* 0xffffffb400b87947 */ /* 0x000fea000383ffff */
.L_x_2623:
        /* <DEDUP_REMOVED lines=8> */
.L_x_2732:
[----:B------:R-:W-:Y:S05]  /*15410*/  BSYNC B0 ;  /* 0x0000000000007941 */ /* 0x000fea0003800000 */
.L_x_2731:
        /* <DEDUP_REMOVED lines=9> */
.L_x_2733:
[----:B------:R-:W-:Y:S02]  /*154b0*/  VIADD R5, R5, UR44 ;  /* 0x0000002c05057c36 */ /* 0x000fe40008000000 */
[----:B------:R-:W-:Y:S02]  /*154c0*/  IMAD.MOV.U32 R13, RZ, RZ, R6 ;  /* 0x000000ffff0d7224 */ /* 0x000fe400078e0006 */
[----:B------:R-:W-:Y:S01]  /*154d0*/  IMAD.MOV.U32 R12, RZ, RZ, 0x1 ;  /* 0x00000001ff0c7424 */ /* 0x000fe200078e00ff */
[----:B------:R-:W-:-:S13]  /*154e0*/  IADD3 R2, P1, R32, R14, RZ ;  /* 0x0000000e20027210 */ /* 0x000fda0007f3e0ff */
[----:B------:R-:W-:Y:S05]  /*154f0*/  WARPSYNC.COLLECTIVE R15, `(.L_x_2734) ;  /* 0x000000000f087348 */ /* 0x000fea0003c00000 */
[----:B------:R0:W1:Y:S02]  /*15500*/  SHFL.IDX P6, R14, R13, R12, R11 ;  /* 0x0000000c0d0e7389 */ /* 0x00006400000c000b */
[----:B01----:R-:W-:Y:S01]  /*15510*/  ENDCOLLECTIVE ;  /* 0x000000000000791b */ /* 0x003fe20003800000 */
.L_x_2734:
        /* <DEDUP_REMOVED lines=11> */
.L_x_2735:
[----:B------:R-:W-:Y:S02]  /*155d0*/  IMAD.MOV.U32 R13, RZ, RZ, R6 ;  /* 0x000000ffff0d7224 */ /* 0x000fe400078e0006 */
[----:B------:R-:W-:Y:S01]  /*155e0*/  IMAD.MOV.U32 R12, RZ, RZ, 0x2 ;  /* 0x00000002ff0c7424 */ /* 0x000fe200078e00ff */
[----:B------:R-:W-:-:S13]  /*155f0*/  IADD3 R2, P1, R32, R14, RZ ;  /* 0x0000000e20027210 */ /* 0x000fda0007f3e0ff */
[----:B------:R-:W-:Y:S05]  /*15600*/  WARPSYNC.COLLECTIVE R15, `(.L_x_2736) ;  /* 0x000000000f087348 */ /* 0x000fea0003c00000 */
[----:B------:R0:W1:Y:S02]  /*15610*/  SHFL.IDX P6, R14, R13, R12, R11 ;  /* 0x0000000c0d0e7389 */ /* 0x00006400000c000b */
[----:B01----:R-:W-:Y:S01]  /*15620*/  ENDCOLLECTIVE ;  /* 0x000000000000791b */ /* 0x003fe20003800000 */
.L_x_2736:
        /* <DEDUP_REMOVED lines=11> */
.L_x_2737:
[----:B------:R-:W-:Y:S02]  /*156e0*/  IMAD.MOV.U32 R13, RZ, RZ, R6 ;  /* 0x000000ffff0d7224 */ /* 0x000fe400078e0006 */
[----:B------:R-:W-:Y:S02]  /*156f0*/  IMAD.MOV.U32 R12, RZ, RZ, 0x3 ;  /* 0x00000003ff0c7424 */ /* 0x000fe400078e00ff */
[----:B------:R-:W-:-:S07]  /*15700*/  IMAD.MOV.U32 R17, RZ, RZ, R14 ;  /* 0x000000ffff117224 */ /* 0x000fce00078e000e */
[----:B------:R-:W-:Y:S05]  /*15710*/  WARPSYNC.COLLECTIVE R15, `(.L_x_2738) ;  /* 0x000000000f087348 */ /* 0x000fea0003c00000 */
[----:B------:R0:W1:Y:S02]  /*15720*/  SHFL.IDX P6, R14, R13, R12, R11 ;  /* 0x0000000c0d0e7389 */ /* 0x00006400000c000b */
[----:B01----:R-:W-:Y:S01]  /*15730*/  ENDCOLLECTIVE ;  /* 0x000000000000791b */ /* 0x003fe20003800000 */
.L_x_2738:
        /* <DEDUP_REMOVED lines=12> */
.L_x_2739:
[----:B------:R-:W-:Y:S02]  /*15800*/  IMAD.MOV.U32 R13, RZ, RZ, R6 ;  /* 0x000000ffff0d7224 */ /* 0x000fe400078e0006 */
[----:B------:R-:W-:Y:S01]  /*15810*/  IMAD.MOV.U32 R12, RZ, RZ, 0x4 ;  /* 0x00000004ff0c7424 */ /* 0x000fe200078e00ff */
[----:B------:R-:W-:-:S13]  /*15820*/  IADD3 R2, P1, R32, R14, RZ ;  /* 0x0000000e20027210 */ /* 0x000fda0007f3e0ff */
[----:B------:R-:W-:Y:S05]  /*15830*/  WARPSYNC.COLLECTIVE R15, `(.L_x_2740) ;  /* 0x000000000f087348 */ /* 0x000fea0003c00000 */
[----:B------:R0:W1:Y:S02]  /*15840*/  SHFL.IDX P6, R14, R13, R12, R11 ;  /* 0x0000000c0d0e7389 */ /* 0x00006400000c000b */
[----:B01----:R-:W-:Y:S01]  /*15850*/  ENDCOLLECTIVE ;  /* 0x000000000000791b */ /* 0x003fe20003800000 */
.L_x_2740:
        /* <DEDUP_REMOVED lines=11> */
.L_x_2741:
[----:B------:R-:W-:Y:S02]  /*15910*/  IMAD.MOV.U32 R13, RZ, RZ, R6 ;  /* 0x000000ffff0d7224 */ /* 0x000fe400078e0006 */
[----:B------:R-:W-:Y:S01]  /*15920*/  IMAD.MOV.U32 R12, RZ, RZ, 0x5 ;  /* 0x00000005ff0c7424 */ /* 0x000fe200078e00ff */
[----:B------:R-:W-:-:S13]  /*15930*/  IADD3 R2, P1, R32, R14, RZ ;  /* 0x0000000e20027210 */ /* 0x000fda0007f3e0ff */
[----:B------:R-:W-:Y:S05]  /*15940*/  WARPSYNC.COLLECTIVE R15, `(.L_x_2742) ;  /* 0x000000000f087348 */ /* 0x000fea0003c00000 */
[----:B------:R0:W1:Y:S02]  /*15950*/  SHFL.IDX P6, R14, R13, R12, R11 ;  /* 0x0000000c0d0e7389 */ /* 0x00006400000c000b */
[----:B01----:R-:W-:Y:S01]  /*15960*/  ENDCOLLECTIVE ;  /* 0x000000000000791b */ /* 0x003fe20003800000 */
.L_x_2742:
        /* <DEDUP_REMOVED lines=11> */
.L_x_2743:
[----:B------:R-:W-:Y:S02]  /*15a20*/  IMAD.MOV.U32 R13, RZ, RZ, R6 ;  /* 0x000000ffff0d7224 */ /* 0x000fe400078e0006 */
[----:B------:R-:W-:Y:S02]  /*15a30*/  IMAD.MOV.U32 R12, RZ, RZ, 0x6 ;  /* 0x00000006ff0c7424 */ /* 0x000fe400078e00ff */
[----:B------:R-:W-:-:S07]  /*15a40*/  IMAD.MOV.U32 R17, RZ, RZ, R14 ;  /* 0x000000ffff117224 */ /* 0x000fce00078e000e */
[----:B------:R-:W-:Y:S05]  /*15a50*/  WARPSYNC.COLLECTIVE R15, `(.L_x_2744) ;  /* 0x000000000f087348 */ /* 0x000fea0003c00000 */
[----:B------:R0:W1:Y:S02]  /*15a60*/  SHFL.IDX P6, R14, R13, R12, R11 ;  /* 0x0000000c0d0e7389 */ /* 0x00006400000c000b */
[----:B01----:R-:W-:Y:S01]  /*15a70*/  ENDCOLLECTIVE ;  /* 0x000000000000791b */ /* 0x003fe20003800000 */
.L_x_2744:
        /* <DEDUP_REMOVED lines=12> */
.L_x_2745:
[----:B------:R-:W-:Y:S02]  /*15b40*/  IMAD.MOV.U32 R13, RZ, RZ, R6 ;  /* 0x000000ffff0d7224 */ /* 0x000fe400078e0006 */
[----:B------:R-:W-:Y:S01]  /*15b50*/  IMAD.MOV.U32 R12, RZ, RZ, 0x7 ;  /* 0x00000007ff0c7424 */ /* 0x000fe200078e00ff */
[----:B------:R-:W-:-:S13]  /*15b60*/  IADD3 R2, P1, R32, R14, RZ ;  /* 0x0000000e20027210 */ /* 0x000fda0007f3e0ff */
[----:B------:R-:W-:Y:S05]  /*15b70*/  WARPSYNC.COLLECTIVE R15, `(.L_x_2746) ;  /* 0x000000000f087348 */ /* 0x000fea0003c00000 */
[----:B------:R0:W1:Y:S02]  /*15b80*/  SHFL.IDX P6, R14, R13, R12, R11 ;  /* 0x0000000c0d0e7389 */ /* 0x00006400000c000b */
[----:B01----:R-:W-:Y:S01]  /*15b90*/  ENDCOLLECTIVE ;  /* 0x000000000000791b */ /* 0x003fe20003800000 */
.L_x_2746:
        /* <DEDUP_REMOVED lines=11> */
.L_x_2747:
[----:B------:R-:W-:Y:S05]  /*15c50*/  BRA `(.L_x_2748) ;  /* 0xffffffb000a07947 */ /* 0x000fea000383ffff */
.L_x_2626:
[----:B0-----:R0:W2:Y:S02]  /*15c60*/  SYNCS.PHASECHK.TRANS64.TRYWAIT P2, [R5+URZ+0x38870], R2 ;  /* 0x03887002050075a7 */ /* 0x0010a4000804017f */
[----:B--2---:R-:W-:Y:S05]  /*15c70*/  @!P2 NANOSLEEP.SYNCS 0x989680 ;  /* 0x009896800000a95d */ /* 0x004fea0003900000 */
[----:B------:R-:W2:Y:S02]  /*15c80*/  @!P2 SYNCS.PHASECHK.TRANS64 P2, [R5+URZ+0x38870], R2 ;  /* 0x038870020500a5a7 */ /* 0x000ea4000804007f */
[----:B--2---:R-:W-:Y:S05]  /*15c90*/  @!P2 BRA `(.L_x_2626) ;  /* 0xfffffffc00f0a947 */ /* 0x004fea000383ffff */
[----:B------:R-:W-:Y:S05]  /*15ca0*/  BRA `(.L_x_2749) ;  /* 0xffffffb000fc7947 */ /* 0x000fea000383ffff */
.L_x_2628:
[----:B0-----:R0:W2:Y:S02]  /*15cb0*/  SYNCS.PHASECHK.TRANS64.TRYWAIT P2, [R5+URZ+0x38860], R2 ;  /* 0x03886002050075a7 */ /* 0x0010a4000804017f */
[----:B--2---:R-:W-:Y:S05]  /*15cc0*/  @!P2 NANOSLEEP.SYNCS 0x989680 ;  /* 0x009896800000a95d */ /* 0x004fea0003900000 */
[----:B------:R-:W2:Y:S02]  /*15cd0*/  @!P2 SYNCS.PHASECHK.TRANS64 P2, [R5+URZ+0x38860], R2 ;  /* 0x038860020500a5a7 */ /* 0x000ea4000804007f */
[----:B--2---:R-:W-:Y:S05]  /*15ce0*/  @!P2 BRA `(.L_x_2628) ;  /* 0xfffffffc00f0a947 */ /* 0x004fea000383ffff */
[----:B------:R-:W-:Y:S05]  /*15cf0*/  BRA `(.L_x_2750) ;  /* 0xffffffb4000c7947 */ /* 0x000fea000383ffff */
.L_x_2635:
[----:B---3--:R3:W4:Y:S02]  /*15d00*/  SYNCS.PHASECHK.TRANS64.TRYWAIT P0, [R17+URZ+0x38870], R2 ;  /* 0x03887002110075a7 */ /* 0x008724000800017f */
[----:B----4-:R-:W-:Y:S05]  /*15d10*/  @!P0 NANOSLEEP.SYNCS 0x989680 ;  /* 0x009896800000895d */ /* 0x010fea0003900000 */
[----:B------:R-:W4:Y:S02]  /*15d20*/  @!P0 SYNCS.PHASECHK.TRANS64 P0, [R17+URZ+0x38870], R2 ;  /* 0x03887002110085a7 */ /* 0x000f24000800007f */
[----:B----4-:R-:W-:Y:S05]  /*15d30*/  @!P0 BRA `(.L_x_2635) ;  /* 0xfffffffc00f08947 */ /* 0x010fea000383ffff */
[----:B------:R-:W-:Y:S05]  /*15d40*/  BRA `(.L_x_2751) ;  /* 0xffffffbc00347947 */ /* 0x000fea000383ffff */
.L_x_2637:
[----:B0-----:R0:W3:Y:S02]  /*15d50*/  SYNCS.PHASECHK.TRANS64.TRYWAIT P0, [R17+URZ+0x38860], R4 ;  /* 0x03886004110075a7 */ /* 0x0010e4000800017f */
[----:B---3--:R-:W-:Y:S05]  /*15d60*/  @!P0 NANOSLEEP.SYNCS 0x989680 ;  /* 0x009896800000895d */ /* 0x008fea0003900000 */
[----:B------:R-:W3:Y:S02]  /*15d70*/  @!P0 SYNCS.PHASECHK.TRANS64 P0, [R17+URZ+0x38860], R4 ;  /* 0x03886004110085a7 */ /* 0x000ee4000800007f */
[----:B---3--:R-:W-:Y:S05]  /*15d80*/  @!P0 BRA `(.L_x_2637) ;  /* 0xfffffffc00f08947 */ /* 0x008fea000383ffff */
[----:B------:R-:W-:Y:S05]  /*15d90*/  BRA `(.L_x_2752) ;  /* 0xffffffbc005c7947 */ /* 0x000fea000383ffff */
.L_x_2640:
[----:B-1----:R1:W2:Y:S02]  /*15da0*/  SYNCS.PHASECHK.TRANS64.TRYWAIT P0, [R5+URZ+0x38820], R2 ;  /* 0x03882002050075a7 */ /* 0x0022a4000800017f */
[----:B--2---:R-:W-:Y:S05]  /*15db0*/  @!P0 NANOSLEEP.SYNCS 0x989680 ;  /* 0x009896800000895d */ /* 0x004fea0003900000 */
[----:B------:R-:W2:Y:S02]  /*15dc0*/  @!P0 SYNCS.PHASECHK.TRANS64 P0, [R5+URZ+0x38820], R2 ;  /* 0x03882002050085a7 */ /* 0x000ea4000800007f */
[----:B--2---:R-:W-:Y:S05]  /*15dd0*/  @!P0 BRA `(.L_x_2640) ;  /* 0xfffffffc00f08947 */ /* 0x004fea000383ffff */
[----:B------:R-:W-:Y:S05]  /*15de0*/  BRA `(.L_x_2753) ;  /* 0xffffffc400607947 */ /* 0x000fea000383ffff */
.L_x_2642:
[----:B-1----:R1:W2:Y:S02]  /*15df0*/  SYNCS.PHASECHK.TRANS64.TRYWAIT P1, [R4+URZ+0x38840], R3 ;  /* 0x03884003040075a7 */ /* 0x0022a4000802017f */
[----:B--2---:R-:W-:Y:S05]  /*15e00*/  @!P1 NANOSLEEP.SYNCS 0x989680 ;  /* 0x009896800000995d */ /* 0x004fea0003900000 */
[----:B------:R-:W2:Y:S02]  /*15e10*/  @!P1 SYNCS.PHASECHK.TRANS64 P1, [R4+URZ+0x38840], R3 ;  /* 0x03884003040095a7 */ /* 0x000ea4000802007f */
[----:B--2---:R-:W-:Y:S05]  /*15e20*/  @!P1 BRA `(.L_x_2642) ;  /* 0xfffffffc00f09947 */ /* 0x004fea000383ffff */
[----:B------:R-:W-:Y:S05]  /*15e30*/  BRA `(.L_x_2754) ;  /* 0xffffffc4009c7947 */ /* 0x000fea000383ffff */
.L_x_2644:
[----:B--2---:R2:W3:Y:S02]  /*15e40*/  SYNCS.PHASECHK.TRANS64.TRYWAIT P1, [R5+URZ+0x38840], R0 ;  /* 0x03884000050075a7 */ /* 0x0044e4000802017f */
[----:B---3--:R-:W-:Y:S05]  /*15e50*/  @!P1 NANOSLEEP.SYNCS 0x989680 ;  /* 0x009896800000995d */ /* 0x008fea0003900000 */
[----:B------:R-:W3:Y:S02]  /*15e60*/  @!P1 SYNCS.PHASECHK.TRANS64 P1, [R5+URZ+0x38840], R0 ;  /* 0x03884000050095a7 */ /* 0x000ee4000802007f */
[----:B---3--:R-:W-:Y:S05]  /*15e70*/  @!P1 BRA `(.L_x_2644) ;  /* 0xfffffffc00f09947 */ /* 0x008fea000383ffff */
[----:B------:R-:W-:Y:S05]  /*15e80*/  BRA `(.L_x_2755) ;  /* 0xffffffc400a87947 */ /* 0x000fea000383ffff */
.L_x_2646:
[----:B---3--:R3:W4:Y:S02]  /*15e90*/  SYNCS.PHASECHK.TRANS64.TRYWAIT P1, [R4+URZ+0x38860], R3 ;  /* 0x03886003040075a7 */ /* 0x008724000802017f */
[----:B----4-:R-:W-:Y:S05]  /*15ea0*/  @!P1 NANOSLEEP.SYNCS 0x989680 ;  /* 0x009896800000995d */ /* 0x010fea0003900000 */
[----:B------:R-:W4:Y:S02]  /*15eb0*/  @!P1 SYNCS.PHASECHK.TRANS64 P1, [R4+URZ+0x38860], R3 ;  /* 0x03886003040095a7 */ /* 0x000f24000802007f */
[----:B----4-:R-:W-:Y:S05]  /*15ec0*/  @!P1 BRA `(.L_x_2646) ;  /* 0xfffffffc00f09947 */ /* 0x010fea000383ffff */
[----:B------:R-:W-:Y:S05]  /*15ed0*/  BRA `(.L_x_2756) ;  /* 0xffffffc400a47947 */ /* 0x000fea000383ffff */
.L_x_2648:
[----:B----4-:R4:W0:Y:S02]  /*15ee0*/  SYNCS.PHASECHK.TRANS64.TRYWAIT P1, [R5+URZ+0x38860], R0 ;  /* 0x03886000050075a7 */ /* 0x010824000802017f */
[----:B0-----:R-:W-:Y:S05]  /*15ef0*/  @!P1 NANOSLEEP.SYNCS 0x989680 ;  /* 0x009896800000995d */ /* 0x001fea0003900000 */
[----:B------:R-:W0:Y:S02]  /*15f00*/  @!P1 SYNCS.PHASECHK.TRANS64 P1, [R5+URZ+0x38860], R0 ;  /* 0x03886000050095a7 */ /* 0x000e24000802007f */
[----:B0-----:R-:W-:Y:S05]  /*15f10*/  @!P1 BRA `(.L_x_2648) ;  /* 0xfffffffc00f09947 */ /* 0x001fea000383ffff */
[----:B------:R-:W-:Y:S05]  /*15f20*/  BRA `(.L_x_2757) ;  /* 0xffffffc400a07947 */ /* 0x000fea000383ffff */
.L_x_2650:
[----:B------:R0:W0:Y:S02]  /*15f30*/  SYNCS.PHASECHK.TRANS64.TRYWAIT P1, [R4+URZ+0x38880], R3 ;  /* 0x03888003040075a7 */ /* 0x000024000802017f */
[----:B0-----:R-:W-:Y:S05]  /*15f40*/  @!P1 NANOSLEEP.SYNCS 0x989680 ;  /* 0x009896800000995d */ /* 0x001fea0003900000 */
[----:B------:R-:W0:Y:S02]  /*15f50*/  @!P1 SYNCS.PHASECHK.TRANS64 P1, [R4+URZ+0x38880], R3 ;  /* 0x03888003040095a7 */ /* 0x000e24000802007f */
[----:B0-----:R-:W-:Y:S05]  /*15f60*/  @!P1 BRA `(.L_x_2650) ;  /* 0xfffffffc00f09947 */ /* 0x001fea000383ffff */
[----:B------:R-:W-:Y:S05]  /*15f70*/  BRA `(.L_x_2758) ;  /* 0xffffffc4009c7947 */ /* 0x000fea000383ffff */
.L_x_2759:
        /* <DEDUP_REMOVED lines=16> */
.L_x_3858:


//--------------------- .text._ZN7cutlass13device_kernelIN5flash11enable_sm90INS1_16FlashAttnFwdSm90INS1_25CollectiveMainloopFwdSm90ILi2EN4cute5tupleIJNS5_1CILi1EEES8_S8_EEENS6_IJNS7_ILi128EEESA_NS7_ILi256EEEEEELi256ENS_12float_e4m3_tEfNS_4arch4Sm90ELb1ELb0ELb0ELb1ELb1ELb0ELb0ELb1ELb0ELb1ELb1ELb0EEENS1_21CollectiveEpilogueFwdINS6_IJSA_SB_SA_EEES9_NS_10bfloat16_tESF_Li256ELb1ELb1ELb1ELb1EEENS1_36VarlenDynamicPersistentTileSchedulerILi128ELi128ELi256ELi128ELb1ELb1ELb1ELb1ELb1ELb1EEEEEEEEEvNT_6ParamsE --------------------------
	.section	.text._ZN7cutlass13device_kernelIN5flash11enable_sm90INS1_16FlashAttnFwdSm90INS1_25CollectiveMainloopFwdSm90ILi2EN4cute5tupleIJNS5_1CILi1EEES8_S8_EEENS6_IJNS7_ILi128EEESA_NS7_ILi256EEEEEELi256ENS_12float_e4m3_tEfNS_4arch4Sm90ELb1ELb0ELb0ELb1ELb1ELb0ELb0ELb1ELb0ELb1ELb1ELb0EEENS1_21CollectiveEpilogueFwdINS6_IJSA_SB_SA_EEES9_NS_10bfloat16_tESF_Li256ELb1ELb1ELb1ELb1EEENS1_36VarlenDynamicPersistentTileSchedulerILi128ELi128ELi256ELi128ELb1ELb1ELb1ELb1ELb1ELb1EEEEEEEEEvNT_6ParamsE,"ax",@progbits
	.align	128
.text._ZN7cutlass13device_kernelIN5flash11enable_sm90INS1_16FlashAttnFwdSm90INS1_25CollectiveMainloopFwdSm90ILi2EN4cute5tupleIJNS5_1CILi1EEES8_S8_EEENS6_IJNS7_ILi128EEESA_NS7_ILi256EEEEEELi256ENS_12float_e4m3_tEfNS_4arch4Sm90ELb1ELb0ELb0ELb1ELb1ELb0ELb0ELb1ELb0ELb1ELb1ELb0EEENS1_21CollectiveEpilogueFwdINS6_IJSA_SB_SA_EEES9_NS_10bfloat16_tESF_Li256ELb1ELb1ELb1ELb1EEENS1_36VarlenDynamicPersistentTileSchedulerILi128ELi128ELi256ELi128ELb1ELb1ELb1ELb1ELb1ELb1EEEEEEEEEvNT_6ParamsE:
        .type           _ZN7cutlass13device_kernelIN5flash11enable_sm90INS1_16FlashAttnFwdSm90INS1_25CollectiveMainloopFwdSm90ILi2EN4cute5tupleIJNS5_1CILi1EEES8_S8_EEENS6_IJNS7_ILi128EEESA_NS7_ILi256EEEEEELi256ENS_12float_e4m3_tEfNS_4arch4Sm90ELb1ELb0ELb0ELb1ELb1ELb0ELb0ELb1ELb0ELb1ELb1ELb0EEENS1_21CollectiveEpilogueFwdINS6_IJSA_SB_SA_EEES9_NS_10bfloat16_tESF_Li256ELb1ELb1ELb1ELb1EEENS1_36VarlenDynamicPersistentTileSchedulerILi128ELi128ELi256ELi128ELb1ELb1ELb1ELb1ELb1ELb1EEEEEEEEEvNT_6ParamsE,@function
        .size           _ZN7cutlass13device_kernelIN5flash11enable_sm90INS1_16FlashAttnFwdSm90INS1_25CollectiveMainloopFwdSm90ILi2EN4cute5tupleIJNS5_1CILi1EEES8_S8_EEENS6_IJNS7_ILi128EEESA_NS7_ILi256EEEEEELi256ENS_12float_e4m3_tEfNS_4arch4Sm90ELb1ELb0ELb0ELb1ELb1ELb0ELb0ELb1ELb0ELb1ELb1ELb0EEENS1_21CollectiveEpilogueFwdINS6_IJSA_SB_SA_EEES9_NS_10bfloat16_tESF_Li256ELb1ELb1ELb1ELb1EEENS1_36VarlenDynamicPersistentTileSchedulerILi128ELi128ELi256ELi128ELb1ELb1ELb1ELb1ELb1ELb1EEEEEEEEEvNT_6ParamsE,(.L_x_3859 - _ZN7cutlass13device_kernelIN5flash11enable_sm90INS1_16FlashAttnFwdSm90INS1_25CollectiveMainloopFwdSm90ILi2EN4cute5tupleIJNS5_1CILi1EEES8_S8_EEENS6_IJNS7_ILi128EEESA_NS7_ILi256EEEEEELi256ENS_12float_e4m3_tEfNS_4arch4Sm90ELb1ELb0ELb0ELb1ELb1ELb0ELb0ELb1ELb0ELb1ELb1ELb0EEENS1_21CollectiveEpilogueFwdINS6_IJSA_SB_SA_EEES9_NS_10bfloat16_tESF_Li256ELb1ELb1ELb1ELb1EEENS1_36VarlenDynamicPersistentTileSchedulerILi128ELi128ELi256ELi128ELb1ELb1ELb1ELb1ELb1ELb1EEEEEEEEEvNT_6ParamsE)
        .other          _ZN7cutlass13device_kernelIN5flash11enable_sm90INS1_16FlashAttnFwdSm90INS1_25CollectiveMainloopFwdSm90ILi2EN4cute5tupleIJNS5_1CILi1EEES8_S8_EEENS6_IJNS7_ILi128EEESA_NS7_ILi256EEEEEELi256ENS_12float_e4m3_tEfNS_4arch4Sm90ELb1ELb0ELb0ELb1ELb1ELb0ELb0ELb1ELb0ELb1ELb1ELb0EEENS1_21CollectiveEpilogueFwdINS6_IJSA_SB_SA_EEES9_NS_10bfloat16_tESF_Li256ELb1ELb1ELb1ELb1EEENS1_36VarlenDynamicPersistentTileSchedulerILi128ELi128ELi256ELi128ELb1ELb1ELb1ELb1ELb1ELb1EEEEEEEEEvNT_6ParamsE,@"STO_CUDA_ENTRY STV_DEFAULT"
_ZN7cutlass13device_kernelIN5flash11enable_sm90INS1_16FlashAttnFwdSm90INS1_25CollectiveMainloopFwdSm90ILi2EN4cute5tupleIJNS5_1CILi1EEES8_S8_EEENS6_IJNS7_ILi128EEESA_NS7_ILi256EEEEEELi256ENS_12float_e4m3_tEfNS_4arch4Sm90ELb1ELb0ELb0ELb1ELb1ELb0ELb0ELb1ELb0ELb1ELb1ELb0EEENS1_21CollectiveEpilogueFwdINS6_IJSA_SB_SA_EEES9_NS_10bfloat16_tESF_Li256ELb1ELb1ELb1ELb1EEENS1_36VarlenDynamicPersistentTileSchedulerILi128ELi128ELi256ELi128ELb1ELb1ELb1ELb1ELb1ELb1EEEEEEEEEvNT_6ParamsE:
        /* <DEDUP_REMOVED lines=45> */
.L_x_2760:
        /* <DEDUP_REMOVED lines=22> */
.L_x_2761:
        /* <DEDUP_REMOVED lines=18> */
.L_x_2762:
        /* <DEDUP_REMOVED lines=22> */
.L_x_2763:
        /* <DEDUP_REMOVED lines=24> */
.L_x_2764:
        /* <DEDUP_REMOVED lines=8> */
.L_x_2766:
        /* <DEDUP_REMOVED lines=38> */
[----:B------:R-:W-:-:S02]  /*0b10*/  LOP3.LUT R5, R3, 0x3fffff0, RZ, 0xc0, !PT ;  /* 0x03fffff003057812 */ /* 0x000fc400078ec0ff */
[----:B------:R-:W-:Y:S01]  /*0b20*/  SHF.R.S32.HI R4, RZ, 0x4, R3 ;  /* 0x00000004ff047819 */ /* 0x000fe20000011403 */
[----:B------:R-:W-:Y:S01]  /*0b30*/  IMAD.IADD R12, R0, 0x1, -R11 ;  /* 0x00000001000c7824 */ /* 0x000fe200078e0a0b */
[----:B------:R-:W-:Y:S01]  /*0b40*/  LEA.HI R9, R8, R13, RZ, 0x2 ;  /* 0x0000000d08097211 */ /* 0x000fe200078f10ff */
[----:B------:R-:W-:Y:S01]  /*0b50*/  IMAD.IADD R5, R0, 0x1, -R5 ;  /* 0x0000000100057824 */ /* 0x000fe200078e0a05 */
[----:B------:R-:W-:Y:S02]  /*0b60*/  LEA.HI R0, R3, R4, RZ, 0x1 ;  /* 0x0000000403007211 */ /* 0x000fe400078f08ff */
[--C-:B------:R-:W-:Y:S02]  /*0b70*/  SHF.R.S32.HI R10, RZ, 0x2, R9.reuse ;  /* 0x00000002ff0a7819 */ /* 0x100fe40000011409 */
[----:B------:R-:W-:Y:S02]  /*0b80*/  SHF.R.S32.HI R7, RZ, 0x1f, R9 ;  /* 0x0000001fff077819 */ /* 0x000fe40000011409 */
[----:B------:R-:W-:-:S02]  /*0b90*/  SHF.R.S32.HI R3, RZ, 0x7, R2 ;  /* 0x00000007ff037819 */ /* 0x000fc40000011402 */
[----:B------:R-:W-:Y:S02]  /*0ba0*/  LEA.HI R11, R7, R10, RZ, 0x3 ;  /* 0x0000000a070b7211 */ /* 0x000fe400078f18ff */
[----:B------:R-:W-:Y:S02]  /*0bb0*/  LEA.HI R2, R2, R3, RZ, 0x1 ;  /* 0x0000000302027211 */ /* 0x000fe400078f08ff */
[----:B------:R-:W-:Y:S02]  /*0bc0*/  LOP3.LUT R6, R6, 0xfffffc00, RZ, 0xc0, !PT ;  /* 0xfffffc0006067812 */ /* 0x000fe400078ec0ff */
[----:B------:R-:W-:Y:S02]  /*0bd0*/  LOP3.LUT R7, R0, 0x1ffffffe, RZ, 0xc0, !PT ;  /* 0x1ffffffe00077812 */ /* 0x000fe400078ec0ff */
[----:B------:R-:W-:Y:S01]  /*0be0*/  LOP3.LUT R11, R11, 0xfffffff8, RZ, 0xc0, !PT ;  /* 0xfffffff80b0b7812 */ /* 0x000fe200078ec0ff */
[----:B------:R-:W-:Y:S01]  /*0bf0*/  IMAD R6, R5, 0x40, R6 ;  /* 0x0000004005067824 */ /* 0x000fe200078e0206 */
[----:B------:R-:W-:Y:S01]  /*0c00*/  LEA.HI R8, R8, R13, RZ, 0x5 ;  /* 0x0000000d08087211 */ /* 0x000fe200078f28ff */
[----:B------:R-:W-:Y:S01]  /*0c10*/  IMAD.IADD R7, R4, 0x1, -R7 ;  /* 0x0000000104077824 */ /* 0x000fe200078e0a07 */
[----:B------:R-:W-:Y:S01]  /*0c20*/  LOP3.LUT R2, R2, 0x3fffffe, RZ, 0xc0, !PT ;  /* 0x03fffffe02027812 */ /* 0x000fe200078ec0ff */
[----:B------:R-:W-:Y:S01]  /*0c30*/  IMAD.IADD R11, R10, 0x1, -R11 ;  /* 0x000000010a0b7824 */ /* 0x000fe200078e0a0b */
[----:B------:R-:W-:-:S02]  /*0c40*/  LEA.HI R0, R12, R12, RZ, 0x1 ;  /* 0x0000000c0c007211 */ /* 0x000fc400078f08ff */
[----:B------:R-:W-:Y:S01]  /*0c50*/  SHF.R.S32.HI R8, RZ, 0x5, R8 ;  /* 0x00000005ff087819 */ /* 0x000fe20000011408 */
[----:B------:R-:W-:Y:S01]  /*0c60*/  IMAD.IADD R2, R3, 0x1, -R2 ;  /* 0x0000000103027824 */ /* 0x000fe200078e0a02 */
[----:B------:R-:W-:Y:S01]  /*0c70*/  LOP3.LUT R3, R0, 0x1ffffffe, RZ, 0xc0, !PT ;  /* 0x1ffffffe00037812 */ /* 0x000fe200078ec0ff */
[----:B------:R-:W-:Y:S01]  /*0c80*/  IMAD R0, R7, 0x8, R6 ;  /* 0x0000000807007824 */ /* 0x000fe200078e0206 */
[----:B------:R-:W-:Y:S01]  /*0c90*/  LOP3.LUT R9, R9, 0x7ffffffc, RZ, 0xc0, !PT ;  /* 0x7ffffffc09097812 */ /* 0x000fe200078ec0ff */
[----:B------:R-:W-:Y:S02]  /*0ca0*/  IMAD R11, R8, 0x10, R11 ;  /* 0x00000010080b7824 */ /* 0x000fe400078e020b */
[----:B------:R-:W-:Y:S01]  /*0cb0*/  IMAD.IADD R3, R12, 0x1, -R3 ;  /* 0x000000010c037824 */ /* 0x000fe200078e0a03 */
[----:B------:R0:W-:Y:S01]  /*0cc0*/  STL [R1+0x20], R0 ;  /* 0x0000200001007387 */ /* 0x0001e20000100800 */
[----:B------:R-:W-:-:S04]  /*0cd0*/  IMAD.IADD R9, R13, 0x1, -R9 ;  /* 0x000000010d097824 */ /* 0x000fc800078e0a09 */
[----:B------:R-:W-:-:S04]  /*0ce0*/  IMAD.SHL.U32 R17, R9, 0x2, RZ ;  /* 0x0000000209117824 */ /* 0x000fc800078e00ff */
[C---:B------:R-:W-:Y:S02]  /*0cf0*/  VIADD R21, R17.reuse, 0x8 ;  /* 0x0000000811157836 */ /* 0x040fe40000000000 */
[----:B0-----:R-:W-:Y:S02]  /*0d00*/  IMAD R0, R2, 0x40, R11 ;  /* 0x0000004002007824 */ /* 0x001fe400078e020b */
        /* <DEDUP_REMOVED lines=54> */
[----:B0-----:R-:W-:-:S07]  /*1070*/  IMAD R18, R3, 0x8, R0 ;  /* 0x0000000803127824 */ /* 0x001fce00078e0200 */
.L_x_2830:
[----:B------:R-:W-:Y:S01]  /*1080*/  ULDC.64 UR8, c[0x0][0xc88] ;  /* 0x0003220000087ab9 */ /* 0x000fe20000000a00 */
[----:B------:R-:W-:Y:S01]  /*1090*/  ULDC.64 UR10, c[0x0][0xa18] ;  /* 0x00028600000a7ab9 */ /* 0x000fe20000000a00 */
[----:B------:R-:W-:Y:S02]  /*10a0*/  UIMAD.WIDE UR8, UR7, 0x4, UR8 ;  /* 0x00000004070878a5 */ /* 0x000fe4000f8e0208 */
[----:B------:R-:W-:Y:S01]  /*10b0*/  UISETP.NE.U32.AND UP1, UPT, UR10, URZ, UPT ;  /* 0x0000003f0a00728c */ /* 0x000fe2000bf25070 */
[----:B------:R-:W-:Y:S01]  /*10c0*/  ULDC UR4, c[0x0][0x424] ;  /* 0x0001090000047ab9 */ /* 0x000fe20000000800 */
[----:B------:R-:W-:Y:S02]  /*10d0*/  ULDC UR7, c[0x0][0x2f0] ;  /* 0x0000bc0000077ab9 */ /* 0x000fe40000000800 */
[----:B0123--:R-:W-:Y:S02]  /*10e0*/  IMAD.U32 R2, RZ, RZ, UR8 ;  /* 0x00000008ff027e24 */ /* 0x00ffe4000f8e00ff */
[----:B------:R-:W-:Y:S01]  /*10f0*/  IMAD.U32 R3, RZ, RZ, UR9 ;  /* 0x00000009ff037e24 */ /* 0x000fe2000f8e00ff */
[----:B------:R-:W-:-:S04]  /*1100*/  ULDC.64 UR8, c[0x0][0xa28] ;  /* 0x00028a0000087ab9 */ /* 0x000fc80000000a00 */
[----:B------:R-:W2:Y:S01]  /*1110*/  LDG.E R2, desc[UR54][R2.64] ;  /* 0x0000003602027981 */ /* 0x000ea2000c1e1900 */
[----:B------:R-:W-:Y:S02]  /*1120*/  UISETP.NE.U32.AND UP0, UPT, UR8, URZ, UPT ;  /* 0x0000003f0800728c */ /* 0x000fe4000bf05070 */
[----:B------:R-:W-:Y:S02]  /*1130*/  UISETP.NE.AND.EX UP1, UPT, UR11, URZ, UPT, UP1 ;  /* 0x0000003f0b00728c */ /* 0x000fe4000bf25310 */
[----:B------:R-:W-:-:S04]  /*1140*/  UISETP.NE.AND.EX UP0, UPT, UR9, URZ, UPT, UP0 ;  /* 0x0000003f0900728c */ /* 0x000fc8000bf05300 */
[----:B------:R-:W-:Y:S02]  /*1150*/  PLOP3.LUT P2, PT, PT, PT, UP1, 0x80, 0x0 ;  /* 0x000000000000781c */ /* 0x000fe40003f4f018 */
[----:B------:R-:W-:Y:S02]  /*1160*/  PLOP3.LUT P0, PT, PT, PT, UP0, 0x80, 0x0 ;  /* 0x000000000000781c */ /* 0x000fe40003f0f008 */
[----:B--2---:R-:W-:-:S13]  /*1170*/  R2UR UR36, R2 ;  /* 0x00000000022472ca */ /* 0x004fda00000e0000 */
[----:B------:R-:W-:Y:S02]  /*1180*/  USHF.R.S32.HI UR37, URZ, 0x1f, UR36 ;  /* 0x0000001f3f257899 */ /* 0x000fe40008011424 */
[----:B------:R-:W-:-:S04]  /*1190*/  @UP0 ULEA UR8, UP2, UR36, UR8, 0x2 ;  /* 0x0000000824080291 */ /* 0x000fc8000f84103f */
[----:B------:R-:W-:Y:S02]  /*11a0*/  @UP0 ULEA.HI.X UR9, UR36, UR9, UR37, 0x2, UP2 ;  /* 0x0000000924090291 */ /* 0x000fe400090f1425 */
[----:B------:R-:W-:Y:S01]  /*11b0*/  @UP1 ULEA UR10, UP0, UR36, UR10, 0x2 ;  /* 0x0000000a240a1291 */ /* 0x000fe2000f80103f */
[----:B------:R-:W-:-:S03]  /*11c0*/  IMAD.U32 R2, RZ, RZ, UR8 ;  /* 0x00000008ff027e24 */ /* 0x000fc6000f8e00ff */
[----:B------:R-:W-:Y:S01]  /*11d0*/  @UP1 ULEA.HI.X UR11, UR36, UR11, UR37, 0x2, UP0 ;  /* 0x0000000b240b1291 */ /* 0x000fe200080f1425 */
[----:B------:R-:W-:Y:S01]  /*11e0*/  IMAD.U32 R3, RZ, RZ, UR9 ;  /* 0x00000009ff037e24 */ /* 0x000fe2000f8e00ff */
[----:B------:R-:W-:Y:S01]  /*11f0*/  ULDC.64 UR8, c[0x0][0x418] ;  /* 0x0001060000087ab9 */ /* 0x000fe20000000a00 */
[----:B------:R-:W-:-:S03]  /*1200*/  IMAD.U32 R4, RZ, RZ, UR10 ;  /* 0x0000000aff047e24 */ /* 0x000fc6000f8e00ff */
[----:B------:R-:W-:Y:S01]  /*1210*/  IMAD.U32 R5, RZ, RZ, UR11 ;  /* 0x0000000bff057e24 */ /* 0x000fe2000f8e00ff */
[----:B------:R-:W2:Y:S01]  /*1220*/  @P0 LDG.E R2, desc[UR54][R2.64] ;  /* 0x0000003602020981 */ /* 0x000ea2000c1e1900 */
[----:B------:R-:W-:Y:S01]  /*1230*/  UISETP.NE.U32.AND UP0, UPT, UR8, URZ, UPT ;  /* 0x0000003f0800728c */ /* 0x000fe2000bf05070 */
[----:B------:R-:W-:Y:S02]  /*1240*/  ULDC.64 UR10, c[0x0][0xa20] ;  /* 0x00028800000a7ab9 */ /* 0x000fe40000000a00 */
[----:B------:R-:W3:Y:S01]  /*1250*/  @P2 LDG.E R4, desc[UR54][R4.64] ;  /* 0x0000003604042981 */ /* 0x000ee2000c1e1900 */
[----:B------:R-:W-:Y:S01]  /*1260*/  UISETP.NE.AND.EX UP0, UPT, UR9, URZ, UPT, UP0 ;  /* 0x0000003f0900728c */ /* 0x000fe2000bf05300 */
[----:B------:R-:W-:Y:S01]  /*1270*/  ISETP.NE.U32.AND P1, PT, RZ, UR10, PT ;  /* 0x0000000aff007c0c */ /* 0x000fe2000bf25070 */
[----:B------:R-:W-:Y:S01]  /*1280*/  UMOV UR50, URZ ;  /* 0x0000003f00327c82 */ /* 0x000fe20008000000 */
[----:B------:R-:W-:Y:S02]  /*1290*/  ULOP3.LUT UR42, UR5, 0xffff, URZ, 0xc0, !UPT ;  /* 0x0000ffff052a7892 */ /* 0x000fe4000f8ec03f */
[----:B------:R-:W-:Y:S01]  /*12a0*/  USEL UR4, UR4, 0x1, UP0 ;  /* 0x0000000104047887 */ /* 0x000fe20008000000 */
[----:B------:R-:W-:-:S03]  /*12b0*/  ISETP.NE.AND.EX P1, PT, RZ, UR11, PT, P1 ;  /* 0x0000000bff007c0c */ /* 0x000fc6000bf25310 */
[----:B------:R-:W-:Y:S01]  /*12c0*/  UIMAD UR4, UR4, UR7, URZ ;  /* 0x00000007040472a4 */ /* 0x000fe2000f8e023f */
[----:B--2---:R-:W-:Y:S02]  /*12d0*/  @P0 R2UR UR50, R2 ;  /* 0x00000000023202ca */ /* 0x004fe400000e0000 */
[----:B---3--:R-:W-:Y:S01]  /*12e0*/  @P2 R2UR UR51, R4 ;  /* 0x00000000043322ca */ /* 0x008fe200000e0000 */
[----:B----45:R-:W-:-:S14]  /*12f0*/  @P2 BRA `(.L_x_2767) ;  /* 0x0000000000382947 */ /* 0x030fdc0003800000 */
        /* <DEDUP_REMOVED lines=14> */
.L_x_2767:
[----:B------:R-:W-:Y:S05]  /*13e0*/  @!P1 BRA `(.L_x_2768) ;  /* 0x00000000001c9947 */ /* 0x000fea0003800000 */
[----:B------:R-:W-:-:S04]  /*13f0*/  ULEA UR4, UP0, UR36, UR10, 0x2 ;  /* 0x0000000a24047291 */ /* 0x000fc8000f80103f */
[----:B------:R-:W-:Y:S02]  /*1400*/  ULEA.HI.X UR7, UR36, UR11, UR37, 0x2, UP0 ;  /* 0x0000000b24077291 */ /* 0x000fe400080f1425 */
[----:B------:R-:W-:-:S04]  /*1410*/  IMAD.U32 R2, RZ, RZ, UR4 ;  /* 0x00000004ff027e24 */ /* 0x000fc8000f8e00ff */
[----:B------:R-:W-:-:S05]  /*1420*/  IMAD.U32 R3, RZ, RZ, UR7 ;  /* 0x00000007ff037e24 */ /* 0x000fca000f8e00ff */
[----:B------:R-:W2:Y:S02]  /*1430*/  LDG.E R2, desc[UR54][R2.64] ;  /* 0x0000003602027981 */ /* 0x000ea4000c1e1900 */
[----:B--2---:R-:W-:Y:S01]  /*1440*/  R2UR UR4, R2 ;  /* 0x00000000020472ca */ /* 0x004fe200000e0000 */
[----:B------:R-:W-:-:S14]  /*1450*/  BRA `(.L_x_2769) ;  /* 0x0000000000347947 */ /* 0x000fdc0003800000 */
.L_x_2768:
        /* <DEDUP_REMOVED lines=13> */
.L_x_2769:
[----:B------:R-:W-:Y:S01]  /*1530*/  ULDC.64 UR10, c[0x0][0x998] ;  /* 0x00026600000a7ab9 */ /* 0x000fe20000000a00 */
[----:B------:R-:W-:Y:S01]  /*1540*/  ULDC.64 UR8, c[0x0][0x990] ;  /* 0x0002640000087ab9 */ /* 0x000fe20000000a00 */
[----:B------:R-:W-:Y:S01]  /*1550*/  ISETP.NE.U32.AND P1, PT, RZ, UR10, PT ;  /* 0x0000000aff007c0c */ /* 0x000fe2000bf25070 */
[----:B------:R-:W-:Y:S01]  /*1560*/  ULDC UR7, c[0x0][0x448] ;  /* 0x0001120000077ab9 */ /* 0x000fe20000000800 */
[----:B------:R-:W-:Y:S02]  /*1570*/  ISETP.NE.U32.AND P0, PT, RZ, UR8, PT ;  /* 0x00000008ff007c0c */ /* 0x000fe4000bf05070 */
[----:B------:R-:W-:Y:S02]  /*1580*/  ISETP.NE.AND.EX P1, PT, RZ, UR11, PT, P1 ;  /* 0x0000000bff007c0c */ /* 0x000fe4000bf25310 */
[----:B------:R-:W-:-:S11]  /*1590*/  ISETP.NE.AND.EX P0, PT, RZ, UR9, PT, P0 ;  /* 0x00000009ff007c0c */ /* 0x000fd6000bf05300 */
[----:B------:R-:W0:Y:S08]  /*15a0*/  @P1 LDC.64 R8, c[0x0][0x9b8] ;  /* 0x00026e00ff081b82 */ /* 0x000e300000000a00 */
[----:B------:R-:W1:Y:S08]  /*15b0*/  @P0 LDC.64 R6, c[0x0][0x9a8] ;  /* 0x00026a00ff060b82 */ /* 0x000e700000000a00 */
[----:B------:R-:W2:Y:S08]  /*15c0*/  @P0 LDC.64 R10, c[0x0][0x9b0] ;  /* 0x00026c00ff0a0b82 */ /* 0x000eb00000000a00 */
[----:B------:R-:W3:Y:S01]  /*15d0*/  @P1 LDC.64 R12, c[0x0][0x9c0] ;  /* 0x00027000ff0c1b82 */ /* 0x000ee20000000a00 */
[----:B0-----:R-:W-:-:S02]  /*15e0*/  @P1 IMAD R2, R8, UR37, RZ ;  /* 0x0000002508021c24 */ /* 0x001fc4000f8e02ff */
[----:B------:R-:W-:-:S04]  /*15f0*/  @P1 IMAD.WIDE.U32 R4, R8, UR36, RZ ;  /* 0x0000002408041c25 */ /* 0x000fc8000f8e00ff */
[----:B------:R-:W-:Y:S02]  /*1600*/  @P1 IMAD R9, R9, UR36, R2 ;  /* 0x0000002409091c24 */ /* 0x000fe4000f8e0202 */
[C---:B-1----:R-:W-:Y:S02]  /*1610*/  @P0 IMAD R0, R6.reuse, UR37, RZ ;  /* 0x0000002506000c24 */ /* 0x042fe4000f8e02ff */
[----:B------:R-:W-:-:S04]  /*1620*/  @P0 IMAD.WIDE.U32 R2, R6, UR36, RZ ;  /* 0x0000002406020c25 */ /* 0x000fc8000f8e00ff */
[----:B------:R-:W-:Y:S02]  /*1630*/  @P0 IMAD R7, R7, UR36, R0 ;  /* 0x0000002407070c24 */ /* 0x000fe4000f8e0200 */
[----:B------:R-:W-:Y:S02]  /*1640*/  @P1 IMAD.IADD R5, R5, 0x1, R9 ;  /* 0x0000000105051824 */ /* 0x000fe400078e0209 */
[----:B------:R-:W-:Y:S02]  /*1650*/  @P0 IMAD.IADD R3, R3, 0x1, R7 ;  /* 0x0000000103030824 */ /* 0x000fe400078e0207 */
[----:B------:R-:W-:Y:S02]  /*1660*/  IMAD.MOV.U32 R0, RZ, RZ, 0x3f800000 ;  /* 0x3f800000ff007424 */ /* 0x000fe400078e00ff */
[----:B--2---:R-:W-:-:S04]  /*1670*/  @P0 IMAD.WIDE.U32 R2, R10, UR42, R2 ;  /* 0x0000002a0a020c25 */ /* 0x004fc8000f8e0002 */
[----:B---3--:R-:W-:Y:S01]  /*1680*/  @P1 IMAD.WIDE.U32 R6, R12, UR42, R4 ;  /* 0x0000002a0c061c25 */ /* 0x008fe2000f8e0004 */
[----:B------:R-:W-:-:S03]  /*1690*/  @P0 LEA R4, P2, R2, UR8, 0x2 ;  /* 0x0000000802040c11 */ /* 0x000fc6000f8410ff */
[----:B------:R-:W-:Y:S01]  /*16a0*/  @P0 IMAD R5, R11, UR42, R3 ;  /* 0x0000002a0b050c24 */ /* 0x000fe2000f8e0203 */
[----:B------:R-:W-:Y:S01]  /*16b0*/  @P1 LEA R8, P3, R6, UR10, 0x2 ;  /* 0x0000000a06081c11 */ /* 0x000fe2000f8610ff */
[----:B------:R-:W-:-:S03]  /*16c0*/  @P1 IMAD R3, R13, UR42, R7 ;  /* 0x0000002a0d031c24 */ /* 0x000fc6000f8e0207 */
[----:B------:R-:W-:Y:S02]  /*16d0*/  @P0 LEA.HI.X R5, R2, UR9, R5, 0x2, P2 ;  /* 0x0000000902050c11 */ /* 0x000fe400090f1405 */
[----:B------:R-:W-:Y:S01]  /*16e0*/  @P1 LEA.HI.X R9, R6, UR11, R3, 0x2, P3 ;  /* 0x0000000b06091c11 */ /* 0x000fe200098f1403 */
[----:B------:R-:W-:Y:S01]  /*16f0*/  IMAD.MOV.U32 R3, RZ, RZ, 0x3f800000 ;  /* 0x3f800000ff037424 */ /* 0x000fe200078e00ff */
[----:B------:R-:W-:Y:S02]  /*1700*/  UISETP.NE.AND UP0, UPT, UR7, 0x1, UPT ;  /* 0x000000010700788c */ /* 0x000fe4000bf05270 */
[----:B------:R-:W-:Y:S01]  /*1710*/  USHF.L.U32 UR38, UR6, 0x7, URZ ;  /* 0x0000000706267899 */ /* 0x000fe2000800063f */
[----:B------:R-:W2:Y:S01]  /*1720*/  @P1 LDG.E R0, desc[UR54][R8.64] ;  /* 0x0000003608001981 */ /* 0x000ea2000c1e1900 */
[----:B------:R-:W-:Y:S01]  /*1730*/  UIADD3 UR50, -UR50, UR4, URZ ;  /* 0x0000000432327290 */ /* 0x000fe2000fffe13f */
[----:B------:R-:W-:Y:S02]  /*1740*/  ULDC UR11, c[0x0][0x988] ;  /* 0x00026200000b7ab9 */ /* 0x000fe40000000800 */
[----:B------:R-:W2:Y:S01]  /*1750*/  @P0 LDG.E R3, desc[UR54][R4.64] ;  /* 0x0000003604030981 */ /* 0x000ea2000c1e1900 */
[----:B------:R-:W-:-:S03]  /*1760*/  UIADD3 UR8, UR38, 0x7f, URZ ;  /* 0x0000007f26087890 */ /* 0x000fc6000fffe03f */
[----:B------:R-:W-:Y:S01]  /*1770*/  @UP0 ULDC UR6, c[0x0][0x44c] ;  /* 0x0001130000060ab9 */ /* 0x000fe20000000800 */
[----:B------:R-:W-:Y:S01]  /*1780*/  @UP0 ULDC UR4, c[0x0][0x450] ;  /* 0x0001140000040ab9 */ /* 0x000fe20000000800 */
[----:B------:R-:W-:Y:S02]  /*1790*/  UIMAD.WIDE.U32 UR6, UR8, UR6, URZ ;  /* 0x00000006080672a5 */ /* 0x000fe4000f8e003f */
[----:B------:R-:W-:Y:S02]  /*17a0*/  UIADD3 UR9, UR50, 0x80, -UR51 ;  /* 0x0000008032097890 */ /* 0x000fe4000fffe833 */
[----:B------:R-:W-:Y:S02]  /*17b0*/  @UP0 USHF.R.U32.HI UR8, URZ, UR4, UR7 ;  /* 0x000000043f080299 */ /* 0x000fe40008011607 */
[----:B------:R-:W-:Y:S02]  /*17c0*/  UIADD3 UR4, UR50, 0x7f, URZ ;  /* 0x0000007f32047890 */ /* 0x000fe4000fffe03f */
[----:B------:R-:W-:-:S02]  /*17d0*/  UIADD3 UR8, UR9, UR8, URZ ;  /* 0x0000000809087290 */ /* 0x000fc4000fffe03f */
[----:B------:R-:W-:Y:S02]  /*17e0*/  USHF.R.S32.HI UR6, URZ, 0x1f, UR4 ;  /* 0x0000001f3f067899 */ /* 0x000fe40008011404 */
[----:B------:R-:W-:Y:S02]  /*17f0*/  USHF.R.S32.HI UR7, URZ, 0x1f, UR8 ;  /* 0x0000001f3f077899 */ /* 0x000fe40008011408 */
[----:B------:R-:W-:Y:S02]  /*1800*/  ULEA.HI UR6, UR6, UR4, URZ, 0x7 ;  /* 0x0000000406067291 */ /* 0x000fe4000f8f383f */
[----:B------:R-:W-:Y:S02]  /*1810*/  ULEA.HI UR7, UR7, UR8, URZ, 0x7 ;  /* 0x0000000807077291 */ /* 0x000fe4000f8f383f */
[----:B------:R-:W-:Y:S02]  /*1820*/  USHF.R.S32.HI UR6, URZ, 0x7, UR6 ;  /* 0x000000073f067899 */ /* 0x000fe40008011406 */
[----:B------:R-:W-:-:S02]  /*1830*/  USHF.R.S32.HI UR7, URZ, 0x7, UR7 ;  /* 0x000000073f077899 */ /* 0x000fc40008011407 */
[----:B------:R-:W-:Y:S02]  /*1840*/  UP2UR UR52, UPR, URZ, 0x1 ;  /* 0x000000013f347883 */ /* 0x000fe40008000000 */
[----:B------:R-:W-:-:S04]  /*1850*/  UISETP.LT.AND UP0, UPT, UR6, UR7, UPT ;  /* 0x000000070600728c */ /* 0x000fc8000bf01270 */
[----:B------:R-:W-:-:S04]  /*1860*/  USEL UR9, UR6, UR7, UP0 ;  /* 0x0000000706097287 */ /* 0x000fc80008000000 */
[----:B------:R-:W-:Y:S02]  /*1870*/  UISETP.GE.AND UP0, UPT, UR9, 0x1, UPT ;  /* 0x000000010900788c */ /* 0x000fe4000bf06270 */
[----:B------:R-:W-:-:S04]  /*1880*/  ULOP3.LUT UR4, UR5, 0xff000000, URZ, 0xc0, !UPT ;  /* 0xff00000005047892 */ /* 0x000fc8000f8ec03f */
[----:B------:R-:W-:Y:S01]  /*1890*/  PLOP3.LUT P0, PT, PT, PT, UP0, 0x80, 0x0 ;  /* 0x000000000000781c */ /* 0x000fe20003f0f008 */
[----:B------:R-:W-:Y:S02]  /*18a0*/  ULOP3.LUT UR5, UR5, 0xff0000, URZ, 0xc0, !UPT ;  /* 0x00ff000005057892 */ /* 0x000fe4000f8ec03f */
[----:B------:R-:W-:-:S04]  /*18b0*/  USHF.R.U32.HI UR4, URZ, 0x8, UR4 ;  /* 0x000000083f047899 */ /* 0x000fc80008011604 */
[----:B------:R-:W-:-:S03]  /*18c0*/  ULEA.HI UR5, UR5, UR4, URZ, 0x10 ;  /* 0x0000000405057291 */ /* 0x000fc6000f8f803f */
[----:B------:R-:W-:Y:S01]  /*18d0*/  UMOV UR4, URZ ;  /* 0x0000003f00047c82 */ /* 0x000fe20008000000 */
[----:B------:R-:W-:Y:S02]  /*18e0*/  ULOP3.LUT UR39, UR5, 0xff, URZ, 0xc0, !UPT ;  /* 0x000000ff05277892 */ /* 0x000fe4000f8ec03f */
[----:B------:R-:W-:Y:S01]  /*18f0*/  USHF.R.U32.HI UR44, URZ, 0x10, UR5 ;  /* 0x000000103f2c7899 */ /* 0x000fe20008011605 */
[----:B--2---:R-:W-:Y:S01]  /*1900*/  FMUL.FTZ R0, R3, R0 ;  /* 0x0000000003007220 */ /* 0x004fe20000410000 */
[----:B------:R-:W-:Y:S10]  /*1910*/  @!P0 BRA `(.L_x_2770) ;  /* 0x0000000000908947 */ /* 0x000ff40003800000 */
        /* <DEDUP_REMOVED lines=36> */
.L_x_2770:
[----:B------:R-:W-:Y:S01]  /*1b60*/  UIMAD UR40, UR39, UR4, URZ ;  /* 0x00000004272872a4 */ /* 0x000fe2000f8e023f */
[----:B------:R-:W-:Y:S02]  /*1b70*/  IMAD.U32 R2, RZ, RZ, UR9 ;  /* 0x00000009ff027e24 */ /* 0x000fe4000f8e00ff */
[----:B------:R-:W-:Y:S01]  /*1b80*/  FMUL.FTZ R0, R0, UR11 ;  /* 0x0000000b00007c20 */ /* 0x000fe20008410000 */
[----:B------:R-:W-:Y:S01]  /*1b90*/  IMAD.U32 R3, RZ, RZ, UR4 ;  /* 0x00000004ff037e24 */ /* 0x000fe2000f8e00ff */
[----:B------:R-:W-:Y:S02]  /*1ba0*/  PLOP3.LUT P0, PT, PT, PT, PT, 0x80, 0x0 ;  /* 0x000000000000781c */ /* 0x000fe40003f0f070 */
[----:B------:R-:W-:Y:S02]  /*1bb0*/  CS2R R28, SRZ ;  /* 0x00000000001c7805 */ /* 0x000fe4000001ff00 */
[----:B------:R-:W-:Y:S02]  /*1bc0*/  CS2R R24, SRZ ;  /* 0x0000000000187805 */ /* 0x000fe4000001ff00 */
[----:B------:R-:W-:Y:S01]  /*1bd0*/  R2UR UR41, R0 ;  /* 0x00000000002972ca */ /* 0x000fe200000e0000 */
[----:B------:R-:W-:Y:S01]  /*1be0*/  IMAD.MOV.U32 R0, RZ, RZ, RZ ;  /* 0x000000ffff007224 */ /* 0x000fe200078e00ff */
[----:B------:R-:W-:-:S02]  /*1bf0*/  VIADDMNMX R2, R3, UR40, R2, PT ;  /* 0x0000002803027c46 */ /* 0x000fc4000b800102 */
[----:B------:R-:W-:Y:S02]  /*1c00*/  CS2R R30, SRZ ;  /* 0x00000000001e7805 */ /* 0x000fe4000001ff00 */
[----:B------:R-:W-:Y:S02]  /*1c10*/  CS2R R26, SRZ ;  /* 0x00000000001a7805 */ /* 0x000fe4000001ff00 */
[----:B------:R-:W-:Y:S02]  /*1c20*/  CS2R R36, SRZ ;  /* 0x0000000000247805 */ /* 0x000fe4000001ff00 */
[----:B------:R-:W-:Y:S01]  /*1c30*/  R2UR UR57, R2 ;  /* 0x00000000023972ca */ /* 0x000fe200000e0000 */
[----:B------:R-:W-:Y:S01]  /*1c40*/  IMAD.MOV.U32 R2, RZ, RZ, RZ ;  /* 0x000000ffff027224 */ /* 0x000fe200078e00ff */
        /* <DEDUP_REMOVED lines=98> */
.L_x_2772:
        /* <DEDUP_REMOVED lines=9> */
.L_x_2933:
[----:B0-----:R-:W-:Y:S01]  /*2300*/  IMAD.U32 R0, RZ, RZ, UR48 ;  /* 0x00000030ff007e24 */ /* 0x001fe2000f8e00ff */
[----:B------:R-:W-:Y:S05]  /*2310*/  WARPSYNC.ALL ;  /* 0x0000000000007948 */ /* 0x000fea0003800000 */
[----:B------:R0:W-:Y:S01]  /*2320*/  BAR.SYNC.DEFER_BLOCKING R6, 0x100 ;  /* 0x000400060000751d */ /* 0x0001e20000010000 */
[----:B------:R-:W-:-:S13]  /*2330*/  ISETP.NE.AND P0, PT, R0, 0x3, PT ;  /* 0x000000030000780c */ /* 0x000fda0003f05270 */
[----:B0-----:R-:W-:Y:S05]  /*2340*/  @!P0 BRA `(.L_x_2774) ;  /* 0x0000000000048947 */ /* 0x001fea0003800000 */
[----:B------:R-:W-:Y:S01]  /*2350*/  BPT.TRAP 0x1 ;  /* 0x000000040000795c */ /* 0x000fe20000300000 */
.L_x_2774:
[----:B------:R-:W-:Y:S01]  /*2360*/  ULEA UR58, UR45, UR53, 0x3 ;  /* 0x000000352d3a7291 */ /* 0x000fe2000f8e183f */
[----:B------:R-:W-:-:S05]  /*2370*/  IMAD.U32 R7, RZ, RZ, UR46 ;  /* 0x0000002eff077e24 */ /* 0x000fca000f8e00ff */
[----:B------:R-:W-:-:S04]  /*2380*/  SHF.L.U32 R7, R7, 0x1f, RZ ;  /* 0x0000001f07077819 */ /* 0x000fc800000006ff */
[----:B------:R0:W1:Y:S01]  /*2390*/  SYNCS.PHASECHK.TRANS64.TRYWAIT P1, [UR58+0x38830], R7 ;  /* 0x03883007ff0075a7 */ /* 0x000062000802017a */
[----:B------:R-:W-:Y:S05]  /*23a0*/  @!P0 BRA `(.L_x_2775) ;  /* 0x0000000000048947 */ /* 0x000fea0003800000 */
[----:B------:R-:W-:Y:S01]  /*23b0*/  BPT.TRAP 0x1 ;  /* 0x000000040000795c */ /* 0x000fe20000300000 */
.L_x_2775:
[----:B-1----:R-:W-:Y:S05]  /*23c0*/  @P1 BRA `(.L_x_2776) ;  /* 0x0000000000081947 */ /* 0x002fea0003800000 */
[----:B------:R-:W1:Y:S02]  /*23d0*/  SYNCS.PHASECHK.TRANS64.TRYWAIT P1, [UR58+0x38830], R7 ;  /* 0x03883007ff0075a7 */ /* 0x000e64000802017a */
[----:B-1----:R-:W-:Y:S05]  /*23e0*/  @!P1 BRA `(.L_x_2777) ;  /* 0x0000015800489947 */ /* 0x002fea0003800000 */
.L_x_2776:
        /* <DEDUP_REMOVED lines=66> */
.L_x_2778:
[----:B------:R-:W-:Y:S01]  /*2810*/  UISETP.NE.AND UP0, UPT, UR52, URZ, UPT ;  /* 0x0000003f3400728c */ /* 0x000fe2000bf05270 */
[----:B------:R-:W-:Y:S02]  /*2820*/  VIADD R0, R18, UR38 ;  /* 0x0000002612007c36 */ /* 0x000fe40008000000 */
[----:B------:R-:W-:-:S03]  /*2830*/  IMAD.U32 R93, RZ, RZ, UR41 ;  /* 0x00000029ff5d7e24 */ /* 0x000fc6000f8e00ff */
        /* <DEDUP_REMOVED lines=8> */
[----:B------:R-:W2:Y:S02]  /*28c0*/  SHFL.IDX PT, R2, R0, 0x1, 0x1c1f ;  /* 0x003c1f0000027f89 */ /* 0x000ea400000e0000 */
[----:B------:R-:W-:Y:S02]  /*28d0*/  UIADD3 UR7, UR50, 0x1, UR6 ;  /* 0x0000000132077890 */ /* 0x000fe4000fffe006 */
[----:B------:R-:W-:Y:S01]  /*28e0*/  IMAD.U32 R8, RZ, RZ, UR6 ;  /* 0x00000006ff087e24 */ /* 0x000fe2000f8e00ff */
[----:B------:R-:W-:Y:S01]  /*28f0*/  SHFL.IDX PT, R0, R0, RZ, 0x1c1f ;  /* 0x001c1fff00007589 */ /* 0x000fe200000e0000 */
[----:B------:R-:W-:-:S02]  /*2900*/  UIADD3 UR6, UR58, 0x38840, URZ ;  /* 0x000388403a067890 */ /* 0x000fc4000fffe03f */
[----:B------:R-:W-:Y:S01]  /*2910*/  IMAD.U32 R4, RZ, RZ, UR7 ;  /* 0x00000007ff047e24 */ /* 0x000fe2000f8e00ff */
[----:B------:R-:W-:Y:S01]  /*2920*/  IADD3 R8, -R17, UR50, R8 ;  /* 0x0000003211087c10 */ /* 0x000fe2000fffe108 */
[----:B------:R-:W-:-:S03]  /*2930*/  UPRMT UR6, UR56, 0x654, UR6 ;  /* 0x0000065438067896 */ /* 0x000fc60008000006 */
[----:B------:R-:W-:-:S06]  /*2940*/  IADD3 R9, R4, -UR51, -R17 ;  /* 0x8000003304097c10 */ /* 0x000fcc000fffe811 */
[----:B------:R-:W-:Y:S01]  /*2950*/  SYNCS.ARRIVE.TRANS64.RED.A1T0 RZ, [UR6], RZ ;  /* 0x000000ffffff79a7 */ /* 0x000fe20008100406 */
[----:B--2---:R-:W-:-:S04]  /*2960*/  VIADDMNMX R2, R2, R9, R8, PT ;  /* 0x0000000902027246 */ /* 0x004fc80003800108 */
        /* <DEDUP_REMOVED lines=93> */
[----:B------:R-:W-:-:S04]  /*2f40*/  FMNMX.FTZ R2, R86, R21, !PT ;  /* 0x0000001556027209 */ /* 0x000fc80007810000 */
[----:B------:R-:W-:-:S05]  /*2f50*/  FMNMX.FTZ R10, R87, R2, !PT ;  /* 0x00000002570a7209 */ /* 0x000fca0007810000 */
[----:B------:R-:W2:Y:S02]  /*2f60*/  SHFL.BFLY PT, R21, R10, 0x2, 0x1f ;  /* 0x0c401f000a157f89 */ /* 0x000ea400000e0000 */
[----:B--2---:R-:W-:-:S05]  /*2f70*/  FMNMX.FTZ R12, R10, R21, !PT ;  /* 0x000000150a0c7209 */ /* 0x004fca0007810000 */
[----:B------:R-:W2:Y:S02]  /*2f80*/  SHFL.BFLY PT, R21, R12, 0x1, 0x1f ;  /* 0x0c201f000c157f89 */ /* 0x000ea400000e0000 */
[----:B--2---:R-:W-:Y:S02]  /*2f90*/  FMNMX.FTZ R4, R12, R21, !PT ;  /* 0x000000150c047209 */ /* 0x004fe40007810000 */
[----:B------:R-:W-:Y:S02]  /*2fa0*/  VIADDMNMX R21, R0, R9, R8, PT ;  /* 0x0000000900157246 */ /* 0x000fe40003800108 */
[C---:B------:R-:W-:Y:S01]  /*2fb0*/  FSETP.NEU.FTZ.AND P1, PT, R4.reuse, -INF , PT ;  /* 0xff8000000400780b */ /* 0x040fe20003f3d000 */
[----:B------:R-:W-:-:S01]  /*2fc0*/  FFMA.FTZ R2, R4, R93, -8 ;  /* 0xc100000004027423 */ /* 0x000fc2000001005d */
[C---:B------:R-:W-:Y:S02]  /*2fd0*/  ISETP.GT.AND P2, PT, R21.reuse, 0x1, PT ;  /* 0x000000011500780c */ /* 0x040fe40003f44270 */
[----:B------:R-:W-:-:S02]  /*2fe0*/  ISETP.GT.AND P3, PT, R21, 0x8, PT ;  /* 0x000000081500780c */ /* 0x000fc40003f64270 */
[----:B------:R-:W-:Y:S02]  /*2ff0*/  FSEL R2, R2, RZ, P1 ;  /* 0x000000ff02027208 */ /* 0x000fe40000800000 */
[----:B------:R-:W-:Y:S02]  /*3000*/  ISETP.GT.AND P1, PT, R21, RZ, PT ;  /* 0x000000ff1500720c */ /* 0x000fe40003f24270 */
[----:B------:R-:W-:Y:S01]  /*3010*/  FSEL R25, R25, -INF , P2 ;  /* 0xff80000019197808 */ /* 0x000fe20001000000 */
[----:B------:R-:W-:-:S01]  /*3020*/  FFMA.FTZ R153, R11, UR41, -R2 ;  /* 0x000000290b997c23 */ /* 0x000fc20008010802 */
[----:B------:R-:W-:Y:S01]  /*3030*/  FSEL R24, R24, -INF , P1 ;  /* 0xff80000018187808 */ /* 0x000fe20000800000 */
[----:B------:R-:W-:-:S01]  /*3040*/  FFMA.FTZ R0, R15, UR41, -R2 ;  /* 0x000000290f007c23 */ /* 0x000fc20008010802 */
[----:B------:R-:W-:Y:S01]  /*3050*/  ISETP.GT.AND P1, PT, R21, 0x9, PT ;  /* 0x000000091500780c */ /* 0x000fe20003f24270 */
[----:B------:R-:W-:-:S01]  /*3060*/  FFMA.FTZ R157, R13, UR41, -R2 ;  /* 0x000000290d9d7c23 */ /* 0x000fc20008010802 */
[----:B------:R-:W-:Y:S01]  /*3070*/  FSEL R28, R28, -INF , P3 ;  /* 0xff8000001c1c7808 */ /* 0x000fe20001800000 */
[----:B------:R-:W-:-:S01]  /*3080*/  FFMA.FTZ R159, R50, UR41, -R2 ;  /* 0x00000029329f7c23 */ /* 0x000fc20008010802 */
[----:B------:R-:W-:Y:S01]  /*3090*/  FMNMX.FTZ R9, R24, R25, !PT ;  /* 0x0000001918097209 */ /* 0x000fe20007810000 */
[----:B------:R-:W-:-:S01]  /*30a0*/  FFMA.FTZ R8, R27, UR41, -R2 ;  /* 0x000000291b087c23 */ /* 0x000fc20008010802 */
[----:B------:R-:W-:Y:S01]  /*30b0*/  ISETP.GT.AND P2, PT, R21, 0x10, PT ;  /* 0x000000101500780c */ /* 0x000fe20003f44270 */
[----:B------:R-:W-:Y:S01]  /*30c0*/  MUFU.EX2 R153, R153 ;  /* 0x0000009900997308 */ /* 0x000fe20000000800 */
[----:B------:R-:W-:Y:S01]  /*30d0*/  FSEL R29, R29, -INF , P1 ;  /* 0xff8000001d1d7808 */ /* 0x000fe20000800000 */
[--C-:B------:R-:W-:Y:S01]  /*30e0*/  FFMA.FTZ R31, R31, UR41, -R2.reuse ;  /* 0x000000291f1f7c23 */ /* 0x100fe20008010802 */
[----:B------:R-:W-:Y:S01]  /*30f0*/  FMNMX.FTZ R10, R28, R9, !PT ;  /* 0x000000091c0a7209 */ /* 0x000fe20007810000 */
[--C-:B------:R-:W-:Y:S01]  /*3100*/  FFMA.FTZ R155, R89, UR41, -R2.reuse ;  /* 0x00000029599b7c23 */ /* 0x100fe20008010802 */
[----:B------:R-:W-:Y:S01]  /*3110*/  ISETP.GT.AND P1, PT, R21, 0x11, PT ;  /* 0x000000111500780c */ /* 0x000fe20003f24270 */
[--C-:B------:R-:W-:Y:S01]  /*3120*/  FFMA.FTZ R91, R91, UR41, -R2.reuse ;  /* 0x000000295b5b7c23 */ /* 0x100fe20008010802 */
[----:B------:R-:W-:Y:S01]  /*3130*/  FSEL R32, R32, -INF , P2 ;  /* 0xff80000020207808 */ /* 0x000fe20001000000 */
[----:B------:R-:W2:Y:S01]  /*3140*/  MUFU.EX2 R8, R8 ;  /* 0x0000000800087308 */ /* 0x000ea20000000800 */
[----:B------:R-:W-:Y:S01]  /*3150*/  FMNMX.FTZ R11, R29, R10, !PT ;  /* 0x0000000a1d0b7209 */ /* 0x000fe20007810000 */
[--C-:B------:R-:W-:Y:S01]  /*3160*/  FFMA.FTZ R34, R55, UR41, -R2.reuse ;  /* 0x0000002937227c23 */ /* 0x100fe20008010802 */
[----:B------:R-:W-:Y:S01]  /*3170*/  ISETP.GT.AND P2, PT, R21, 0x18, PT ;  /* 0x000000181500780c */ /* 0x000fe20003f44270 */
[--C-:B------:R-:W-:Y:S01]  /*3180*/  FFMA.FTZ R161, R58, UR41, -R2.reuse ;  /* 0x000000293aa17c23 */ /* 0x100fe20008010802 */
[----:B------:R-:W-:Y:S01]  /*3190*/  FSEL R33, R33, -INF , P1 ;  /* 0xff80000021217808 */ /* 0x000fe20000800000 */
[--C-:B------:R-:W-:Y:S01]  /*31a0*/  FFMA.FTZ R46, R63, UR41, -R2.reuse ;  /* 0x000000293f2e7c23 */ /* 0x100fe20008010802 */
[----:B------:R-:W-:Y:S01]  /*31b0*/  FMNMX.FTZ R10, R32, R11, !PT ;  /* 0x0000000b200a7209 */ /* 0x000fe20007810000 */
[----:B------:R-:W3:Y:S01]  /*31c0*/  MUFU.EX2 R0, R0 ;  /* 0x0000000000007308 */ /* 0x000ee20000000800 */
[----:B------:R-:W-:Y:S01]  /*31d0*/  ISETP.GT.AND P1, PT, R21, 0x19, PT ;  /* 0x000000191500780c */ /* 0x000fe20003f24270 */
[--C-:B------:R-:W-:Y:S01]  /*31e0*/  FFMA.FTZ R163, R66, UR41, -R2.reuse ;  /* 0x0000002942a37c23 */ /* 0x100fe20008010802 */
[----:B------:R-:W-:Y:S01]  /*31f0*/  FSEL R36, R36, -INF , P2 ;  /* 0xff80000024247808 */ /* 0x000fe20001000000 */
[--C-:B------:R-:W-:Y:S01]  /*3200*/  FFMA.FTZ R27, R70, UR41, -R2.reuse ;  /* 0x00000029461b7c23 */ /* 0x100fe20008010802 */
[----:B------:R-:W-:Y:S01]  /*3210*/  FMNMX.FTZ R11, R33, R10, !PT ;  /* 0x0000000a210b7209 */ /* 0x000fe20007810000 */
[--C-:B------:R-:W-:Y:S01]  /*3220*/  FFMA.FTZ R10, R35, UR41, -R2.reuse ;  /* 0x00000029230a7c23 */ /* 0x100fe20008010802 */
[----:B------:R-:W-:Y:S01]  /*3230*/  ISETP.GT.AND P2, PT, R21, 0x20, PT ;  /* 0x000000201500780c */ /* 0x000fe20003f44270 */
[----:B------:R4:W5:Y:S01]  /*3240*/  MUFU.EX2 R9, R31 ;  /* 0x0000001f00097308 */ /* 0x0009620000000800 */
[----:B------:R-:W-:Y:S01]  /*3250*/  FSEL R37, R37, -INF , P1 ;  /* 0xff80000025257808 */ /* 0x000fe20000800000 */
[--C-:B------:R-:W-:Y:S01]  /*3260*/  FFMA.FTZ R165, R74, UR41, -R2.reuse ;  /* 0x000000294aa57c23 */ /* 0x100fe20008010802 */
[----:B------:R-:W-:Y:S01]  /*3270*/  FMNMX.FTZ R12, R36, R11, !PT ;  /* 0x0000000b240c7209 */ /* 0x000fe20007810000 */
[--C-:B------:R-:W-:Y:S01]  /*3280*/  FFMA.FTZ R58, R79, UR41, -R2.reuse ;  /* 0x000000294f3a7c23 */ /* 0x100fe20008010802 */
[----:B------:R-:W-:Y:S01]  /*3290*/  ISETP.GT.AND P1, PT, R21, 0x21, PT ;  /* 0x000000211500780c */ /* 0x000fe20003f24270 */
[--C-:B------:R-:W-:Y:S01]  /*32a0*/  FFMA.FTZ R167, R82, UR41, -R2.reuse ;  /* 0x0000002952a77c23 */ /* 0x100fe20008010802 */
[----:B------:R-:W-:Y:S01]  /*32b0*/  FSEL R40, R40, -INF , P2 ;  /* 0xff80000028287808 */ /* 0x000fe20001000000 */
[----:B------:R-:W0:Y:S01]  /*32c0*/  MUFU.EX2 R155, R155 ;  /* 0x0000009b009b7308 */ /* 0x000e220000000800 */
[----:B------:R-:W-:Y:S01]  /*32d0*/  FMNMX.FTZ R11, R37, R12, !PT ;  /* 0x0000000c250b7209 */ /* 0x000fe20007810000 */
[----:B----4-:R-:W-:Y:S01]  /*32e0*/  FFMA.FTZ R31, R78, UR41, -R2 ;  /* 0x000000294e1f7c23 */ /* 0x010fe20008010802 */
[----:B------:R-:W-:-:S02]  /*32f0*/  ISETP.GT.AND P2, PT, R21, 0x28, PT ;  /* 0x000000281500780c */ /* 0x000fc40003f44270 */
[----:B------:R-:W-:Y:S02]  /*3300*/  FSEL R41, R41, -INF , P1 ;  /* 0xff80000029297808 */ /* 0x000fe40000800000 */
[----:B------:R-:W-:Y:S01]  /*3310*/  FMNMX.FTZ R12, R40, R11, !PT ;  /* 0x0000000b280c7209 */ /* 0x000fe20007810000 */
[----:B------:R-:W4:Y:S01]  /*3320*/  MUFU.EX2 R10, R10 ;  /* 0x0000000a000a7308 */ /* 0x000f220000000800 */
[----:B------:R-:W-:Y:S02]  /*3330*/  ISETP.GT.AND P1, PT, R21, 0x29, PT ;  /* 0x000000291500780c */ /* 0x000fe40003f24270 */
[----:B------:R-:W-:Y:S02]  /*3340*/  FSEL R44, R44, -INF , P2 ;  /* 0xff8000002c2c7808 */ /* 0x000fe40001000000 */
[----:B------:R-:W-:Y:S01]  /*3350*/  FMNMX.FTZ R15, R41, R12, !PT ;  /* 0x0000000c290f7209 */ /* 0x000fe20007810000 */
[----:B------:R-:W-:Y:S01]  /*3360*/  FFMA.FTZ R12, R39, UR41, -R2 ;  /* 0x00000029270c7c23 */ /* 0x000fe20008010802 */
[----:B------:R-:W-:Y:S01]  /*3370*/  ISETP.GT.AND P2, PT, R21, 0x30, PT ;  /* 0x000000301500780c */ /* 0x000fe20003f44270 */
[----:B------:R-:W1:Y:S01]  /*3380*/  MUFU.EX2 R11, R91 ;  /* 0x0000005b000b7308 */ /* 0x000e620000000800 */
[----:B------:R-:W-:-:S02]  /*3390*/  FSEL R45, R45, -INF , P1 ;  /* 0xff8000002d2d7808 */ /* 0x000fc40000800000 */
[----:B------:R-:W-:Y:S02]  /*33a0*/  FMNMX.FTZ R14, R44, R15, !PT ;  /* 0x0000000f2c0e7209 */ /* 0x000fe40007810000 */
[----:B------:R-:W-:Y:S02]  /*33b0*/  ISETP.GT.AND P1, PT, R21, 0x31, PT ;  /* 0x000000311500780c */ /* 0x000fe40003f24270 */
[----:B------:R-:W-:Y:S01]  /*33c0*/  FSEL R48, R48, -INF , P2 ;  /* 0xff80000030307808 */ /* 0x000fe20001000000 */
[----:B------:R-:W1:Y:S01]  /*33d0*/  MUFU.EX2 R12, R12 ;  /* 0x0000000c000c7308 */ /* 0x000e620000000800 */
[----:B------:R-:W-:Y:S02]  /*33e0*/  FMNMX.FTZ R15, R45, R14, !PT ;  /* 0x0000000e2d0f7209 */ /* 0x000fe40007810000 */
[----:B------:R-:W-:Y:S02]  /*33f0*/  ISETP.GT.AND P2, PT, R21, 0x38, PT ;  /* 0x000000381500780c */ /* 0x000fe40003f44270 */
[----:B------:R-:W-:-:S02]  /*3400*/  FSEL R49, R49, -INF , P1 ;  /* 0xff80000031317808 */ /* 0x000fc40000800000 */
[----:B------:R-:W-:Y:S01]  /*3410*/  FMNMX.FTZ R14, R48, R15, !PT ;  /* 0x0000000f300e7209 */ /* 0x000fe20007810000 */
[----:B------:R-:W-:-:S01]  /*3420*/  FFMA.FTZ R15, R5, UR41, -R2 ;  /* 0x00000029050f7c23 */ /* 0x000fc20008010802 */
[----:B------:R-:W-:Y:S01]  /*3430*/  ISETP.GT.AND P1, PT, R21, 0x39, PT ;  /* 0x000000391500780c */ /* 0x000fe20003f24270 */
[----:B------:R-:W1:Y:S01]  /*3440*/  MUFU.EX2 R157, R157 ;  /* 0x0000009d009d7308 */ /* 0x000e620000000800 */
[----:B------:R-:W-:Y:S02]  /*3450*/  FSEL R52, R52, -INF , P2 ;  /* 0xff80000034347808 */ /* 0x000fe40001000000 */
[----:B------:R-:W-:Y:S01]  /*3460*/  FMNMX.FTZ R13, R49, R14, !PT ;  /* 0x0000000e310d7209 */ /* 0x000fe20007810000 */
[----:B------:R-:W-:-:S01]  /*3470*/  FFMA.FTZ R14, R43, UR41, -R2 ;  /* 0x000000292b0e7c23 */ /* 0x000fc20008010802 */
[----:B------:R-:W-:Y:S02]  /*3480*/  ISETP.GT.AND P2, PT, R21, 0x40, PT ;  /* 0x000000401500780c */ /* 0x000fe40003f44270 */
[----:B------:R-:W-:Y:S01]  /*3490*/  FSEL R53, R53, -INF , P1 ;  /* 0xff80000035357808 */ /* 0x000fe20000800000 */
[----:B------:R-:W-:Y:S01]  /*34a0*/  MUFU.EX2 R159, R159 ;  /* 0x0000009f009f7308 */ /* 0x000fe20000000800 */
[----:B------:R-:W-:-:S02]  /*34b0*/  FMNMX.FTZ R20, R52, R13, !PT ;  /* 0x0000000d34147209 */ /* 0x000fc40007810000 */
[----:B------:R-:W-:Y:S02]  /*34c0*/  ISETP.GT.AND P1, PT, R21, 0x41, PT ;  /* 0x000000411500780c */ /* 0x000fe40003f24270 */
[----:B------:R-:W-:Y:S02]  /*34d0*/  FSEL R56, R56, -INF , P2 ;  /* 0xff80000038387808 */ /* 0x000fe40001000000 */
[----:B------:R-:W-:Y:S01]  /*34e0*/  FMNMX.FTZ R13, R53, R20, !PT ;  /* 0x00000014350d7209 */ /* 0x000fe20007810000 */
[----:B------:R-:W1:Y:S01]  /*34f0*/  MUFU.EX2 R14, R14 ;  /* 0x0000000e000e7308 */ /* 0x000e620000000800 */
[----:B------:R-:W-:Y:S02]  /*3500*/  ISETP.GT.AND P2, PT, R21, 0x48, PT ;  /* 0x000000481500780c */ /* 0x000fe40003f44270 */
[----:B------:R-:W-:Y:S02]  /*3510*/  FSEL R57, R57, -INF , P1 ;  /* 0xff80000039397808 */ /* 0x000fe40000800000 */
[----:B------:R-:W-:-:S02]  /*3520*/  FMNMX.FTZ R20, R56, R13, !PT ;  /* 0x0000000d38147209 */ /* 0x000fc40007810000 */
[----:B------:R-:W-:Y:S01]  /*3530*/  ISETP.GT.AND P1, PT, R21, 0x49, PT ;  /* 0x000000491500780c */ /* 0x000fe20003f24270 */
[----:B------:R2:W1:Y:S01]  /*3540*/  MUFU.EX2 R13, R15 ;  /* 0x0000000f000d7308 */ /* 0x0004620000000800 */
[----:B------:R-:W-:Y:S02]  /*3550*/  FSEL R60, R60, -INF , P2 ;  /* 0xff8000003c3c7808 */ /* 0x000fe40001000000 */
[----:B------:R-:W-:Y:S01]  /*3560*/  FMNMX.FTZ R5, R57, R20, !PT ;  /* 0x0000001439057209 */ /* 0x000fe20007810000 */
[----:B------:R-:W-:-:S01]  /*3570*/  FFMA.FTZ R20, R47, UR41, -R2 ;  /* 0x000000292f147c23 */ /* 0x000fc20008010802 */
[----:B------:R-:W-:Y:S02]  /*3580*/  ISETP.GT.AND P2, PT, R21, 0x50, PT ;  /* 0x000000501500780c */ /* 0x000fe40003f44270 */
[----:B------:R-:W-:Y:S01]  /*3590*/  FSEL R61, R61, -INF , P1 ;  /* 0xff8000003d3d7808 */ /* 0x000fe20000800000 */
[----:B------:R-:W-:Y:S01]  /*35a0*/  MUFU.EX2 R34, R34 ;  /* 0x0000002200227308 */ /* 0x000fe20000000800 */
[----:B------:R-:W-:Y:S01]  /*35b0*/  FMNMX.FTZ R26, R60, R5, !PT ;  /* 0x000000053c1a7209 */ /* 0x000fe20007810000 */
[--C-:B--2---:R-:W-:Y:S01]  /*35c0*/  FFMA.FTZ R15, R54, UR41, -R2.reuse ;  /* 0x00000029360f7c23 */ /* 0x104fe20008010802 */
[----:B------:R-:W-:Y:S01]  /*35d0*/  ISETP.GT.AND P1, PT, R21, 0x51, PT ;  /* 0x000000511500780c */ /* 0x000fe20003f24270 */
[----:B------:R-:W-:Y:S01]  /*35e0*/  FFMA.FTZ R54, R71, UR41, -R2 ;  /* 0x0000002947367c23 */ /* 0x000fe20008010802 */
[----:B------:R-:W-:-:S02]  /*35f0*/  FSEL R64, R64, -INF , P2 ;  /* 0xff80000040407808 */ /* 0x000fc40001000000 */
[----:B------:R-:W-:Y:S01]  /*3600*/  FMNMX.FTZ R5, R61, R26, !PT ;  /* 0x0000001a3d057209 */ /* 0x000fe20007810000 */
[----:B------:R-:W2:Y:S01]  /*3610*/  MUFU.EX2 R20, R20 ;  /* 0x0000001400147308 */ /* 0x000ea20000000800 */
[----:B------:R-:W-:Y:S02]  /*3620*/  ISETP.GT.AND P2, PT, R21, 0x58, PT ;  /* 0x000000581500780c */ /* 0x000fe40003f44270 */
[----:B------:R-:W-:Y:S02]  /*3630*/  FSEL R65, R65, -INF , P1 ;  /* 0xff80000041417808 */ /* 0x000fe40000800000 */
[----:B------:R-:W-:Y:S02]  /*3640*/  FMNMX.FTZ R26, R64, R5, !PT ;  /* 0x00000005401a7209 */ /* 0x000fe40007810000 */
[----:B------:R-:W-:Y:S01]  /*3650*/  ISETP.GT.AND P1, PT, R21, 0x59, PT ;  /* 0x000000591500780c */ /* 0x000fe20003f24270 */
[----:B------:R-:W-:Y:S01]  /*3660*/  MUFU.EX2 R15, R15 ;  /* 0x0000000f000f7308 */ /* 0x000fe20000000800 */
[----:B------:R-:W-:-:S02]  /*3670*/  FSEL R68, R68, -INF , P2 ;  /* 0xff80000044447808 */ /* 0x000fc40001000000 */
[----:B------:R-:W-:Y:S01]  /*3680*/  FMNMX.FTZ R5, R65, R26, !PT ;  /* 0x0000001a41057209 */ /* 0x000fe20007810000 */
[----:B------:R-:W-:-:S01]  /*3690*/  FFMA.FTZ R26, R51, UR41, -R2 ;  /* 0x00000029331a7c23 */ /* 0x000fc20008010802 */
[----:B------:R-:W-:Y:S01]  /*36a0*/  ISETP.GT.AND P2, PT, R21, 0x60, PT ;  /* 0x000000601500780c */ /* 0x000fe20003f44270 */
[----:B------:R-:W-:-:S01]  /*36b0*/  FADD.FTZ R51, R153, R8 ;  /* 0x0000000899337221 */ /* 0x000fc20000010000 */
[----:B------:R-:W-:Y:S01]  /*36c0*/  FSEL R69, R69, -INF , P1 ;  /* 0xff80000045457808 */ /* 0x000fe20000800000 */
[----:B------:R-:W-:Y:S01]  /*36d0*/  MUFU.EX2 R161, R161 ;  /* 0x000000a100a17308 */ /* 0x000fe20000000800 */
[----:B------:R-:W-:Y:S02]  /*36e0*/  FMNMX.FTZ R30, R68, R5, !PT ;  /* 0x00000005441e7209 */ /* 0x000fe40007810000 */
[----:B------:R-:W-:Y:S02]  /*36f0*/  ISETP.GT.AND P1, PT, R21, 0x61, PT ;  /* 0x000000611500780c */ /* 0x000fe40003f24270 */
        /* <DEDUP_REMOVED lines=22> */
[----:B------:R-:W-:-:S01]  /*3860*/  FFMA.FTZ R21, R62, UR41, -R2 ;  /* 0x000000293e157c23 */ /* 0x000fc20008010802 */
[----:B------:R-:W-:Y:S01]  /*3870*/  FSEL R84, R84, -INF , P2 ;  /* 0xff80000054547808 */ /* 0x000fe20001000000 */
[----:B------:R-:W-:Y:S01]  /*3880*/  IMAD.U32 R62, RZ, RZ, UR41 ;  /* 0x00000029ff3e7e24 */ /* 0x000fe2000f8e00ff */
[----:B------:R-:W-:Y:S01]  /*3890*/  FMNMX.FTZ R5, R81, R30, !PT ;  /* 0x0000001e51057209 */ /* 0x000fe20007810000 */
[----:B------:R-:W-:-:S01]  /*38a0*/  FFMA.FTZ R30, R59, UR41, -R2 ;  /* 0x000000293b1e7c23 */ /* 0x000fc20008010802 */
[----:B------:R-:W-:Y:S01]  /*38b0*/  FSEL R85, R85, -INF , P1 ;  /* 0xff80000055557808 */ /* 0x000fe20000800000 */
[----:B------:R-:W-:Y:S01]  /*38c0*/  MUFU.EX2 R21, R21 ;  /* 0x0000001500157308 */ /* 0x000fe20000000800 */
[----:B------:R-:W-:-:S04]  /*38d0*/  FMNMX.FTZ R38, R84, R5, !PT ;  /* 0x0000000554267209 */ /* 0x000fc80007810000 */
[----:B------:R-:W-:Y:S01]  /*38e0*/  FMNMX.FTZ R5, R85, R38, !PT ;  /* 0x0000002655057209 */ /* 0x000fe20007810000 */
[----:B------:R-:W-:-:S02]  /*38f0*/  FFMA.FTZ R38, R67, UR41, -R2 ;  /* 0x0000002943267c23 */ /* 0x000fc40008010802 */
[----:B------:R-:W-:Y:S02]  /*3900*/  MUFU.EX2 R30, R30 ;  /* 0x0000001e001e7308 */ /* 0x000fe40000000800 */
[----:B------:R-:W3:Y:S06]  /*3910*/  SHFL.BFLY PT, R42, R5, 0x2, 0x1f ;  /* 0x0c401f00052a7f89 */ /* 0x000eec00000e0000 */
[----:B------:R-:W-:Y:S08]  /*3920*/  MUFU.EX2 R38, R38 ;  /* 0x0000002600267308 */ /* 0x000ff00000000800 */
[----:B------:R-:W-:Y:S08]  /*3930*/  MUFU.EX2 R54, R54 ;  /* 0x0000003600367308 */ /* 0x000ff00000000800 */
[----:B------:R-:W-:Y:S01]  /*3940*/  MUFU.EX2 R165, R165 ;  /* 0x000000a500a57308 */ /* 0x000fe20000000800 */
[----:B---3--:R-:W-:Y:S01]  /*3950*/  FMNMX.FTZ R35, R5, R42, !PT ;  /* 0x0000002a05237209 */ /* 0x008fe20007810000 */
[----:B------:R-:W-:-:S04]  /*3960*/  FFMA.FTZ R42, R75, UR41, -R2 ;  /* 0x000000294b2a7c23 */ /* 0x000fc80008010802 */
[----:B------:R-:W3:Y:S02]  /*3970*/  SHFL.BFLY PT, R50, R35, 0x1, 0x1f ;  /* 0x0c201f0023327f89 */ /* 0x000ee400000e0000 */
[----:B------:R-:W-:Y:S08]  /*3980*/  MUFU.EX2 R31, R31 ;  /* 0x0000001f001f7308 */ /* 0x000ff00000000800 */
[----:B------:R-:W-:Y:S08]  /*3990*/  MUFU.EX2 R42, R42 ;  /* 0x0000002a002a7308 */ /* 0x000ff00000000800 */
[----:B------:R-:W-:Y:S01]  /*39a0*/  MUFU.EX2 R58, R58 ;  /* 0x0000003a003a7308 */ /* 0x000fe20000000800 */
[----:B---3--:R-:W-:Y:S01]  /*39b0*/  FMNMX.FTZ R5, R35, R50, !PT ;  /* 0x0000003223057209 */ /* 0x008fe20007810000 */
[----:B------:R-:W-:-:S06]  /*39c0*/  FFMA.FTZ R50, R83, UR41, -R2 ;  /* 0x0000002953327c23 */ /* 0x000fcc0008010802 */
[----:B------:R-:W-:Y:S01]  /*39d0*/  MUFU.EX2 R167, R167 ;  /* 0x000000a700a77308 */ /* 0x000fe20000000800 */
[----:B------:R-:W-:-:S01]  /*39e0*/  FFMA.FTZ R35, R86, UR41, -R2 ;  /* 0x0000002956237c23 */ /* 0x000fc20008010802 */
[C---:B------:R-:W-:Y:S01]  /*39f0*/  FSETP.NEU.FTZ.AND P1, PT, R5.reuse, -INF , PT ;  /* 0xff8000000500780b */ /* 0x040fe20003f3d000 */
[----:B------:R-:W-:-:S01]  /*3a00*/  FFMA.FTZ R39, R5, R62, -8 ;  /* 0xc100000005277423 */ /* 0x000fc2000001003e */
[----:B------:R-:W-:-:S04]  /*3a10*/  FFMA.FTZ R2, R87, UR41, -R2 ;  /* 0x0000002957027c23 */ /* 0x000fc80008010802 */
[----:B------:R-:W-:Y:S01]  /*3a20*/  FSEL R39, R39, RZ, P1 ;  /* 0x000000ff27277208 */ /* 0x000fe20000800000 */
[----:B------:R-:W-:Y:S04]  /*3a30*/  MUFU.EX2 R50, R50 ;  /* 0x0000003200327308 */ /* 0x000fe80000000800 */
[----:B------:R-:W-:-:S01]  /*3a40*/  FFMA.FTZ R152, R24, UR41, -R39 ;  /* 0x0000002918987c23 */ /* 0x000fc20008010827 */
[--C-:B------:R-:W-:Y:S01]  /*3a50*/  FFMA.FTZ R25, R25, UR41, -R39.reuse ;  /* 0x0000002919197c23 */ /* 0x100fe20008010827 */
[----:B------:R-:W-:-:S01]  /*3a60*/  FFMA.FTZ R24, R28, UR41, -R39 ;  /* 0x000000291c187c23 */ /* 0x000fc20008010827 */
[--C-:B------:R-:W-:Y:S01]  /*3a70*/  FFMA.FTZ R43, R29, UR41, -R39.reuse ;  /* 0x000000291d2b7c23 */ /* 0x100fe20008010827 */
[----:B------:R-:W-:-:S01]  /*3a80*/  FFMA.FTZ R154, R32, UR41, -R39 ;  /* 0x00000029209a7c23 */ /* 0x000fc20008010827 */
[--C-:B------:R-:W-:Y:S01]  /*3a90*/  FFMA.FTZ R29, R33, UR41, -R39.reuse ;  /* 0x00000029211d7c23 */ /* 0x100fe20008010827 */
[----:B------:R-:W-:Y:S01]  /*3aa0*/  MUFU.EX2 R152, R152 ;  /* 0x0000009800987308 */ /* 0x000fe20000000800 */
[----:B------:R-:W-:-:S01]  /*3ab0*/  FFMA.FTZ R37, R37, UR41, -R39 ;  /* 0x0000002925257c23 */ /* 0x000fc20008010827 */
[----:B------:R-:W-:Y:S01]  /*3ac0*/  FFMA.FTZ R36, R36, UR41, -R39 ;  /* 0x0000002924247c23 */ /* 0x000fe20008010827 */
[----:B------:R-:W-:-:S01]  /*3ad0*/  FADD.FTZ R32, R0, R51 ;  /* 0x0000003300207221 */ /* 0x000fc20000010000 */
[--C-:B------:R-:W-:Y:S01]  /*3ae0*/  FFMA.FTZ R156, R40, UR41, -R39.reuse ;  /* 0x00000029289c7c23 */ /* 0x100fe20008010827 */
[----:B------:R-:W-:-:S01]  /*3af0*/  FFMA.FTZ R33, R41, UR41, -R39 ;  /* 0x0000002929217c23 */ /* 0x000fc20008010827 */
[----:B------:R-:W-:Y:S01]  /*3b00*/  FFMA.FTZ R44, R44, UR41, -R39 ;  /* 0x000000292c2c7c23 */ /* 0x000fe20008010827 */
[----:B-----5:R-:W-:-:S01]  /*3b10*/  FADD.FTZ R32, R9, R32 ;  /* 0x0000002009207221 */ /* 0x020fc20000010000 */
[----:B------:R-:W3:Y:S01]  /*3b20*/  MUFU.EX2 R25, R25 ;  /* 0x0000001900197308 */ /* 0x000ee20000000800 */
[----:B------:R-:W-:-:S01]  /*3b30*/  FFMA.FTZ R45, R45, UR41, -R39 ;  /* 0x000000292d2d7c23 */ /* 0x000fc20008010827 */
[----:B------:R-:W-:Y:S01]  /*3b40*/  FFMA.FTZ R158, R48, UR41, -R39 ;  /* 0x00000029309e7c23 */ /* 0x000fe20008010827 */
[----:B0-----:R-:W-:-:S01]  /*3b50*/  FADD.FTZ R51, R155, R32 ;  /* 0x000000209b337221 */ /* 0x001fc20000010000 */
[--C-:B------:R-:W-:Y:S01]  /*3b60*/  FFMA.FTZ R52, R52, UR41, -R39.reuse ;  /* 0x0000002934347c23 */ /* 0x100fe20008010827 */
[----:B------:R-:W-:-:S01]  /*3b70*/  FFMA.FTZ R53, R53, UR41, -R39 ;  /* 0x0000002935357c23 */ /* 0x000fc20008010827 */
[----:B------:R-:W-:Y:S01]  /*3b80*/  FFMA.FTZ R160, R56, UR41, -R39 ;  /* 0x0000002938a07c23 */ /* 0x000fe20008010827 */
[----:B----4-:R-:W-:-:S01]  /*3b90*/  FADD.FTZ R32, R10, R51 ;  /* 0x000000330a207221 */ /* 0x010fc20000010000 */
[----:B------:R-:W0:Y:S01]  /*3ba0*/  MUFU.EX2 R24, R24 ;  /* 0x0000001800187308 */ /* 0x000e220000000800 */
[----:B------:R-:W-:-:S01]  /*3bb0*/  FFMA.FTZ R41, R57, UR41, -R39 ;  /* 0x0000002939297c23 */ /* 0x000fc20008010827 */
[----:B------:R-:W-:Y:S01]  /*3bc0*/  FFMA.FTZ R60, R60, UR41, -R39 ;  /* 0x000000293c3c7c23 */ /* 0x000fe20008010827 */
[----:B-1----:R-:W-:-:S01]  /*3bd0*/  FADD.FTZ R51, R11, R32 ;  /* 0x000000200b337221 */ /* 0x002fc20000010000 */
[--C-:B------:R-:W-:Y:S01]  /*3be0*/  FFMA.FTZ R61, R61, UR41, -R39.reuse ;  /* 0x000000293d3d7c23 */ /* 0x100fe20008010827 */
[----:B------:R-:W-:-:S01]  /*3bf0*/  FFMA.FTZ R162, R64, UR41, -R39 ;  /* 0x0000002940a27c23 */ /* 0x000fc20008010827 */
[----:B------:R-:W-:Y:S01]  /*3c00*/  FFMA.FTZ R65, R65, UR41, -R39 ;  /* 0x0000002941417c23 */ /* 0x000fe20008010827 */
[----:B------:R-:W-:-:S01]  /*3c10*/  FADD.FTZ R32, R12, R51 ;  /* 0x000000330c207221 */ /* 0x000fc20000010000 */
[----:B------:R-:W1:Y:S01]  /*3c20*/  MUFU.EX2 R43, R43 ;  /* 0x0000002b002b7308 */ /* 0x000e620000000800 */
[----:B------:R-:W-:-:S01]  /*3c30*/  FFMA.FTZ R68, R68, UR41, -R39 ;  /* 0x0000002944447c23 */ /* 0x000fc20008010827 */
[----:B------:R-:W-:Y:S01]  /*3c40*/  FFMA.FTZ R69, R69, UR41, -R39 ;  /* 0x0000002945457c23 */ /* 0x000fe20008010827 */
[----:B------:R-:W-:-:S01]  /*3c50*/  FADD.FTZ R51, R157, R32 ;  /* 0x000000209d337221 */ /* 0x000fc20000010000 */
[--C-:B------:R-:W-:Y:S01]  /*3c60*/  FFMA.FTZ R72, R72, UR41, -R39.reuse ;  /* 0x0000002948487c23 */ /* 0x100fe20008010827 */
[----:B------:R-:W-:-:S01]  /*3c70*/  FFMA.FTZ R73, R73, UR41, -R39 ;  /* 0x0000002949497c23 */ /* 0x000fc20008010827 */
[----:B------:R-:W-:Y:S01]  /*3c80*/  FFMA.FTZ R76, R76, UR41, -R39 ;  /* 0x000000294c4c7c23 */ /* 0x000fe20008010827 */
[----:B------:R-:W-:-:S01]  /*3c90*/  FADD.FTZ R32, R14, R51 ;  /* 0x000000330e207221 */ /* 0x000fc20000010000 */
[----:B------:R-:W4:Y:S01]  /*3ca0*/  MUFU.EX2 R154, R154 ;  /* 0x0000009a009a7308 */ /* 0x000f220000000800 */
[----:B------:R-:W-:-:S01]  /*3cb0*/  FFMA.FTZ R77, R77, UR41, -R39 ;  /* 0x000000294d4d7c23 */ /* 0x000fc20008010827 */
[----:B------:R-:W-:Y:S01]  /*3cc0*/  F2FP.SATFINITE.E4M3.F32.PACK_AB_MERGE_C R40, R12, R11, RZ ;  /* 0x0000000b0c28723e */ /* 0x000fe200048070ff */
[----:B------:R-:W-:-:S01]  /*3cd0*/  FADD.FTZ R51, R13, R32 ;  /* 0x000000200d337221 */ /* 0x000fc20000010000 */
[--C-:B------:R-:W-:Y:S01]  /*3ce0*/  FFMA.FTZ R80, R80, UR41, -R39.reuse ;  /* 0x0000002950507c23 */ /* 0x100fe20008010827 */
[----:B------:R-:W-:-:S01]  /*3cf0*/  FFMA.FTZ R81, R81, UR41, -R39 ;  /* 0x0000002951517c23 */ /* 0x000fc20008010827 */
[----:B------:R-:W-:Y:S01]  /*3d00*/  FFMA.FTZ R84, R84, UR41, -R39 ;  /* 0x0000002954547c23 */ /* 0x000fe20008010827 */
[----:B--2---:R-:W-:-:S01]  /*3d10*/  FADD.FTZ R32, R20, R51 ;  /* 0x0000003314207221 */ /* 0x004fc20000010000 */
[----:B------:R2:W-:Y:S01]  /*3d20*/  MUFU.EX2 R47, R37 ;  /* 0x00000025002f7308 */ /* 0x0005e20000000800 */
[----:B------:R-:W-:-:S02]  /*3d30*/  F2FP.SATFINITE.E4M3.F32.PACK_AB_MERGE_C R13, R20, R13, RZ ;  /* 0x0000000d140d723e */ /* 0x000fc400048070ff */
[----:B------:R-:W-:Y:S01]  /*3d40*/  FADD.FTZ R51, R159, R32 ;  /* 0x000000209f337221 */ /* 0x000fe20000010000 */
[----:B------:R-:W-:Y:S02]  /*3d50*/  F2FP.SATFINITE.E4M3.F32.PACK_AB_MERGE_C R155, R10, R155, R40 ;  /* 0x0000009b0a9b723e */ /* 0x000fe40004807028 */
[----:B------:R-:W-:Y:S01]  /*3d60*/  F2FP.SATFINITE.E4M3.F32.PACK_AB_MERGE_C R157, R14, R157, R13 ;  /* 0x0000009d0e9d723e */ /* 0x000fe2000480700d */
[----:B------:R-:W-:-:S01]  /*3d70*/  FADD.FTZ R32, R26, R51 ;  /* 0x000000331a207221 */ /* 0x000fc20000010000 */
[----:B------:R-:W5:Y:S01]  /*3d80*/  MUFU.EX2 R29, R29 ;  /* 0x0000001d001d7308 */ /* 0x000f620000000800 */
[----:B--2---:R-:W-:-:S01]  /*3d90*/  FFMA.FTZ R37, R49, UR41, -R39 ;  /* 0x0000002931257c23 */ /* 0x004fc20008010827 */
[----:B---3--:R-:W-:Y:S01]  /*3da0*/  FADD.FTZ R49, R152, R25 ;  /* 0x0000001998317221 */ /* 0x008fe20000010000 */
[----:B------:R-:W-:-:S01]  /*3db0*/  FADD.FTZ R51, R15, R32 ;  /* 0x000000200f337221 */ /* 0x000fc20000010000 */
[----:B------:R-:W-:Y:S01]  /*3dc0*/  FFMA.FTZ R39, R85, UR41, -R39 ;  /* 0x0000002955277c23 */ /* 0x000fe20008010827 */
[----:B------:R-:W-:Y:S01]  /*3dd0*/  F2FP.SATFINITE.E4M3.F32.PACK_AB_MERGE_C R15, R34, R15, RZ ;  /* 0x0000000f220f723e */ /* 0x000fe200048070ff */
[----:B0-----:R-:W-:Y:S01]  /*3de0*/  FADD.FTZ R28, R24, R49 ;  /* 0x00000031181c7221 */ /* 0x001fe20000010000 */
[----:B------:R-:W-:-:S01]  /*3df0*/  FADD.FTZ R32, R34, R51 ;  /* 0x0000003322207221 */ /* 0x000fc20000010000 */
[----:B------:R-:W0:Y:S01]  /*3e00*/  MUFU.EX2 R36, R36 ;  /* 0x0000002400247308 */ /* 0x000e220000000800 */
[C---:B-1----:R-:W-:Y:S01]  /*3e10*/  F2FP.SATFINITE.E4M3.F32.PACK_AB_MERGE_C R24, R43.reuse, R24, RZ ;  /* 0x000000182b18723e */ /* 0x042fe200048070ff */
[----:B------:R-:W-:Y:S01]  /*3e20*/  FADD.FTZ R49, R43, R28 ;  /* 0x0000001c2b317221 */ /* 0x000fe20000010000 */
[----:B------:R-:W-:-:S01]  /*3e30*/  FADD.FTZ R51, R161, R32 ;  /* 0x00000020a1337221 */ /* 0x000fc20000010000 */
[----:B------:R-:W-:-:S02]  /*3e40*/  F2FP.SATFINITE.E4M3.F32.PACK_AB_MERGE_C R159, R26, R159, R15 ;  /* 0x0000009f1a9f723e */ /* 0x000fc4000480700f */
[----:B----4-:R-:W-:-:S01]  /*3e50*/  FADD.FTZ R28, R154, R49 ;  /* 0x000000319a1c7221 */ /* 0x010fc20000010000 */
[----:B------:R-:W-:Y:S01]  /*3e60*/  FADD.FTZ R32, R30, R51 ;  /* 0x000000331e207221 */ /* 0x000fe20000010000 */
[----:B------:R-:W1:Y:S01]  /*3e70*/  MUFU.EX2 R156, R156 ;  /* 0x0000009c009c7308 */ /* 0x000e620000000800 */
[----:B------:R-:W-:Y:S01]  /*3e80*/  F2FP.SATFINITE.E4M3.F32.PACK_AB_MERGE_C R152, R25, R152, R24 ;  /* 0x000000981998723e */ /* 0x000fe20004807018 */
[----:B-----5:R-:W-:Y:S01]  /*3e90*/  FADD.FTZ R49, R29, R28 ;  /* 0x0000001c1d317221 */ /* 0x020fe20000010000 */
[----:B------:R-:W-:-:S01]  /*3ea0*/  FADD.FTZ R51, R21, R32 ;  /* 0x0000002015337221 */ /* 0x000fc20000010000 */
[----:B------:R-:W-:-:S03]  /*3eb0*/  F2FP.SATFINITE.E4M3.F32.PACK_AB_MERGE_C R21, R46, R21, RZ ;  /* 0x000000152e15723e */ /* 0x000fc600048070ff */
[----:B------:R-:W-:Y:S01]  /*3ec0*/  FADD.FTZ R32, R46, R51 ;  /* 0x000000332e207221 */ /* 0x000fe20000010000 */
[----:B------:R-:W2:Y:S01]  /*3ed0*/  MUFU.EX2 R33, R33 ;  /* 0x0000002100217308 */ /* 0x000ea20000000800 */
[----:B0-----:R-:W-:-:S01]  /*3ee0*/  FADD.FTZ R28, R36, R49 ;  /* 0x00000031241c7221 */ /* 0x001fc20000010000 */
[----:B------:R-:W-:Y:S01]  /*3ef0*/  F2FP.SATFINITE.E4M3.F32.PACK_AB_MERGE_C R36, R47, R36, RZ ;  /* 0x000000242f24723e */ /* 0x000fe200048070ff */
[----:B------:R-:W-:-:S01]  /*3f00*/  FADD.FTZ R51, R163, R32 ;  /* 0x00000020a3337221 */ /* 0x000fc20000010000 */
[----:B------:R-:W-:Y:S01]  /*3f10*/  F2FP.SATFINITE.E4M3.F32.PACK_AB_MERGE_C R32, R9, R0, RZ ;  /* 0x000000000920723e */ /* 0x000fe200048070ff */
[----:B------:R-:W-:-:S01]  /*3f20*/  FADD.FTZ R49, R47, R28 ;  /* 0x0000001c2f317221 */ /* 0x000fc20000010000 */
[----:B------:R-:W-:Y:S02]  /*3f30*/  F2FP.SATFINITE.E4M3.F32.PACK_AB_MERGE_C R154, R29, R154, R36 ;  /* 0x0000009a1d9a723e */ /* 0x000fe40004807024 */
[----:B------:R-:W0:Y:S01]  /*3f40*/  MUFU.EX2 R44, R44 ;  /* 0x0000002c002c7308 */ /* 0x000e220000000800 */
[----:B-1----:R-:W-:-:S01]  /*3f50*/  FADD.FTZ R28, R156, R49 ;  /* 0x000000319c1c7221 */ /* 0x002fc20000010000 */
[----:B------:R-:W-:-:S02]  /*3f60*/  F2FP.SATFINITE.E4M3.F32.PACK_AB_MERGE_C R153, R8, R153, R32 ;  /* 0x000000990899723e */ /* 0x000fc40004807020 */
[----:B------:R-:W-:-:S04]  /*3f70*/  F2FP.SATFINITE.E4M3.F32.PACK_AB_MERGE_C R161, R30, R161, R21 ;  /* 0x000000a11ea1723e */ /* 0x000fc80004807015 */
        /* <DEDUP_REMOVED lines=25> */
[----:B0-----:R-:W-:-:S01]  /*4110*/  FADD.FTZ R49, R61, R28 ;  /* 0x0000001c3d317221 */ /* 0x001fc20000010000 */
[----:B------:R-:W-:Y:S01]  /*4120*/  FADD.FTZ R28, R38, R51 ;  /* 0x00000033261c7221 */ /* 0x000fe20000010000 */
[----:B------:R-:W-:-:S03]  /*4130*/  F2FP.SATFINITE.E4M3.F32.PACK_AB_MERGE_C R60, R61, R60, RZ ;  /* 0x0000003c3d3c723e */ /* 0x000fc600048070ff */
[----:B------:R-:W-:Y:S01]  /*4140*/  FADD.FTZ R11, R27, R28 ;  /* 0x0000001c1b0b7221 */ /* 0x000fe20000010000 */
[----:B------:R-:W-:Y:S01]  /*4150*/  F2FP.SATFINITE.E4M3.F32.PACK_AB_MERGE_C R27, R54, R27, RZ ;  /* 0x0000001b361b723e */ /* 0x000fe200048070ff */
[----:B------:R-:W0:Y:S01]  /*4160*/  MUFU.EX2 R68, R68 ;  /* 0x0000004400447308 */ /* 0x000e220000000800 */
[----:B-1----:R-:W-:-:S01]  /*4170*/  FADD.FTZ R0, R162, R49 ;  /* 0x00000031a2007221 */ /* 0x002fc20000010000 */
[----:B------:R-:W-:Y:S01]  /*4180*/  FADD.FTZ R12, R54, R11 ;  /* 0x0000000b360c7221 */ /* 0x000fe20000010000 */
[----:B------:R-:W-:Y:S02]  /*4190*/  F2FP.SATFINITE.E4M3.F32.PACK_AB_MERGE_C R160, R41, R160, R60 ;  /* 0x000000a029a0723e */ /* 0x000fe4000480703c */
[----:B------:R-:W-:Y:S01]  /*41a0*/  F2FP.SATFINITE.E4M3.F32.PACK_AB_MERGE_C R163, R38, R163, R27 ;  /* 0x000000a326a3723e */ /* 0x000fe2000480701b */
[----:B------:R-:W-:-:S02]  /*41b0*/  FADD.FTZ R11, R165, R12 ;  /* 0x0000000ca50b7221 */ /* 0x000fc40000010000 */
[----:B------:R-:W1:Y:S01]  /*41c0*/  MUFU.EX2 R69, R69 ;  /* 0x0000004500457308 */ /* 0x000e620000000800 */
[----:B--2---:R-:W-:-:S01]  /*41d0*/  FADD.FTZ R9, R65, R0 ;  /* 0x0000000041097221 */ /* 0x004fc20000010000 */
[----:B------:R-:W-:-:S04]  /*41e0*/  FADD.FTZ R12, R42, R11 ;  /* 0x0000000b2a0c7221 */ /* 0x000fc80000010000 */
[----:B------:R-:W-:Y:S01]  /*41f0*/  FADD.FTZ R11, R31, R12 ;  /* 0x0000000c1f0b7221 */ /* 0x000fe20000010000 */
[----:B------:R-:W-:Y:S01]  /*4200*/  F2FP.SATFINITE.E4M3.F32.PACK_AB_MERGE_C R31, R58, R31, RZ ;  /* 0x0000001f3a1f723e */ /* 0x000fe200048070ff */
[----:B------:R-:W2:Y:S01]  /*4210*/  MUFU.EX2 R72, R72 ;  /* 0x0000004800487308 */ /* 0x000ea20000000800 */
[----:B0-----:R-:W-:-:S01]  /*4220*/  FADD.FTZ R0, R68, R9 ;  /* 0x0000000944007221 */ /* 0x001fc20000010000 */
[----:B------:R-:W-:Y:S01]  /*4230*/  FADD.FTZ R12, R58, R11 ;  /* 0x0000000b3a0c7221 */ /* 0x000fe20000010000 */
[----:B------:R-:W-:-:S03]  /*4240*/  F2FP.SATFINITE.E4M3.F32.PACK_AB_MERGE_C R165, R42, R165, R31 ;  /* 0x000000a52aa5723e */ /* 0x000fc6000480701f */
[----:B------:R-:W-:Y:S02]  /*4250*/  FADD.FTZ R11, R167, R12 ;  /* 0x0000000ca70b7221 */ /* 0x000fe40000010000 */
[----:B------:R-:W0:Y:S01]  /*4260*/  MUFU.EX2 R73, R73 ;  /* 0x0000004900497308 */ /* 0x000e220000000800 */
[----:B-1----:R-:W-:-:S01]  /*4270*/  FADD.FTZ R9, R69, R0 ;  /* 0x0000000045097221 */ /* 0x002fc20000010000 */
[----:B------:R-:W-:Y:S01]  /*4280*/  FADD.FTZ R12, R50, R11 ;  /* 0x0000000b320c7221 */ /* 0x000fe20000010000 */
[----:B------:R-:W-:-:S04]  /*4290*/  F2FP.SATFINITE.E4M3.F32.PACK_AB_MERGE_C R68, R69, R68, RZ ;  /* 0x000000444544723e */ /* 0x000fc800048070ff */
[----:B------:R-:W-:Y:S01]  /*42a0*/  F2FP.SATFINITE.E4M3.F32.PACK_AB_MERGE_C R162, R65, R162, R68 ;  /* 0x000000a241a2723e */ /* 0x000fe20004807044 */
        /* <DEDUP_REMOVED lines=18> */
[C---:B-1----:R-:W-:Y:S01]  /*43d0*/  F2FP.SATFINITE.E4M3.F32.PACK_AB_MERGE_C R35, R2.reuse, R35, RZ ;  /* 0x000000230223723e */ /* 0x042fe200048070ff */
[----:B------:R-:W-:-:S03]  /*43e0*/  FADD.FTZ R0, R2, R11 ;  /* 0x0000000b02007221 */ /* 0x000fc60000010000 */
[----:B------:R-:W-:Y:S02]  /*43f0*/  F2FP.SATFINITE.E4M3.F32.PACK_AB_MERGE_C R167, R50, R167, R35 ;  /* 0x000000a732a7723e */ /* 0x000fe40004807023 */
[C---:B--2---:R-:W-:Y:S01]  /*4400*/  F2FP.SATFINITE.E4M3.F32.PACK_AB_MERGE_C R84, R39.reuse, R84, RZ ;  /* 0x000000542754723e */ /* 0x044fe200048070ff */
[----:B------:R-:W-:-:S03]  /*4410*/  FADD.FTZ R2, R39, R12 ;  /* 0x0000000c27027221 */ /* 0x000fc60000010000 */
[----:B------:R-:W-:Y:S01]  /*4420*/  F2FP.SATFINITE.E4M3.F32.PACK_AB_MERGE_C R166, R81, R80, R84 ;  /* 0x0000005051a6723e */ /* 0x000fe20004807054 */
[----:B------:R-:W-:Y:S06]  /*4430*/  @!P0 BRA `(.L_x_2779) ;  /* 0x0000000000048947 */ /* 0x000fec0003800000 */
[----:B------:R-:W-:Y:S01]  /*4440*/  BPT.TRAP 0x1 ;  /* 0x000000040000795c */ /* 0x000fe20000300000 */
.L_x_2779:
[----:B------:R0:W1:Y:S01]  /*4450*/  SYNCS.PHASECHK.TRANS64.TRYWAIT P1, [UR58+0x38850], R7 ;  /* 0x03885007ff0075a7 */ /* 0x000062000802017a */
[----:B------:R-:W-:Y:S05]  /*4460*/  @!P0 BRA `(.L_x_2780) ;  /* 0x0000000000048947 */ /* 0x000fea0003800000 */
[----:B------:R-:W-:Y:S01]  /*4470*/  BPT.TRAP 0x1 ;  /* 0x000000040000795c */ /* 0x000fe20000300000 */
.L_x_2780:
[----:B-1----:R-:W-:Y:S05]  /*4480*/  @P1 BRA `(.L_x_2781) ;  /* 0x0000000000081947 */ /* 0x002fea0003800000 */
[----:B------:R-:W1:Y:S02]  /*4490*/  SYNCS.PHASECHK.TRANS64.TRYWAIT P1, [UR58+0x38850], R7 ;  /* 0x03885007ff0075a7 */ /* 0x000e64000802017a */
[----:B-1----:R-:W-:Y:S05]  /*44a0*/  @!P1 BRA `(.L_x_2782) ;  /* 0x0000013800309947 */ /* 0x002fea0003800000 */
.L_x_2781:
        /* <DEDUP_REMOVED lines=31> */
.L_x_2783:
[----:B------:R-:W-:Y:S01]  /*46a0*/  UISETP.NE.AND UP0, UPT, UR52, URZ, UPT ;  /* 0x0000003f3400728c */ /* 0x000fe2000bf05270 */
[----:B------:R-:W-:Y:S01]  /*46b0*/  UMOV UR10, UR38 ;  /* 0x00000026000a7c82 */ /* 0x000fe20008000000 */
[----:B------:R-:W-:Y:S02]  /*46c0*/  UIADD3 UR58, UR58, 0x38860, URZ ;  /* 0x000388603a3a7890 */ /* 0x000fe4000fffe03f */
[----:B------:R-:W-:Y:S02]  /*46d0*/  UIADD3 UR59, UR57, -0x2, URZ ;  /* 0xfffffffe393b7890 */ /* 0x000fe4000fffe03f */
[----:B------:R-:W-:-:S05]  /*46e0*/  UPRMT UR58, UR56, 0x654, UR58 ;  /* 0x00000654383a7896 */ /* 0x000fca000800003a */
[----:B------:R-:W-:Y:S01]  /*46f0*/  @UP0 ULDC UR6, c[0x0][0x44c] ;  /* 0x0001130000060ab9 */ /* 0x000fe20000000800 */
[----:B------:R-:W-:Y:S01]  /*4700*/  @UP0 ULDC UR11, c[0x0][0x450] ;  /* 0x00011400000b0ab9 */ /* 0x000fe20000000800 */
[----:B------:R-:W-:Y:S02]  /*4710*/  UIMAD.WIDE.U32 UR6, UR38, UR6, URZ ;  /* 0x00000006260672a5 */ /* 0x000fe4000f8e003f */
[----:B------:R-:W-:Y:S02]  /*4720*/  SYNCS.ARRIVE.TRANS64.RED.A1T0 RZ, [UR58], RZ ;  /* 0x000000ffffff79a7 */ /* 0x000fe4000810043a */
[----:B------:R-:W-:-:S04]  /*4730*/  @UP0 USHF.R.U32.HI UR10, URZ, UR11, UR7 ;  /* 0x0000000b3f0a0299 */ /* 0x000fc80008011607 */
[----:B------:R-:W-:-:S04]  /*4740*/  UIADD3 UR6, UR10, UR50, -UR51 ;  /* 0x000000320a067290 */ /* 0x000fc8000fffe833 */
        /* <DEDUP_REMOVED lines=8> */
[----:B-1----:R-:W-:Y:S02]  /*47d0*/  IMAD.MOV.U32 R8, RZ, RZ, R4 ;  /* 0x000000ffff087224 */ /* 0x002fe400078e0004 */
[----:B0-----:R-:W-:-:S07]  /*47e0*/  IMAD.MOV.U32 R7, RZ, RZ, R5 ;  /* 0x000000ffff077224 */ /* 0x001fce00078e0005 */
.L_x_2795:
[----:B------:R-:W-:-:S04]  /*47f0*/  UIADD3 UR45, UR45, 0x1, URZ ;  /* 0x000000012d2d7890 */ /* 0x000fc8000fffe03f */
[----:B------:R-:W-:-:S04]  /*4800*/  UISETP.NE.AND UP0, UPT, UR45, 0x2, UPT ;  /* 0x000000022d00788c */ /* 0x000fc8000bf05270 */
[----:B------:R-:W-:Y:S02]  /*4810*/  USEL UR6, URZ, 0x1, UP0 ;  /* 0x000000013f067887 */ /* 0x000fe40008000000 */
[----:B------:R-:W-:Y:S02]  /*4820*/  USEL UR45, UR45, URZ, UP0 ;  /* 0x0000003f2d2d7287 */ /* 0x000fe40008000000 */
[----:B------:R-:W-:Y:S01]  /*4830*/  ULOP3.LUT UR46, UR46, UR6, URZ, 0x3c, !UPT ;  /* 0x000000062e2e7292 */ /* 0x000fe2000f8e3c3f */
[----:B-1----:R-:W-:Y:S11]  /*4840*/  @!P0 BRA `(.L_x_2785) ;  /* 0x0000000000048947 */ /* 0x002ff60003800000 */
[----:B------:R-:W-:Y:S01]  /*4850*/  BPT.TRAP 0x1 ;  /* 0x000000040000795c */ /* 0x000fe20000300000 */
.L_x_2785:
[----:B------:R-:W0:Y:S01]  /*4860*/  S2UR UR57, SR_CgaCtaId ;  /* 0x00000000003979c3 */ /* 0x000e220000008800 */
[----:B------:R-:W-:Y:S01]  /*4870*/  UMOV UR6, 0x400 ;  /* 0x0000040000067882 */ /* 0x000fe20000000000 */
[----:B------:R-:W-:-:S05]  /*4880*/  IMAD.U32 R6, RZ, RZ, UR46 ;  /* 0x0000002eff067e24 */ /* 0x000fca000f8e00ff */
[----:B------:R-:W-:Y:S01]  /*4890*/  SHF.L.U32 R6, R6, 0x1f, RZ ;  /* 0x0000001f06067819 */ /* 0x000fe200000006ff */
[----:B0-----:R-:W-:-:S04]  /*48a0*/  ULEA UR6, UR57, UR6, 0x18 ;  /* 0x0000000639067291 */ /* 0x001fc8000f8ec03f */
[----:B------:R-:W-:-:S09]  /*48b0*/  ULEA UR56, UR45, UR6, 0x3 ;  /* 0x000000062d387291 */ /* 0x000fd2000f8e183f */
[----:B------:R0:W1:Y:S01]  /*48c0*/  SYNCS.PHASECHK.TRANS64.TRYWAIT P1, [UR56+0x38830], R6 ;  /* 0x03883006ff0075a7 */ /* 0x0000620008020178 */
[----:B------:R-:W-:Y:S05]  /*48d0*/  @!P0 BRA `(.L_x_2786) ;  /* 0x0000000000048947 */ /* 0x000fea0003800000 */
[----:B------:R-:W-:Y:S01]  /*48e0*/  BPT.TRAP 0x1 ;  /* 0x000000040000795c */ /* 0x000fe20000300000 */
.L_x_2786:
[----:B-1----:R-:W-:Y:S05]  /*48f0*/  @P1 BRA `(.L_x_2787) ;  /* 0x0000000000081947 */ /* 0x002fea0003800000 */
[----:B------:R-:W1:Y:S02]  /*4900*/  SYNCS.PHASECHK.TRANS64.TRYWAIT P1, [UR56+0x38830], R6 ;  /* 0x03883006ff0075a7 */ /* 0x000e640008020178 */
[----:B-1----:R-:W-:Y:S05]  /*4910*/  @!P1 BRA `(.L_x_2788) ;  /* 0x00000134002c9947 */ /* 0x002fea0003800000 */
.L_x_2787:
        /* <DEDUP_REMOVED lines=46> */
.L_x_2789:
[----:B------:R-:W-:Y:S01]  /*4c00*/  UISETP.NE.AND UP0, UPT, UR52, URZ, UPT ;  /* 0x0000003f3400728c */ /* 0x000fe2000bf05270 */
[----:B------:R-:W-:Y:S01]  /*4c10*/  VIADD R4, R18, UR38 ;  /* 0x0000002612047c36 */ /* 0x000fe20008000000 */
[----:B------:R-:W-:Y:S01]  /*4c20*/  LOP3.LUT R16, R16, 0xfffffbff, RZ, 0xc0, !PT ;  /* 0xfffffbff10107812 */ /* 0x000fe200078ec0ff */
[----:B------:R-:W-:-:S03]  /*4c30*/  IMAD.U32 R9, RZ, RZ, UR50 ;  /* 0x00000032ff097e24 */ /* 0x000fc6000f8e00ff */
[----:B------:R-:W-:Y:S02]  /*4c40*/  PLOP3.LUT P1, PT, PT, PT, UP0, 0x80, 0x0 ;  /* 0x000000000000781c */ /* 0x000fe40003f2f008 */
[----:B------:R-:W-:Y:S02]  /*4c50*/  PLOP3.LUT P2, PT, PT, PT, UP0, 0x80, 0x0 ;  /* 0x000000000000781c */ /* 0x000fe40003f4f008 */
[----:B------:R-:W-:Y:S01]  /*4c60*/  @P0 LOP3.LUT R16, R16, 0x400, RZ, 0xfc, !PT ;  /* 0x0000040010100812 */ /* 0x000fe200078efcff */
[----:B------:R-:W-:-:S03]  /*4c70*/  @UP0 ULDC UR6, c[0x0][0x44c] ;  /* 0x0001130000060ab9 */ /* 0x000fc60000000800 */
[----:B------:R-:W-:-:S05]  /*4c80*/  LOP3.LUT R16, R16, 0xfffff7ff, RZ, 0xc0, !PT ;  /* 0xfffff7ff10107812 */ /* 0x000fca00078ec0ff */
[----:B------:R-:W-:Y:S01]  /*4c90*/  @P1 IMAD.HI.U32 R5, R4, UR6, RZ ;  /* 0x0000000604051c27 */ /* 0x000fe2000f8e00ff */
[----:B------:R-:W-:-:S04]  /*4ca0*/  @UP0 ULDC UR6, c[0x0][0x450] ;  /* 0x0001140000060ab9 */ /* 0x000fc80000000800 */
[----:B------:R-:W-:Y:S01]  /*4cb0*/  @P2 SHF.R.U32.HI R4, RZ, UR6, R5 ;  /* 0x00000006ff042c19 */ /* 0x000fe20008011605 */
[----:B------:R-:W-:Y:S02]  /*4cc0*/  UMOV UR6, 0xffffff80 ;  /* 0xffffff8000067882 */ /* 0x000fe40000000000 */
[----:B------:R-:W-:Y:S02]  /*4cd0*/  UIMAD UR6, UR59, UR6, 0x1 ;  /* 0x000000013b0674a4 */ /* 0x000fe4000f8e0206 */
[----:B------:R-:W2:Y:S04]  /*4ce0*/  SHFL.IDX PT, R5, R4, RZ, 0x1c1f ;  /* 0x001c1fff04057589 */ /* 0x000ea800000e0000 */
[----:B------:R-:W-:Y:S01]  /*4cf0*/  IADD3 R9, R9, UR6, -R17 ;  /* 0x0000000609097c10 */ /* 0x000fe2000fffe811 */
[----:B------:R-:W3:Y:S01]  /*4d00*/  SHFL.IDX PT, R4, R4, 0x1, 0x1c1f ;  /* 0x003c1f0004047f89 */ /* 0x000ee200000e0000 */
[----:B------:R-:W-:-:S03]  /*4d10*/  UIADD3 UR6, UR56, 0x38840, URZ ;  /* 0x0003884038067890 */ /* 0x000fc6000fffe03f */
[----:B------:R-:W-:Y:S01]  /*4d20*/  VIADD R10, R9, -UR51 ;  /* 0x80000033090a7c36 */ /* 0x000fe20008000000 */
[----:B------:R-:W-:-:S09]  /*4d30*/  UPRMT UR6, UR57, 0x654, UR6 ;  /* 0x0000065439067896 */ /* 0x000fd20008000006 */
[----:B------:R-:W-:Y:S01]  /*4d40*/  SYNCS.ARRIVE.TRANS64.RED.A1T0 RZ, [UR6], RZ ;  /* 0x000000ffffff79a7 */ /* 0x000fe20008100406 */
[----:B--2---:R-:W-:-:S05]  /*4d50*/  IMAD.IADD R5, R10, 0x1, R5 ;  /* 0x000000010a057824 */ /* 0x004fca00078e0205 */
[C---:B------:R-:W-:Y:S01]  /*4d60*/  ISETP.GT.AND P6, PT, R5.reuse, 0x10, PT ;  /* 0x000000100500780c */ /* 0x040fe20003fc4270 */
[----:B---3--:R-:W-:Y:S01]  /*4d70*/  IMAD.IADD R4, R10, 0x1, R4 ;  /* 0x000000010a047824 */ /* 0x008fe200078e0204 */
[C---:B------:R-:W-:Y:S02]  /*4d80*/  ISETP.GT.AND P4, PT, R5.reuse, RZ, PT ;  /* 0x000000ff0500720c */ /* 0x040fe40003f84270 */
[----:B------:R-:W-:Y:S02]  /*4d90*/  FSEL R160, R160, -INF , P6 ;  /* 0xff800000a0a07808 */ /* 0x000fe40003000000 */
[C---:B------:R-:W-:Y:S02]  /*4da0*/  ISETP.GT.AND P6, PT, R5.reuse, 0x28, PT ;  /* 0x000000280500780c */ /* 0x040fe40003fc4270 */
[----:B------:R-:W-:Y:S02]  /*4db0*/  ISETP.GT.AND P3, PT, R5, 0x1, PT ;  /* 0x000000010500780c */ /* 0x000fe40003f64270 */
[----:B------:R-:W-:-:S02]  /*4dc0*/  FSEL R172, R172, -INF , P6 ;  /* 0xff800000acac7808 */ /* 0x000fc40003000000 */
[C---:B------:R-:W-:Y:S02]  /*4dd0*/  ISETP.GT.AND P6, PT, R5.reuse, 0x40, PT ;  /* 0x000000400500780c */ /* 0x040fe40003fc4270 */
[----:B------:R-:W-:Y:S02]  /*4de0*/  FSEL R152, R152, -INF , P4 ;  /* 0xff80000098987808 */ /* 0x000fe40002000000 */
[----:B------:R-:W-:Y:S02]  /*4df0*/  FSEL R184, R184, -INF , P6 ;  /* 0xff800000b8b87808 */ /* 0x000fe40003000000 */
[----:B------:R-:W-:Y:S02]  /*4e00*/  ISETP.GT.AND P6, PT, R4, RZ, PT ;  /* 0x000000ff0400720c */ /* 0x000fe40003fc4270 */
[----:B------:R-:W-:Y:S02]  /*4e10*/  ISETP.GT.AND P2, PT, R5, 0x8, PT ;  /* 0x000000080500780c */ /* 0x000fe40003f44270 */
[----:B------:R-:W-:-:S02]  /*4e20*/  FSEL R154, R154, -INF , P6 ;  /* 0xff8000009a9a7808 */ /* 0x000fc40003000000 */
[C---:B------:R-:W-:Y:S02]  /*4e30*/  ISETP.GT.AND P6, PT, R4.reuse, 0x1, PT ;  /* 0x000000010400780c */ /* 0x040fe40003fc4270 */
[----:B------:R-:W-:Y:S02]  /*4e40*/  FSEL R9, R153, -INF , P3 ;  /* 0xff80000099097808 */ /* 0x000fe40001800000 */
[----:B------:R-:W-:Y:S02]  /*4e50*/  FSEL R155, R155, -INF , P6 ;  /* 0xff8000009b9b7808 */ /* 0x000fe40003000000 */
[----:B------:R-:W-:Y:S02]  /*4e60*/  ISETP.GT.AND P6, PT, R4, 0x8, PT ;  /* 0x000000080400780c */ /* 0x000fe40003fc4270 */
[----:B------:R-:W-:Y:S02]  /*4e70*/  ISETP.GT.AND P1, PT, R5, 0x9, PT ;  /* 0x000000090500780c */ /* 0x000fe40003f24270 */
[----:B------:R-:W-:-:S02]  /*4e80*/  FSEL R158, R158, -INF , P6 ;  /* 0xff8000009e9e7808 */ /* 0x000fc40003000000 */
[----:B------:R-:W-:Y:S02]  /*4e90*/  ISETP.GT.AND P6, PT, R4, 0x9, PT ;  /* 0x000000090400780c */ /* 0x000fe40003fc4270 */
[----:B------:R-:W-:Y:S02]  /*4ea0*/  FSEL R156, R156, -INF , P2 ;  /* 0xff8000009c9c7808 */ /* 0x000fe40001000000 */
[----:B------:R-:W-:Y:S02]  /*4eb0*/  FSEL R159, R159, -INF , P6 ;  /* 0xff8000009f9f7808 */ /* 0x000fe40003000000 */
[----:B------:R-:W-:Y:S02]  /*4ec0*/  ISETP.GT.AND P6, PT, R4, 0x10, PT ;  /* 0x000000100400780c */ /* 0x000fe40003fc4270 */
[----:B------:R-:W-:Y:S02]  /*4ed0*/  FSEL R157, R157, -INF , P1 ;  /* 0xff8000009d9d7808 */ /* 0x000fe40000800000 */
[----:B------:R-:W-:-:S02]  /*4ee0*/  FSEL R162, R162, -INF , P6 ;  /* 0xff800000a2a27808 */ /* 0x000fc40003000000 */
[C---:B------:R-:W-:Y:S02]  /*4ef0*/  ISETP.GT.AND P6, PT, R4.reuse, 0x11, PT ;  /* 0x000000110400780c */ /* 0x040fe40003fc4270 */
[----:B------:R-:W-:Y:S02]  /*4f00*/  ISETP.GT.AND P5, PT, R5, 0x11, PT ;  /* 0x000000110500780c */ /* 0x000fe40003fa4270 */
[----:B------:R-:W-:Y:S02]  /*4f10*/  FSEL R163, R163, -INF , P6 ;  /* 0xff800000a3a37808 */ /* 0x000fe40003000000 */
[----:B------:R-:W-:Y:S02]  /*4f20*/  ISETP.GT.AND P6, PT, R4, 0x18, PT ;  /* 0x000000180400780c */ /* 0x000fe40003fc4270 */
        /* <DEDUP_REMOVED lines=63> */
[----:B------:R-:W-:Y:S02]  /*5320*/  ISETP.GT.AND P4, PT, R5, 0x48, PT ;  /* 0x000000480500780c */ /* 0x000fe40003f84270 */
        /* <DEDUP_REMOVED lines=10> */
[----:B------:R-:W-:Y:S02]  /*53d0*/  ISETP.GT.AND P6, PT, R4, 0x79, PT ;  /* 0x000000790400780c */ /* 0x000fe40003fc4270 */
[----:B------:R-:W-:Y:S02]  /*53e0*/  FMNMX.FTZ R4, R154, R8, !PT ;  /* 0x000000089a047209 */ /* 0x000fe40007810000 */
[----:B------:R-:W-:Y:S02]  /*53f0*/  FSEL R215, R215, -INF , P6 ;  /* 0xff800000d7d77808 */ /* 0x000fe40003000000 */
[----:B------:R-:W-:Y:S02]  /*5400*/  FMNMX.FTZ R4, R155, R4, !PT ;  /* 0x000000049b047209 */ /* 0x000fe40007810000 */
[----:B------:R-:W-:Y:S02]  /*5410*/  FSEL R188, R188, -INF , P4 ;  /* 0xff800000bcbc7808 */ /* 0x000fe40002000000 */
[----:B------:R-:W-:-:S02]  /*5420*/  FMNMX.FTZ R4, R158, R4, !PT ;  /* 0x000000049e047209 */ /* 0x000fc40007810000 */
[----:B------:R-:W-:Y:S02]  /*5430*/  @P0 LOP3.LUT R16, R16, 0x800, RZ, 0xfc, !PT ;  /* 0x0000080010100812 */ /* 0x000fe400078efcff */
[----:B------:R-:W-:Y:S02]  /*5440*/  FMNMX.FTZ R4, R159, R4, !PT ;  /* 0x000000049f047209 */ /* 0x000fe40007810000 */
[----:B------:R-:W-:Y:S02]  /*5450*/  ISETP.GT.AND P2, PT, R5, 0x50, PT ;  /* 0x000000500500780c */ /* 0x000fe40003f44270 */
[----:B------:R-:W-:Y:S02]  /*5460*/  FMNMX.FTZ R4, R162, R4, !PT ;  /* 0x00000004a2047209 */ /* 0x000fe40007810000 */
[----:B------:R-:W-:Y:S02]  /*5470*/  FSEL R189, R189, -INF , P3 ;  /* 0xff800000bdbd7808 */ /* 0x000fe40001800000 */
[----:B------:R-:W-:-:S02]  /*5480*/  FMNMX.FTZ R4, R163, R4, !PT ;  /* 0x00000004a3047209 */ /* 0x000fc40007810000 */
[----:B------:R-:W-:Y:S02]  /*5490*/  LOP3.LUT R16, R16, 0xffffefff, RZ, 0xc0, !PT ;  /* 0xffffefff10107812 */ /* 0x000fe400078ec0ff */
[----:B------:R-:W-:Y:S02]  /*54a0*/  FMNMX.FTZ R4, R166, R4, !PT ;  /* 0x00000004a6047209 */ /* 0x000fe40007810000 */
[----:B------:R-:W-:Y:S02]  /*54b0*/  ISETP.GT.AND P1, PT, R5, 0x51, PT ;  /* 0x000000510500780c */ /* 0x000fe40003f24270 */
[----:B------:R-:W-:Y:S02]  /*54c0*/  FMNMX.FTZ R4, R167, R4, !PT ;  /* 0x00000004a7047209 */ /* 0x000fe40007810000 */
[----:B------:R-:W-:Y:S02]  /*54d0*/  FSEL R192, R192, -INF , P2 ;  /* 0xff800000c0c07808 */ /* 0x000fe40001000000 */
[----:B------:R-:W-:-:S02]  /*54e0*/  FMNMX.FTZ R4, R170, R4, !PT ;  /* 0x00000004aa047209 */ /* 0x000fc40007810000 */
[----:B------:R-:W-:Y:S02]  /*54f0*/  @P5 LOP3.LUT R16, R16, 0x1000, RZ, 0xfc, !PT ;  /* 0x0000100010105812 */ /* 0x000fe400078efcff */
[----:B------:R-:W-:Y:S02]  /*5500*/  FMNMX.FTZ R4, R171, R4, !PT ;  /* 0x00000004ab047209 */ /* 0x000fe40007810000 */
[----:B------:R-:W-:Y:S02]  /*5510*/  FSEL R193, R193, -INF , P1 ;  /* 0xff800000c1c17808 */ /* 0x000fe40000800000 */
[----:B------:R-:W-:Y:S02]  /*5520*/  FMNMX.FTZ R4, R174, R4, !PT ;  /* 0x00000004ae047209 */ /* 0x000fe40007810000 */
[----:B------:R-:W-:Y:S02]  /*5530*/  ISETP.GT.AND P5, PT, R5, 0x58, PT ;  /* 0x000000580500780c */ /* 0x000fe40003fa4270 */
[----:B------:R-:W-:-:S02]  /*5540*/  FMNMX.FTZ R4, R175, R4, !PT ;  /* 0x00000004af047209 */ /* 0x000fc40007810000 */
[----:B------:R-:W-:Y:S02]  /*5550*/  ISETP.GT.AND P0, PT, R5, 0x59, PT ;  /* 0x000000590500780c */ /* 0x000fe40003f04270 */
[----:B------:R-:W-:Y:S02]  /*5560*/  FMNMX.FTZ R4, R178, R4, !PT ;  /* 0x00000004b2047209 */ /* 0x000fe40007810000 */
[----:B------:R-:W-:Y:S02]  /*5570*/  FSEL R196, R196, -INF , P5 ;  /* 0xff800000c4c47808 */ /* 0x000fe40002800000 */
[----:B------:R-:W-:Y:S02]  /*5580*/  FMNMX.FTZ R4, R179, R4, !PT ;  /* 0x00000004b3047209 */ /* 0x000fe40007810000 */
[----:B------:R-:W-:Y:S02]  /*5590*/  FSEL R197, R197, -INF , P0 ;  /* 0xff800000c5c57808 */ /* 0x000fe40000000000 */
[----:B------:R-:W-:-:S02]  /*55a0*/  FMNMX.FTZ R4, R182, R4, !PT ;  /* 0x00000004b6047209 */ /* 0x000fc40007810000 */
[----:B------:R-:W-:Y:S02]  /*55b0*/  LOP3.LUT P0, RZ, R16, 0x800, RZ, 0xc0, !PT ;  /* 0x0000080010ff7812 */ /* 0x000fe4000780c0ff */
[----:B------:R-:W-:Y:S02]  /*55c0*/  FMNMX.FTZ R4, R183, R4, !PT ;  /* 0x00000004b7047209 */ /* 0x000fe40007810000 */
[C---:B------:R-:W-:Y:S02]  /*55d0*/  ISETP.GT.AND P4, PT, R5.reuse, 0x70, PT ;  /* 0x000000700500780c */ /* 0x040fe40003f84270 */
[----:B------:R-:W-:Y:S02]  /*55e0*/  FMNMX.FTZ R4, R186, R4, !PT ;  /* 0x00000004ba047209 */ /* 0x000fe40007810000 */
[----:B------:R-:W-:Y:S02]  /*55f0*/  ISETP.GT.AND P3, PT, R5, 0x71, PT ;  /* 0x000000710500780c */ /* 0x000fe40003f64270 */
[----:B------:R-:W-:-:S02]  /*5600*/  FMNMX.FTZ R4, R187, R4, !PT ;  /* 0x00000004bb047209 */ /* 0x000fc40007810000 */
[C---:B------:R-:W-:Y:S02]  /*5610*/  ISETP.GT.AND P2, PT, R5.reuse, 0x78, PT ;  /* 0x000000780500780c */ /* 0x040fe40003f44270 */
[----:B------:R-:W-:Y:S02]  /*5620*/  FMNMX.FTZ R4, R190, R4, !PT ;  /* 0x00000004be047209 */ /* 0x000fe40007810000 */
[----:B------:R-:W-:Y:S02]  /*5630*/  ISETP.GT.AND P1, PT, R5, 0x79, PT ;  /* 0x000000790500780c */ /* 0x000fe40003f24270 */
[----:B------:R-:W-:Y:S02]  /*5640*/  FMNMX.FTZ R4, R191, R4, !PT ;  /* 0x00000004bf047209 */ /* 0x000fe40007810000 */
[----:B------:R-:W-:Y:S02]  /*5650*/  FSEL R200, R200, -INF , P0 ;  /* 0xff800000c8c87808 */ /* 0x000fe40000000000 */
[----:B------:R-:W-:-:S02]  /*5660*/  FMNMX.FTZ R4, R194, R4, !PT ;  /* 0x00000004c2047209 */ /* 0x000fc40007810000 */
[----:B------:R-:W-:Y:S02]  /*5670*/  LOP3.LUT P5, RZ, R16, 0x1000, RZ, 0xc0, !PT ;  /* 0x0000100010ff7812 */ /* 0x000fe400078ac0ff */
[----:B------:R-:W-:Y:S02]  /*5680*/  FMNMX.FTZ R4, R195, R4, !PT ;  /* 0x00000004c3047209 */ /* 0x000fe40007810000 */
[----:B------:R-:W-:Y:S02]  /*5690*/  FSEL R205, R205, -INF , P5 ;  /* 0xff800000cdcd7808 */ /* 0x000fe40002800000 */
[----:B------:R-:W-:Y:S02]  /*56a0*/  FMNMX.FTZ R4, R198, R4, !PT ;  /* 0x00000004c6047209 */ /* 0x000fe40007810000 */
[----:B------:R-:W-:Y:S02]  /*56b0*/  FSEL R208, R208, -INF , P4 ;  /* 0xff800000d0d07808 */ /* 0x000fe40002000000 */
[----:B------:R-:W-:-:S02]  /*56c0*/  FMNMX.FTZ R4, R199, R4, !PT ;  /* 0x00000004c7047209 */ /* 0x000fc40007810000 */
[----:B------:R-:W-:Y:S02]  /*56d0*/  FSEL R209, R209, -INF , P3 ;  /* 0xff800000d1d17808 */ /* 0x000fe40001800000 */
[----:B------:R-:W-:Y:S02]  /*56e0*/  FMNMX.FTZ R4, R202, R4, !PT ;  /* 0x00000004ca047209 */ /* 0x000fe40007810000 */
[----:B------:R-:W-:Y:S02]  /*56f0*/  FSEL R212, R212, -INF , P2 ;  /* 0xff800000d4d47808 */ /* 0x000fe40001000000 */
[----:B------:R-:W-:Y:S02]  /*5700*/  FMNMX.FTZ R4, R203, R4, !PT ;  /* 0x00000004cb047209 */ /* 0x000fe40007810000 */
[----:B------:R-:W-:Y:S02]  /*5710*/  FSEL R213, R213, -INF , P1 ;  /* 0xff800000d5d57808 */ /* 0x000fe40000800000 */
[----:B------:R-:W-:-:S02]  /*5720*/  FMNMX.FTZ R4, R206, R4, !PT ;  /* 0x00000004ce047209 */ /* 0x000fc40007810000 */
[----:B------:R-:W-:Y:S02]  /*5730*/  LOP3.LUT P0, RZ, R16, 0x400, RZ, 0xc0, !PT ;  /* 0x0000040010ff7812 */ /* 0x000fe4000780c0ff */
        /* <DEDUP_REMOVED lines=8> */
[----:B--2---:R-:W-:-:S04]  /*57c0*/  FMNMX.FTZ R4, R4, R10, !PT ;  /* 0x0000000a04047209 */ /* 0x004fc80007810000 */
[----:B------:R-:W-:-:S04]  /*57d0*/  FSETP.NEU.FTZ.AND P6, PT, R4, -INF , PT ;  /* 0xff8000000400780b */ /* 0x000fc80003fdd000 */
[----:B------:R-:W-:-:S05]  /*57e0*/  FSEL R10, R4, RZ, P6 ;  /* 0x000000ff040a7208 */ /* 0x000fca0003000000 */
[----:B------:R-:W-:Y:S01]  /*57f0*/  FADD.FTZ R10, -R10, R8 ;  /* 0x000000080a0a7221 */ /* 0x000fe20000010100 */
[----:B------:R-:W-:-:S04]  /*5800*/  IMAD.U32 R8, RZ, RZ, UR41 ;  /* 0x00000029ff087e24 */ /* 0x000fc8000f8e00ff */
[----:B------:R-:W-:-:S05]  /*5810*/  FFMA.FTZ R8, R4, R8, -8 ;  /* 0xc100000004087423 */ /* 0x000fca0000010008 */
[----:B------:R-:W-:Y:S02]  /*5820*/  FSEL R8, R8, RZ, P6 ;  /* 0x000000ff08087208 */ /* 0x000fe40003000000 */
[----:B------:R-:W-:-:S03]  /*5830*/  ISETP.GT.AND P6, PT, R5, 0x61, PT ;  /* 0x000000610500780c */ /* 0x000fc60003fc4270 */
        /* <DEDUP_REMOVED lines=32> */
[----:B------:R-:W-:Y:S01]  /*5a40*/  FMUL.FTZ R8, R10, UR41 ;  /* 0x000000290a087c20 */ /* 0x000fe20008410000 */
[----:B------:R-:W-:Y:S01]  /*5a50*/  FMNMX.FTZ R10, R152, R7, !PT ;  /* 0x00000007980a7209 */ /* 0x000fe20007810000 */
[----:B------:R-:W-:Y:S01]  /*5a60*/  MUFU.EX2 R158, R158 ;  /* 0x0000009e009e7308 */ /* 0x000fe20000000800 */
[----:B------:R-:W-:-:S02]  /*5a70*/  FSEL R201, R201, -INF , P6 ;  /* 0xff800000c9c97808 */ /* 0x000fc40003000000 */
[----:B------:R-:W-:Y:S02]  /*5a80*/  FMNMX.FTZ R10, R9, R10, !PT ;  /* 0x0000000a090a7209 */ /* 0x000fe40007810000 */
[----:B------:R-:W-:Y:S02]  /*5a90*/  ISETP.GT.AND P6, PT, R5, 0x68, PT ;  /* 0x000000680500780c */ /* 0x000fe40003fc4270 */
[----:B------:R-:W-:Y:S01]  /*5aa0*/  FMNMX.FTZ R10, R156, R10, !PT ;  /* 0x0000000a9c0a7209 */ /* 0x000fe20007810000 */
[----:B------:R-:W2:Y:S01]  /*5ab0*/  MUFU.EX2 R159, R159 ;  /* 0x0000009f009f7308 */ /* 0x000ea20000000800 */
[----:B------:R-:W-:Y:S02]  /*5ac0*/  FSEL R204, R204, -INF , P6 ;  /* 0xff800000cccc7808 */ /* 0x000fe40003000000 */
[----:B------:R-:W-:-:S04]  /*5ad0*/  FMNMX.FTZ R10, R157, R10, !PT ;  /* 0x0000000a9d0a7209 */ /* 0x000fc80007810000 */
[----:B------:R-:W-:Y:S01]  /*5ae0*/  FMNMX.FTZ R10, R160, R10, !PT ;  /* 0x0000000aa00a7209 */ /* 0x000fe20007810000 */
[----:B------:R-:W-:Y:S03]  /*5af0*/  MUFU.EX2 R154, R154 ;  /* 0x0000009a009a7308 */ /* 0x000fe60000000800 */
[----:B------:R-:W-:-:S04]  /*5b00*/  FMNMX.FTZ R10, R161, R10, !PT ;  /* 0x0000000aa10a7209 */ /* 0x000fc80007810000 */
[----:B------:R-:W-:Y:S01]  /*5b10*/  FMNMX.FTZ R10, R164, R10, !PT ;  /* 0x0000000aa40a7209 */ /* 0x000fe20007810000 */
[----:B------:R-:W3:Y:S01]  /*5b20*/  MUFU.EX2 R155, R155 ;  /* 0x0000009b009b7308 */ /* 0x000ee20000000800 */
[----:B--2---:R-:W-:Y:S02]  /*5b30*/  F2FP.SATFINITE.E4M3.F32.PACK_AB_MERGE_C R153, R159, R158, RZ ;  /* 0x0000009e9f99723e */ /* 0x004fe400048070ff */
[----:B------:R-:W-:-:S04]  /*5b40*/  FMNMX.FTZ R10, R165, R10, !PT ;  /* 0x0000000aa50a7209 */ /* 0x000fc80007810000 */
[----:B------:R-:W-:Y:S01]  /*5b50*/  FMNMX.FTZ R10, R168, R10, !PT ;  /* 0x0000000aa80a7209 */ /* 0x000fe20007810000 */
[----:B------:R-:W2:Y:S03]  /*5b60*/  MUFU.EX2 R8, R8 ;  /* 0x0000000800087308 */ /* 0x000ea60000000800 */
[----:B------:R-:W-:-:S04]  /*5b70*/  FMNMX.FTZ R10, R169, R10, !PT ;  /* 0x0000000aa90a7209 */ /* 0x000fc80007810000 */
[----:B------:R-:W-:Y:S01]  /*5b80*/  FMNMX.FTZ R10, R172, R10, !PT ;  /* 0x0000000aac0a7209 */ /* 0x000fe20007810000 */
[----:B------:R-:W4:Y:S01]  /*5b90*/  MUFU.EX2 R162, R162 ;  /* 0x000000a200a27308 */ /* 0x000f220000000800 */
[----:B---3--:R-:W-:Y:S02]  /*5ba0*/  F2FP.SATFINITE.E4M3.F32.PACK_AB_MERGE_C R153, R155, R154, R153 ;  /* 0x0000009a9b99723e */ /* 0x008fe40004807099 */
[----:B------:R-:W-:-:S04]  /*5bb0*/  FMNMX.FTZ R10, R173, R10, !PT ;  /* 0x0000000aad0a7209 */ /* 0x000fc80007810000 */
[----:B------:R-:W-:Y:S01]  /*5bc0*/  FMNMX.FTZ R10, R176, R10, !PT ;  /* 0x0000000ab00a7209 */ /* 0x000fe20007810000 */
[----:B------:R-:W3:Y:S01]  /*5bd0*/  MUFU.EX2 R163, R163 ;  /* 0x000000a300a37308 */ /* 0x000ee20000000800 */
[----:B--2---:R-:W-:-:S01]  /*5be0*/  FFMA.FTZ R0, R8, R0, R154 ;  /* 0x0000000008007223 */ /* 0x004fc2000001009a */
[----:B------:R-:W-:Y:S01]  /*5bf0*/  FMUL.FTZ R26, R26, R8 ;  /* 0x000000081a1a7220 */ /* 0x000fe20000410000 */
[----:B------:R-:W-:Y:S01]  /*5c00*/  FMNMX.FTZ R10, R177, R10, !PT ;  /* 0x0000000ab10a7209 */ /* 0x000fe20007810000 */
[----:B------:R-:W-:Y:S01]  /*5c10*/  FMUL.FTZ R27, R27, R8 ;  /* 0x000000081b1b7220 */ /* 0x000fe20000410000 */
[----:B------:R-:W-:-:S01]  /*5c20*/  FADD.FTZ R0, R155, R0 ;  /* 0x000000009b007221 */ /* 0x000fc20000010000 */
[----:B------:R-:W-:Y:S01]  /*5c30*/  FMUL.FTZ R30, R30, R8 ;  /* 0x000000081e1e7220 */ /* 0x000fe20000410000 */
[----:B------:R-:W-:Y:S01]  /*5c40*/  FMNMX.FTZ R10, R180, R10, !PT ;  /* 0x0000000ab40a7209 */ /* 0x000fe20007810000 */
[----:B------:R-:W2:Y:S01]  /*5c50*/  MUFU.EX2 R166, R166 ;  /* 0x000000a600a67308 */ /* 0x000ea20000000800 */
[----:B------:R-:W-:-:S01]  /*5c60*/  FADD.FTZ R0, R158, R0 ;  /* 0x000000009e007221 */ /* 0x000fc20000010000 */
[----:B------:R-:W-:Y:S01]  /*5c70*/  FMUL.FTZ R31, R31, R8 ;  /* 0x000000081f1f7220 */ /* 0x000fe20000410000 */
[----:B------:R-:W-:Y:S01]  /*5c80*/  FMNMX.FTZ R10, R181, R10, !PT ;  /* 0x0000000ab50a7209 */ /* 0x000fe20007810000 */
[----:B------:R-:W-:Y:S01]  /*5c90*/  FMUL.FTZ R34, R34, R8 ;  /* 0x0000000822227220 */ /* 0x000fe20000410000 */
[----:B------:R-:W-:-:S01]  /*5ca0*/  FADD.FTZ R0, R159, R0 ;  /* 0x000000009f007221 */ /* 0x000fc20000010000 */
[----:B------:R-:W-:Y:S01]  /*5cb0*/  FMUL.FTZ R35, R35, R8 ;  /* 0x0000000823237220 */ /* 0x000fe20000410000 */
[----:B------:R-:W-:Y:S01]  /*5cc0*/  FMNMX.FTZ R10, R184, R10, !PT ;  /* 0x0000000ab80a7209 */ /* 0x000fe20007810000 */
[----:B------:R-:W5:Y:S01]  /*5cd0*/  MUFU.EX2 R167, R167 ;  /* 0x000000a700a77308 */ /* 0x000f620000000800 */
[----:B----4-:R-:W-:-:S01]  /*5ce0*/  FADD.FTZ R0, R162, R0 ;  /* 0x00000000a2007221 */ /* 0x010fc20000010000 */
[----:B------:R-:W-:Y:S01]  /*5cf0*/  FMUL.FTZ R38, R38, R8 ;  /* 0x0000000826267220 */ /* 0x000fe20000410000 */
[----:B------:R-:W-:Y:S01]  /*5d00*/  FMNMX.FTZ R10, R185, R10, !PT ;  /* 0x0000000ab90a7209 */ /* 0x000fe20007810000 */
[----:B------:R-:W-:Y:S01]  /*5d10*/  FMUL.FTZ R39, R39, R8 ;  /* 0x0000000827277220 */ /* 0x000fe20000410000 */
[----:B---3--:R-:W-:-:S01]  /*5d20*/  FADD.FTZ R0, R163, R0 ;  /* 0x00000000a3007221 */ /* 0x008fc20000010000 */
[----:B------:R-:W-:Y:S01]  /*5d30*/  FMUL.FTZ R42, R42, R8 ;  /* 0x000000082a2a7220 */ /* 0x000fe20000410000 */
[----:B------:R-:W-:Y:S01]  /*5d40*/  FMNMX.FTZ R10, R188, R10, !PT ;  /* 0x0000000abc0a7209 */ /* 0x000fe20007810000 */
[----:B------:R-:W3:Y:S01]  /*5d50*/  MUFU.EX2 R170, R170 ;  /* 0x000000aa00aa7308 */ /* 0x000ee20000000800 */
[----:B--2---:R-:W-:-:S01]  /*5d60*/  FADD.FTZ R0, R166, R0 ;  /* 0x00000000a6007221 */ /* 0x004fc20000010000 */
[----:B------:R-:W-:Y:S01]  /*5d70*/  FMUL.FTZ R43, R43, R8 ;  /* 0x000000082b2b7220 */ /* 0x000fe20000410000 */
[----:B------:R-:W-:Y:S01]  /*5d80*/  FMNMX.FTZ R10, R189, R10, !PT ;  /* 0x0000000abd0a7209 */ /* 0x000fe20007810000 */
[-C--:B------:R-:W-:Y:S01]  /*5d90*/  FMUL.FTZ R46, R46, R8.reuse ;  /* 0x000000082e2e7220 */ /* 0x080fe20000410000 */
[-C--:B------:R-:W-:Y:S01]  /*5da0*/  FMUL.FTZ R47, R47, R8.reuse ;  /* 0x000000082f2f7220 */ /* 0x080fe20000410000 */
[----:B------:R-:W-:Y:S01]  /*5db0*/  FMUL.FTZ R50, R50, R8 ;  /* 0x0000000832327220 */ /* 0x000fe20000410000 */
[----:B------:R-:W-:Y:S01]  /*5dc0*/  FMNMX.FTZ R10, R192, R10, !PT ;  /* 0x0000000ac00a7209 */ /* 0x000fe20007810000 */
[----:B------:R-:W2:Y:S01]  /*5dd0*/  MUFU.EX2 R171, R171 ;  /* 0x000000ab00ab7308 */ /* 0x000ea20000000800 */
[----:B-----5:R-:W-:-:S01]  /*5de0*/  FADD.FTZ R0, R167, R0 ;  /* 0x00000000a7007221 */ /* 0x020fc20000010000 */
[----:B------:R-:W-:Y:S01]  /*5df0*/  F2FP.SATFINITE.E4M3.F32.PACK_AB_MERGE_C R166, R167, R166, RZ ;  /* 0x000000a6a7a6723e */ /* 0x000fe200048070ff */
[----:B------:R-:W-:Y:S01]  /*5e00*/  FMUL.FTZ R51, R51, R8 ;  /* 0x0000000833337220 */ /* 0x000fe20000410000 */
[----:B------:R-:W-:Y:S01]  /*5e10*/  FMNMX.FTZ R10, R193, R10, !PT ;  /* 0x0000000ac10a7209 */ /* 0x000fe20007810000 */
[-C--:B------:R-:W-:Y:S01]  /*5e20*/  FMUL.FTZ R54, R54, R8.reuse ;  /* 0x0000000836367220 */ /* 0x080fe20000410000 */
[-C--:B------:R-:W-:Y:S01]  /*5e30*/  FMUL.FTZ R55, R55, R8.reuse ;  /* 0x0000000837377220 */ /* 0x080fe20000410000 */
[----:B------:R-:W-:Y:S01]  /*5e40*/  FMUL.FTZ R58, R58, R8 ;  /* 0x000000083a3a7220 */ /* 0x000fe20000410000 */
[----:B------:R-:W-:Y:S01]  /*5e50*/  FMNMX.FTZ R10, R196, R10, !PT ;  /* 0x0000000ac40a7209 */ /* 0x000fe20007810000 */
[----:B------:R-:W4:Y:S01]  /*5e60*/  MUFU.EX2 R174, R174 ;  /* 0x000000ae00ae7308 */ /* 0x000f220000000800 */
[----:B---3--:R-:W-:-:S01]  /*5e70*/  FADD.FTZ R0, R170, R0 ;  /* 0x00000000aa007221 */ /* 0x008fc20000010000 */
[----:B------:R-:W-:Y:S01]  /*5e80*/  FMUL.FTZ R59, R59, R8 ;  /* 0x000000083b3b7220 */ /* 0x000fe20000410000 */
[----:B------:R-:W-:Y:S01]  /*5e90*/  FMNMX.FTZ R5, R197, R10, !PT ;  /* 0x0000000ac5057209 */ /* 0x000fe20007810000 */
[-C--:B------:R-:W-:Y:S01]  /*5ea0*/  FMUL.FTZ R62, R62, R8.reuse ;  /* 0x000000083e3e7220 */ /* 0x080fe20000410000 */
[-C--:B------:R-:W-:Y:S01]  /*5eb0*/  FMUL.FTZ R63, R63, R8.reuse ;  /* 0x000000083f3f7220 */ /* 0x080fe20000410000 */
[----:B------:R-:W-:Y:S01]  /*5ec0*/  FMUL.FTZ R66, R66, R8 ;  /* 0x0000000842427220 */ /* 0x000fe20000410000 */
[----:B------:R-:W-:Y:S01]  /*5ed0*/  FMNMX.FTZ R5, R200, R5, !PT ;  /* 0x00000005c8057209 */ /* 0x000fe20007810000 */
[----:B------:R-:W3:Y:S01]  /*5ee0*/  MUFU.EX2 R175, R175 ;  /* 0x000000af00af7308 */ /* 0x000ee20000000800 */
[----:B--2---:R-:W-:-:S01]  /*5ef0*/  FADD.FTZ R0, R171, R0 ;  /* 0x00000000ab007221 */ /* 0x004fc20000010000 */
[-C--:B------:R-:W-:Y:S01]  /*5f00*/  FMUL.FTZ R67, R67, R8.reuse ;  /* 0x0000000843437220 */ /* 0x080fe20000410000 */
[----:B------:R-:W-:Y:S01]  /*5f10*/  FMNMX.FTZ R5, R201, R5, !PT ;  /* 0x00000005c9057209 */ /* 0x000fe20007810000 */
[-C--:B------:R-:W-:Y:S01]  /*5f20*/  FMUL.FTZ R70, R70, R8.reuse ;  /* 0x0000000846467220 */ /* 0x080fe20000410000 */
[-C--:B------:R-:W-:Y:S01]  /*5f30*/  FMUL.FTZ R71, R71, R8.reuse ;  /* 0x0000000847477220 */ /* 0x080fe20000410000 */
        /* <DEDUP_REMOVED lines=8> */
[----:B------:R-:W-:Y:S01]  /*5fc0*/  FMUL.FTZ R82, R82, R8 ;  /* 0x0000000852527220 */ /* 0x000fe20000410000 */
[----:B------:R-:W-:Y:S01]  /*5fd0*/  FMNMX.FTZ R5, R208, R5, !PT ;  /* 0x00000005d0057209 */ /* 0x000fe20007810000 */
[----:B------:R-:W4:Y:S01]  /*5fe0*/  MUFU.EX2 R179, R179 ;  /* 0x000000b300b37308 */ /* 0x000f220000000800 */
[----:B---3--:R-:W-:-:S01]  /*5ff0*/  FADD.FTZ R0, R175, R0 ;  /* 0x00000000af007221 */ /* 0x008fc20000010000 */
[----:B------:R-:W-:Y:S01]  /*6000*/  F2FP.SATFINITE.E4M3.F32.PACK_AB_MERGE_C R174, R175, R174, RZ ;  /* 0x000000aeafae723e */ /* 0x000fe200048070ff */
[-C--:B------:R-:W-:Y:S01]  /*6010*/  FMUL.FTZ R83, R83, R8.reuse ;  /* 0x0000000853537220 */ /* 0x080fe20000410000 */
        /* <DEDUP_REMOVED lines=11> */
[-C--:B------:R-:W-:Y:S01]  /*60d0*/  FMUL.FTZ R98, R98, R8.reuse ;  /* 0x0000000862627220 */ /* 0x080fe20000410000 */
[----:B------:R-:W-:Y:S01]  /*60e0*/  FMUL.FTZ R99, R99, R8 ;  /* 0x0000000863637220 */ /* 0x000fe20000410000 */
[----:B------:R-:W2:Y:S01]  /*60f0*/  SHFL.BFLY PT, R10, R5, 0x2, 0x1f ;  /* 0x0c401f00050a7f89 */ /* 0x000ea200000e0000 */
        /* <DEDUP_REMOVED lines=23> */
[----:B--2---:R-:W-:Y:S01]  /*6270*/  FMNMX.FTZ R5, R5, R10, !PT ;  /* 0x0000000a05057209 */ /* 0x004fe20007810000 */
[----:B------:R-:W2:Y:S01]  /*6280*/  MUFU.EX2 R190, R190 ;  /* 0x000000be00be7308 */ /* 0x000ea20000000800 */
[----:B----4-:R-:W-:-:S01]  /*6290*/  FADD.FTZ R0, R186, R0 ;  /* 0x00000000ba007221 */ /* 0x010fc20000010000 */
[-C--:B------:R-:W-:Y:S01]  /*62a0*/  FMUL.FTZ R135, R135, R8.reuse ;  /* 0x0000000887877220 */ /* 0x080fe20000410000 */
[-C--:B------:R-:W-:Y:S01]  /*62b0*/  FMUL.FTZ R138, R138, R8.reuse ;  /* 0x000000088a8a7220 */ /* 0x080fe20000410000 */
[----:B------:R-:W4:Y:S01]  /*62c0*/  SHFL.BFLY PT, R10, R5, 0x1, 0x1f ;  /* 0x0c201f00050a7f89 */ /* 0x000f2200000e0000 */
        /* <DEDUP_REMOVED lines=8> */
[----:B------:R-:W-:-:S03]  /*6350*/  FMUL.FTZ R151, R151, R8 ;  /* 0x0000000897977220 */ /* 0x000fc60000410000 */
[----:B------:R-:W3:Y:S01]  /*6360*/  MUFU.EX2 R194, R194 ;  /* 0x000000c200c27308 */ /* 0x000ee20000000800 */
[----:B--2---:R-:W-:-:S07]  /*6370*/  FADD.FTZ R0, R190, R0 ;  /* 0x00000000be007221 */ /* 0x004fce0000010000 */
[----:B------:R-:W2:Y:S01]  /*6380*/  MUFU.EX2 R195, R195 ;  /* 0x000000c300c37308 */ /* 0x000ea20000000800 */
[----:B-----5:R-:W-:-:S01]  /*6390*/  FADD.FTZ R0, R191, R0 ;  /* 0x00000000bf007221 */ /* 0x020fc20000010000 */
[----:B----4-:R-:W-:-:S04]  /*63a0*/  FMNMX.FTZ R5, R5, R10, !PT ;  /* 0x0000000a05057209 */ /* 0x010fc80007810000 */
[----:B------:R-:W-:Y:S02]  /*63b0*/  FSETP.NEU.FTZ.AND P1, PT, R5, -INF , PT ;  /* 0xff8000000500780b */ /* 0x000fe40003f3d000 */
[----:B------:R-:W4:Y:S01]  /*63c0*/  MUFU.EX2 R198, R198 ;  /* 0x000000c600c67308 */ /* 0x000f220000000800 */
[----:B---3--:R-:W-:-:S01]  /*63d0*/  FADD.FTZ R0, R194, R0 ;  /* 0x00000000c2007221 */ /* 0x008fc20000010000 */
[----:B------:R-:W-:-:S05]  /*63e0*/  FSEL R10, R5, RZ, P1 ;  /* 0x000000ff050a7208 */ /* 0x000fca0000800000 */
[----:B------:R-:W-:Y:S01]  /*63f0*/  FADD.FTZ R7, -R10, R7 ;  /* 0x000000070a077221 */ /* 0x000fe20000010100 */
[----:B------:R-:W-:Y:S01]  /*6400*/  IMAD.U32 R10, RZ, RZ, UR41 ;  /* 0x00000029ff0a7e24 */ /* 0x000fe2000f8e00ff */
[----:B------:R-:W-:Y:S01]  /*6410*/  MUFU.EX2 R199, R199 ;  /* 0x000000c700c77308 */ /* 0x000fe20000000800 */
[----:B--2---:R-:W-:-:S01]  /*6420*/  FADD.FTZ R0, R195, R0 ;  /* 0x00000000c3007221 */ /* 0x004fc20000010000 */
[----:B------:R-:W-:Y:S01]  /*6430*/  FMUL.FTZ R7, R7, UR41 ;  /* 0x0000002907077c20 */ /* 0x000fe20008410000 */
[----:B------:R-:W-:-:S02]  /*6440*/  FFMA.FTZ R10, R5, R10, -8 ;  /* 0xc1000000050a7423 */ /* 0x000fc4000001000a */
[----:B----4-:R-:W-:-:S03]  /*6450*/  FADD.FTZ R0, R198, R0 ;  /* 0x00000000c6007221 */ /* 0x010fc60000010000 */
        /* <DEDUP_REMOVED lines=25> */
[----:B--2---:R-:W-:-:S01]  /*65f0*/  FFMA.FTZ R2, R7, R2, R152 ;  /* 0x0000000207027223 */ /* 0x004fc20000010098 */
[--C-:B------:R-:W-:Y:S01]  /*6600*/  FFMA.FTZ R196, R196, UR41, -R10.reuse ;  /* 0x00000029c4c47c23 */ /* 0x100fe2000801080a */
[----:B------:R-:W-:-:S01]  /*6610*/  FFMA.FTZ R197, R197, UR41, -R10 ;  /* 0x00000029c5c57c23 */ /* 0x000fc2000801080a */
[--C-:B------:R-:W-:Y:S01]  /*6620*/  FFMA.FTZ R200, R200, UR41, -R10.reuse ;  /* 0x00000029c8c87c23 */ /* 0x100fe2000801080a */
[----:B------:R-:W-:-:S01]  /*6630*/  FFMA.FTZ R201, R201, UR41, -R10 ;  /* 0x00000029c9c97c23 */ /* 0x000fc2000801080a */
[--C-:B------:R-:W-:Y:S01]  /*6640*/  FFMA.FTZ R204, R204, UR41, -R10.reuse ;  /* 0x00000029cccc7c23 */ /* 0x100fe2000801080a */
[----:B------:R-:W-:-:S01]  /*6650*/  FFMA.FTZ R205, R205, UR41, -R10 ;  /* 0x00000029cdcd7c23 */ /* 0x000fc2000801080a */
[----:B------:R-:W2:Y:S01]  /*6660*/  MUFU.EX2 R12, R12 ;  /* 0x0000000c000c7308 */ /* 0x000ea20000000800 */
[----:B---3--:R-:W-:-:S01]  /*6670*/  FADD.FTZ R2, R9, R2 ;  /* 0x0000000209027221 */ /* 0x008fc20000010000 */
[----:B------:R-:W-:Y:S01]  /*6680*/  FFMA.FTZ R208, R208, UR41, -R10 ;  /* 0x00000029d0d07c23 */ /* 0x000fe2000801080a */
[----:B------:R-:W-:-:S01]  /*6690*/  FADD.FTZ R0, R199, R0 ;  /* 0x00000000c7007221 */ /* 0x000fc20000010000 */
[--C-:B------:R-:W-:Y:S01]  /*66a0*/  FFMA.FTZ R209, R209, UR41, -R10.reuse ;  /* 0x00000029d1d17c23 */ /* 0x100fe2000801080a */
[----:B------:R-:W-:-:S01]  /*66b0*/  FFMA.FTZ R212, R212, UR41, -R10 ;  /* 0x00000029d4d47c23 */ /* 0x000fc2000801080a */
[----:B------:R-:W-:Y:S01]  /*66c0*/  F2FP.SATFINITE.E4M3.F32.PACK_AB_MERGE_C R198, R199, R198, RZ ;  /* 0x000000c6c7c6723e */ /* 0x000fe200048070ff */
        /* <DEDUP_REMOVED lines=9> */
[----:B------:R-:W-:Y:S01]  /*6760*/  MUFU.EX2 R13, R13 ;  /* 0x0000000d000d7308 */ /* 0x000fe20000000800 */
[C---:B--2---:R-:W-:Y:S01]  /*6770*/  F2FP.SATFINITE.E4M3.F32.PACK_AB_MERGE_C R11, R12.reuse, R11, RZ ;  /* 0x0000000b0c0b723e */ /* 0x044fe200048070ff */
[----:B------:R-:W-:Y:S01]  /*6780*/  FADD.FTZ R2, R12, R2 ;  /* 0x000000020c027221 */ /* 0x000fe20000010000 */
[-C--:B------:R-:W-:Y:S01]  /*6790*/  FMUL.FTZ R37, R37, R7.reuse ;  /* 0x0000000725257220 */ /* 0x080fe20000410000 */
[----:B------:R-:W-:Y:S01]  /*67a0*/  FMUL.FTZ R40, R40, R7 ;  /* 0x0000000728287220 */ /* 0x000fe20000410000 */
[----:B------:R-:W-:Y:S01]  /*67b0*/  F2FP.SATFINITE.E4M3.F32.PACK_AB_MERGE_C R152, R9, R152, R11 ;  /* 0x000000980998723e */ /* 0x000fe2000480700b */
[--C-:B------:R-:W-:Y:S01]  /*67c0*/  FFMA.FTZ R9, R161, UR41, -R10.reuse ;  /* 0x00000029a1097c23 */ /* 0x100fe2000801080a */
[----:B------:R-:W-:-:S01]  /*67d0*/  FFMA.FTZ R11, R169, UR41, -R10 ;  /* 0x00000029a90b7c23 */ /* 0x000fc2000801080a */
[----:B------:R-:W-:Y:S01]  /*67e0*/  MUFU.EX2 R15, R15 ;  /* 0x0000000f000f7308 */ /* 0x000fe20000000800 */
[----:B---3--:R-:W-:-:S01]  /*67f0*/  FADD.FTZ R2, R154, R2 ;  /* 0x000000029a027221 */ /* 0x008fc20000010000 */
[----:B------:R-:W-:Y:S01]  /*6800*/  FFMA.FTZ R10, R213, UR41, -R10 ;  /* 0x00000029d50a7c23 */ /* 0x000fe2000801080a */
[----:B------:R-:W-:Y:S01]  /*6810*/  F2FP.SATFINITE.E4M3.F32.PACK_AB_MERGE_C R161, R191, R190, RZ ;  /* 0x000000bebfa1723e */ /* 0x000fe200048070ff */
[-C--:B------:R-:W-:Y:S01]  /*6820*/  FMUL.FTZ R41, R41, R7.reuse ;  /* 0x0000000729297220 */ /* 0x080fe20000410000 */
[-C--:B------:R-:W-:Y:S01]  /*6830*/  FMUL.FTZ R44, R44, R7.reuse ;  /* 0x000000072c2c7220 */ /* 0x080fe20000410000 */
[-C--:B------:R-:W-:Y:S01]  /*6840*/  FMUL.FTZ R45, R45, R7.reuse ;  /* 0x000000072d2d7220 */ /* 0x080fe20000410000 */
[----:B------:R-:W-:Y:S01]  /*6850*/  F2FP.SATFINITE.E4M3.F32.PACK_AB_MERGE_C R161, R187, R186, R161 ;  /* 0x000000babba1723e */ /* 0x000fe200048070a1 */
[----:B------:R-:W2:Y:S01]  /*6860*/  MUFU.EX2 R9, R9 ;  /* 0x0000000900097308 */ /* 0x000ea20000000800 */
        /* <DEDUP_REMOVED lines=19> */
[----:B------:R-:W-:Y:S01]  /*69a0*/  FMUL.FTZ R80, R80, R7 ;  /* 0x0000000750507220 */ /* 0x000fe20000410000 */
[----:B------:R-:W-:-:S01]  /*69b0*/  FADD.FTZ R2, R13, R2 ;  /* 0x000000020d027221 */ /* 0x000fc20000010000 */
[----:B------:R-:W-:Y:S01]  /*69c0*/  F2FP.SATFINITE.E4M3.F32.PACK_AB_MERGE_C R13, R15, R13, RZ ;  /* 0x0000000d0f0d723e */ /* 0x000fe200048070ff */
[----:B------:R-:W-:Y:S01]  /*69d0*/  FMUL.FTZ R81, R81, R7 ;  /* 0x0000000751517220 */ /* 0x000fe20000410000 */
[----:B------:R-:W2:Y:S01]  /*69e0*/  MUFU.EX2 R21, R21 ;  /* 0x0000001500157308 */ /* 0x000ea20000000800 */
[----:B------:R-:W-:-:S01]  /*69f0*/  FADD.FTZ R2, R15, R2 ;  /* 0x000000020f027221 */ /* 0x000fc20000010000 */
[----:B------:R-:W-:Y:S01]  /*6a00*/  F2FP.SATFINITE.E4M3.F32.PACK_AB_MERGE_C R154, R9, R154, R13 ;  /* 0x0000009a099a723e */ /* 0x000fe2000480700d */
[-C--:B------:R-:W-:Y:S01]  /*6a10*/  FMUL.FTZ R84, R84, R7.reuse ;  /* 0x0000000754547220 */ /* 0x080fe20000410000 */
[----:B------:R-:W-:Y:S01]  /*6a20*/  FMUL.FTZ R85, R85, R7 ;  /* 0x0000000755557220 */ /* 0x000fe20000410000 */
[----:B---3--:R-:W-:-:S01]  /*6a30*/  FADD.FTZ R2, R156, R2 ;  /* 0x000000029c027221 */ /* 0x008fc20000010000 */
        /* <DEDUP_REMOVED lines=23> */
[-C--:B------:R-:W-:Y:S01]  /*6bb0*/  FMUL.FTZ R117, R117, R7.reuse ;  /* 0x0000000775757220 */ /* 0x080fe20000410000 */
[----:B------:R-:W-:Y:S01]  /*6bc0*/  F2FP.SATFINITE.E4M3.F32.PACK_AB_MERGE_C R156, R11, R156, R21 ;  /* 0x0000009c0b9c723e */ /* 0x000fe20004807015 */
[----:B------:R-:W-:Y:S01]  /*6bd0*/  FMUL.FTZ R120, R120, R7 ;  /* 0x0000000778787220 */ /* 0x000fe20000410000 */
[----:B------:R-:W3:Y:S01]  /*6be0*/  MUFU.EX2 R157, R157 ;  /* 0x0000009d009d7308 */ /* 0x000ee20000000800 */
[----:B----4-:R-:W-:-:S01]  /*6bf0*/  FADD.FTZ R2, R158, R2 ;  /* 0x000000029e027221 */ /* 0x010fc20000010000 */
[----:B------:R-:W-:Y:S01]  /*6c00*/  F2FP.SATFINITE.E4M3.F32.PACK_AB_MERGE_C R163, R195, R194, R198 ;  /* 0x000000c2c3a3723e */ /* 0x000fe200048070c6 */
        /* <DEDUP_REMOVED lines=18> */
[----:B------:R-:W-:-:S03]  /*6d30*/  FMUL.FTZ R149, R149, R7 ;  /* 0x0000000795957220 */ /* 0x000fc60000410000 */
[----:B------:R-:W3:Y:S01]  /*6d40*/  MUFU.EX2 R20, R20 ;  /* 0x0000001400147308 */ /* 0x000ee20000000800 */
[----:B----4-:R-:W-:-:S01]  /*6d50*/  FADD.FTZ R2, R159, R2 ;  /* 0x000000029f027221 */ /* 0x010fc20000010000 */
[----:B------:R-:W-:Y:S02]  /*6d60*/  F2FP.SATFINITE.E4M3.F32.PACK_AB_MERGE_C R12, R159, R157, RZ ;  /* 0x0000009d9f0c723e */ /* 0x000fe400048070ff */
[----:B------:R-:W-:Y:S02]  /*6d70*/  F2FP.SATFINITE.E4M3.F32.PACK_AB_MERGE_C R159, R183, R182, RZ ;  /* 0x000000b6b79f723e */ /* 0x000fe400048070ff */
[----:B------:R-:W-:Y:S02]  /*6d80*/  F2FP.SATFINITE.E4M3.F32.PACK_AB_MERGE_C R157, R171, R170, R174 ;  /* 0x000000aaab9d723e */ /* 0x000fe400048070ae */
[----:B------:R-:W4:Y:S01]  /*6d90*/  MUFU.EX2 R188, R188 ;  /* 0x000000bc00bc7308 */ /* 0x000f220000000800 */
[----:B--2---:R-:W-:-:S01]  /*6da0*/  FADD.FTZ R2, R160, R2 ;  /* 0x00000002a0027221 */ /* 0x004fc20000010000 */
[----:B------:R-:W-:-:S02]  /*6db0*/  F2FP.SATFINITE.E4M3.F32.PACK_AB_MERGE_C R158, R14, R158, R12 ;  /* 0x0000009e0e9e723e */ /* 0x000fc4000480700c */
[----:B------:R-:W-:-:S04]  /*6dc0*/  F2FP.SATFINITE.E4M3.F32.PACK_AB_MERGE_C R159, R179, R178, R159 ;  /* 0x000000b2b39f723e */ /* 0x000fc8000480709f */
        /* <DEDUP_REMOVED lines=29> */
[C---:B---3--:R-:W-:Y:S01]  /*6fa0*/  F2FP.SATFINITE.E4M3.F32.PACK_AB_MERGE_C R164, R205.reuse, R204, RZ ;  /* 0x000000cccda4723e */ /* 0x048fe200048070ff */
[----:B------:R-:W-:-:S03]  /*6fb0*/  FADD.FTZ R205, R205, R2 ;  /* 0x00000002cdcd7221 */ /* 0x000fc60000010000 */
[----:B------:R-:W-:-:S03]  /*6fc0*/  F2FP.SATFINITE.E4M3.F32.PACK_AB_MERGE_C R164, R201, R200, R164 ;  /* 0x000000c8c9a4723e */ /* 0x000fc600048070a4 */
        /* <DEDUP_REMOVED lines=19> */
[----:B------:R-:W-:Y:S01]  /*7100*/  F2FP.SATFINITE.E4M3.F32.PACK_AB_MERGE_C R167, R211, R210, R167 ;  /* 0x000000d2d3a7723e */ /* 0x000fe200048070a7 */
[----:B---3--:R-:W-:-:S01]  /*7110*/  FADD.FTZ R15, R212, R15 ;  /* 0x0000000fd40f7221 */ /* 0x008fc20000010000 */
[----:B----4-:R-:W-:-:S03]  /*7120*/  F2FP.SATFINITE.E4M3.F32.PACK_AB_MERGE_C R10, R2, R212, RZ ;  /* 0x000000d4020a723e */ /* 0x010fc600048070ff */
[----:B------:R-:W-:Y:S01]  /*7130*/  FADD.FTZ R2, R2, R15 ;  /* 0x0000000f02027221 */ /* 0x000fe20000010000 */
[----:B------:R-:W-:Y:S01]  /*7140*/  F2FP.SATFINITE.E4M3.F32.PACK_AB_MERGE_C R166, R209, R208, R10 ;  /* 0x000000d0d1a6723e */ /* 0x000fe2000480700a */
[----:B------:R-:W-:Y:S06]  /*7150*/  @!P0 BRA `(.L_x_2790) ;  /* 0x0000000000048947 */ /* 0x000fec0003800000 */
[----:B------:R-:W-:Y:S01]  /*7160*/  BPT.TRAP 0x1 ;  /* 0x000000040000795c */ /* 0x000fe20000300000 */
.L_x_2790:
[----:B------:R2:W3:Y:S01]  /*7170*/  SYNCS.PHASECHK.TRANS64.TRYWAIT P1, [UR56+0x38850], R6 ;  /* 0x03885006ff0075a7 */ /* 0x0004e20008020178 */
[----:B------:R-:W-:Y:S05]  /*7180*/  @!P0 BRA `(.L_x_2791) ;  /* 0x0000000000048947 */ /* 0x000fea0003800000 */
[----:B------:R-:W-:Y:S01]  /*7190*/  BPT.TRAP 0x1 ;  /* 0x000000040000795c */ /* 0x000fe20000300000 */
.L_x_2791:
[----:B---3--:R-:W-:Y:S05]  /*71a0*/  @P1 BRA `(.L_x_2792) ;  /* 0x0000000000081947 */ /* 0x008fea0003800000 */
[----:B------:R-:W3:Y:S02]  /*71b0*/  SYNCS.PHASECHK.TRANS64.TRYWAIT P1, [UR56+0x38850], R6 ;  /* 0x03885006ff0075a7 */ /* 0x000ee40008020178 */
[----:B---3--:R-:W-:Y:S05]  /*71c0*/  @!P1 BRA `(.L_x_2793) ;  /* 0x0000010c00189947 */ /* 0x008fea0003800000 */
.L_x_2792:
[----:B---3--:R-:W3:Y:S01]  /*71d0*/  S2R R7, SR_TID.X ;  /* 0x0000000000077919 */ /* 0x008ee20000002100 */
[----:B------:R-:W-:Y:S01]  /*71e0*/  ULEA UR10, UR45, UR53, 0xb ;  /* 0x000000352d0a7291 */ /* 0x000fe2000f8e583f */
[----:B------:R-:W-:-:S06]  /*71f0*/  UMOV UR7, 0x40000040 ;  /* 0x4000004000077882 */ /* 0x000fcc0000000000 */
[----:B------:R-:W-:Y:S01]  /*7200*/  UMOV UR6, UR10 ;  /* 0x0000000a00067c82 */ /* 0x000fe20008000000 */
[----:B---3--:R-:W-:-:S05]  /*7210*/  SHF.R.U32.HI R7, RZ, 0x7, R7 ;  /* 0x00000007ff077819 */ /* 0x008fca0000011607 */
[----:B0-2---:R-:W-:-:S05]  /*7220*/  VIADD R6, R7, 0x8 ;  /* 0x0000000807067836 */ /* 0x005fca0000000000 */
[----:B------:R0:W-:Y:S06]  /*7230*/  BAR.SYNC.DEFER_BLOCKING R6, 0x100 ;  /* 0x000400060000751d */ /* 0x0001ec0000010000 */
        /* <DEDUP_REMOVED lines=21> */
[----:B0-----:R-:W-:Y:S05]  /*7390*/  @!P0 BRA `(.L_x_2794) ;  /* 0x0000000000048947 */ /* 0x001fea0003800000 */
[----:B------:R-:W-:Y:S01]  /*73a0*/  BPT.TRAP 0x1 ;  /* 0x000000040000795c */ /* 0x000fe20000300000 */
.L_x_2794:
        /* <DEDUP_REMOVED lines=9> */
.L_x_2784:
[----:B------:R-:W-:-:S06]  /*7440*/  UISETP.GE.AND UP0, UPT, UR59, UR40, UPT ;  /* 0x000000283b00728c */ /* 0x000fcc000bf06270 */
[----:B------:R-:W-:-:S13]  /*7450*/  PLOP3.LUT P1, PT, PT, PT, UP0, 0x80, 0x0 ;  /* 0x000000000000781c */ /* 0x000fda0003f2f008 */
[----:B------:R-:W-:Y:S05]  /*7460*/  @!P1 BRA `(.L_x_2796) ;  /* 0x00000020009c9947 */ /* 0x000fea0003800000 */
[----:B01----:R-:W-:Y:S02]  /*7470*/  IMAD.MOV.U32 R7, RZ, RZ, R4 ;  /* 0x000000ffff077224 */ /* 0x003fe400078e0004 */
[----:B------:R-:W-:-:S07]  /*7480*/  IMAD.MOV.U32 R8, RZ, RZ, R5 ;  /* 0x000000ffff087224 */ /* 0x000fce00078e0005 */
.L_x_2807:
[----:B------:R-:W-:-:S04]  /*7490*/  UIADD3 UR45, UR45, 0x1, URZ ;  /* 0x000000012d2d7890 */ /* 0x000fc8000fffe03f */
[----:B------:R-:W-:-:S04]  /*74a0*/  UISETP.NE.AND UP0, UPT, UR45, 0x2, UPT ;  /* 0x000000022d00788c */ /* 0x000fc8000bf05270 */
[----:B------:R-:W-:Y:S02]  /*74b0*/  USEL UR6, URZ, 0x1, UP0 ;  /* 0x000000013f067887 */ /* 0x000fe40008000000 */
[----:B------:R-:W-:Y:S02]  /*74c0*/  USEL UR45, UR45, URZ, UP0 ;  /* 0x0000003f2d2d7287 */ /* 0x000fe40008000000 */
[----:B------:R-:W-:Y:S01]  /*74d0*/  ULOP3.LUT UR46, UR46, UR6, URZ, 0x3c, !UPT ;  /* 0x000000062e2e7292 */ /* 0x000fe2000f8e3c3f */
[----:B-1----:R-:W-:Y:S11]  /*74e0*/  @!P0 BRA `(.L_x_2797) ;  /* 0x0000000000048947 */ /* 0x002ff60003800000 */
[----:B------:R-:W-:Y:S01]  /*74f0*/  BPT.TRAP 0x1 ;  /* 0x000000040000795c */ /* 0x000fe20000300000 */
.L_x_2797:
        /* <DEDUP_REMOVED lines=9> */
.L_x_2798:
[----:B-1----:R-:W-:Y:S05]  /*7590*/  @P1 BRA `(.L_x_2799) ;  /* 0x0000000000081947 */ /* 0x002fea0003800000 */
[----:B------:R-:W1:Y:S02]  /*75a0*/  SYNCS.PHASECHK.TRANS64.TRYWAIT P1, [UR50+0x38830], R6 ;  /* 0x03883006ff0075a7 */ /* 0x000e640008020172 */
[----:B-1----:R-:W-:Y:S05]  /*75b0*/  @!P1 BRA `(.L_x_2800) ;  /* 0x0000010800349947 */ /* 0x002fea0003800000 */
.L_x_2799:
        /* <DEDUP_REMOVED lines=46> */
.L_x_2801:
[----:B------:R-:W-:Y:S01]  /*78a0*/  FMNMX.FTZ R4, R152, R8, !PT ;  /* 0x0000000898047209 */ /* 0x000fe20007810000 */
        /* <DEDUP_REMOVED lines=39> */
[C---:B------:R-:W-:Y:S01]  /*7b20*/  FFMA.FTZ R4, R5.reuse, R4, -8 ;  /* 0xc100000005047423 */ /* 0x040fe20000010004 */
[----:B------:R-:W-:-:S03]  /*7b30*/  FADD.FTZ R8, -R5, R8 ;  /* 0x0000000805087221 */ /* 0x000fc60000010100 */
        /* <DEDUP_REMOVED lines=32> */
[----:B------:R-:W-:Y:S01]  /*7d40*/  FMNMX.FTZ R4, R154, R7, !PT ;  /* 0x000000079a047209 */ /* 0x000fe20007810000 */
[----:B------:R-:W-:Y:S01]  /*7d50*/  FMUL.FTZ R8, R8, UR41 ;  /* 0x0000002908087c20 */ /* 0x000fe20008410000 */
[----:B------:R-:W-:Y:S02]  /*7d60*/  MUFU.EX2 R152, R152 ;  /* 0x0000009800987308 */ /* 0x000fe40000000800 */
[----:B------:R-:W-:-:S04]  /*7d70*/  FMNMX.FTZ R4, R155, R4, !PT ;  /* 0x000000049b047209 */ /* 0x000fc80007810000 */
[----:B------:R-:W-:Y:S02]  /*7d80*/  FMNMX.FTZ R4, R158, R4, !PT ;  /* 0x000000049e047209 */ /* 0x000fe40007810000 */
[----:B------:R-:W2:Y:S02]  /*7d90*/  MUFU.EX2 R8, R8 ;  /* 0x0000000800087308 */ /* 0x000ea40000000800 */
[----:B------:R-:W-:-:S04]  /*7da0*/  FMNMX.FTZ R4, R159, R4, !PT ;  /* 0x000000049f047209 */ /* 0x000fc80007810000 */
[----:B------:R-:W-:Y:S02]  /*7db0*/  FMNMX.FTZ R4, R162, R4, !PT ;  /* 0x00000004a2047209 */ /* 0x000fe40007810000 */
[----:B------:R-:W3:Y:S02]  /*7dc0*/  MUFU.EX2 R153, R153 ;  /* 0x0000009900997308 */ /* 0x000ee40000000800 */
[----:B------:R-:W-:-:S04]  /*7dd0*/  FMNMX.FTZ R4, R163, R4, !PT ;  /* 0x00000004a3047209 */ /* 0x000fc80007810000 */
[----:B------:R-:W-:Y:S02]  /*7de0*/  FMNMX.FTZ R4, R166, R4, !PT ;  /* 0x00000004a6047209 */ /* 0x000fe40007810000 */
[----:B------:R-:W4:Y:S01]  /*7df0*/  MUFU.EX2 R156, R156 ;  /* 0x0000009c009c7308 */ /* 0x000f220000000800 */
[----:B--2---:R-:W-:-:S01]  /*7e00*/  FFMA.FTZ R2, R8, R2, R152 ;  /* 0x0000000208027223 */ /* 0x004fc20000010098 */
[----:B------:R-:W-:Y:S01]  /*7e10*/  FMNMX.FTZ R4, R167, R4, !PT ;  /* 0x00000004a7047209 */ /* 0x000fe20007810000 */
[-C--:B------:R-:W-:Y:S01]  /*7e20*/  FMUL.FTZ R24, R24, R8.reuse ;  /* 0x0000000818187220 */ /* 0x080fe20000410000 */
[-C--:B------:R-:W-:Y:S01]  /*7e30*/  FMUL.FTZ R25, R25, R8.reuse ;  /* 0x0000000819197220 */ /* 0x080fe20000410000 */
[----:B------:R-:W-:Y:S01]  /*7e40*/  FMUL.FTZ R28, R28, R8 ;  /* 0x000000081c1c7220 */ /* 0x000fe20000410000 */
[----:B------:R-:W-:Y:S01]  /*7e50*/  FMNMX.FTZ R4, R170, R4, !PT ;  /* 0x00000004aa047209 */ /* 0x000fe20007810000 */
[----:B------:R-:W-:Y:S01]  /*7e60*/  FMUL.FTZ R29, R29, R8 ;  /* 0x000000081d1d7220 */ /* 0x000fe20000410000 */
[----:B------:R-:W2:Y:S01]  /*7e70*/  MUFU.EX2 R157, R157 ;  /* 0x0000009d009d7308 */ /* 0x000ea20000000800 */
[----:B---3--:R-:W-:-:S01]  /*7e80*/  FADD.FTZ R2, R153, R2 ;  /* 0x0000000299027221 */ /* 0x008fc20000010000 */
[----:B------:R-:W-:Y:S01]  /*7e90*/  FMNMX.FTZ R4, R171, R4, !PT ;  /* 0x00000004ab047209 */ /* 0x000fe20007810000 */
[-C--:B------:R-:W-:Y:S01]  /*7ea0*/  FMUL.FTZ R32, R32, R8.reuse ;  /* 0x0000000820207220 */ /* 0x080fe20000410000 */
[-C--:B------:R-:W-:Y:S01]  /*7eb0*/  FMUL.FTZ R33, R33, R8.reuse ;  /* 0x0000000821217220 */ /* 0x080fe20000410000 */
[----:B------:R-:W-:Y:S01]  /*7ec0*/  FMUL.FTZ R36, R36, R8 ;  /* 0x0000000824247220 */ /* 0x000fe20000410000 */
[----:B------:R-:W-:Y:S01]  /*7ed0*/  FMNMX.FTZ R4, R174, R4, !PT ;  /* 0x00000004ae047209 */ /* 0x000fe20007810000 */
[----:B------:R-:W-:Y:S01]  /*7ee0*/  FMUL.FTZ R37, R37, R8 ;  /* 0x0000000825257220 */ /* 0x000fe20000410000 */
[----:B------:R-:W3:Y:S01]  /*7ef0*/  MUFU.EX2 R160, R160 ;  /* 0x000000a000a07308 */ /* 0x000ee20000000800 */
[----:B----4-:R-:W-:-:S01]  /*7f00*/  FADD.FTZ R2, R156, R2 ;  /* 0x000000029c027221 */ /* 0x010fc20000010000 */
[----:B------:R-:W-:Y:S01]  /*7f10*/  FMNMX.FTZ R4, R175, R4, !PT ;  /* 0x00000004af047209 */ /* 0x000fe20007810000 */
[-C--:B------:R-:W-:Y:S01]  /*7f20*/  FMUL.FTZ R40, R40, R8.reuse ;  /* 0x0000000828287220 */ /* 0x080fe20000410000 */
[-C--:B------:R-:W-:Y:S01]  /*7f30*/  FMUL.FTZ R41, R41, R8.reuse ;  /* 0x0000000829297220 */ /* 0x080fe20000410000 */
[----:B------:R-:W-:Y:S01]  /*7f40*/  FMUL.FTZ R44, R44, R8 ;  /* 0x000000082c2c7220 */ /* 0x000fe20000410000 */
[----:B------:R-:W-:Y:S01]  /*7f50*/  FMNMX.FTZ R4, R178, R4, !PT ;  /* 0x00000004b2047209 */ /* 0x000fe20007810000 */
[----:B------:R-:W-:Y:S01]  /*7f60*/  FMUL.FTZ R45, R45, R8 ;  /* 0x000000082d2d7220 */ /* 0x000fe20000410000 */
[----:B------:R-:W4:Y:S01]  /*7f70*/  MUFU.EX2 R161, R161 ;  /* 0x000000a100a17308 */ /* 0x000f220000000800 */
[----:B--2---:R-:W-:-:S01]  /*7f80*/  FADD.FTZ R2, R157, R2 ;  /* 0x000000029d027221 */ /* 0x004fc20000010000 */
[----:B------:R-:W-:Y:S01]  /*7f90*/  FMNMX.FTZ R4, R179, R4, !PT ;  /* 0x00000004b3047209 */ /* 0x000fe20007810000 */
[----:B------:R-:W-:Y:S01]  /*7fa0*/  FMUL.FTZ R48, R48, R8 ;  /* 0x0000000830307220 */ /* 0x000fe20000410000 */
[----:B------:R-:W-:Y:S01]  /*7fb0*/  F2FP.SATFINITE.E4M3.F32.PACK_AB_MERGE_C R156, R157, R156, RZ ;  /* 0x0000009c9d9c723e */ /* 0x000fe200048070ff */
[----:B------:R-:W-:Y:S01]  /*7fc0*/  FMUL.FTZ R49, R49, R8 ;  /* 0x0000000831317220 */ /* 0x000fe20000410000 */
[----:B------:R-:W-:Y:S01]  /*7fd0*/  FMNMX.FTZ R4, R182, R4, !PT ;  /* 0x00000004b6047209 */ /* 0x000fe20007810000 */
[----:B------:R-:W-:Y:S01]  /*7fe0*/  FMUL.FTZ R52, R52, R8 ;  /* 0x0000000834347220 */ /* 0x000fe20000410000 */
[----:B------:R-:W2:Y:S01]  /*7ff0*/  MUFU.EX2 R164, R164 ;  /* 0x000000a400a47308 */ /* 0x000ea20000000800 */
[----:B---3--:R-:W-:-:S01]  /*8000*/  FADD.FTZ R2, R160, R2 ;  /* 0x00000002a0027221 */ /* 0x008fc20000010000 */
[----:B------:R-:W-:Y:S01]  /*8010*/  FMNMX.FTZ R4, R183, R4, !PT ;  /* 0x00000004b7047209 */ /* 0x000fe20007810000 */
[----:B------:R-:W-:Y:S01]  /*8020*/  FMUL.FTZ R53, R53, R8 ;  /* 0x0000000835357220 */ /* 0x000fe20000410000 */
[----:B------:R-:W-:Y:S01]  /*8030*/  F2FP.SATFINITE.E4M3.F32.PACK_AB_MERGE_C R152, R153, R152, R156 ;  /* 0x000000989998723e */ /* 0x000fe2000480709c */
        /* <DEDUP_REMOVED lines=11> */
[----:B------:R-:W-:Y:S01]  /*80f0*/  MUFU.EX2 R168, R168 ;  /* 0x000000a800a87308 */ /* 0x000fe20000000800 */
[----:B--2---:R-:W-:-:S01]  /*8100*/  FADD.FTZ R10, R164, R2 ;  /* 0x00000002a40a7221 */ /* 0x004fc20000010000 */
[----:B------:R-:W-:Y:S01]  /*8110*/  FMNMX.FTZ R4, R191, R4, !PT ;  /* 0x00000004bf047209 */ /* 0x000fe20007810000 */
[-C--:B------:R-:W-:Y:S01]  /*8120*/  FMUL.FTZ R68, R68, R8.reuse ;  /* 0x0000000844447220 */ /* 0x080fe20000410000 */
[-C--:B------:R-:W-:Y:S01]  /*8130*/  FMUL.FTZ R69, R69, R8.reuse ;  /* 0x0000000845457220 */ /* 0x080fe20000410000 */
[----:B------:R-:W-:Y:S01]  /*8140*/  FMUL.FTZ R72, R72, R8 ;  /* 0x0000000848487220 */ /* 0x000fe20000410000 */
[----:B------:R-:W-:Y:S01]  /*8150*/  FMNMX.FTZ R4, R194, R4, !PT ;  /* 0x00000004c2047209 */ /* 0x000fe20007810000 */
[----:B------:R-:W-:Y:S01]  /*8160*/  FMUL.FTZ R73, R73, R8 ;  /* 0x0000000849497220 */ /* 0x000fe20000410000 */
[----:B------:R-:W-:Y:S01]  /*8170*/  MUFU.EX2 R169, R169 ;  /* 0x000000a900a97308 */ /* 0x000fe20000000800 */
[----:B---3--:R-:W-:Y:S01]  /*8180*/  F2FP.SATFINITE.E4M3.F32.PACK_AB_MERGE_C R164, R165, R164, RZ ;  /* 0x000000a4a5a4723e */ /* 0x008fe200048070ff */
[----:B------:R-:W-:Y:S01]  /*8190*/  FMUL.FTZ R76, R76, R8 ;  /* 0x000000084c4c7220 */ /* 0x000fe20000410000 */
        /* <DEDUP_REMOVED lines=9> */
[-C--:B------:R-:W-:Y:S01]  /*8230*/  FMUL.FTZ R88, R88, R8.reuse ;  /* 0x0000000858587220 */ /* 0x080fe20000410000 */
[-C--:B------:R-:W-:Y:S01]  /*8240*/  FMUL.FTZ R89, R89, R8.reuse ;  /* 0x0000000859597220 */ /* 0x080fe20000410000 */
[----:B------:R-:W-:Y:S01]  /*8250*/  FMUL.FTZ R92, R92, R8 ;  /* 0x000000085c5c7220 */ /* 0x000fe20000410000 */
[----:B------:R-:W-:Y:S01]  /*8260*/  FMNMX.FTZ R4, R202, R4, !PT ;  /* 0x00000004ca047209 */ /* 0x000fe20007810000 */
[----:B------:R-:W2:Y:S01]  /*8270*/  MUFU.EX2 R173, R173 ;  /* 0x000000ad00ad7308 */ /* 0x000ea20000000800 */
[-C--:B------:R-:W-:Y:S01]  /*8280*/  FMUL.FTZ R93, R93, R8.reuse ;  /* 0x000000085d5d7220 */ /* 0x080fe20000410000 */
        /* <DEDUP_REMOVED lines=15> */
[----:B--2---:R-:W-:Y:S01]  /*8380*/  F2FP.SATFINITE.E4M3.F32.PACK_AB_MERGE_C R156, R173, R172, RZ ;  /* 0x000000acad9c723e */ /* 0x004fe200048070ff */
        /* <DEDUP_REMOVED lines=26> */
[----:B------:R-:W-:-:S05]  /*8530*/  F2FP.SATFINITE.E4M3.F32.PACK_AB_MERGE_C R156, R169, R168, R156 ;  /* 0x000000a8a99c723e */ /* 0x000fca000480709c */
[----:B------:R-:W-:Y:S01]  /*8540*/  MUFU.EX2 R185, R185 ;  /* 0x000000b900b97308 */ /* 0x000fe20000000800 */
[----:B--2---:R-:W-:-:S07]  /*8550*/  FMNMX.FTZ R4, R4, R9, !PT ;  /* 0x0000000904047209 */ /* 0x004fce0007810000 */
[----:B------:R-:W-:Y:S01]  /*8560*/  MUFU.EX2 R188, R188 ;  /* 0x000000bc00bc7308 */ /* 0x000fe20000000800 */
[----:B------:R-:W2:Y:S07]  /*8570*/  SHFL.BFLY PT, R9, R4, 0x1, 0x1f ;  /* 0x0c201f0004097f89 */ /* 0x000eae00000e0000 */
[----:B------:R-:W-:Y:S08]  /*8580*/  MUFU.EX2 R189, R189 ;  /* 0x000000bd00bd7308 */ /* 0x000ff00000000800 */
[----:B------:R-:W-:Y:S08]  /*8590*/  MUFU.EX2 R192, R192 ;  /* 0x000000c000c07308 */ /* 0x000ff00000000800 */
[----:B------:R-:W-:Y:S01]  /*85a0*/  MUFU.EX2 R193, R193 ;  /* 0x000000c100c17308 */ /* 0x000fe20000000800 */
[----:B--2---:R-:W-:Y:S01]  /*85b0*/  FMNMX.FTZ R4, R4, R9, !PT ;  /* 0x0000000904047209 */ /* 0x004fe20007810000 */
[----:B------:R-:W-:-:S06]  /*85c0*/  IMAD.U32 R9, RZ, RZ, UR41 ;  /* 0x00000029ff097e24 */ /* 0x000fcc000f8e00ff */
[----:B------:R-:W-:Y:S01]  /*85d0*/  MUFU.EX2 R196, R196 ;  /* 0x000000c400c47308 */ /* 0x000fe20000000800 */
        /* <DEDUP_REMOVED lines=60> */
[----:B------:R-:W-:Y:S01]  /*89a0*/  F2FP.SATFINITE.E4M3.F32.PACK_AB_MERGE_C R158, R181, R180, RZ ;  /* 0x000000b4b59e723e */ /* 0x000fe200048070ff */
[-C--:B------:R-:W-:Y:S01]  /*89b0*/  FMUL.FTZ R51, R51, R7.reuse ;  /* 0x0000000733337220 */ /* 0x080fe20000410000 */
[----:B------:R-:W-:Y:S01]  /*89c0*/  F2FP.SATFINITE.E4M3.F32.PACK_AB_MERGE_C R153, R155, R154, R153 ;  /* 0x0000009a9b99723e */ /* 0x000fe20004807099 */
[----:B------:R-:W-:Y:S01]  /*89d0*/  FMUL.FTZ R54, R54, R7 ;  /* 0x0000000736367220 */ /* 0x000fe20000410000 */
[----:B------:R-:W2:Y:S01]  /*89e0*/  MUFU.EX2 R166, R166 ;  /* 0x000000a600a67308 */ /* 0x000ea20000000800 */
[----:B---3--:R-:W-:-:S01]  /*89f0*/  FADD.FTZ R0, R162, R0 ;  /* 0x00000000a2007221 */ /* 0x008fc20000010000 */
[----:B------:R-:W-:Y:S01]  /*8a00*/  F2FP.SATFINITE.E4M3.F32.PACK_AB_MERGE_C R154, R161, R160, R164 ;  /* 0x000000a0a19a723e */ /* 0x000fe200048070a4 */
        /* <DEDUP_REMOVED lines=48> */
[-C--:B------:R-:W-:Y:S01]  /*8d10*/  FMUL.FTZ R102, R102, R7.reuse ;  /* 0x0000000766667220 */ /* 0x080fe20000410000 */
[-C--:B------:R-:W-:Y:S01]  /*8d20*/  FMUL.FTZ R103, R103, R7.reuse ;  /* 0x0000000767677220 */ /* 0x080fe20000410000 */
[----:B------:R-:W-:Y:S01]  /*8d30*/  FMUL.FTZ R106, R106, R7 ;  /* 0x000000076a6a7220 */ /* 0x000fe20000410000 */
[----:B------:R-:W-:Y:S01]  /*8d40*/  FADD.FTZ R0, R188, R0 ;  /* 0x00000000bc007221 */ /* 0x000fe20000010000 */
[----:B------:R-:W-:Y:S01]  /*8d50*/  F2FP.SATFINITE.E4M3.F32.PACK_AB_MERGE_C R188, R189, R188, RZ ;  /* 0x000000bcbdbc723e */ /* 0x000fe200048070ff */
[----:B------:R-:W3:Y:S01]  /*8d60*/  MUFU.EX2 R179, R179 ;  /* 0x000000b300b37308 */ /* 0x000ee20000000800 */
[----:B----4-:R-:W-:-:S01]  /*8d70*/  FADD.FTZ R2, R175, R2 ;  /* 0x00000002af027221 */ /* 0x010fc20000010000 */
[----:B------:R-:W-:Y:S01]  /*8d80*/  FADD.FTZ R0, R189, R0 ;  /* 0x00000000bd007221 */ /* 0x000fe20000010000 */
[----:B------:R-:W-:Y:S01]  /*8d90*/  F2FP.SATFINITE.E4M3.F32.PACK_AB_MERGE_C R157, R175, R174, RZ ;  /* 0x000000aeaf9d723e */ /* 0x000fe200048070ff */
        /* <DEDUP_REMOVED lines=34> */
[----:B------:R-:W-:Y:S01]  /*8fc0*/  FMUL.FTZ R151, R151, R7 ;  /* 0x0000000797977220 */ /* 0x000fe20000410000 */
[----:B------:R-:W-:Y:S01]  /*8fd0*/  F2FP.SATFINITE.E4M3.F32.PACK_AB_MERGE_C R157, R171, R170, R157 ;  /* 0x000000aaab9d723e */ /* 0x000fe2000480709d */
[----:B------:R-:W2:Y:S01]  /*8fe0*/  MUFU.EX2 R190, R190 ;  /* 0x000000be00be7308 */ /* 0x000ea20000000800 */
[----:B---3--:R-:W-:-:S01]  /*8ff0*/  FADD.FTZ R2, R186, R2 ;  /* 0x00000002ba027221 */ /* 0x008fc20000010000 */
[----:B------:R-:W-:-:S02]  /*9000*/  F2FP.SATFINITE.E4M3.F32.PACK_AB_MERGE_C R158, R177, R176, R158 ;  /* 0x000000b0b19e723e */ /* 0x000fc4000480709e */
[----:B------:R-:W-:Y:S02]  /*9010*/  F2FP.SATFINITE.E4M3.F32.PACK_AB_MERGE_C R159, R179, R178, R159 ;  /* 0x000000b2b39f723e */ /* 0x000fe4000480709f */
[----:B------:R-:W-:Y:S02]  /*9020*/  F2FP.SATFINITE.E4M3.F32.PACK_AB_MERGE_C R160, R185, R184, R188 ;  /* 0x000000b8b9a0723e */ /* 0x000fe400048070bc */
        /* <DEDUP_REMOVED lines=53> */
[C---:B----4-:R-:W-:Y:S01]  /*9380*/  F2FP.SATFINITE.E4M3.F32.PACK_AB_MERGE_C R212, R213.reuse, R212, RZ ;  /* 0x000000d4d5d4723e */ /* 0x050fe200048070ff */
[----:B------:R-:W-:-:S03]  /*9390*/  FADD.FTZ R2, R213, R10 ;  /* 0x0000000ad5027221 */ /* 0x000fc60000010000 */
[----:B------:R-:W-:Y:S01]  /*93a0*/  F2FP.SATFINITE.E4M3.F32.PACK_AB_MERGE_C R166, R209, R208, R212 ;  /* 0x000000d0d1a6723e */ /* 0x000fe200048070d4 */
[----:B--2---:R-:W-:-:S01]  /*93b0*/  FADD.FTZ R0, R214, R0 ;  /* 0x00000000d6007221 */ /* 0x004fc20000010000 */
[----:B---3--:R-:W-:-:S03]  /*93c0*/  F2FP.SATFINITE.E4M3.F32.PACK_AB_MERGE_C R167, R9, R214, RZ ;  /* 0x000000d609a7723e */ /* 0x008fc600048070ff */
[----:B------:R-:W-:Y:S01]  /*93d0*/  FADD.FTZ R0, R9, R0 ;  /* 0x0000000009007221 */ /* 0x000fe20000010000 */
[----:B------:R-:W-:Y:S01]  /*93e0*/  F2FP.SATFINITE.E4M3.F32.PACK_AB_MERGE_C R167, R211, R210, R167 ;  /* 0x000000d2d3a7723e */ /* 0x000fe200048070a7 */
[----:B------:R-:W-:Y:S06]  /*93f0*/  @!P0 BRA `(.L_x_2802) ;  /* 0x0000000000048947 */ /* 0x000fec0003800000 */
[----:B------:R-:W-:Y:S01]  /*9400*/  BPT.TRAP 0x1 ;  /* 0x000000040000795c */ /* 0x000fe20000300000 */
.L_x_2802:
[----:B------:R2:W3:Y:S01]  /*9410*/  SYNCS.PHASECHK.TRANS64.TRYWAIT P1, [UR50+0x38850], R6 ;  /* 0x03885006ff0075a7 */ /* 0x0004e20008020172 */
[----:B------:R-:W-:Y:S05]  /*9420*/  @!P0 BRA `(.L_x_2803) ;  /* 0x0000000000048947 */ /* 0x000fea0003800000 */
[----:B------:R-:W-:Y:S01]  /*9430*/  BPT.TRAP 0x1 ;  /* 0x000000040000795c */ /* 0x000fe20000300000 */
.L_x_2803:
[----:B---3--:R-:W-:Y:S05]  /*9440*/  @P1 BRA `(.L_x_2804) ;  /* 0x0000000000081947 */ /* 0x008fea0003800000 */
[----:B------:R-:W3:Y:S02]  /*9450*/  SYNCS.PHASECHK.TRANS64.TRYWAIT P1, [UR50+0x38850], R6 ;  /* 0x03885006ff0075a7 */ /* 0x000ee40008020172 */
[----:B---3--:R-:W-:Y:S05]  /*9460*/  @!P1 BRA `(.L_x_2805) ;  /* 0x000000e800a09947 */ /* 0x008fea0003800000 */
.L_x_2804:
        /* <DEDUP_REMOVED lines=30> */
.L_x_2806:
        /* <DEDUP_REMOVED lines=9> */
.L_x_2796:
[----:B------:R-:W-:Y:S01]  /*96e0*/  ULDC.64 UR4, c[0x0][0x9a0] ;  /* 0x0002680000047ab9 */ /* 0x000fe20000000a00 */
[----:B------:R2:W-:Y:S08]  /*96f0*/  BAR.ARV R3, 0x100 ;  /* 0x000400030000751d */ /* 0x0005f00000002000 */
[----:B------:R-:W-:Y:S06]  /*9700*/  BAR.ARV 0x8, 0x180 ;  /* 0x0206000000007b1d */ /* 0x000fec0000002000 */
[----:B------:R-:W-:-:S04]  /*9710*/  ISETP.NE.U32.AND P0, PT, RZ, UR4, PT ;  /* 0x00000004ff007c0c */ /* 0x000fc8000bf05070 */
[----:B------:R-:W-:-:S13]  /*9720*/  ISETP.NE.AND.EX P0, PT, RZ, UR5, PT, P0 ;  /* 0x00000005ff007c0c */ /* 0x000fda000bf05300 */
[----:B01----:R-:W0:Y:S08]  /*9730*/  @P0 LDC.64 R6, c[0x0][0x9c8] ;  /* 0x00027200ff060b82 */ /* 0x003e300000000a00 */
[----:B------:R-:W1:Y:S01]  /*9740*/  @P0 LDC.64 R8, c[0x0][0x9d0] ;  /* 0x00027400ff080b82 */ /* 0x000e620000000a00 */
[C---:B0-----:R-:W-:Y:S02]  /*9750*/  @P0 IMAD R12, R6.reuse, UR37, RZ ;  /* 0x00000025060c0c24 */ /* 0x041fe4000f8e02ff */
[----:B------:R-:W-:-:S04]  /*9760*/  @P0 IMAD.WIDE.U32 R10, R6, UR36, RZ ;  /* 0x00000024060a0c25 */ /* 0x000fc8000f8e00ff */
[----:B------:R-:W-:Y:S02]  /*9770*/  @P0 IMAD R7, R7, UR36, R12 ;  /* 0x0000002407070c24 */ /* 0x000fe4000f8e020c */
[----:B------:R-:W-:Y:S02]  /*9780*/  @P0 IMAD.MOV.U32 R6, RZ, RZ, R10 ;  /* 0x000000ffff060224 */ /* 0x000fe400078e000a */
[----:B------:R-:W-:Y:S02]  /*9790*/  @P0 IMAD.IADD R7, R11, 0x1, R7 ;  /* 0x000000010b070824 */ /* 0x000fe400078e0207 */
[----:B-1----:R-:W-:-:S04]  /*97a0*/  @P0 IMAD.WIDE.U32 R6, R8, UR42, R6 ;  /* 0x0000002a08060c25 */ /* 0x002fc8000f8e0006 */
[----:B------:R-:W-:Y:S01]  /*97b0*/  @P0 IMAD R9, R9, UR42, R7 ;  /* 0x0000002a09090c24 */ /* 0x000fe2000f8e0207 */
[----:B------:R-:W-:Y:S01]  /*97c0*/  @P0 LEA R8, P1, R6, UR4, 0x2 ;  /* 0x0000000406080c11 */ /* 0x000fe2000f8210ff */
[----:B------:R-:W-:-:S03]  /*97d0*/  IMAD.MOV.U32 R7, RZ, RZ, 0x3f800000 ;  /* 0x3f800000ff077424 */ /* 0x000fc600078e00ff */
[----:B------:R-:W-:-:S05]  /*97e0*/  @P0 LEA.HI.X R9, R6, UR5, R9, 0x2, P1 ;  /* 0x0000000506090c11 */ /* 0x000fca00088f1409 */
[----:B------:R0:W3:Y:S01]  /*97f0*/  @P0 LDG.E R7, desc[UR54][R8.64] ;  /* 0x0000003608070981 */ /* 0x0000e2000c1e1900 */
[----:B------:R-:W-:Y:S02]  /*9800*/  UIADD3 UR45, UR45, 0x1, URZ ;  /* 0x000000012d2d7890 */ /* 0x000fe4000fffe03f */
[----:B------:R-:W-:Y:S01]  /*9810*/  UIADD3 UR47, UR47, 0x1, URZ ;  /* 0x000000012f2f7890 */ /* 0x000fe2000fffe03f */
[----:B------:R-:W1:Y:S01]  /*9820*/  SHFL.BFLY PT, R11, R2, 0x2, 0x1f ;  /* 0x0c401f00020b7f89 */ /* 0x000e6200000e0000 */
[----:B------:R-:W-:-:S03]  /*9830*/  UISETP.NE.AND UP0, UPT, UR45, 0x2, UPT ;  /* 0x000000022d00788c */ /* 0x000fc6000bf05270 */
[----:B------:R-:W4:Y:S01]  /*9840*/  SHFL.BFLY PT, R13, R0, 0x2, 0x1f ;  /* 0x0c401f00000d7f89 */ /* 0x000f2200000e0000 */
[----:B------:R-:W-:Y:S01]  /*9850*/  USEL UR4, URZ, 0x1, UP0 ;  /* 0x000000013f047887 */ /* 0x000fe20008000000 */
[----:B0-----:R-:W-:Y:S01]  /*9860*/  IMAD.U32 R8, RZ, RZ, UR41 ;  /* 0x00000029ff087e24 */ /* 0x001fe2000f8e00ff */
[----:B------:R-:W-:Y:S02]  /*9870*/  USEL UR45, UR45, URZ, UP0 ;  /* 0x0000003f2d2d7287 */ /* 0x000fe40008000000 */
[----:B------:R-:W-:Y:S01]  /*9880*/  ULOP3.LUT UR46, UR46, UR4, URZ, 0x3c, !UPT ;  /* 0x000000042e2e7292 */ /* 0x000fe2000f8e3c3f */
[----:B-1----:R-:W-:Y:S01]  /*9890*/  FADD.FTZ R11, R11, R2 ;  /* 0x000000020b0b7221 */ /* 0x002fe20000010000 */
[----:B------:R-:W-:Y:S02]  /*98a0*/  IMAD.MOV.U32 R2, RZ, RZ, -0x800000 ;  /* 0xff800000ff027424 */ /* 0x000fe400078e00ff */
[----:B----4-:R-:W-:Y:S02]  /*98b0*/  FADD.FTZ R13, R13, R0 ;  /* 0x000000000d0d7221 */ /* 0x010fe40000010000 */
[----:B------:R-:W0:Y:S01]  /*98c0*/  SHFL.BFLY PT, R6, R11, 0x1, 0x1f ;  /* 0x0c201f000b067f89 */ /* 0x000e2200000e0000 */
[----:B------:R-:W-:-:S03]  /*98d0*/  IMAD.MOV.U32 R0, RZ, RZ, -0x800000 ;  /* 0xff800000ff007424 */ /* 0x000fc600078e00ff */
[----:B------:R-:W1:Y:S01]  /*98e0*/  SHFL.BFLY PT, R10, R13, 0x1, 0x1f ;  /* 0x0c201f000d0a7f89 */ /* 0x000e6200000e0000 */
[----:B0-----:R-:W-:Y:S01]  /*98f0*/  FADD.FTZ R12, R11, R6 ;  /* 0x000000060b0c7221 */ /* 0x001fe20000010000 */
[----:B------:R-:W-:Y:S02]  /*9900*/  IMAD.MOV.U32 R6, RZ, RZ, RZ ;  /* 0x000000ffff067224 */ /* 0x000fe400078e00ff */
[----:B------:R-:W-:Y:S02]  /*9910*/  IMAD.U32 R11, RZ, RZ, UR41 ;  /* 0x00000029ff0b7e24 */ /* 0x000fe4000f8e00ff */
[----:B-1----:R-:W-:Y:S01]  /*9920*/  FADD.FTZ R14, R13, R10 ;  /* 0x0000000a0d0e7221 */ /* 0x002fe20000010000 */
[C---:B------:R-:W-:Y:S01]  /*9930*/  FSETP.NE.FTZ.AND P0, PT, R12.reuse, RZ, PT ;  /* 0x000000ff0c00720b */ /* 0x040fe20003f15000 */
[----:B--2---:R-:W-:Y:S01]  /*9940*/  FMUL.FTZ R3, R12, 0.00390625 ;  /* 0x3b8000000c037820 */ /* 0x004fe20000410000 */
[----:B------:R-:W-:Y:S02]  /*9950*/  IMAD.MOV.U32 R10, RZ, RZ, RZ ;  /* 0x000000ffff0a7224 */ /* 0x000fe400078e00ff */
[----:B------:R-:W-:-:S02]  /*9960*/  FMUL.FTZ R15, R14, 0.00390625 ;  /* 0x3b8000000e0f7820 */ /* 0x000fc40000410000 */
[----:B------:R-:W-:-:S03]  /*9970*/  FSETP.NE.FTZ.AND P1, PT, R3, RZ, PT ;  /* 0x000000ff0300720b */ /* 0x000fc60003f35000 */
[----:B------:R-:W-:-:S04]  /*9980*/  FSETP.NE.FTZ.AND P2, PT, R15, RZ, PT ;  /* 0x000000ff0f00720b */ /* 0x000fc80003f55000 */
        /* <DEDUP_REMOVED lines=142> */
.L_x_2771:
        /* <DEDUP_REMOVED lines=18> */
[----:B------:R-:W-:Y:S01]  /*a390*/  ULDC.64 UR12, c[0x0][0xc00] ;  /* 0x00030000000c7ab9 */ /* 0x000fe20000000a00 */
[----:B------:R-:W-:Y:S01]  /*a3a0*/  ULDC.64 UR14, c[0x0][0xc08] ;  /* 0x00030200000e7ab9 */ /* 0x000fe20000000a00 */
[----:B------:R-:W-:Y:S01]  /*a3b0*/  ULDC UR9, c[0x0][0xbe8] ;  /* 0x0002fa0000097ab9 */ /* 0x000fe20000000800 */
[----:B0-----:R-:W-:-:S05]  /*a3c0*/  IMAD.SHL.U32 R3, R191, 0x4, RZ ;  /* 0x00000004bf037824 */ /* 0x001fca00078e00ff */
[----:B------:R-:W-:Y:S01]  /*a3d0*/  LOP3.LUT R3, R3, 0xc, RZ, 0xc0, !PT ;  /* 0x0000000c03037812 */ /* 0x000fe200078ec0ff */
[----:B------:R-:W-:Y:S03]  /*a3e0*/  BAR.SYNC.DEFER_BLOCKING 0x1, 0x100 ;  /* 0x0044000000007b1d */ /* 0x000fe60000010000 */
[----:B------:R-:W-:-:S05]  /*a3f0*/  IADD3 R4, P0, R3, UR10, RZ ;  /* 0x0000000a03047c10 */ /* 0x000fca000ff1e0ff */
[----:B------:R-:W-:-:S06]  /*a400*/  IMAD.X R5, RZ, RZ, UR11, P0 ;  /* 0x0000000bff057e24 */ /* 0x000fcc00080e06ff */
[----:B------:R0:W3:Y:S01]  /*a410*/  LDG.E.CONSTANT R5, desc[UR54][R4.64] ;  /* 0x0000003604057981 */ /* 0x0000e2000c1e9900 */
[----:B------:R-:W-:Y:S01]  /*a420*/  LOP3.LUT P0, R3, R191, 0x3, RZ, 0xc0, !PT ;  /* 0x00000003bf037812 */ /* 0x000fe2000780c0ff */
[----:B------:R-:W-:Y:S01]  /*a430*/  UMOV UR10, UR8 ;  /* 0x00000008000a7c82 */ /* 0x000fe20008000000 */
[----:B-1----:R-:W-:Y:S01]  /*a440*/  UMOV UR11, UR4 ;  /* 0x00000004000b7c82 */ /* 0x002fe20008000000 */
[----:B------:R-:W-:Y:S01]  /*a450*/  UIMAD.WIDE UR12, UR36, 0x4, UR12 ;  /* 0x00000004240c78a5 */ /* 0x000fe2000f8e020c */
        /* <DEDUP_REMOVED lines=17> */
[----:B------:R-:W-:Y:S01]  /*a570*/  IMAD.MOV.U32 R42, RZ, RZ, 0x2 ;  /* 0x00000002ff2a7424 */ /* 0x000fe200078e00ff */
        /* <DEDUP_REMOVED lines=55> */
[----:B0-----:R-:W-:-:S02]  /*a8f0*/  SEL R4, R24, R25, P0 ;  /* 0x0000001918047207 */ /* 0x001fc40000000000 */
        /* <DEDUP_REMOVED lines=46> */
[----:B--2---:R-:W-:Y:S01]  /*abe0*/  IMAD.WIDE R42, R173, R42, UR10 ;  /* 0x0000000aad2a7e25 */ /* 0x004fe2000f8e022a */
[----:B------:R-:W-:Y:S02]  /*abf0*/  SEL R173, R130, R131, P0 ;  /* 0x0000008382ad7207 */ /* 0x000fe40000000000 */
[----:B------:R-:W-:-:S02]  /*ac00*/  SEL R130, R131, R130, P0 ;  /* 0x0000008283827207 */ /* 0x000fc40000000000 */
[C---:B------:R-:W-:Y:S02]  /*ac10*/  IADD3 R63, P3, R42.reuse, 0xc040, RZ ;  /* 0x0000c0402a3f7810 */ /* 0x040fe40007f7e0ff */
[C---:B------:R-:W-:Y:S02]  /*ac20*/  IADD3 R59, P4, R42.reuse, 0xc060, RZ ;  /* 0x0000c0602a3b7810 */ /* 0x040fe40007f9e0ff */
[----:B------:R-:W-:Y:S02]  /*ac30*/  LOP3.LUT R62, R63, 0x380, RZ, 0xc0, !PT ;  /* 0x000003803f3e7812 */ /* 0x000fe400078ec0ff */
[----:B------:R-:W-:Y:S02]  /*ac40*/  IADD3 R67, P2, R42, 0xc020, RZ ;  /* 0x0000c0202a437810 */ /* 0x000fe40007f5e0ff */
[----:B------:R-:W-:Y:S02]  /*ac50*/  SHF.R.U64 R62, R62, 0x3, RZ ;  /* 0x000000033e3e7819 */ /* 0x000fe400000012ff */
[----:B------:R-:W-:-:S02]  /*ac60*/  LOP3.LUT R58, R59, 0x380, RZ, 0xc0, !PT ;  /* 0x000003803b3a7812 */ /* 0x000fc400078ec0ff */
[----:B------:R-:W-:Y:S01]  /*ac70*/  LOP3.LUT R62, R62, R63, RZ, 0x3c, !PT ;  /* 0x0000003f3e3e7212 */ /* 0x000fe200078e3cff */
[----:B------:R-:W-:Y:S01]  /*ac80*/  IMAD.X R63, RZ, RZ, R43, P3 ;  /* 0x000000ffff3f7224 */ /* 0x000fe200018e062b */
[C---:B------:R-:W-:Y:S02]  /*ac90*/  IADD3 R87, P3, R42.reuse, 0x8000, RZ ;  /* 0x000080002a577810 */ /* 0x040fe40007f7e0ff */
[----:B------:R-:W-:Y:S02]  /*aca0*/  LOP3.LUT R66, R67, 0x380, RZ, 0xc0, !PT ;  /* 0x0000038043427812 */ /* 0x000fe400078ec0ff */
[----:B------:R-:W-:Y:S02]  /*acb0*/  IADD3 R71, P1, R42, 0xc000, RZ ;  /* 0x0000c0002a477810 */ /* 0x000fe40007f3e0ff */
[----:B------:R-:W-:Y:S02]  /*acc0*/  SHF.R.U64 R58, R58, 0x3, RZ ;  /* 0x000000033a3a7819 */ /* 0x000fe400000012ff */
[----:B------:R-:W-:-:S02]  /*acd0*/  LOP3.LUT R86, R87, 0x380, RZ, 0xc0, !PT ;  /* 0x0000038057567812 */ /* 0x000fc400078ec0ff */
[----:B------:R-:W-:Y:S02]  /*ace0*/  SHF.R.U64 R66, R66, 0x3, RZ ;  /* 0x0000000342427819 */ /* 0x000fe400000012ff */
[----:B------:R-:W-:Y:S02]  /*acf0*/  LOP3.LUT R70, R71, 0x380, RZ, 0xc0, !PT ;  /* 0x0000038047467812 */ /* 0x000fe400078ec0ff */
[----:B------:R-:W-:Y:S01]  /*ad00*/  LOP3.LUT R58, R58, R59, RZ, 0x3c, !PT ;  /* 0x0000003b3a3a7212 */ /* 0x000fe200078e3cff */
[--C-:B------:R-:W-:Y:S01]  /*ad10*/  IMAD.X R59, RZ, RZ, R43.reuse, P4 ;  /* 0x000000ffff3b7224 */ /* 0x100fe200020e062b */
[----:B------:R-:W-:Y:S02]  /*ad20*/  SHF.R.U64 R86, R86, 0x3, RZ ;  /* 0x0000000356567819 */ /* 0x000fe400000012ff */
[----:B------:R-:W-:Y:S01]  /*ad30*/  LOP3.LUT R66, R66, R67, RZ, 0x3c, !PT ;  /* 0x0000004342427212 */ /* 0x000fe200078e3cff */
[----:B------:R-:W-:Y:S01]  /*ad40*/  IMAD.X R67, RZ, RZ, R43, P2 ;  /* 0x000000ffff437224 */ /* 0x000fe200010e062b */
[----:B------:R-:W-:-:S02]  /*ad50*/  SHF.R.U64 R70, R70, 0x3, RZ ;  /* 0x0000000346467819 */ /* 0x000fc400000012ff */
[C---:B------:R-:W-:Y:S02]  /*ad60*/  IADD3 R83, P4, R42.reuse, 0x8020, RZ ;  /* 0x000080202a537810 */ /* 0x040fe40007f9e0ff */
[----:B------:R-:W-:Y:S02]  /*ad70*/  IADD3 R91, P2, R42, 0x4060, RZ ;  /* 0x000040602a5b7810 */ /* 0x000fe40007f5e0ff */
[----:B------:R-:W-:Y:S01]  /*ad80*/  LOP3.LUT R86, R86, R87, RZ, 0x3c, !PT ;  /* 0x0000005756567212 */ /* 0x000fe200078e3cff */
[--C-:B------:R-:W-:Y:S01]  /*ad90*/  IMAD.X R87, RZ, RZ, R43.reuse, P3 ;  /* 0x000000ffff577224 */ /* 0x100fe200018e062b */
[----:B------:R-:W-:Y:S01]  /*ada0*/  LOP3.LUT R70, R70, R71, RZ, 0x3c, !PT ;  /* 0x0000004746467212 */ /* 0x000fe200078e3cff */
[----:B------:R-:W-:Y:S01]  /*adb0*/  IMAD.X R71, RZ, RZ, R43, P1 ;  /* 0x000000ffff477224 */ /* 0x000fe200008e062b */
[----:B------:R-:W-:Y:S02]  /*adc0*/  LOP3.LUT R82, R83, 0x380, RZ, 0xc0, !PT ;  /* 0x0000038053527812 */ /* 0x000fe400078ec0ff */
[----:B------:R-:W-:-:S02]  /*add0*/  IADD3 R47, P3, R42, 0x4000, RZ ;  /* 0x000040002a2f7810 */ /* 0x000fc40007f7e0ff */
[----:B------:R-:W-:Y:S02]  /*ade0*/  LOP3.LUT R90, R91, 0x380, RZ, 0xc0, !PT ;  /* 0x000003805b5a7812 */ /* 0x000fe400078ec0ff */
[C---:B------:R-:W-:Y:S01]  /*adf0*/  IADD3 R95, P1, R42.reuse, 0x4040, RZ ;  /* 0x000040402a5f7810 */ /* 0x040fe20007f3e0ff */
[----:B---3--:R-:W-:Y:S01]  /*ae00*/  SHFL.IDX PT, R143, R97, R5, 0x1c1f ;  /* 0x001c1f05618f7589 */ /* 0x008fe200000e0000 */
[C---:B------:R-:W-:Y:S02]  /*ae10*/  IADD3 R75, P6, R42.reuse, 0x8060, RZ ;  /* 0x000080602a4b7810 */ /* 0x040fe40007fde0ff */
[----:B------:R-:W-:Y:S01]  /*ae20*/  IADD3 R79, P5, R42, 0x8040, RZ ;  /* 0x000080402a4f7810 */ /* 0x000fe20007fbe0ff */
[----:B------:R-:W-:Y:S01]  /*ae30*/  SHFL.IDX PT, R113, R113, R5, 0x1c1f ;  /* 0x001c1f0571717589 */ /* 0x000fe200000e0000 */
[----:B------:R-:W-:Y:S02]  /*ae40*/  SHF.R.U64 R82, R82, 0x3, RZ ;  /* 0x0000000352527819 */ /* 0x000fe400000012ff */
[----:B------:R-:W-:Y:S01]  /*ae50*/  LOP3.LUT R46, R47, 0x380, RZ, 0xc0, !PT ;  /* 0x000003802f2e7812 */ /* 0x000fe200078ec0ff */
[----:B------:R-:W-:Y:S01]  /*ae60*/  SHFL.IDX PT, R144, R144, R5, 0x1c1f ;  /* 0x001c1f0590907589 */ /* 0x000fe200000e0000 */
[----:B------:R-:W-:-:S02]  /*ae70*/  SHF.R.U64 R90, R90, 0x3, RZ ;  /* 0x000000035a5a7819 */ /* 0x000fc400000012ff */
[----:B------:R-:W-:Y:S01]  /*ae80*/  LOP3.LUT R94, R95, 0x380, RZ, 0xc0, !PT ;  /* 0x000003805f5e7812 */ /* 0x000fe200078ec0ff */
[----:B------:R-:W-:Y:S01]  /*ae90*/  SHFL.IDX PT, R25, R25, R5, 0x1c1f ;  /* 0x001c1f0519197589 */ /* 0x000fe200000e0000 */
[----:B------:R-:W-:Y:S02]  /*aea0*/  LOP3.LUT R74, R75, 0x380, RZ, 0xc0, !PT ;  /* 0x000003804b4a7812 */ /* 0x000fe400078ec0ff */
[----:B------:R-:W-:Y:S01]  /*aeb0*/  LOP3.LUT R78, R79, 0x380, RZ, 0xc0, !PT ;  /* 0x000003804f4e7812 */ /* 0x000fe200078ec0ff */
[----:B------:R-:W-:Y:S01]  /*aec0*/  SHFL.IDX PT, R29, R29, R5, 0x1c1f ;  /* 0x001c1f051d1d7589 */ /* 0x000fe200000e0000 */
[----:B------:R-:W-:Y:S01]  /*aed0*/  LOP3.LUT R82, R82, R83, RZ, 0x3c, !PT ;  /* 0x0000005352527212 */ /* 0x000fe200078e3cff */
[--C-:B------:R-:W-:Y:S01]  /*aee0*/  IMAD.X R83, RZ, RZ, R43.reuse, P4 ;  /* 0x000000ffff537224 */ /* 0x100fe200020e062b */
[----:B------:R-:W-:Y:S01]  /*aef0*/  SHF.R.U64 R46, R46, 0x3, RZ ;  /* 0x000000032e2e7819 */ /* 0x000fe200000012ff */
[----:B------:R-:W-:Y:S01]  /*af00*/  SHFL.IDX PT, R172, R172, R5, 0x1c1f ;  /* 0x001c1f05acac7589 */ /* 0x000fe200000e0000 */
[----:B------:R-:W-:Y:S01]  /*af10*/  LOP3.LUT R90, R90, R91, RZ, 0x3c, !PT ;  /* 0x0000005b5a5a7212 */ /* 0x000fe200078e3cff */
[----:B------:R-:W-:Y:S01]  /*af20*/  IMAD.X R91, RZ, RZ, R43, P2 ;  /* 0x000000ffff5b7224 */ /* 0x000fe200010e062b */
[----:B------:R-:W-:Y:S01]  /*af30*/  SHF.R.U64 R94, R94, 0x3, RZ ;  /* 0x000000035e5e7819 */ /* 0x000fe200000012ff */
[----:B------:R-:W-:Y:S01]  /*af40*/  SHFL.IDX PT, R24, R24, R5, 0x1c1f ;  /* 0x001c1f0518187589 */ /* 0x000fe200000e0000 */
[----:B------:R-:W-:-:S02]  /*af50*/  IADD3 R55, P4, R42, 0x40, RZ ;  /* 0x000000402a377810 */ /* 0x000fc40007f9e0ff */
[----:B------:R-:W-:Y:S01]  /*af60*/  SHF.R.U64 R74, R74, 0x3, RZ ;  /* 0x000000034a4a7819 */ /* 0x000fe200000012ff */
[----:B------:R-:W-:Y:S01]  /*af70*/  SHFL.IDX PT, R65, R65, R5, 0x1c1f ;  /* 0x001c1f0541417589 */ /* 0x000fe200000e0000 */
[----:B------:R-:W-:Y:S02]  /*af80*/  SHF.R.U64 R78, R78, 0x3, RZ ;  /* 0x000000034e4e7819 */ /* 0x000fe400000012ff */
[----:B------:R-:W-:Y:S01]  /*af90*/  IADD3 R51, P2, R42, 0x60, RZ ;  /* 0x000000602a337810 */ /* 0x000fe20007f5e0ff */
[----:B------:R-:W-:Y:S01]  /*afa0*/  SHFL.IDX PT, R117, R117, R5, 0x1c1f ;  /* 0x001c1f0575757589 */ /* 0x000fe200000e0000 */
[----:B------:R-:W-:Y:S02]  /*afb0*/  LOP3.LUT R46, R46, R47, RZ, 0x3c, !PT ;  /* 0x0000002f2e2e7212 */ /* 0x000fe400078e3cff */
[----:B------:R-:W-:Y:S01]  /*afc0*/  LOP3.LUT R47, R42, 0x380, RZ, 0xc0, !PT ;  /* 0x000003802a2f7812 */ /* 0x000fe200078ec0ff */
[----:B------:R-:W-:Y:S01]  /*afd0*/  SHFL.IDX PT, R137, R137, R5, 0x1c1f ;  /* 0x001c1f0589897589 */ /* 0x000fe200000e0000 */
[----:B------:R-:W-:Y:S01]  /*afe0*/  LOP3.LUT R94, R94, R95, RZ, 0x3c, !PT ;  /* 0x0000005f5e5e7212 */ /* 0x000fe200078e3cff */
[--C-:B------:R-:W-:Y:S01]  /*aff0*/  IMAD.X R95, RZ, RZ, R43.reuse, P1 ;  /* 0x000000ffff5f7224 */ /* 0x100fe200008e062b */
[----:B------:R-:W-:Y:S01]  /*b000*/  LOP3.LUT R54, R55, 0x380, RZ, 0xc0, !PT ;  /* 0x0000038037367812 */ /* 0x000fe200078ec0ff */
[----:B------:R-:W-:Y:S01]  /*b010*/  SHFL.IDX PT, R142, R93, R5, 0x1c1f ;  /* 0x001c1f055d8e7589 */ /* 0x000fe200000e0000 */
[----:B------:R-:W-:Y:S01]  /*b020*/  LOP3.LUT R74, R74, R75, RZ, 0x3c, !PT ;  /* 0x0000004b4a4a7212 */ /* 0x000fe200078e3cff */
[--C-:B------:R-:W-:Y:S01]  /*b030*/  IMAD.X R75, RZ, RZ, R43.reuse, P6 ;  /* 0x000000ffff4b7224 */ /* 0x100fe200030e062b */
[----:B------:R-:W-:Y:S01]  /*b040*/  LOP3.LUT R78, R78, R79, RZ, 0x3c, !PT ;  /* 0x0000004f4e4e7212 */ /* 0x000fe200078e3cff */
[----:B------:R-:W-:Y:S01]  /*b050*/  IMAD.X R79, RZ, RZ, R43, P5 ;  /* 0x000000ffff4f7224 */ /* 0x000fe200028e062b */
[----:B------:R-:W-:Y:S01]  /*b060*/  LOP3.LUT R50, R51, 0x380, RZ, 0xc0, !PT ;  /* 0x0000038033327812 */ /* 0x000fe200078ec0ff */
[----:B------:R-:W-:Y:S01]  /*b070*/  SHFL.IDX PT, R93, R146, R5, 0x1c1f ;  /* 0x001c1f05925d7589 */ /* 0x000fe200000e0000 */
[----:B------:R-:W-:-:S02]  /*b080*/  IADD3 R99, P6, R42, 0x4020, RZ ;  /* 0x000040202a637810 */ /* 0x000fc40007fde0ff */
[----:B------:R-:W-:Y:S01]  /*b090*/  IADD3 R103, P5, R42, 0x20, RZ ;  /* 0x000000202a677810 */ /* 0x000fe20007fbe0ff */
[----:B------:R-:W-:Y:S01]  /*b0a0*/  SHFL.IDX PT, R37, R37, R5, 0x1c1f ;  /* 0x001c1f0525257589 */ /* 0x000fe200000e0000 */
[----:B------:R-:W-:Y:S02]  /*b0b0*/  SHF.R.U64 R47, R47, 0x3, RZ ;  /* 0x000000032f2f7819 */ /* 0x000fe400000012ff */
[----:B------:R-:W-:Y:S01]  /*b0c0*/  SHF.R.U64 R54, R54, 0x3, RZ ;  /* 0x0000000336367819 */ /* 0x000fe200000012ff */
[----:B------:R-:W-:Y:S01]  /*b0d0*/  SHFL.IDX PT, R159, R159, R5, 0x1c1f ;  /* 0x001c1f059f9f7589 */ /* 0x000fe200000e0000 */
[----:B------:R-:W-:Y:S02]  /*b0e0*/  SHF.R.U64 R50, R50, 0x3, RZ ;  /* 0x0000000332327819 */ /* 0x000fe400000012ff */
[----:B------:R-:W-:Y:S01]  /*b0f0*/  MOV R181, R94 ;  /* 0x0000005e00b57202 */ /* 0x000fe20000000f00 */
[----:B------:R-:W-:Y:S01]  /*b100*/  SHFL.IDX PT, R161, R161, R5, 0x1c1f ;  /* 0x001c1f05a1a17589 */ /* 0x000fe200000e0000 */
[----:B------:R-:W-:-:S02]  /*b110*/  LOP3.LUT R98, R99, 0x380, RZ, 0xc0, !PT ;  /* 0x0000038063627812 */ /* 0x000fc400078ec0ff */
        /* <DEDUP_REMOVED lines=10> */
[----:B------:R-:W-:Y:S01]  /*b1c0*/  MOV R190, R58 ;  /* 0x0000003a00be7202 */ /* 0x000fe20000000f00 */
[----:B------:R-:W-:Y:S01]  /*b1d0*/  SHFL.IDX PT, R97, R56, R95, 0x1c1f ;  /* 0x001c1f5f38617589 */ /* 0x000fe200000e0000 */
[----:B------:R-:W-:-:S02]  /*b1e0*/  SHF.R.U64 R98, R98, 0x3, RZ ;  /* 0x0000000362627819 */ /* 0x000fc400000012ff */
[----:B------:R-:W-:Y:S01]  /*b1f0*/  SHF.R.U64 R102, R102, 0x3, RZ ;  /* 0x0000000366667819 */ /* 0x000fe200000012ff */
[----:B------:R-:W-:Y:S01]  /*b200*/  SHFL.IDX PT, R59, R6, R5, 0x1c1f ;  /* 0x001c1f05063b7589 */ /* 0x000fe200000e0000 */
[----:B------:R-:W-:Y:S02]  /*b210*/  MOV R189, R62 ;  /* 0x0000003e00bd7202 */ /* 0x000fe40000000f00 */
[----:B------:R-:W-:Y:S01]  /*b220*/  MOV R182, R90 ;  /* 0x0000005a00b67202 */ /* 0x000fe20000000f00 */
[----:B------:R-:W-:Y:S01]  /*b230*/  SHFL.IDX PT, R6, R81, R5, 0x1c1f ;  /* 0x001c1f0551067589 */ /* 0x000fe200000e0000 */
[----:B------:R-:W-:Y:S02]  /*b240*/  MOV R178, R46 ;  /* 0x0000002e00b27202 */ /* 0x000fe40000000f00 */
[----:B------:R-:W-:Y:S01]  /*b250*/  SEL R149, R149, R148, P0 ;  /* 0x0000009495957207 */ /* 0x000fe20000000000 */
[----:B------:R-:W-:Y:S01]  /*b260*/  SHFL.IDX PT, R81, R14, R95, 0x1c1f ;  /* 0x001c1f5f0e517589 */ /* 0x000fe200000e0000 */
[----:B------:R-:W-:-:S02]  /*b270*/  SEL R131, R134, R135, P0 ;  /* 0x0000008786837207 */ /* 0x000fc40000000000 */
[----:B------:R-:W-:Y:S01]  /*b280*/  MOV R76, R54 ;  /* 0x00000036004c7202 */ /* 0x000fe20000000f00 */
[----:B------:R-:W-:Y:S01]  /*b290*/  SHFL.IDX PT, R63, R109, R5, 0x1c1f ;  /* 0x001c1f056d3f7589 */ /* 0x000fe200000e0000 */
[----:B------:R-:W-:Y:S02]  /*b2a0*/  SEL R69, R69, R68, P0 ;  /* 0x0000004445457207 */ /* 0x000fe40000000000 */
[----:B------:R-:W-:Y:S01]  /*b2b0*/  SEL R135, R135, R134, P0 ;  /* 0x0000008687877207 */ /* 0x000fe20000000000 */
[----:B------:R-:W-:Y:S01]  /*b2c0*/  SHFL.IDX PT, R91, R28, R95, 0x1c1f ;  /* 0x001c1f5f1c5b7589 */ /* 0x000fe200000e0000 */
[----:B------:R-:W-:Y:S01]  /*b2d0*/  LOP3.LUT R98, R98, R99, RZ, 0x3c, !PT ;  /* 0x0000006362627212 */ /* 0x000fe200078e3cff */
[--C-:B------:R-:W-:Y:S01]  /*b2e0*/  IMAD.X R99, RZ, RZ, R43.reuse, P6 ;  /* 0x000000ffff637224 */ /* 0x100fe200030e062b */
[----:B------:R-:W-:Y:S01]  /*b2f0*/  LOP3.LUT R102, R102, R103, RZ, 0x3c, !PT ;  /* 0x0000006766667212 */ /* 0x000fe200078e3cff */
[----:B------:R-:W-:Y:S01]  /*b300*/  SHFL.IDX PT, R14, R116, R95, 0x1c1f ;  /* 0x001c1f5f740e7589 */ /* 0x000fe200000e0000 */
[----:B------:R-:W-:Y:S01]  /*b310*/  MOV R183, R86 ;  /* 0x0000005600b77202 */ /* 0x000fe20000000f00 */
[----:B------:R-:W-:Y:S01]  /*b320*/  IMAD.X R103, RZ, RZ, R43, P5 ;  /* 0x000000ffff677224 */ /* 0x000fe200028e062b */
[----:B------:R-:W-:Y:S01]  /*b330*/  MOV R148, R50 ;  /* 0x0000003200947202 */ /* 0x000fe20000000f00 */
[----:B------:R-:W-:Y:S01]  /*b340*/  SHFL.IDX PT, R58, R7, R5, 0x1c1f ;  /* 0x001c1f05073a7589 */ /* 0x000fe200000e0000 */
[----:B------:R-:W-:-:S02]  /*b350*/  MOV R184, R82 ;  /* 0x0000005200b87202 */ /* 0x000fc40000000f00 */
[----:B------:R-:W-:Y:S01]  /*b360*/  MOV R68, R42 ;  /* 0x0000002a00447202 */ /* 0x000fe20000000f00 */
[----:B------:R-:W0:Y:S01]  /*b370*/  SHFL.IDX PT, R46, R13, R5, 0x1c1f ;  /* 0x001c1f050d2e7589 */ /* 0x000e2200000e0000 */
        /* <DEDUP_REMOVED lines=9> */
[----:B------:R-:W-:Y:S02]  /*b410*/  MOV R180, R98 ;  /* 0x0000006200b47202 */ /* 0x000fe40000000f00 */
[----:B------:R-:W-:Y:S01]  /*b420*/  SEL R174, R138, R139, P0 ;  /* 0x0000008b8aae7207 */ /* 0x000fe20000000000 */
[----:B------:R-:W-:Y:S01]  /*b430*/  SHFL.IDX PT, R62, R4, R5, 0x1c1f ;  /* 0x001c1f05043e7589 */ /* 0x000fe200000e0000 */
[----:B------:R-:W-:Y:S02]  /*b440*/  SEL R139, R139, R138, P0 ;  /* 0x0000008a8b8b7207 */ /* 0x000fe40000000000 */
[----:B------:R-:W-:Y:S01]  /*b450*/  MOV R185, R78 ;  /* 0x0000004e00b97202 */ /* 0x000fe20000000f00 */
[----:B------:R-:W-:Y:S04]  /*b460*/  SHFL.IDX PT, R55, R8, R5, 0x1c1f ;  /* 0x001c1f0508377589 */ /* 0x000fe800000e0000 */
[----:B------:R-:W-:Y:S01]  /*b470*/  SHFL.IDX PT, R54, R9, R5, 0x1c1f ;  /* 0x001c1f0509367589 */ /* 0x000fe200000e0000 */
[----:B0-----:R-:W-:-:S03]  /*b480*/  SEL R98, R46, R97, P0 ;  /* 0x000000612e627207 */ /* 0x001fc60000000000 */
        /* <DEDUP_REMOVED lines=10> */
[----:B------:R-:W-:Y:S01]  /*b530*/  SHFL.IDX PT, R73, R89, R5, 0x1c1f ;  /* 0x001c1f0559497589 */ /* 0x000fe200000e0000 */
[----:B0-----:R-:W-:-:S03]  /*b540*/  SEL R103, R144, R34, P0 ;  /* 0x0000002290677207 */ /* 0x001fc60000000000 */
        /* <DEDUP_REMOVED lines=10> */
[----:B0-----:R-:W-:-:S03]  /*b5f0*/  SEL R129, R91, R59, P0 ;  /* 0x0000003b5b817207 */ /* 0x001fc60000000000 */
[----:B------:R-:W0:Y:S04]  /*b600*/  SHFL.IDX PT, R105, R48, R95, 0x1c1f ;  /* 0x001c1f5f30697589 */ /* 0x000e2800000e0000 */
[----:B------:R-:W1:Y:S04]  /*b610*/  SHFL.IDX PT, R82, R60, R95, 0x1c1f ;  /* 0x001c1f5f3c527589 */ /* 0x000e6800000e0000 */
[----:B------:R-:W-:Y:S04]  /*b620*/  SHFL.IDX PT, R89, R64, R95, 0x1c1f ;  /* 0x001c1f5f40597589 */ /* 0x000fe800000e0000 */
[----:B------:R-:W2:Y:S04]  /*b630*/  SHFL.IDX PT, R80, R30, R95, 0x1c1f ;  /* 0x001c1f5f1e507589 */ /* 0x000ea800000e0000 */
[----:B------:R-:W-:Y:S04]  /*b640*/  SHFL.IDX PT, R35, R35, R95, 0x1c1f ;  /* 0x001c1f5f23237589 */ /* 0x000fe800000e0000 */
[----:B------:R-:W-:Y:S04]  /*b650*/  SHFL.IDX PT, R145, R145, R95, 0x1c1f ;  /* 0x001c1f5f91917589 */ /* 0x000fe800000e0000 */
[----:B------:R-:W-:Y:S01]  /*b660*/  SHFL.IDX PT, R47, R12, R5, 0x1c1f ;  /* 0x001c1f050c2f7589 */ /* 0x000fe200000e0000 */
[----:B0-----:R-:W-:-:S03]  /*b670*/  SEL R104, R105, R50, P0 ;  /* 0x0000003269687207 */ /* 0x001fc60000000000 */
[----:B------:R-:W-:Y:S01]  /*b680*/  SHFL.IDX PT, R27, R157, R5, 0x1c1f ;  /* 0x001c1f059d1b7589 */ /* 0x000fe200000e0000 */
[----:B-1----:R-:W-:-:S03]  /*b690*/  SEL R99, R43, R82, P0 ;  /* 0x000000522b637207 */ /* 0x002fc60000000000 */
[----:B------:R-:W-:Y:S04]  /*b6a0*/  SHFL.IDX PT, R90, R36, R95, 0x1c1f ;  /* 0x001c1f5f245a7589 */ /* 0x000fe800000e0000 */
[----:B------:R-:W0:Y:S01]  /*b6b0*/  SHFL.IDX PT, R83, R52, R95, 0x1c1f ;  /* 0x001c1f5f34537589 */ /* 0x000e2200000e0000 */
[----:B--2---:R-:W-:-:S03]  /*b6c0*/  SEL R125, R80, R61, P0 ;  /* 0x0000003d507d7207 */ /* 0x004fc60000000000 */
[----:B------:R-:W-:Y:S04]  /*b6d0*/  SHFL.IDX PT, R64, R124, R95, 0x1c1f ;  /* 0x001c1f5f7c407589 */ /* 0x000fe800000e0000 */
[----:B------:R-:W-:Y:S04]  /*b6e0*/  SHFL.IDX PT, R30, R152, R95, 0x1c1f ;  /* 0x001c1f5f981e7589 */ /* 0x000fe800000e0000 */
[----:B------:R-:W-:Y:S04]  /*b6f0*/  SHFL.IDX PT, R42, R21, R5, 0x1c1f ;  /* 0x001c1f05152a7589 */ /* 0x000fe800000e0000 */
[----:B------:R-:W1:Y:S04]  /*b700*/  SHFL.IDX PT, R57, R20, R95, 0x1c1f ;  /* 0x001c1f5f14397589 */ /* 0x000e6800000e0000 */
[----:B------:R-:W-:Y:S04]  /*b710*/  SHFL.IDX PT, R124, R26, R95, 0x1c1f ;  /* 0x001c1f5f1a7c7589 */ /* 0x000fe800000e0000 */
[----:B------:R2:W-:Y:S04]  /*b720*/  SHFL.IDX PT, R31, R106, R95, 0x1c1f ;  /* 0x001c1f5f6a1f7589 */ /* 0x0005e800000e0000 */
[----:B------:R3:W-:Y:S04]  /*b730*/  SHFL.IDX PT, R21, R107, R5, 0x1c1f ;  /* 0x001c1f056b157589 */ /* 0x0007e800000e0000 */
[----:B------:R-:W-:Y:S01]  /*b740*/  SHFL.IDX PT, R60, R69, R95, 0x1c1f ;  /* 0x001c1f5f453c7589 */ /* 0x000fe200000e0000 */
[----:B--2---:R-:W-:-:S03]  /*b750*/  SEL R106, R50, R105, P0 ;  /* 0x00000069326a7207 */ /* 0x004fc60000000000 */
[----:B------:R2:W-:Y:S01]  /*b760*/  SHFL.IDX PT, R26, R110, R95, 0x1c1f ;  /* 0x001c1f5f6e1a7589 */ /* 0x0005e200000e0000 */
[----:B0-----:R-:W-:Y:S02]  /*b770*/  SEL R105, R83, R47, P0 ;  /* 0x0000002f53697207 */ /* 0x001fe40000000000 */
[----:B---3--:R-:W-:Y:S01]  /*b780*/  SEL R107, R47, R83, P0 ;  /* 0x000000532f6b7207 */ /* 0x008fe20000000000 */
[----:B------:R0:W-:Y:S01]  /*b790*/  SHFL.IDX PT, R20, R112, R95, 0x1c1f ;  /* 0x001c1f5f70147589 */ /* 0x0001e200000e0000 */
[----:B-1----:R-:W-:-:S03]  /*b7a0*/  SEL R83, R29, R57, P0 ;  /* 0x000000391d537207 */ /* 0x002fc60000000000 */
[----:B------:R-:W-:Y:S01]  /*b7b0*/  SHFL.IDX PT, R155, R140, R95, 0x1c1f ;  /* 0x001c1f5f8c9b7589 */ /* 0x000fe200000e0000 */
[----:B--2---:R-:W-:-:S03]  /*b7c0*/  SEL R110, R109, R108, P0 ;  /* 0x0000006c6d6e7207 */ /* 0x004fc60000000000 */
[----:B------:R-:W-:Y:S01]  /*b7d0*/  SHFL.IDX PT, R11, R41, R5, 0x1c1f ;  /* 0x001c1f05290b7589 */ /* 0x000fe200000e0000 */
[----:B------:R-:W-:Y:S02]  /*b7e0*/  SEL R108, R108, R109, P0 ;  /* 0x0000006d6c6c7207 */ /* 0x000fe40000000000 */
[----:B0-----:R-:W-:Y:S01]  /*b7f0*/  SEL R112, R87, R54, P0 ;  /* 0x0000003657707207 */ /* 0x001fe20000000000 */
[----:B------:R0:W-:Y:S01]  /*b800*/  SHFL.IDX PT, R15, R111, R5, 0x1c1f ;  /* 0x001c1f056f0f7589 */ /* 0x0001e200000e0000 */
[----:B------:R-:W-:-:S03]  /*b810*/  SEL R109, R35, R53, P0 ;  /* 0x00000035236d7207 */ /* 0x000fc60000000000 */
[----:B------:R-:W-:Y:S04]  /*b820*/  SHFL.IDX PT, R177, R177, R95, 0x1c1f ;  /* 0x001c1f5fb1b17589 */ /* 0x000fe800000e0000 */
[----:B------:R1:W2:Y:S01]  /*b830*/  SHFL.IDX PT, R48, R88, R95, 0x1c1f ;  /* 0x001c1f5f58307589 */ /* 0x0002a200000e0000 */
[----:B0-----:R-:W-:-:S03]  /*b840*/  SEL R111, R53, R35, P0 ;  /* 0x00000023356f7207 */ /* 0x001fc60000000000 */
[----:B------:R-:W-:Y:S01]  /*b850*/  SHFL.IDX PT, R157, R136, R95, 0x1c1f ;  /* 0x001c1f5f889d7589 */ /* 0x000fe200000e0000 */
[----:B------:R-:W-:-:S03]  /*b860*/  SEL R35, R8, R28, P0 ;  /* 0x0000001c08237207 */ /* 0x000fc60000000000 */
[----:B------:R0:W-:Y:S01]  /*b870*/  SHFL.IDX PT, R140, R114, R95, 0x1c1f ;  /* 0x001c1f5f728c7589 */ /* 0x0001e200000e0000 */
[----:B-1----:R-:W-:-:S03]  /*b880*/  SEL R88, R89, R42, P0 ;  /* 0x0000002a59587207 */ /* 0x002fc60000000000 */
[----:B------:R1:W-:Y:S04]  /*b890*/  SHFL.IDX PT, R12, R115, R5, 0x1c1f ;  /* 0x001c1f05730c7589 */ /* 0x0003e800000e0000 */
[----:B------:R3:W-:Y:S01]  /*b8a0*/  SHFL.IDX PT, R136, R118, R95, 0x1c1f ;  /* 0x001c1f5f76887589 */ /* 0x0007e200000e0000 */
[----:B0-----:R-:W-:-:S03]  /*b8b0*/  SEL R114, R54, R87, P0 ;  /* 0x0000005736727207 */ /* 0x001fc60000000000 */
[----:B------:R-:W-:Y:S01]  /*b8c0*/  SHFL.IDX PT, R10, R77, R5, 0x1c1f ;  /* 0x001c1f054d0a7589 */ /* 0x000fe200000e0000 */
[----:B------:R-:W-:Y:S02]  /*b8d0*/  SEL R87, R27, R30, P0 ;  /* 0x0000001e1b577207 */ /* 0x000fe40000000000 */
[----:B-1----:R-:W-:Y:S01]  /*b8e0*/  SEL R115, R51, R86, P0 ;  /* 0x0000005633737207 */ /* 0x002fe20000000000 */
[----:B------:R0:W-:Y:S01]  /*b8f0*/  SHFL.IDX PT, R67, R120, R95, 0x1c1f ;  /* 0x001c1f5f78437589 */ /* 0x0001e200000e0000 */
[----:B--2---:R-:W-:Y:S02]  /*b900*/  SEL R50, R11, R48, P0 ;  /* 0x000000300b327207 */ /* 0x004fe40000000000 */
[----:B---3--:R-:W-:Y:S01]  /*b910*/  SEL R118, R113, R116, P0 ;  /* 0x0000007471767207 */ /* 0x008fe20000000000 */
[----:B------:R-:W-:Y:S01]  /*b920*/  SHFL.IDX PT, R66, R119, R5, 0x1c1f ;  /* 0x001c1f0577427589 */ /* 0x000fe200000e0000 */
[----:B------:R-:W-:Y:S02]  /*b930*/  SEL R116, R116, R113, P0 ;  /* 0x0000007174747207 */ /* 0x000fe40000000000 */
[----:B------:R-:W-:Y:S01]  /*b940*/  SEL R113, R86, R51, P0 ;  /* 0x0000003356717207 */ /* 0x000fe20000000000 */
[----:B------:R1:W2:Y:S01]  /*b950*/  SHFL.IDX PT, R71, R122, R95, 0x1c1f ;  /* 0x001c1f5f7a477589 */ /* 0x0002a200000e0000 */
[----:B------:R-:W-:-:S02]  /*b960*/  SEL R86, R85, R145, P0 ;  /* 0x0000009155567207 */ /* 0x000fc40000000000 */
[----:B0-----:R-:W-:Y:S01]  /*b970*/  SEL R120, R121, R58, P0 ;  /* 0x0000003a79787207 */ /* 0x001fe20000000000 */
[----:B------:R-:W0:Y:S01]  /*b980*/  SHFL.IDX PT, R38, R38, R95, 0x1c1f ;  /* 0x001c1f5f26267589 */ /* 0x000e2200000e0000 */
[----:B------:R-:W-:Y:S02]  /*b990*/  SEL R48, R48, R11, P0 ;  /* 0x0000000b30307207 */ /* 0x000fe40000000000 */
[----:B------:R-:W-:Y:S01]  /*b9a0*/  SEL R11, R64, R6, P0 ;  /* 0x00000006400b7207 */ /* 0x000fe20000000000 */
[----:B------:R-:W-:Y:S01]  /*b9b0*/  SHFL.IDX PT, R41, R49, R5, 0x1c1f ;  /* 0x001c1f0531297589 */ /* 0x000fe200000e0000 */
[----:B-1----:R-:W-:-:S03]  /*b9c0*/  SEL R122, R58, R121, P0 ;  /* 0x000000793a7a7207 */ /* 0x002fc60000000000 */
[----:B------:R1:W3:Y:S01]  /*b9d0*/  SHFL.IDX PT, R40, R96, R95, 0x1c1f ;  /* 0x001c1f5f60287589 */ /* 0x0002e200000e0000 */
[----:B------:R-:W-:Y:S02]  /*b9e0*/  SEL R121, R90, R55, P0 ;  /* 0x000000375a797207 */ /* 0x000fe40000000000 */
[----:B------:R-:W-:Y:S01]  /*b9f0*/  SEL R58, R13, R56, P0 ;  /* 0x000000380d3a7207 */ /* 0x000fe20000000000 */
[----:B------:R-:W4:Y:S01]  /*ba00*/  SHFL.IDX PT, R36, R100, R95, 0x1c1f ;  /* 0x001c1f5f64247589 */ /* 0x000f2200000e0000 */
[----:B------:R-:W-:Y:S02]  /*ba10*/  SEL R56, R56, R13, P0 ;  /* 0x0000000d38387207 */ /* 0x000fe40000000000 */
[----:B------:R-:W-:Y:S01]  /*ba20*/  SEL R13, R6, R64, P0 ;  /* 0x00000040060d7207 */ /* 0x000fe20000000000 */
[----:B------:R5:W-:Y:S01]  /*ba30*/  SHFL.IDX PT, R70, R123, R5, 0x1c1f ;  /* 0x001c1f057b467589 */ /* 0x000be200000e0000 */
[----:B-1----:R-:W-:-:S03]  /*ba40*/  SEL R96, R97, R46, P0 ;  /* 0x0000002e61607207 */ /* 0x002fc60000000000 */
[----:B------:R1:W4:Y:S01]  /*ba50*/  SHFL.IDX PT, R69, R126, R95, 0x1c1f ;  /* 0x001c1f5f7e457589 */ /* 0x00032200000e0000 */
[----:B------:R-:W-:Y:S02]  /*ba60*/  SEL R97, R82, R43, P0 ;  /* 0x0000002b52617207 */ /* 0x000fe40000000000 */
[----:B------:R-:W-:Y:S01]  /*ba70*/  SEL R82, R25, R81, P0 ;  /* 0x0000005119527207 */ /* 0x000fe20000000000 */
[----:B------:R0:W-:Y:S01]  /*ba80*/  SHFL.IDX PT, R75, R128, R95, 0x1c1f ;  /* 0x001c1f5f804b7589 */ /* 0x0001e200000e0000 */
[----:B--2---:R-:W-:Y:S02]  /*ba90*/  SEL R6, R71, R66, P0 ;  /* 0x0000004247067207 */ /* 0x004fe40000000000 */
[----:B-----5:R-:W-:Y:S01]  /*baa0*/  SEL R123, R55, R90, P0 ;  /* 0x0000005a377b7207 */ /* 0x020fe20000000000 */
[----:B------:R-:W2:Y:S01]  /*bab0*/  SHFL.IDX PT, R39, R39, R95, 0x1c1f ;  /* 0x001c1f5f27277589 */ /* 0x000ea200000e0000 */
[----:B------:R-:W-:Y:S02]  /*bac0*/  SEL R90, R42, R89, P0 ;  /* 0x000000592a5a7207 */ /* 0x000fe40000000000 */
[----:B------:R-:W-:Y:S01]  /*bad0*/  SEL R89, R60, R24, P0 ;  /* 0x000000183c597207 */ /* 0x000fe20000000000 */
[----:B------:R-:W5:Y:S01]  /*bae0*/  SHFL.IDX PT, R74, R132, R95, 0x1c1f ;  /* 0x001c1f5f844a7589 */ /* 0x000f6200000e0000 */
[----:B-1----:R-:W-:-:S02]  /*baf0*/  SEL R126, R63, R124, P0 ;  /* 0x0000007c3f7e7207 */ /* 0x002fc40000000000 */
[----:B0-----:R-:W-:Y:S01]  /*bb00*/  SEL R128, R177, R62, P0 ;  /* 0x0000003eb1807207 */ /* 0x001fe20000000000 */
[----:B------:R0:W-:Y:S01]  /*bb10*/  SHFL.IDX PT, R151, R101, R5, 0x1c1f ;  /* 0x001c1f0565977589 */ /* 0x0001e200000e0000 */
[----:B------:R-:W-:Y:S02]  /*bb20*/  SEL R124, R124, R63, P0 ;  /* 0x0000003f7c7c7207 */ /* 0x000fe40000000000 */
[----:B------:R-:W-:Y:S01]  /*bb30*/  SEL R119, R117, R38, P0 ;  /* 0x0000002675777207 */ /* 0x000fe20000000000 */
[----:B------:R-:W-:Y:S01]  /*bb40*/  SHFL.IDX PT, R44, R92, R95, 0x1c1f ;  /* 0x001c1f5f5c2c7589 */ /* 0x000fe200000e0000 */
[----:B------:R-:W-:Y:S02]  /*bb50*/  SEL R117, R38, R117, P0 ;  /* 0x0000007526757207 */ /* 0x000fe40000000000 */
[----:B---3--:R-:W-:Y:S01]  /*bb60*/  SEL R42, R41, R40, P0 ;  /* 0x00000028292a7207 */ /* 0x008fe20000000000 */
[----:B------:R1:W-:Y:S01]  /*bb70*/  SHFL.IDX PT, R52, R84, R95, 0x1c1f ;  /* 0x001c1f5f54347589 */ /* 0x0003e200000e0000 */
[----:B------:R-:W-:-:S02]  /*bb80*/  SEL R40, R40, R41, P0 ;  /* 0x0000002928287207 */ /* 0x000fc40000000000 */
[----:B0-----:R-:W-:Y:S01]  /*bb90*/  SEL R101, R34, R144, P0 ;  /* 0x0000009022657207 */ /* 0x001fe20000000000 */
[----:B------:R-:W0:Y:S01]  /*bba0*/  SHFL.IDX PT, R92, R133, R95, 0x1c1f ;  /* 0x001c1f5f855c7589 */ /* 0x000e2200000e0000 */
[----:B------:R-:W-:Y:S02]  /*bbb0*/  SEL R34, R33, R32, P0 ;  /* 0x0000002021227207 */ /* 0x000fe40000000000 */
[----:B------:R-:W-:Y:S01]  /*bbc0*/  SEL R32, R32, R33, P0 ;  /* 0x0000002120207207 */ /* 0x000fe20000000000 */
[----:B------:R3:W-:Y:S01]  /*bbd0*/  SHFL.IDX PT, R152, R127, R95, 0x1c1f ;  /* 0x001c1f5f7f987589 */ /* 0x0007e200000e0000 */
[----:B------:R-:W-:Y:S02]  /*bbe0*/  SEL R33, R28, R8, P0 ;  /* 0x000000081c217207 */ /* 0x000fe40000000000 */
[----:B-1----:R-:W-:Y:S01]  /*bbf0*/  SEL R84, R145, R85, P0 ;  /* 0x0000005591547207 */ /* 0x002fe20000000000 */
[----:B------:R-:W-:Y:S01]  /*bc00*/  SHFL.IDX PT, R49, R147, R5, 0x1c1f ;  /* 0x001c1f0593317589 */ /* 0x000fe200000e0000 */
[----:B------:R-:W-:-:S02]  /*bc10*/  SEL R85, R30, R27, P0 ;  /* 0x0000001b1e557207 */ /* 0x000fc40000000000 */
[----:B------:R-:W-:Y:S01]  /*bc20*/  SEL R30, R172, R31, P0 ;  /* 0x0000001fac1e7207 */ /* 0x000fe20000000000 */
[----:B------:R-:W-:Y:S01]  /*bc30*/  SHFL.IDX PT, R138, R173, R5, 0x1c1f ;  /* 0x001c1f05ad8a7589 */ /* 0x000fe200000e0000 */
[----:B------:R-:W-:Y:S02]  /*bc40*/  SEL R28, R31, R172, P0 ;  /* 0x000000ac1f1c7207 */ /* 0x000fe40000000000 */
[----:B---3--:R-:W-:Y:S01]  /*bc50*/  SEL R127, R61, R80, P0 ;  /* 0x000000503d7f7207 */ /* 0x008fe20000000000 */
[----:B------:R1:W-:Y:S01]  /*bc60*/  SHFL.IDX PT, R77, R131, R5, 0x1c1f ;  /* 0x001c1f05834d7589 */ /* 0x0003e200000e0000 */
[----:B------:R-:W-:Y:S02]  /*bc70*/  SEL R80, R81, R25, P0 ;  /* 0x0000001951507207 */ /* 0x000fe40000000000 */
[----:B------:R-:W-:Y:S01]  /*bc80*/  SEL R81, R57, R29, P0 ;  /* 0x0000001d39517207 */ /* 0x000fe20000000000 */
[----:B------:R-:W3:Y:S01]  /*bc90*/  SHFL.IDX PT, R141, R141, R95, 0x1c1f ;  /* 0x001c1f5f8d8d7589 */ /* 0x000ee200000e0000 */
[----:B------:R-:W-:-:S02]  /*bca0*/  SEL R31, R21, R26, P0 ;  /* 0x0000001a151f7207 */ /* 0x000fc40000000000 */
[----:B------:R-:W-:Y:S01]  /*bcb0*/  SEL R29, R26, R21, P0 ;  /* 0x000000151a1d7207 */ /* 0x000fe20000000000 */
[----:B------:R4:W3:Y:S01]  /*bcc0*/  SHFL.IDX PT, R79, R130, R95, 0x1c1f ;  /* 0x001c1f5f824f7589 */ /* 0x0008e200000e0000 */
[----:B------:R-:W-:Y:S02]  /*bcd0*/  SEL R26, R65, R20, P0 ;  /* 0x00000014411a7207 */ /* 0x000fe40000000000 */
[----:B-1----:R-:W-:Y:S01]  /*bce0*/  SEL R131, R59, R91, P0 ;  /* 0x0000005b3b837207 */ /* 0x002fe20000000000 */
[----:B------:R1:W3:Y:S01]  /*bcf0*/  SHFL.IDX PT, R78, R135, R95, 0x1c1f ;  /* 0x001c1f5f874e7589 */ /* 0x0002e200000e0000 */
[----:B------:R-:W-:Y:S02]  /*bd00*/  SEL R91, R24, R60, P0 ;  /* 0x0000003c185b7207 */ /* 0x000fe40000000000 */
[----:B------:R-:W-:Y:S01]  /*bd10*/  SEL R24, R20, R65, P0 ;  /* 0x0000004114187207 */ /* 0x000fe20000000000 */
[----:B------:R-:W-:Y:S01]  /*bd20*/  SHFL.IDX PT, R156, R156, R95, 0x1c1f ;  /* 0x001c1f5f9c9c7589 */ /* 0x000fe200000e0000 */
[----:B------:R-:W-:-:S02]  /*bd30*/  SEL R27, R7, R14, P0 ;  /* 0x0000000e071b7207 */ /* 0x000fc40000000000 */
[----:B------:R-:W-:Y:S01]  /*bd40*/  SEL R25, R14, R7, P0 ;  /* 0x000000070e197207 */ /* 0x000fe20000000000 */
[----:B------:R-:W3:Y:S01]  /*bd50*/  SHFL.IDX PT, R154, R154, R95, 0x1c1f ;  /* 0x001c1f5f9a9a7589 */ /* 0x000ee200000e0000 */
[----:B----4-:R-:W-:Y:S02]  /*bd60*/  SEL R130, R62, R177, P0 ;  /* 0x000000b13e827207 */ /* 0x010fe40000000000 */
[----:B------:R-:W-:Y:S01]  /*bd70*/  SEL R20, R15, R140, P0 ;  /* 0x0000008c0f147207 */ /* 0x000fe20000000000 */
[----:B------:R-:W-:Y:S01]  /*bd80*/  SHFL.IDX PT, R160, R160, R95, 0x1c1f ;  /* 0x001c1f5fa0a07589 */ /* 0x000fe200000e0000 */
        /* <DEDUP_REMOVED lines=8> */
[----:B------:R-:W-:Y:S01]  /*be10*/  SHFL.IDX PT, R168, R168, R5, 0x1c1f ;  /* 0x001c1f05a8a87589 */ /* 0x000fe200000e0000 */
[----:B------:R-:W-:Y:S02]  /*be20*/  F2FP.BF16.F32.PACK_AB R64, R131, R130 ;  /* 0x000000828340723e */ /* 0x000fe400000010ff */
[----:B------:R-:W-:Y:S01]  /*be30*/  F2FP.BF16.F32.PACK_AB R65, R127, R126 ;  /* 0x0000007e7f41723e */ /* 0x000fe200000010ff */
[----:B------:R-:W-:Y:S01]  /*be40*/  SHFL.IDX PT, R169, R169, R5, 0x1c1f ;  /* 0x001c1f05a9a97589 */ /* 0x000fe200000e0000 */
[----:B------:R-:W-:-:S02]  /*be50*/  F2FP.BF16.F32.PACK_AB R66, R129, R128 ;  /* 0x000000808142723e */ /* 0x000fc400000010ff */
[----:B------:R-:W-:Y:S01]  /*be60*/  F2FP.BF16.F32.PACK_AB R67, R125, R124 ;  /* 0x0000007c7d43723e */ /* 0x000fe200000010ff */
[----:B------:R-:W-:Y:S01]  /*be70*/  SHFL.IDX PT, R164, R164, R95, 0x1c1f ;  /* 0x001c1f5fa4a47589 */ /* 0x000fe200000e0000 */
[----:B------:R-:W-:Y:S02]  /*be80*/  SEL R43, R9, R36, P0 ;  /* 0x00000024092b7207 */ /* 0x000fe40000000000 */
[----:B------:R-:W-:Y:S01]  /*be90*/  SEL R41, R36, R9, P0 ;  /* 0x0000000924297207 */ /* 0x000fe20000000000 */
[----:B------:R-:W4:Y:S01]  /*bea0*/  SHFL.IDX PT, R162, R162, R95, 0x1c1f ;  /* 0x001c1f5fa2a27589 */ /* 0x000f2200000e0000 */
[----:B------:R-:W-:Y:S02]  /*beb0*/  SEL R9, R70, R69, P0 ;  /* 0x0000004546097207 */ /* 0x000fe40000000000 */
[----:B------:R-:W-:Y:S01]  /*bec0*/  SEL R7, R69, R70, P0 ;  /* 0x0000004645077207 */ /* 0x000fe20000000000 */
[----:B------:R-:W-:Y:S01]  /*bed0*/  SHFL.IDX PT, R170, R170, R5, 0x1c1f ;  /* 0x001c1f05aaaa7589 */ /* 0x000fe200000e0000 */
[----:B------:R-:W-:-:S02]  /*bee0*/  F2FP.BF16.F32.PACK_AB R69, R119, R118 ;  /* 0x000000767745723e */ /* 0x000fc400000010ff */
[----:B------:R-:W-:Y:S01]  /*bef0*/  F2FP.BF16.F32.PACK_AB R70, R121, R120 ;  /* 0x000000787946723e */ /* 0x000fe200000010ff */
[----:B------:R-:W-:Y:S01]  /*bf00*/  SHFL.IDX PT, R171, R171, R5, 0x1c1f ;  /* 0x001c1f05abab7589 */ /* 0x000fe200000e0000 */
[----:B------:R-:W-:Y:S02]  /*bf10*/  F2FP.BF16.F32.PACK_AB R71, R117, R116 ;  /* 0x000000747547723e */ /* 0x000fe400000010ff */
[----:B--2---:R-:W-:Y:S01]  /*bf20*/  SEL R102, R137, R39, P0 ;  /* 0x0000002789667207 */ /* 0x004fe20000000000 */
[----:B------:R-:W-:Y:S01]  /*bf30*/  SHFL.IDX PT, R167, R167, R95, 0x1c1f ;  /* 0x001c1f5fa7a77589 */ /* 0x000fe200000e0000 */
[----:B------:R-:W-:Y:S02]  /*bf40*/  SEL R100, R39, R137, P0 ;  /* 0x0000008927647207 */ /* 0x000fe40000000000 */
[----:B------:R-:W-:Y:S01]  /*bf50*/  SEL R136, R134, R75, P0 ;  /* 0x0000004b86887207 */ /* 0x000fe20000000000 */
[----:B------:R-:W2:Y:S01]  /*bf60*/  SHFL.IDX PT, R165, R165, R95, 0x1c1f ;  /* 0x001c1f5fa5a57589 */ /* 0x000ea200000e0000 */
[----:B------:R-:W-:-:S02]  /*bf70*/  SEL R134, R75, R134, P0 ;  /* 0x000000864b867207 */ /* 0x000fc40000000000 */
[----:B-----5:R-:W-:Y:S01]  /*bf80*/  SEL R137, R73, R74, P0 ;  /* 0x0000004a49897207 */ /* 0x020fe20000000000 */
[----:B------:R-:W-:Y:S01]  /*bf90*/  SHFL.IDX PT, R132, R149, R95, 0x1c1f ;  /* 0x001c1f5f95847589 */ /* 0x000fe200000e0000 */
[----:B-1----:R-:W-:Y:S02]  /*bfa0*/  SEL R135, R74, R73, P0 ;  /* 0x000000494a877207 */ /* 0x002fe40000000000 */
[----:B------:R-:W-:Y:S01]  /*bfb0*/  F2FP.BF16.F32.PACK_AB R73, R111, R110 ;  /* 0x0000006e6f49723e */ /* 0x000fe200000010ff */
[----:B------:R-:W-:Y:S01]  /*bfc0*/  SHFL.IDX PT, R146, R174, R5, 0x1c1f ;  /* 0x001c1f05ae927589 */ /* 0x000fe200000e0000 */
[----:B------:R-:W-:Y:S02]  /*bfd0*/  F2FP.BF16.F32.PACK_AB R74, R113, R112 ;  /* 0x00000070714a723e */ /* 0x000fe400000010ff */
[----:B------:R-:W-:Y:S01]  /*bfe0*/  F2FP.BF16.F32.PACK_AB R75, R109, R108 ;  /* 0x0000006c6d4b723e */ /* 0x000fe200000010ff */
[----:B------:R1:W5:Y:S01]  /*bff0*/  SHFL.IDX PT, R149, R139, R95, 0x1c1f ;  /* 0x001c1f5f8b957589 */ /* 0x00036200000e0000 */
[----:B0-----:R-:W-:-:S02]  /*c000*/  SEL R94, R93, R92, P0 ;  /* 0x0000005c5d5e7207 */ /* 0x001fc40000000000 */
[----:B------:R-:W-:Y:S01]  /*c010*/  SEL R92, R92, R93, P0 ;  /* 0x0000005d5c5c7207 */ /* 0x000fe20000000000 */
[----:B------:R-:W0:Y:S01]  /*c020*/  SHFL.IDX PT, R147, R175, R5, 0x1c1f ;  /* 0x001c1f05af937589 */ /* 0x000e2200000e0000 */
[----:B---3--:R-:W-:Y:S02]  /*c030*/  SEL R93, R141, R49, P0 ;  /* 0x000000318d5d7207 */ /* 0x008fe40000000000 */
[----:B------:R-:W-:Y:S01]  /*c040*/  SEL R140, R138, R79, P0 ;  /* 0x0000004f8a8c7207 */ /* 0x000fe20000000000 */
[----:B------:R3:W-:Y:S01]  /*c050*/  STSM.16.M88.4 [R68], R64 ;  /* 0x0000004044007844 */ /* 0x0007e20000000200 */
[----:B------:R-:W-:Y:S02]  /*c060*/  SEL R138, R79, R138, P0 ;  /* 0x0000008a4f8a7207 */ /* 0x000fe40000000000 */
[----:B-1----:R-:W-:Y:S01]  /*c070*/  SEL R139, R78, R77, P0 ;  /* 0x0000004d4e8b7207 */ /* 0x002fe20000000000 */
[----:B------:R-:W-:Y:S01]  /*c080*/  SHFL.IDX PT, R3, R3, R5, 0x1c1f ;  /* 0x001c1f0503037589 */ /* 0x000fe200000e0000 */
[----:B------:R-:W-:-:S02]  /*c090*/  F2FP.BF16.F32.PACK_AB R79, R101, R100 ;  /* 0x00000064654f723e */ /* 0x000fc400000010ff */
[----:B------:R-:W-:Y:S01]  /*c0a0*/  SEL R62, R159, R154, P0 ;  /* 0x0000009a9f3e7207 */ /* 0x000fe20000000000 */
[----:B------:R-:W-:Y:S01]  /*c0b0*/  SHFL.IDX PT, R176, R176, R5, 0x1c1f ;  /* 0x001c1f05b0b07589 */ /* 0x000fe200000e0000 */
[----:B------:R-:W-:Y:S02]  /*c0c0*/  SEL R60, R154, R159, P0 ;  /* 0x0000009f9a3c7207 */ /* 0x000fe40000000000 */
[----:B------:R-:W-:Y:S01]  /*c0d0*/  SEL R63, R161, R156, P0 ;  /* 0x0000009ca13f7207 */ /* 0x000fe20000000000 */
[----:B------:R-:W1:Y:S01]  /*c0e0*/  SHFL.IDX PT, R153, R153, R95, 0x1c1f ;  /* 0x001c1f5f99997589 */ /* 0x000e6200000e0000 */
[----:B------:R-:W-:Y:S02]  /*c0f0*/  SEL R61, R156, R161, P0 ;  /* 0x000000a19c3d7207 */ /* 0x000fe40000000000 */
[----:B------:R-:W-:Y:S01]  /*c100*/  SEL R59, R37, R52, P0 ;  /* 0x00000034253b7207 */ /* 0x000fe20000000000 */
[----:B------:R-:W1:Y:S01]  /*c110*/  SHFL.IDX PT, R5, R150, R95, 0x1c1f ;  /* 0x001c1f5f96057589 */ /* 0x000e6200000e0000 */
[----:B---3--:R-:W-:-:S02]  /*c120*/  F2FP.BF16.F32.PACK_AB R68, R123, R122 ;  /* 0x0000007a7b44723e */ /* 0x008fc400000010ff */
[----:B------:R-:W-:Y:S01]  /*c130*/  SEL R57, R52, R37, P0 ;  /* 0x0000002534397207 */ /* 0x000fe20000000000 */
[----:B------:R3:W1:Y:S01]  /*c140*/  SHFL.IDX PT, R150, R179, R95, 0x1c1f ;  /* 0x001c1f5fb3967589 */ /* 0x00066200000e0000 */
[----:B----4-:R-:W-:Y:S02]  /*c150*/  SEL R54, R163, R158, P0 ;  /* 0x0000009ea3367207 */ /* 0x010fe40000000000 */
[----:B------:R-:W-:Y:S01]  /*c160*/  SEL R52, R158, R163, P0 ;  /* 0x000000a39e347207 */ /* 0x000fe20000000000 */
[----:B------:R4:W-:Y:S01]  /*c170*/  STSM.16.M88.4 [R72], R68 ;  /* 0x0000004448007844 */ /* 0x0009e20000000200 */
[----:B------:R-:W-:Y:S02]  /*c180*/  SEL R55, R166, R160, P0 ;  /* 0x000000a0a6377207 */ /* 0x000fe40000000000 */
[----:B------:R-:W-:Y:S02]  /*c190*/  SEL R53, R160, R166, P0 ;  /* 0x000000a6a0357207 */ /* 0x000fe40000000000 */
[----:B------:R-:W-:-:S02]  /*c1a0*/  F2FP.BF16.F32.PACK_AB R64, R99, R98 ;  /* 0x000000626340723e */ /* 0x000fc400000010ff */
[----:B---3--:R-:W-:Y:S02]  /*c1b0*/  SEL R95, R49, R141, P0 ;  /* 0x0000008d315f7207 */ /* 0x008fe40000000000 */
[----:B------:R-:W-:Y:S02]  /*c1c0*/  SEL R141, R77, R78, P0 ;  /* 0x0000004e4d8d7207 */ /* 0x000fe40000000000 */
[----:B------:R-:W-:Y:S02]  /*c1d0*/  F2FP.BF16.F32.PACK_AB R78, R105, R104 ;  /* 0x00000068694e723e */ /* 0x000fe400000010ff */
[----:B------:R-:W-:Y:S02]  /*c1e0*/  F2FP.BF16.F32.PACK_AB R77, R103, R102 ;  /* 0x00000066674d723e */ /* 0x000fe400000010ff */
[----:B------:R-:W-:Y:S02]  /*c1f0*/  F2FP.BF16.F32.PACK_AB R66, R97, R96 ;  /* 0x000000606142723e */ /* 0x000fe400000010ff */
[----:B----4-:R-:W-:-:S02]  /*c200*/  F2FP.BF16.F32.PACK_AB R72, R115, R114 ;  /* 0x000000727348723e */ /* 0x010fc400000010ff */
[----:B------:R-:W-:Y:S02]  /*c210*/  F2FP.BF16.F32.PACK_AB R67, R93, R92 ;  /* 0x0000005c5d43723e */ /* 0x000fe400000010ff */
[----:B------:R-:W-:Y:S01]  /*c220*/  F2FP.BF16.F32.PACK_AB R65, R95, R94 ;  /* 0x0000005e5f41723e */ /* 0x000fe200000010ff */
[----:B------:R3:W-:Y:S01]  /*c230*/  STSM.16.M88.4 [R76], R72 ;  /* 0x000000484c007844 */ /* 0x0007e20000000200 */
        /* <DEDUP_REMOVED lines=8> */
[----:B---3--:R-:W-:Y:S02]  /*c2c0*/  F2FP.BF16.F32.PACK_AB R76, R107, R106 ;  /* 0x0000006a6b4c723e */ /* 0x008fe400000010ff */
[----:B------:R-:W-:-:S02]  /*c2d0*/  SEL R47, R169, R164, P0 ;  /* 0x000000a4a92f7207 */ /* 0x000fc40000000000 */
[----:B------:R-:W-:Y:S01]  /*c2e0*/  SEL R45, R164, R169, P0 ;  /* 0x000000a9a42d7207 */ /* 0x000fe20000000000 */
[----:B------:R3:W-:Y:S01]  /*c2f0*/  STSM.16.M88.4 [R148], R76 ;  /* 0x0000004c94007844 */ /* 0x0007e20000000200 */
[----:B------:R-:W-:Y:S02]  /*c300*/  F2FP.BF16.F32.PACK_AB R72, R83, R82 ;  /* 0x000000525348723e */ /* 0x000fe400000010ff */
[----:B------:R-:W-:Y:S01]  /*c310*/  F2FP.BF16.F32.PACK_AB R74, R81, R80 ;  /* 0x00000050514a723e */ /* 0x000fe200000010ff */
[----:B------:R4:W-:Y:S01]  /*c320*/  STSM.16.M88.4 [R178], R64 ;  /* 0x00000040b2007844 */ /* 0x0009e20000000200 */
[----:B------:R-:W-:Y:S02]  /*c330*/  F2FP.BF16.F32.PACK_AB R75, R61, R60 ;  /* 0x0000003c3d4b723e */ /* 0x000fe400000010ff */
[----:B------:R-:W-:Y:S01]  /*c340*/  F2FP.BF16.F32.PACK_AB R73, R63, R62 ;  /* 0x0000003e3f49723e */ /* 0x000fe200000010ff */
[----:B------:R1:W-:Y:S01]  /*c350*/  STSM.16.M88.4 [R180], R68 ;  /* 0x00000044b4007844 */ /* 0x0003e20000000200 */
[----:B--2---:R-:W-:-:S02]  /*c360*/  SEL R38, R170, R165, P0 ;  /* 0x000000a5aa267207 */ /* 0x004fc40000000000 */
[----:B------:R-:W-:Y:S01]  /*c370*/  SEL R36, R165, R170, P0 ;  /* 0x000000aaa5247207 */ /* 0x000fe20000000000 */
[----:B------:R2:W-:Y:S01]  /*c380*/  STSM.16.M88.4 [R181], R72 ;  /* 0x00000048b5007844 */ /* 0x0005e20000000200 */
[----:B------:R-:W-:Y:S02]  /*c390*/  SEL R39, R171, R167, P0 ;  /* 0x000000a7ab277207 */ /* 0x000fe40000000000 */
[----:B------:R-:W-:Y:S02]  /*c3a0*/  SEL R37, R167, R171, P0 ;  /* 0x000000aba7257207 */ /* 0x000fe40000000000 */
[----:B---3--:R-:W-:Y:S02]  /*c3b0*/  F2FP.BF16.F32.PACK_AB R76, R59, R58 ;  /* 0x0000003a3b4c723e */ /* 0x008fe400000010ff */
[----:B------:R-:W-:Y:S02]  /*c3c0*/  F2FP.BF16.F32.PACK_AB R78, R57, R56 ;  /* 0x00000038394e723e */ /* 0x000fe400000010ff */
[----:B------:R-:W-:-:S02]  /*c3d0*/  F2FP.BF16.F32.PACK_AB R79, R53, R52 ;  /* 0x00000034354f723e */ /* 0x000fc400000010ff */
[----:B------:R-:W-:Y:S02]  /*c3e0*/  F2FP.BF16.F32.PACK_AB R77, R55, R54 ;  /* 0x00000036374d723e */ /* 0x000fe400000010ff */
[----:B-----5:R-:W-:Y:S02]  /*c3f0*/  SEL R148, R146, R149, P0 ;  /* 0x0000009592947207 */ /* 0x020fe40000000000 */
[----:B------:R-:W-:Y:S01]  /*c400*/  SEL R146, R149, R146, P0 ;  /* 0x0000009295927207 */ /* 0x000fe20000000000 */
[----:B------:R3:W-:Y:S01]  /*c410*/  STSM.16.M88.4 [R182], R76 ;  /* 0x0000004cb6007844 */ /* 0x0007e20000000200 */
[----:B----4-:R-:W-:Y:S02]  /*c420*/  F2FP.BF16.F32.PACK_AB R64, R51, R50 ;  /* 0x000000323340723e */ /* 0x010fe400000010ff */
[----:B------:R-:W-:Y:S02]  /*c430*/  F2FP.BF16.F32.PACK_AB R66, R49, R48 ;  /* 0x000000303142723e */ /* 0x000fe400000010ff */
[----:B------:R-:W-:-:S02]  /*c440*/  F2FP.BF16.F32.PACK_AB R67, R45, R44 ;  /* 0x0000002c2d43723e */ /* 0x000fc400000010ff */
[----:B------:R-:W-:Y:S02]  /*c450*/  F2FP.BF16.F32.PACK_AB R65, R47, R46 ;  /* 0x0000002e2f41723e */ /* 0x000fe400000010ff */
[----:B0-----:R-:W-:Y:S02]  /*c460*/  SEL R149, R147, R152, P0 ;  /* 0x0000009893957207 */ /* 0x001fe40000000000 */
[----:B-1----:R-:W-:Y:S01]  /*c470*/  F2FP.BF16.F32.PACK_AB R68, R43, R42 ;  /* 0x0000002a2b44723e */ /* 0x002fe200000010ff */
[----:B------:R0:W-:Y:S01]  /*c480*/  STSM.16.M88.4 [R183], R64 ;  /* 0x00000040b7007844 */ /* 0x0001e20000000200 */
[----:B------:R-:W-:Y:S02]  /*c490*/  F2FP.BF16.F32.PACK_AB R70, R41, R40 ;  /* 0x000000282946723e */ /* 0x000fe400000010ff */
[----:B------:R-:W-:Y:S02]  /*c4a0*/  F2FP.BF16.F32.PACK_AB R71, R37, R36 ;  /* 0x000000242547723e */ /* 0x000fe400000010ff */
[----:B------:R-:W-:-:S02]  /*c4b0*/  F2FP.BF16.F32.PACK_AB R69, R39, R38 ;  /* 0x000000262745723e */ /* 0x000fc400000010ff */
[----:B------:R-:W-:Y:S02]  /*c4c0*/  SEL R145, R143, R155, P0 ;  /* 0x0000009b8f917207 */ /* 0x000fe40000000000 */
[----:B------:R-:W-:Y:S01]  /*c4d0*/  SEL R147, R152, R147, P0 ;  /* 0x0000009398937207 */ /* 0x000fe20000000000 */
[----:B------:R1:W-:Y:S01]  /*c4e0*/  STSM.16.M88.4 [R184], R68 ;  /* 0x00000044b8007844 */ /* 0x0003e20000000200 */
[----:B--2---:R-:W-:Y:S02]  /*c4f0*/  F2FP.BF16.F32.PACK_AB R72, R35, R34 ;  /* 0x000000222348723e */ /* 0x004fe400000010ff */
[----:B------:R-:W-:Y:S02]  /*c500*/  F2FP.BF16.F32.PACK_AB R74, R33, R32 ;  /* 0x00000020214a723e */ /* 0x000fe400000010ff */
[----:B------:R-:W-:Y:S02]  /*c510*/  F2FP.BF16.F32.PACK_AB R75, R29, R28 ;  /* 0x0000001c1d4b723e */ /* 0x000fe400000010ff */
[----:B------:R-:W-:-:S02]  /*c520*/  F2FP.BF16.F32.PACK_AB R73, R31, R30 ;  /* 0x0000001e1f49723e */ /* 0x000fc400000010ff */
[----:B------:R-:W-:Y:S02]  /*c530*/  SEL R144, R142, R157, P0 ;  /* 0x0000009d8e907207 */ /* 0x000fe40000000000 */
[----:B------:R-:W-:Y:S01]  /*c540*/  SEL R143, R155, R143, P0 ;  /* 0x0000008f9b8f7207 */ /* 0x000fe20000000000 */
[----:B------:R2:W-:Y:S01]  /*c550*/  STSM.16.M88.4 [R185], R72 ;  /* 0x00000048b9007844 */ /* 0x0005e20000000200 */
[----:B------:R-:W-:Y:S02]  /*c560*/  SEL R152, R151, R153, P0 ;  /* 0x0000009997987207 */ /* 0x000fe40000000000 */
[----:B------:R-:W-:Y:S02]  /*c570*/  SEL R154, R153, R151, P0 ;  /* 0x00000097999a7207 */ /* 0x000fe40000000000 */
[----:B---3--:R-:W-:Y:S02]  /*c580*/  F2FP.BF16.F32.PACK_AB R76, R27, R26 ;  /* 0x0000001a1b4c723e */ /* 0x008fe400000010ff */
[----:B------:R-:W-:-:S02]  /*c590*/  F2FP.BF16.F32.PACK_AB R78, R25, R24 ;  /* 0x00000018194e723e */ /* 0x000fc400000010ff */
[----:B------:R-:W-:Y:S02]  /*c5a0*/  F2FP.BF16.F32.PACK_AB R79, R15, R14 ;  /* 0x0000000e0f4f723e */ /* 0x000fe400000010ff */
[----:B------:R-:W-:Y:S02]  /*c5b0*/  F2FP.BF16.F32.PACK_AB R77, R21, R20 ;  /* 0x00000014154d723e */ /* 0x000fe400000010ff */
        /* <DEDUP_REMOVED lines=8> */
[----:B0-----:R-:W-:Y:S02]  /*c640*/  F2FP.BF16.F32.PACK_AB R64, R13, R12 ;  /* 0x0000000c0d40723e */ /* 0x001fe400000010ff */
[----:B------:R-:W-:Y:S02]  /*c650*/  F2FP.BF16.F32.PACK_AB R66, R11, R10 ;  /* 0x0000000a0b42723e */ /* 0x000fe400000010ff */
[----:B------:R-:W-:-:S02]  /*c660*/  F2FP.BF16.F32.PACK_AB R67, R7, R6 ;  /* 0x000000060743723e */ /* 0x000fc400000010ff */
[----:B------:R-:W-:Y:S02]  /*c670*/  F2FP.BF16.F32.PACK_AB R65, R9, R8 ;  /* 0x000000080941723e */ /* 0x000fe400000010ff */
[----:B-1----:R-:W-:Y:S02]  /*c680*/  F2FP.BF16.F32.PACK_AB R68, R137, R136 ;  /* 0x000000888944723e */ /* 0x002fe400000010ff */
[----:B------:R-:W-:Y:S01]  /*c690*/  F2FP.BF16.F32.PACK_AB R70, R135, R134 ;  /* 0x000000868746723e */ /* 0x000fe200000010ff */
[----:B------:R0:W-:Y:S01]  /*c6a0*/  STSM.16.M88.4 [R187], R64 ;  /* 0x00000040bb007844 */ /* 0x0001e20000000200 */
[----:B------:R-:W-:Y:S02]  /*c6b0*/  F2FP.BF16.F32.PACK_AB R71, R139, R138 ;  /* 0x0000008a8b47723e */ /* 0x000fe400000010ff */
[----:B------:R-:W-:Y:S02]  /*c6c0*/  F2FP.BF16.F32.PACK_AB R69, R141, R140 ;  /* 0x0000008c8d45723e */ /* 0x000fe400000010ff */
[----:B--2---:R-:W-:-:S02]  /*c6d0*/  F2FP.BF16.F32.PACK_AB R72, R145, R144 ;  /* 0x000000909148723e */ /* 0x004fc400000010ff */
[----:B------:R-:W-:Y:S01]  /*c6e0*/  F2FP.BF16.F32.PACK_AB R74, R143, R142 ;  /* 0x0000008e8f4a723e */ /* 0x000fe200000010ff */
[----:B------:R-:W-:Y:S01]  /*c6f0*/  STSM.16.M88.4 [R188], R68 ;  /* 0x00000044bc007844 */ /* 0x000fe20000000200 */
[----:B------:R-:W-:Y:S02]  /*c700*/  F2FP.BF16.F32.PACK_AB R75, R147, R146 ;  /* 0x00000092934b723e */ /* 0x000fe400000010ff */
[----:B------:R-:W-:Y:S02]  /*c710*/  F2FP.BF16.F32.PACK_AB R73, R149, R148 ;  /* 0x000000949549723e */ /* 0x000fe400000010ff */
[----:B---3--:R-:W-:Y:S02]  /*c720*/  F2FP.BF16.F32.PACK_AB R77, R133, R132 ;  /* 0x00000084854d723e */ /* 0x008fe400000010ff */
[----:B------:R-:W-:Y:S01]  /*c730*/  F2FP.BF16.F32.PACK_AB R78, R155, R154 ;  /* 0x0000009a9b4e723e */ /* 0x000fe200000010ff */
[----:B------:R1:W-:Y:S01]  /*c740*/  STSM.16.M88.4 [R189], R72 ;  /* 0x00000048bd007844 */ /* 0x0003e20000000200 */
[----:B------:R-:W-:Y:S01]  /*c750*/  F2FP.BF16.F32.PACK_AB R79, R5, R4 ;  /* 0x00000004054f723e */ /* 0x000fe200000010ff */
[----:B0-----:R-:W-:Y:S01]  /*c760*/  IMAD.U32 R64, RZ, RZ, UR12 ;  /* 0x0000000cff407e24 */ /* 0x001fe2000f8e00ff */
[----:B------:R-:W-:Y:S01]  /*c770*/  F2FP.BF16.F32.PACK_AB R76, R153, R152 ;  /* 0x00000098994c723e */ /* 0x000fe200000010ff */
[----:B------:R-:W-:Y:S01]  /*c780*/  IMAD.U32 R65, RZ, RZ, UR13 ;  /* 0x0000000dff417e24 */ /* 0x000fe2000f8e00ff */
[----:B------:R-:W-:-:S03]  /*c790*/  ISETP.NE.U32.AND P0, PT, RZ, UR16, PT ;  /* 0x00000010ff007c0c */ /* 0x000fc6000bf05070 */
[----:B------:R0:W-:Y:S01]  /*c7a0*/  STSM.16.M88.4 [R190], R76 ;  /* 0x0000004cbe007844 */ /* 0x0001e20000000200 */
[----:B------:R-:W-:Y:S01]  /*c7b0*/  BAR.SYNC.DEFER_BLOCKING 0x1, 0x100 ;  /* 0x0044000000007b1d */ /* 0x000fe20000010000 */
[----:B------:R-:W-:Y:S01]  /*c7c0*/  ISETP.NE.AND.EX P0, PT, RZ, UR17, PT, P0 ;  /* 0x00000011ff007c0c */ /* 0x000fe2000bf05300 */
[----:B------:R-:W-:-:S04]  /*c7d0*/  UISETP.NE.U32.AND UP0, UPT, UR14, URZ, UPT ;  /* 0x0000003f0e00728c */ /* 0x000fc8000bf05070 */
[----:B------:R-:W-:-:S08]  /*c7e0*/  UISETP.NE.AND.EX UP0, UPT, UR15, URZ, UPT, UP0 ;  /* 0x0000003f0f00728c */ /* 0x000fd0000bf05300 */
[----:B------:R2:W3:Y:S03]  /*c7f0*/  @P0 LDG.E R3, desc[UR54][R64.64] ;  /* 0x0000003640030981 */ /* 0x0004e6000c1e1900 */
[----:B------:R-:W-:Y:S01]  /*c800*/  @UP0 ULEA UR14, UP1, UR36, UR14, 0x2 ;  /* 0x0000000e240e0291 */ /* 0x000fe2000f82103f */
[----:B------:R-:W-:-:S03]  /*c810*/  PLOP3.LUT P4, PT, PT, PT, UP0, 0x80, 0x0 ;  /* 0x000000000000781c */ /* 0x000fc60003f8f008 */
[----:B------:R-:W-:Y:S02]  /*c820*/  @UP0 ULEA.HI.X UR15, UR36, UR15, UR37, 0x2, UP1 ;  /* 0x0000000f240f0291 */ /* 0x000fe400088f1425 */
[----:B--2---:R-:W-:-:S04]  /*c830*/  IMAD.U32 R64, RZ, RZ, UR14 ;  /* 0x0000000eff407e24 */ /* 0x004fc8000f8e00ff */
[----:B------:R-:W-:-:S05]  /*c840*/  IMAD.U32 R65, RZ, RZ, UR15 ;  /* 0x0000000fff417e24 */ /* 0x000fca000f8e00ff */
[----:B------:R2:W4:Y:S01]  /*c850*/  @P4 LDG.E R66, desc[UR54][R64.64] ;  /* 0x0000003640424981 */ /* 0x000522000c1e1900 */
[----:B------:R-:W-:Y:S01]  /*c860*/  UISETP.NE.AND UP2, UPT, UR9, 0x1, UPT ;  /* 0x000000010900788c */ /* 0x000fe2000bf45270 */
[----:B-1----:R-:W-:Y:S01]  /*c870*/  VIADD R72, R18, UR38 ;  /* 0x0000002612487c36 */ /* 0x002fe20008000000 */
[----:B------:R-:W-:Y:S01]  /*c880*/  UISETP.GT.AND UP1, UPT, UR44, 0x1, UPT ;  /* 0x000000012c00788c */ /* 0x000fe2000bf24270 */
[----:B------:R-:W-:Y:S01]  /*c890*/  UMOV UR23, 0x9b8 ;  /* 0x000009b800177882 */ /* 0x000fe20000000000 */
[----:B------:R-:W-:Y:S02]  /*c8a0*/  UISETP.NE.U32.AND UP0, UPT, UR16, URZ, UPT ;  /* 0x0000003f1000728c */ /* 0x000fe4000bf05070 */
[----:B------:R-:W-:Y:S01]  /*c8b0*/  PLOP3.LUT P1, PT, PT, PT, UP2, 0x80, 0x0 ;  /* 0x000000000000781c */ /* 0x000fe20003f2f028 */
[----:B------:R-:W-:Y:S02]  /*c8c0*/  USEL UR23, UR23, 0x978, UP1 ;  /* 0x0000097817177887 */ /* 0x000fe40008800000 */
[----:B------:R-:W-:Y:S01]  /*c8d0*/  UISETP.NE.AND.EX UP0, UPT, UR17, URZ, UPT, UP0 ;  /* 0x0000003f1100728c */ /* 0x000fe2000bf05300 */
[----:B------:R-:W-:Y:S01]  /*c8e0*/  UMOV UR4, URZ ;  /* 0x0000003f00047c82 */ /* 0x000fe20008000000 */
[----:B------:R-:W-:-:S02]  /*c8f0*/  USEL UR22, UR39, URZ, UP1 ;  /* 0x0000003f27167287 */ /* 0x000fc40008800000 */
[----:B------:R-:W-:Y:S01]  /*c900*/  USEL UR36, UR36, URZ, !UP0 ;  /* 0x0000003f24247287 */ /* 0x000fe2000c000000 */
[----:B------:R-:W-:Y:S01]  /*c910*/  @UP2 ULDC UR26, c[0x0][0xbec] ;  /* 0x0002fb00001a2ab9 */ /* 0x000fe20000000800 */
[----:B------:R-:W-:-:S04]  /*c920*/  USEL UR37, UR37, URZ, !UP0 ;  /* 0x0000003f25257287 */ /* 0x000fc8000c000000 */
[----:B------:R-:W-:Y:S01]  /*c930*/  ULDC.64 UR16, c[0x0][UR23+0x220] ;  /* 0x0000880017107abb */ /* 0x000fe20008000a00 */
[----:B------:R-:W-:Y:S01]  /*c940*/  ULDC.64 UR20, c[0x0][UR23+0x218] ;  /* 0x0000860017147abb */ /* 0x000fe20008000a00 */
[----:B------:R-:W-:Y:S01]  /*c950*/  ULDC.64 UR18, c[0x0][UR23+0x228] ;  /* 0x00008a0017127abb */ /* 0x000fe20008000a00 */
[----:B--2---:R-:W-:Y:S01]  /*c960*/  @P1 IMAD.HI.U32 R64, R72, UR26, RZ ;  /* 0x0000001a48401c27 */ /* 0x004fe2000f8e00ff */
[----:B------:R-:W-:Y:S02]  /*c970*/  UIMAD UR17, UR17, UR36, URZ ;  /* 0x00000024111172a4 */ /* 0x000fe4000f8e023f */
[----:B------:R-:W-:Y:S02]  /*c980*/  UIMAD.WIDE.U32 UR14, UR20, UR42, URZ ;  /* 0x0000002a140e72a5 */ /* 0x000fe4000f8e003f */
[----:B------:R-:W-:Y:S01]  /*c990*/  UIMAD.WIDE.U32 UR24, UR18, UR22, URZ ;  /* 0x00000016121872a5 */ /* 0x000fe2000f8e003f */
[----:B------:R-:W-:Y:S01]  /*c9a0*/  @UP2 ULDC UR27, c[0x0][0xbf0] ;  /* 0x0002fc00001b2ab9 */ /* 0x000fe20000000800 */
[----:B------:R-:W-:-:S02]  /*c9b0*/  UIMAD UR20, UR21, UR42, URZ ;  /* 0x0000002a151472a4 */ /* 0x000fc4000f8e023f */
[----:B------:R-:W-:Y:S02]  /*c9c0*/  UIMAD UR22, UR19, UR22, URZ ;  /* 0x00000016131672a4 */ /* 0x000fe4000f8e023f */
[----:B------:R-:W-:Y:S02]  /*c9d0*/  UIMAD.WIDE.U32 UR18, UR16, UR36, URZ ;  /* 0x00000024101272a5 */ /* 0x000fe4000f8e003f */
[----:B------:R-:W-:Y:S02]  /*c9e0*/  UIMAD UR17, UR16, UR37, UR17 ;  /* 0x00000025101172a4 */ /* 0x000fe4000f8e0211 */
[----:B------:R-:W-:Y:S02]  /*c9f0*/  UIADD3 UR16, UR15, UR20, URZ ;  /* 0x000000140f107290 */ /* 0x000fe4000fffe03f */
[----:B------:R-:W-:Y:S02]  /*ca00*/  UIADD3 UR22, UR25, UR22, URZ ;  /* 0x0000001619167290 */ /* 0x000fe4000fffe03f */
[----:B------:R-:W-:-:S04]  /*ca10*/  UIADD3 UR15, UR19, UR17, URZ ;  /* 0x00000011130f7290 */ /* 0x000fc8000fffe03f */
[----:B------:R-:W-:Y:S01]  /*ca20*/  IMAD.U32 R70, RZ, RZ, UR22 ;  /* 0x00000016ff467e24 */ /* 0x000fe2000f8e00ff */
[----:B---3--:R-:W-:Y:S01]  /*ca30*/  @P0 R2UR UR4, R3 ;  /* 0x00000000030402ca */ /* 0x008fe200000e0000 */
[----:B------:R-:W-:Y:S01]  /*ca40*/  IMAD.MOV.U32 R3, RZ, RZ, R72 ;  /* 0x000000ffff037224 */ /* 0x000fe200078e0048 */
[----:B------:R-:W-:Y:S01]  /*ca50*/  @P1 SHF.R.U32.HI R3, RZ, UR27, R64 ;  /* 0x0000001bff031c19 */ /* 0x000fe20008011640 */
[----:B------:R-:W-:-:S03]  /*ca60*/  IMAD.U32 R64, RZ, RZ, UR24 ;  /* 0x00000018ff407e24 */ /* 0x000fc6000f8e00ff */
[--C-:B------:R-:W-:Y:S01]  /*ca70*/  SHF.R.S32.HI R65, RZ, 0x1f, R3.reuse ;  /* 0x0000001fff417819 */ /* 0x100fe20000011403 */
[----:B------:R-:W-:-:S04]  /*ca80*/  IMAD.MOV R67, RZ, RZ, -R3 ;  /* 0x000000ffff437224 */ /* 0x000fc800078e0a03 */
[----:B------:R-:W-:Y:S02]  /*ca90*/  IMAD R67, R67, UR9, R72 ;  /* 0x0000000943437c24 */ /* 0x000fe4000f8e0248 */
[----:B------:R-:W-:Y:S02]  /*caa0*/  UIADD3 UR14, UP0, UP3, UR18, UR14, UR4 ;  /* 0x0000000e120e7290 */ /* 0x000fe4000fb1e004 */
[----:B------:R-:W-:Y:S01]  /*cab0*/  USHF.R.S32.HI UR17, URZ, 0x1f, UR4 ;  /* 0x0000001f3f117899 */ /* 0x000fe20008011404 */
[----:B------:R-:W-:Y:S01]  /*cac0*/  ULDC.64 UR18, c[0x0][0xba8] ;  /* 0x0002ea0000127ab9 */ /* 0x000fe20000000a00 */
[----:B------:R-:W-:Y:S02]  /*cad0*/  @!UP1 ULDC UR18, c[0x0][0xb50] ;  /* 0x0002d40000129ab9 */ /* 0x000fe40000000800 */
[----:B------:R-:W-:Y:S01]  /*cae0*/  UIADD3.X UR16, UR15, UR16, UR17, UP0, UP3 ;  /* 0x000000100f107290 */ /* 0x000fe200087e6411 */
[----:B------:R-:W-:Y:S01]  /*caf0*/  IADD3 R64, P2, P3, R3, UR14, R64 ;  /* 0x0000000e03407c10 */ /* 0x000fe2000fb5e040 */
[----:B------:R-:W-:Y:S01]  /*cb00*/  @!UP1 ULDC UR19, c[0x0][0xb54] ;  /* 0x0002d50000139ab9 */ /* 0x000fe20000000800 */
[----:B------:R-:W-:Y:S01]  /*cb10*/  ULDC.64 UR14, c[0x0][UR23+0x210] ;  /* 0x00008400170e7abb */ /* 0x000fe20008000a00 */
[----:B------:R-:W-:Y:S01]  /*cb20*/  SHF.R.S32.HI R3, RZ, 0x1f, R67 ;  /* 0x0000001fff037819 */ /* 0x000fe20000011443 */
[----:B------:R-:W-:Y:S01]  /*cb30*/  IMAD R68, R67, UR15, RZ ;  /* 0x0000000f43447c24 */ /* 0x000fe2000f8e02ff */
[----:B------:R-:W-:-:S03]  /*cb40*/  IADD3.X R65, R65, UR16, R70, P2, P3 ;  /* 0x0000001041417c10 */ /* 0x000fc600097e6446 */
[----:B------:R-:W-:Y:S02]  /*cb50*/  IMAD R3, R3, UR14, R68 ;  /* 0x0000000e03037c24 */ /* 0x000fe4000f8e0244 */
[----:B------:R-:W-:Y:S01]  /*cb60*/  IMAD.WIDE.U32 R64, R67, UR14, R64 ;  /* 0x0000000e43407c25 */ /* 0x000fe2000f8e0040 */
[----:B------:R-:W-:Y:S01]  /*cb70*/  ULDC UR14, c[0x0][0xa88] ;  /* 0x0002a200000e7ab9 */ /* 0x000fe20000000800 */
[----:B----4-:R-:W-:Y:S02]  /*cb80*/  @P4 R2UR UR14, R66 ;  /* 0x00000000420e42ca */ /* 0x010fe400000e0000 */
[----:B------:R-:W-:Y:S01]  /*cb90*/  IMAD.IADD R3, R65, 0x1, R3 ;  /* 0x0000000141037824 */ /* 0x000fe200078e0203 */
[----:B------:R-:W-:-:S04]  /*cba0*/  LEA R68, P2, R64, UR18, 0x2 ;  /* 0x0000001240447c11 */ /* 0x000fc8000f8410ff */
[----:B------:R-:W-:Y:S01]  /*cbb0*/  LEA.HI.X R69, R64, UR19, R3, 0x2, P2 ;  /* 0x0000001340457c11 */ /* 0x000fe200090f1403 */
[----:B0-----:R-:W-:Y:S08]  /*cbc0*/  @P4 BRA `(.L_x_2810) ;  /* 0x0000000000284947 */ /* 0x001ff00003800000 */
        /* <DEDUP_REMOVED lines=10> */
.L_x_2810:
[----:B------:R-:W2:Y:S04]  /*cc70*/  LDL R70, [R1+0x1c] ;  /* 0x00001c0001467983 */ /* 0x000ea80000100800 */
[----:B------:R-:W3:Y:S01]  /*cc80*/  LDL R3, [R1+0x18] ;  /* 0x0000180001037983 */ /* 0x000ee20000100800 */
[----:B------:R-:W-:Y:S01]  /*cc90*/  UIMAD UR16, UR14, UR9, URZ ;  /* 0x000000090e1072a4 */ /* 0x000fe2000f8e023f */
[----:B------:R-:W-:Y:S02]  /*cca0*/  PLOP3.LUT P3, PT, PT, PT, UP1, 0x80, 0x0 ;  /* 0x000000000000781c */ /* 0x000fe40003f6f018 */
[----:B------:R-:W-:Y:S04]  /*ccb0*/  SHFL.IDX PT, R64, R68, RZ, 0x1c1f ;  /* 0x001c1fff44407589 */ /* 0x000fe800000e0000 */
[----:B------:R-:W0:Y:S04]  /*ccc0*/  SHFL.IDX PT, R65, R69, RZ, 0x1c1f ;  /* 0x001c1fff45417589 */ /* 0x000e2800000e0000 */
[----:B------:R-:W-:Y:S04]  /*ccd0*/  SHFL.IDX PT, R66, R68, 0x1, 0x1c1f ;  /* 0x003c1f0044427f89 */ /* 0x000fe800000e0000 */
[----:B------:R-:W1:Y:S01]  /*cce0*/  SHFL.IDX PT, R67, R69, 0x1, 0x1c1f ;  /* 0x003c1f0045437f89 */ /* 0x000e6200000e0000 */
[----:B--2---:R-:W-:Y:S01]  /*ccf0*/  VIADD R70, R70, UR38 ;  /* 0x0000002646467c36 */ /* 0x004fe20008000000 */
        /* <DEDUP_REMOVED lines=14> */
[----:B------:R-:W-:Y:S01]  /*cde0*/  SHF.R.S32.HI R21, RZ, 0x3, R3 ;  /* 0x00000003ff157819 */ /* 0x000fe20000011403 */
[----:B------:R-:W-:Y:S02]  /*cdf0*/  IMAD.MOV.U32 R3, RZ, RZ, 0x2 ;  /* 0x00000002ff037424 */ /* 0x000fe400078e00ff */
[----:B------:R-:W-:-:S04]  /*ce00*/  IMAD.IADD R20, R0, 0x1, -R5 ;  /* 0x0000000100147824 */ /* 0x000fc800078e0a05 */
[----:B------:R-:W-:-:S04]  /*ce10*/  IMAD.SHL.U32 R0, R20, 0x8, RZ ;  /* 0x0000000814007824 */ /* 0x000fc800078e00ff */
[----:B------:R-:W-:-:S04]  /*ce20*/  IMAD R2, R21, 0x40, R0 ;  /* 0x0000004015027824 */ /* 0x000fc800078e0200 */
[----:B------:R-:W-:-:S03]  /*ce30*/  IMAD.WIDE R2, R2, R3, UR10 ;  /* 0x0000000a02027e25 */ /* 0x000fc6000f8e0203 */
[C---:B------:R-:W-:Y:S02]  /*ce40*/  IADD3 R25, P2, R2.reuse, 0x3000, RZ ;  /* 0x0000300002197810 */ /* 0x040fe40007f5e0ff */
[C---:B------:R-:W-:Y:S02]  /*ce50*/  IADD3 R9, P4, R2.reuse, 0x1000, RZ ;  /* 0x0000100002097810 */ /* 0x040fe40007f9e0ff */
[----:B------:R-:W-:Y:S02]  /*ce60*/  LOP3.LUT R24, R25, 0x380, RZ, 0xc0, !PT ;  /* 0x0000038019187812 */ /* 0x000fe400078ec0ff */
[----:B------:R-:W-:Y:S02]  /*ce70*/  IADD3 R13, P3, R2, 0x2000, RZ ;  /* 0x00002000020d7810 */ /* 0x000fe40007f7e0ff */
[----:B------:R-:W-:Y:S02]  /*ce80*/  SHF.R.U64 R24, R24, 0x3, RZ ;  /* 0x0000000318187819 */ /* 0x000fe400000012ff */
[----:B------:R-:W-:-:S02]  /*ce90*/  LOP3.LUT R8, R9, 0x380, RZ, 0xc0, !PT ;  /* 0x0000038009087812 */ /* 0x000fc400078ec0ff */
[----:B------:R-:W-:Y:S02]  /*cea0*/  LOP3.LUT R12, R13, 0x380, RZ, 0xc0, !PT ;  /* 0x000003800d0c7812 */ /* 0x000fe400078ec0ff */
[----:B------:R-:W-:Y:S01]  /*ceb0*/  LOP3.LUT R24, R24, R25, RZ, 0x3c, !PT ;  /* 0x0000001918187212 */ /* 0x000fe200078e3cff */
[--C-:B------:R-:W-:Y:S01]  /*cec0*/  IMAD.X R25, RZ, RZ, R3.reuse, P2 ;  /* 0x000000ffff197224 */ /* 0x100fe200010e0603 */
[----:B------:R-:W-:Y:S02]  /*ced0*/  IADD3 R49, P2, R2, 0x9000, RZ ;  /* 0x0000900002317810 */ /* 0x000fe40007f5e0ff */
[----:B------:R-:W-:Y:S02]  /*cee0*/  SHF.R.U64 R8, R8, 0x3, RZ ;  /* 0x0000000308087819 */ /* 0x000fe400000012ff */
[----:B------:R-:W-:Y:S01]  /*cef0*/  SHF.R.U64 R12, R12, 0x3, RZ ;  /* 0x000000030c0c7819 */ /* 0x000fe200000012ff */
[----:B------:R-:W-:Y:S01]  /*cf00*/  UIMAD UR12, UR17, UR14, URZ ;  /* 0x0000000e110c72a4 */ /* 0x000fe2000f8e023f */
[----:B------:R-:W-:Y:S01]  /*cf10*/  LOP3.LUT R48, R49, 0x380, RZ, 0xc0, !PT ;  /* 0x0000038031307812 */ /* 0x000fe200078ec0ff */
[----:B------:R-:W-:Y:S01]  /*cf20*/  UIMAD.WIDE.U32 UR10, UR4, UR14, URZ ;  /* 0x0000000e040a72a5 */ /* 0x000fe2000f8e003f */
[----:B------:R-:W-:Y:S01]  /*cf30*/  LOP3.LUT R8, R8, R9, RZ, 0x3c, !PT ;  /* 0x0000000908087212 */ /* 0x000fe200078e3cff */
[--C-:B------:R-:W-:Y:S01]  /*cf40*/  IMAD.X R9, RZ, RZ, R3.reuse, P4 ;  /* 0x000000ffff097224 */ /* 0x100fe200020e0603 */
[----:B------:R-:W-:Y:S01]  /*cf50*/  LOP3.LUT R12, R12, R13, RZ, 0x3c, !PT ;  /* 0x0000000d0c0c7212 */ /* 0x000fe200078e3cff */
[----:B------:R-:W-:Y:S01]  /*cf60*/  IMAD.X R13, RZ, RZ, R3, P3 ;  /* 0x000000ffff0d7224 */ /* 0x000fe200018e0603 */
[----:B------:R-:W-:-:S02]  /*cf70*/  IADD3 R29, P0, R2, 0x4000, RZ ;  /* 0x00004000021d7810 */ /* 0x000fc40007f1e0ff */
[C---:B------:R-:W-:Y:S02]  /*cf80*/  IADD3 R33, P6, R2.reuse, 0x5000, RZ ;  /* 0x0000500002217810 */ /* 0x040fe40007fde0ff */
[C---:B------:R-:W-:Y:S02]  /*cf90*/  IADD3 R37, P5, R2.reuse, 0x6000, RZ ;  /* 0x0000600002257810 */ /* 0x040fe40007fbe0ff */
[C---:B------:R-:W-:Y:S01]  /*cfa0*/  LOP3.LUT R7, R2.reuse, 0x380, RZ, 0xc0, !PT ;  /* 0x0000038002077812 */ /* 0x040fe200078ec0ff */
[----:B------:R-:W-:Y:S01]  /*cfb0*/  UIMAD UR12, UR4, UR15, UR12 ;  /* 0x0000000f040c72a4 */ /* 0x000fe2000f8e020c */
[C---:B------:R-:W-:Y:S01]  /*cfc0*/  IADD3 R41, P4, R2.reuse, 0x7000, RZ ;  /* 0x0000700002297810 */ /* 0x040fe20007f9e0ff */
[----:B------:R-:W-:Y:S01]  /*cfd0*/  @UP2 ULDC UR14, c[0x0][0xbec] ;  /* 0x0002fb00000e2ab9 */ /* 0x000fe20000000800 */
[----:B------:R-:W-:Y:S01]  /*cfe0*/  IADD3 R45, P3, R2, 0x8000, RZ ;  /* 0x00008000022d7810 */ /* 0x000fe20007f7e0ff */
[----:B------:R-:W5:Y:S01]  /*cff0*/  LD.E.128 R8, desc[UR54][R8.64] ;  /* 0x0000003608087980 */ /* 0x000f62000c101d00 */
[----:B------:R-:W-:-:S02]  /*d000*/  SHF.R.U64 R48, R48, 0x3, RZ ;  /* 0x0000000330307819 */ /* 0x000fc400000012ff */
[----:B------:R-:W-:Y:S01]  /*d010*/  LOP3.LUT R28, R29, 0x380, RZ, 0xc0, !PT ;  /* 0x000003801d1c7812 */ /* 0x000fe200078ec0ff */
[----:B------:R-:W5:Y:S01]  /*d020*/  LD.E.128 R12, desc[UR54][R12.64] ;  /* 0x000000360c0c7980 */ /* 0x000f62000c101d00 */
[----:B------:R-:W-:Y:S02]  /*d030*/  LOP3.LUT R32, R33, 0x380, RZ, 0xc0, !PT ;  /* 0x0000038021207812 */ /* 0x000fe400078ec0ff */
[----:B------:R-:W-:Y:S01]  /*d040*/  LOP3.LUT R36, R37, 0x380, RZ, 0xc0, !PT ;  /* 0x0000038025247812 */ /* 0x000fe200078ec0ff */
[----:B------:R-:W5:Y:S01]  /*d050*/  LD.E.128 R24, desc[UR54][R24.64] ;  /* 0x0000003618187980 */ /* 0x000f62000c101d00 */
[----:B------:R-:W-:Y:S02]  /*d060*/  LOP3.LUT R40, R41, 0x380, RZ, 0xc0, !PT ;  /* 0x0000038029287812 */ /* 0x000fe400078ec0ff */
[----:B------:R-:W-:Y:S02]  /*d070*/  LOP3.LUT R44, R45, 0x380, RZ, 0xc0, !PT ;  /* 0x000003802d2c7812 */ /* 0x000fe400078ec0ff */
[----:B------:R-:W-:Y:S01]  /*d080*/  LOP3.LUT R48, R48, R49, RZ, 0x3c, !PT ;  /* 0x0000003130307212 */ /* 0x000fe200078e3cff */
[----:B------:R-:W-:Y:S01]  /*d090*/  IMAD.X R49, RZ, RZ, R3, P2 ;  /* 0x000000ffff317224 */ /* 0x000fe200010e0603 */
[----:B------:R-:W-:-:S02]  /*d0a0*/  IADD3 R5, P2, R2, 0xf000, RZ ;  /* 0x0000f00002057810 */ /* 0x000fc40007f5e0ff */
[----:B------:R-:W-:Y:S02]  /*d0b0*/  SHF.R.U64 R28, R28, 0x3, RZ ;  /* 0x000000031c1c7819 */ /* 0x000fe400000012ff */
[----:B------:R-:W-:Y:S02]  /*d0c0*/  SHF.R.U64 R32, R32, 0x3, RZ ;  /* 0x0000000320207819 */ /* 0x000fe400000012ff */
[----:B------:R-:W-:Y:S01]  /*d0d0*/  SHF.R.U64 R7, R7, 0x3, RZ ;  /* 0x0000000307077819 */ /* 0x000fe200000012ff */
[----:B------:R-:W-:Y:S01]  /*d0e0*/  UIADD3 UR11, UR11, UR12, URZ ;  /* 0x0000000c0b0b7290 */ /* 0x000fe2000fffe03f */
[----:B------:R-:W-:Y:S01]  /*d0f0*/  SHF.R.U64 R36, R36, 0x3, RZ ;  /* 0x0000000324247819 */ /* 0x000fe200000012ff */
[----:B------:R-:W-:Y:S01]  /*d100*/  USHF.R.S32.HI UR4, URZ, 0x1f, UR36 ;  /* 0x0000001f3f047899 */ /* 0x000fe20008011424 */
[----:B------:R-:W-:Y:S01]  /*d110*/  SHF.R.U64 R40, R40, 0x3, RZ ;  /* 0x0000000328287819 */ /* 0x000fe200000012ff */
[----:B------:R-:W-:Y:S01]  /*d120*/  ULDC.64 UR12, c[0x0][0xae8] ;  /* 0x0002ba00000c7ab9 */ /* 0x000fe20000000a00 */
[----:B------:R-:W-:Y:S01]  /*d130*/  SHF.R.U64 R44, R44, 0x3, RZ ;  /* 0x000000032c2c7819 */ /* 0x000fe200000012ff */
[--C-:B------:R-:W-:Y:S01]  /*d140*/  IMAD.X R73, RZ, RZ, R3.reuse, P2 ;  /* 0x000000ffff497224 */ /* 0x100fe200010e0603 */
[----:B------:R-:W-:Y:S01]  /*d150*/  LOP3.LUT R4, R5, 0x380, RZ, 0xc0, !PT ;  /* 0x0000038005047812 */ /* 0x000fe200078ec0ff */
[----:B------:R-:W5:Y:S01]  /*d160*/  LD.E.128 R48, desc[UR54][R48.64] ;  /* 0x0000003630307980 */ /* 0x000f62000c101d00 */
        /* <DEDUP_REMOVED lines=17> */
[----:B------:R-:W-:Y:S02]  /*d280*/  IADD3 R69, P3, R2, 0xe000, RZ ;  /* 0x0000e00002457810 */ /* 0x000fe40007f7e0ff */
[----:B------:R-:W-:Y:S01]  /*d290*/  SHF.R.U64 R4, R4, 0x3, RZ ;  /* 0x0000000304047819 */ /* 0x000fe200000012ff */
[----:B------:R-:W5:Y:S01]  /*d2a0*/  LD.E.128 R36, desc[UR54][R36.64] ;  /* 0x0000003624247980 */ /* 0x000f62000c101d00 */
[----:B------:R-:W-:Y:S02]  /*d2b0*/  LOP3.LUT R2, R7, R2, RZ, 0x3c, !PT ;  /* 0x0000000207027212 */ /* 0x000fe400078e3cff */
[----:B------:R-:W-:Y:S01]  /*d2c0*/  LOP3.LUT R72, R4, R5, RZ, 0x3c, !PT ;  /* 0x0000000504487212 */ /* 0x000fe200078e3cff */
[----:B------:R-:W-:Y:S01]  /*d2d0*/  UIMAD UR11, UR42, UR13, UR11 ;  /* 0x0000000d2a0b72a4 */ /* 0x000fe2000f8e020b */
[----:B------:R-:W-:Y:S01]  /*d2e0*/  LOP3.LUT R52, R53, 0x380, RZ, 0xc0, !PT ;  /* 0x0000038035347812 */ /* 0x000fe200078ec0ff */
[----:B------:R0:W5:Y:S01]  /*d2f0*/  LD.E.128 R4, desc[UR54][R2.64] ;  /* 0x0000003602047980 */ /* 0x000162000c101d00 */
[----:B------:R-:W-:Y:S01]  /*d300*/  ULDC.64 UR12, c[0x0][0xaf0] ;  /* 0x0002bc00000c7ab9 */ /* 0x000fe20000000a00 */
[----:B------:R-:W-:Y:S01]  /*d310*/  LOP3.LUT R56, R57, 0x380, RZ, 0xc0, !PT ;  /* 0x0000038039387812 */ /* 0x000fe200078ec0ff */
[----:B------:R-:W-:Y:S01]  /*d320*/  UIMAD UR4, UR4, UR12, URZ ;  /* 0x0000000c040472a4 */ /* 0x000fe2000f8e023f */
[----:B------:R-:W-:Y:S01]  /*d330*/  LOP3.LUT R60, R61, 0x380, RZ, 0xc0, !PT ;  /* 0x000003803d3c7812 */ /* 0x000fe200078ec0ff */
[----:B------:R-:W5:Y:S01]  /*d340*/  LD.E.128 R40, desc[UR54][R40.64] ;  /* 0x0000003628287980 */ /* 0x000f62000c101d00 */
[----:B------:R-:W-:-:S02]  /*d350*/  LOP3.LUT R64, R65, 0x380, RZ, 0xc0, !PT ;  /* 0x0000038041407812 */ /* 0x000fc400078ec0ff */
[----:B------:R-:W-:Y:S01]  /*d360*/  LOP3.LUT R68, R69, 0x380, RZ, 0xc0, !PT ;  /* 0x0000038045447812 */ /* 0x000fe200078ec0ff */
[----:B------:R-:W5:Y:S01]  /*d370*/  LD.E.128 R44, desc[UR54][R44.64] ;  /* 0x000000362c2c7980 */ /* 0x000f62000c101d00 */
[----:B0-----:R-:W-:Y:S01]  /*d380*/  IMAD R2, R20, 0x20, R21 ;  /* 0x0000002014027824 */ /* 0x001fe200078e0215 */
[----:B------:R-:W-:Y:S01]  /*d390*/  UIMAD UR4, UR36, UR13, UR4 ;  /* 0x0000000d240472a4 */ /* 0x000fe2000f8e0204 */
[----:B------:R-:W-:Y:S01]  /*d3a0*/  SHF.R.U64 R52, R52, 0x3, RZ ;  /* 0x0000000334347819 */ /* 0x000fe200000012ff */
[----:B------:R-:W5:Y:S01]  /*d3b0*/  LD.E.128 R72, desc[UR54][R72.64] ;  /* 0x0000003648487980 */ /* 0x000f62000c101d00 */
[----:B------:R-:W-:Y:S01]  /*d3c0*/  VIADD R76, R2, UR38 ;  /* 0x00000026024c7c36 */ /* 0x000fe20008000000 */
[----:B------:R-:W-:Y:S01]  /*d3d0*/  UIMAD.WIDE.U32 UR36, UR36, UR12, UR10 ;  /* 0x0000000c242472a5 */ /* 0x000fe2000f8e000a */
[----:B------:R-:W-:Y:S02]  /*d3e0*/  SHF.R.U64 R56, R56, 0x3, RZ ;  /* 0x0000000338387819 */ /* 0x000fe400000012ff */
[----:B------:R-:W-:Y:S01]  /*d3f0*/  @P1 IMAD.HI.U32 R2, R76, UR14, RZ ;  /* 0x0000000e4c021c27 */ /* 0x000fe2000f8e00ff */
[----:B------:R-:W-:Y:S01]  /*d400*/  @UP2 ULDC UR10, c[0x0][0xbf0] ;  /* 0x0002fc00000a2ab9 */ /* 0x000fe20000000800 */
[----:B------:R-:W-:-:S02]  /*d410*/  SHF.R.U64 R60, R60, 0x3, RZ ;  /* 0x000000033c3c7819 */ /* 0x000fc400000012ff */
[----:B------:R-:W-:Y:S01]  /*d420*/  IMAD.MOV.U32 R77, RZ, RZ, R76 ;  /* 0x000000ffff4d7224 */ /* 0x000fe200078e004c */
[----:B------:R-:W-:Y:S01]  /*d430*/  @P1 SHF.R.U32.HI R77, RZ, UR10, R2 ;  /* 0x0000000aff4d1c19 */ /* 0x000fe20008011602 */
[----:B------:R-:W-:Y:S01]  /*d440*/  UIADD3 UR4, UR37, UR4, URZ ;  /* 0x0000000425047290 */ /* 0x000fe2000fffe03f */
[----:B------:R-:W-:Y:S01]  /*d450*/  SHF.R.U64 R64, R64, 0x3, RZ ;  /* 0x0000000340407819 */ /* 0x000fe200000012ff */
[----:B------:R-:W-:Y:S01]  /*d460*/  ULDC.64 UR10, c[0x0][0xae0] ;  /* 0x0002b800000a7ab9 */ /* 0x000fe20000000a00 */
[----:B------:R-:W-:Y:S01]  /*d470*/  SHF.R.U64 R68, R68, 0x3, RZ ;  /* 0x0000000344447819 */ /* 0x000fe200000012ff */
[--C-:B------:R-:W-:Y:S01]  /*d480*/  IMAD.MOV R79, RZ, RZ, -R77.reuse ;  /* 0x000000ffff4f7224 */ /* 0x100fe200078e0a4d */
[----:B------:R-:W-:Y:S02]  /*d490*/  SHF.R.S32.HI R20, RZ, 0x1f, R77 ;  /* 0x0000001fff147819 */ /* 0x000fe4000001144d */
        /* <DEDUP_REMOVED lines=10> */
[----:B------:R-:W5:Y:S01]  /*d540*/  LD.E.128 R52, desc[UR54][R52.64] ;  /* 0x0000003634347980 */ /* 0x000f62000c101d00 */
[----:B------:R-:W-:-:S02]  /*d550*/  IMAD R20, R20, UR10, RZ ;  /* 0x0000000a14147c24 */ /* 0x000fc4000f8e02ff */
[----:B------:R-:W-:Y:S01]  /*d560*/  IMAD R79, R79, UR9, R76 ;  /* 0x000000094f4f7c24 */ /* 0x000fe2000f8e024c */
[----:B------:R-:W5:Y:S01]  /*d570*/  LD.E.128 R56, desc[UR54][R56.64] ;  /* 0x0000003638387980 */ /* 0x000f62000c101d00 */
[----:B------:R-:W-:Y:S02]  /*d580*/  IMAD.U32 R3, RZ, RZ, UR37 ;  /* 0x00000025ff037e24 */ /* 0x000fe4000f8e00ff */
[----:B------:R-:W-:Y:S01]  /*d590*/  IMAD.U32 R2, RZ, RZ, UR36 ;  /* 0x00000024ff027e24 */ /* 0x000fe2000f8e00ff */
[----:B------:R-:W5:Y:S01]  /*d5a0*/  LD.E.128 R60, desc[UR54][R60.64] ;  /* 0x000000363c3c7980 */ /* 0x000f62000c101d00 */
[----:B------:R-:W-:Y:S02]  /*d5b0*/  IMAD.U32 R3, RZ, RZ, UR4 ;  /* 0x00000004ff037e24 */ /* 0x000fe4000f8e00ff */
[C---:B------:R-:W-:Y:S01]  /*d5c0*/  IMAD R81, R77.reuse, UR11, R20 ;  /* 0x0000000b4d517c24 */ /* 0x040fe2000f8e0214 */
[----:B------:R-:W-:Y:S01]  /*d5d0*/  SHF.R.S32.HI R20, RZ, 0x1f, R79 ;  /* 0x0000001fff147819 */ /* 0x000fe2000001144f */
[----:B------:R-:W-:Y:S01]  /*d5e0*/  IMAD.WIDE.U32 R2, R77, UR10, R2 ;  /* 0x0000000a4d027c25 */ /* 0x000fe2000f8e0002 */
[----:B------:R-:W-:Y:S01]  /*d5f0*/  ULDC.64 UR10, c[0x0][0xad8] ;  /* 0x0002b600000a7ab9 */ /* 0x000fe20000000a00 */
[----:B------:R-:W5:Y:S02]  /*d600*/  LD.E.128 R64, desc[UR54][R64.64] ;  /* 0x0000003640407980 */ /* 0x000f64000c101d00 */
[----:B------:R-:W-:-:S02]  /*d610*/  IMAD.IADD R3, R3, 0x1, R81 ;  /* 0x0000000103037824 */ /* 0x000fc400078e0251 */
[----:B------:R-:W-:Y:S01]  /*d620*/  IMAD R20, R20, UR10, RZ ;  /* 0x0000000a14147c24 */ /* 0x000fe2000f8e02ff */
[----:B------:R-:W5:Y:S01]  /*d630*/  LD.E.128 R68, desc[UR54][R68.64] ;  /* 0x0000003644447980 */ /* 0x000f62000c101d00 */
[----:B------:R-:W-:Y:S01]  /*d640*/  VIADD R82, R21, UR38 ;  /* 0x0000002615527c36 */ /* 0x000fe20008000000 */
[----:B------:R-:W-:Y:S01]  /*d650*/  @!PT LDS RZ, [RZ] ;  /* 0x00000000fffff984 */ /* 0x000fe20000000800 */
[----:B------:R-:W-:Y:S01]  /*d660*/  @!PT LDS RZ, [RZ] ;  /* 0x00000000fffff984 */ /* 0x000fe20000000800 */
[----:B------:R-:W-:Y:S01]  /*d670*/  @!PT LDS RZ, [RZ] ;  /* 0x00000000fffff984 */ /* 0x000fe20000000800 */
[----:B------:R-:W-:Y:S01]  /*d680*/  @!PT LDS RZ, [RZ] ;  /* 0x00000000fffff984 */ /* 0x000fe20000000800 */
[----:B------:R0:W-:Y:S06]  /*d690*/  MEMBAR.ALL.CTA ;  /* 0x0000000000007992 */ /* 0x0001ec0000008000 */
[----:B0-----:R-:W0:Y:S01]  /*d6a0*/  FENCE.VIEW.ASYNC.S ;  /* 0x00000000000073c6 */ /* 0x001e220000000000 */
[----:B------:R-:W-:-:S02]  /*d6b0*/  IMAD R21, R79, UR11, R20 ;  /* 0x0000000b4f157c24 */ /* 0x000fc4000f8e0214 */
[----:B------:R-:W-:Y:S01]  /*d6c0*/  IMAD.WIDE.U32 R2, R79, UR10, R2 ;  /* 0x0000000a4f027c25 */ /* 0x000fe2000f8e0002 */
[----:B------:R-:W-:-:S03]  /*d6d0*/  ULDC.64 UR10, c[0x0][0xa80] ;  /* 0x0002a000000a7ab9 */ /* 0x000fc60000000a00 */
        /* <DEDUP_REMOVED lines=11> */
[----:B0-----:R-:W-:Y:S01]  /*d790*/  SYNCS.ARRIVE.TRANS64.RED.A1T0 RZ, [UR8], RZ ;  /* 0x000000ffffff79a7 */ /* 0x001fe20008100408 */
[----:B------:R0:W1:Y:S01]  /*d7a0*/  SHFL.IDX PT, R83, R80, RZ, 0x181f ;  /* 0x00181fff50537589 */ /* 0x00006200000e0000 */
[----:B------:R-:W-:Y:S03]  /*d7b0*/  BSSY B1, `(.L_x_2812) ;  /* 0x000001a000017945 */ /* 0x000fe60003800000 */
[----:B------:R0:W2:Y:S01]  /*d7c0*/  SHFL.IDX PT, R79, R81, RZ, 0x181f ;  /* 0x00181fff514f7589 */ /* 0x0000a200000e0000 */
        /* <DEDUP_REMOVED lines=24> */
.L_x_2813:
[----:B------:R-:W-:Y:S05]  /*d950*/  BSYNC B1 ;  /* 0x0000000000017941 */ /* 0x000fea0003800000 */
.L_x_2812:
[----:B0-----:R0:W3:Y:S01]  /*d960*/  SHFL.IDX PT, R21, R81, 0x1, 0x181f ;  /* 0x00381f0051157f89 */ /* 0x0010e200000e0000 */
[----:B------:R-:W-:Y:S03]  /*d970*/  BSSY B1, `(.L_x_2814) ;  /* 0x0000014000017945 */ /* 0x000fe60003800000 */
[----:B-----5:R0:W4:Y:S01]  /*d980*/  SHFL.IDX PT, R7, R80, 0x1, 0x181f ;  /* 0x00381f0050077f89 */ /* 0x02012200000e0000 */
[----:B------:R-:W-:Y:S05]  /*d990*/  @P1 BRA `(.L_x_2815) ;  /* 0x0000000000441947 */ /* 0x000fea0003800000 */
[----:B------:R-:W-:Y:S02]  /*d9a0*/  ULDC UR4, c[0x0][0xac8] ;  /* 0x0002b20000047ab9 */ /* 0x000fe40000000800 */
[----:B------:R-:W-:Y:S02]  /*d9b0*/  ISETP.GE.AND P4, PT, R0, UR4, PT ;  /* 0x0000000400007c0c */ /* 0x000fe4000bf86270 */
[----:B------:R-:W-:Y:S02]  /*d9c0*/  ISETP.GE.AND P3, PT, R84, UR4, PT ;  /* 0x0000000454007c0c */ /* 0x000fe4000bf66270 */
[----:B------:R-:W-:Y:S02]  /*d9d0*/  ISETP.GE.AND P2, PT, R86, UR4, PT ;  /* 0x0000000456007c0c */ /* 0x000fe4000bf46270 */
[----:B------:R-:W-:-:S07]  /*d9e0*/  ISETP.GE.AND P1, PT, R88, UR4, PT ;  /* 0x0000000458007c0c */ /* 0x000fce000bf26270 */
[-C--:B----4-:R-:W-:Y:S02]  /*d9f0*/  @!P4 LEA R2, P6, R0, R7.reuse, 0x1 ;  /* 0x000000070002c211 */ /* 0x090fe400078c08ff */
        /* <DEDUP_REMOVED lines=11> */
.L_x_2815:
[----:B------:R-:W-:Y:S05]  /*dab0*/  BSYNC B1 ;  /* 0x0000000000017941 */ /* 0x000fea0003800000 */
.L_x_2814:
[----:B---3--:R3:W0:Y:S01]  /*dac0*/  SHFL.IDX PT, R9, R81, 0x2, 0x181f ;  /* 0x00581f0051097f89 */ /* 0x00862200000e0000 */
[----:B------:R-:W-:Y:S03]  /*dad0*/  BSSY B1, `(.L_x_2816) ;  /* 0x0000014000017945 */ /* 0x000fe60003800000 */
[----:B------:R3:W0:Y:S01]  /*dae0*/  SHFL.IDX PT, R5, R80, 0x2, 0x181f ;  /* 0x00581f0050057f89 */ /* 0x00062200000e0000 */
        /* <DEDUP_REMOVED lines=8> */
[----:B------:R-:W-:Y:S02]  /*db70*/  @!P1 LEA R6, P4, R86, R5, 0x1 ;  /* 0x0000000556069211 */ /* 0x000fe400078808ff */
[----:B------:R-:W-:Y:S02]  /*db80*/  @!P3 LEA.HI.X R3, R0, R9, R90, 0x1, P6 ;  /* 0x000000090003b211 */ /* 0x000fe400030f0c5a */
[----:B------:R-:W-:Y:S02]  /*db90*/  @!P0 LEA R8, P6, R88, R5, 0x1 ;  /* 0x0000000558088211 */ /* 0x000fe400078c08ff */
[-C--:B------:R-:W-:Y:S01]  /*dba0*/  @!P2 LEA.HI.X R5, R84, R9.reuse, R89, 0x1, P5 ;  /* 0x000000095405a211 */ /* 0x080fe200028f0c59 */
[----:B------:R0:W-:Y:S01]  /*dbb0*/  @!P3 ST.E.128 desc[UR54][R2.64], R12 ;  /* 0x0000000c0200b985 */ /* 0x0001e2000c101d36 */
[----:B----4-:R-:W-:-:S02]  /*dbc0*/  @!P1 LEA.HI.X R7, R86, R9, R85, 0x1, P4 ;  /* 0x0000000956079211 */ /* 0x010fc400020f0c55 */
[----:B------:R-:W-:Y:S01]  /*dbd0*/  @!P0 LEA.HI.X R9, R88, R9, R87, 0x1, P6 ;  /* 0x0000000958098211 */ /* 0x000fe200030f0c57 */
[----:B------:R0:W-:Y:S04]  /*dbe0*/  @!P2 ST.E.128 desc[UR54][R4.64], R36 ;  /* 0x000000240400a985 */ /* 0x0001e8000c101d36 */
[----:B------:R0:W-:Y:S04]  /*dbf0*/  @!P1 ST.E.128 desc[UR54][R6.64], R52 ;  /* 0x0000003406009985 */ /* 0x0001e8000c101d36 */
[----:B------:R0:W-:Y:S02]  /*dc00*/  @!P0 ST.E.128 desc[UR54][R8.64], R68 ;  /* 0x0000004408008985 */ /* 0x0001e4000c101d36 */
.L_x_2817:
[----:B------:R-:W-:Y:S05]  /*dc10*/  BSYNC B1 ;  /* 0x0000000000017941 */ /* 0x000fea0003800000 */
.L_x_2816:
[----:B0-----:R-:W-:Y:S01]  /*dc20*/  VIADD R2, R82, 0x60 ;  /* 0x0000006052027836 */ /* 0x001fe20000000000 */
[----:B---3--:R-:W0:Y:S04]  /*dc30*/  SHFL.IDX PT, R81, R81, 0x3, 0x181f ;  /* 0x00781f0051517f89 */ /* 0x008e2800000e0000 */
[----:B------:R-:W-:Y:S01]  /*dc40*/  ISETP.GE.AND P0, PT, R2, UR16, PT ;  /* 0x0000001002007c0c */ /* 0x000fe2000bf06270 */
[----:B------:R3:W0:-:S12]  /*dc50*/  SHFL.IDX PT, R9, R80, 0x3, 0x181f ;  /* 0x00781f0050097f89 */ /* 0x00061800000e0000 */
[----:B---3--:R-:W-:Y:S05]  /*dc60*/  @P0 BRA `(.L_x_2818) ;  /* 0x0000002400f00947 */ /* 0x008fea0003800000 */
[----:B------:R-:W-:Y:S02]  /*dc70*/  ULDC UR4, c[0x0][0xac8] ;  /* 0x0002b20000047ab9 */ /* 0x000fe40000000800 */
[----:B------:R-:W-:Y:S02]  /*dc80*/  ISETP.GE.AND P3, PT, R0, UR4, PT ;  /* 0x0000000400007c0c */ /* 0x000fe4000bf66270 */
[----:B------:R-:W-:Y:S02]  /*dc90*/  ISETP.GE.AND P4, PT, R84, UR4, PT ;  /* 0x0000000454007c0c */ /* 0x000fe4000bf86270 */
[----:B------:R-:W-:-:S09]  /*dca0*/  ISETP.GE.AND P5, PT, R86, UR4, PT ;  /* 0x0000000456007c0c */ /* 0x000fd2000bfa6270 */
[-C--:B0-----:R-:W-:Y:S02]  /*dcb0*/  @!P3 LEA R2, P0, R0, R9.reuse, 0x1 ;  /* 0x000000090002b211 */ /* 0x081fe400078008ff */
[-C--:B------:R-:W-:Y:S02]  /*dcc0*/  @!P4 LEA R4, P1, R84, R9.reuse, 0x1 ;  /* 0x000000095404c211 */ /* 0x080fe400078208ff */
[----:B------:R-:W-:Y:S02]  /*dcd0*/  @!P5 LEA R6, P2, R86, R9, 0x1 ;  /* 0x000000095606d211 */ /* 0x000fe400078408ff */
[-C--:B------:R-:W-:Y:S02]  /*dce0*/  @!P3 LEA.HI.X R3, R0, R81.reuse, R90, 0x1, P0 ;  /* 0x000000510003b211 */ /* 0x080fe400000f0c5a */
[-C--:B------:R-:W-:Y:S02]  /*dcf0*/  @!P4 LEA.HI.X R5, R84, R81.reuse, R89, 0x1, P1 ;  /* 0x000000515405c211 */ /* 0x080fe400008f0c59 */
[----:B----4-:R-:W-:Y:S01]  /*dd00*/  @!P5 LEA.HI.X R7, R86, R81, R85, 0x1, P2 ;  /* 0x000000515607d211 */ /* 0x010fe200010f0c55 */
        /* <DEDUP_REMOVED lines=9> */
.L_x_2811:
[----:B------:R-:W-:Y:S01]  /*dda0*/  ULDC.64 UR14, c[0x0][0xb08] ;  /* 0x0002c200000e7ab9 */ /* 0x000fe20000000a00 */
[----:B0-----:R-:W-:Y:S01]  /*ddb0*/  IMAD.MOV.U32 R65, RZ, RZ, R72 ;  /* 0x000000ffff417224 */ /* 0x001fe200078e0048 */
        /* <DEDUP_REMOVED lines=12> */
[----:B------:R-:W-:Y:S01]  /*de80*/  UIMAD UR4, UR4, UR14, URZ ;  /* 0x0000000e040472a4 */ /* 0x000fe2000f8e023f */
[C---:B------:R-:W-:Y:S01]  /*de90*/  VIADD R173, R17.reuse, 0x30 ;  /* 0x0000003011ad7836 */ /* 0x040fe20000000000 */
[----:B------:R-:W-:Y:S01]  /*dea0*/  UIMAD.WIDE.U32 UR10, UR42, UR12, UR10 ;  /* 0x0000000c2a0a72a5 */ /* 0x000fe2000f8e000a */
[C---:B------:R-:W-:Y:S01]  /*deb0*/  VIADD R175, R17.reuse, 0x28 ;  /* 0x0000002811af7836 */ /* 0x040fe20000000000 */
[----:B------:R-:W-:Y:S01]  /*dec0*/  UIMAD UR4, UR36, UR15, UR4 ;  /* 0x0000000f240472a4 */ /* 0x000fe2000f8e0204 */
[C---:B------:R-:W-:Y:S01]  /*ded0*/  VIADD R177, R17.reuse, 0x20 ;  /* 0x0000002011b17836 */ /* 0x040fe20000000000 */
[----:B------:R-:W-:Y:S01]  /*dee0*/  UIMAD UR11, UR42, UR13, UR11 ;  /* 0x0000000d2a0b72a4 */ /* 0x000fe2000f8e020b */
[C---:B------:R-:W-:Y:S01]  /*def0*/  VIADD R179, R17.reuse, 0x18 ;  /* 0x0000001811b37836 */ /* 0x040fe20000000000 */
[----:B------:R-:W-:Y:S01]  /*df00*/  UIADD3 UR8, UR8, 0x38820, URZ ;  /* 0x0003882008087890 */ /* 0x000fe2000fffe03f */
[C---:B------:R-:W-:Y:S01]  /*df10*/  VIADD R181, R17.reuse, 0x10 ;  /* 0x0000001011b57836 */ /* 0x040fe20000000000 */
[----:B------:R-:W-:Y:S01]  /*df20*/  UIMAD.WIDE.U32 UR36, UR36, UR14, UR10 ;  /* 0x0000000e242472a5 */ /* 0x000fe2000f8e000a */
[C---:B------:R-:W-:Y:S01]  /*df30*/  VIADD R183, R17.reuse, 0x8 ;  /* 0x0000000811b77836 */ /* 0x040fe20000000000 */
[----:B------:R-:W-:Y:S01]  /*df40*/  ULDC.64 UR12, c[0x0][0xb48] ;  /* 0x0002d200000c7ab9 */ /* 0x000fe20000000a00 */
[----:B------:R-:W-:Y:S01]  /*df50*/  @UP2 ULDC UR10, c[0x0][0xbec] ;  /* 0x0002fb00000a2ab9 */ /* 0x000fe20000000800 */
[----:B------:R-:W-:Y:S01]  /*df60*/  UIADD3 UR11, UR37, UR4, URZ ;  /* 0x00000004250b7290 */ /* 0x000fe2000fffe03f */
[----:B------:R-:W-:Y:S01]  /*df70*/  @P1 IMAD.HI.U32 R0, R72, UR10, RZ ;  /* 0x0000000a48001c27 */ /* 0x000fe2000f8e00ff */
[----:B------:R-:W-:Y:S01]  /*df80*/  UPRMT UR8, URZ, 0x654, UR8 ;  /* 0x000006543f087896 */ /* 0x000fe20008000008 */
[----:B------:R-:W-:Y:S01]  /*df90*/  BSSY B1, `(.L_x_2819) ;  /* 0x00000cb000017945 */ /* 0x000fe20003800000 */
[----:B------:R-:W-:Y:S01]  /*dfa0*/  @UP2 ULDC UR4, c[0x0][0xbf0] ;  /* 0x0002fc0000042ab9 */ /* 0x000fe20000000800 */
[----:B------:R-:W-:Y:S01]  /*dfb0*/  UMOV UR10, UR36 ;  /* 0x00000024000a7c82 */ /* 0x000fe20008000000 */
[----:B------:R-:W-:Y:S01]  /*dfc0*/  @P1 SHF.R.U32.HI R65, RZ, UR4, R0 ;  /* 0x00000004ff411c19 */ /* 0x000fe20008011600 */
[----:B------:R-:W-:Y:S01]  /*dfd0*/  UIMAD.WIDE.U32 UR10, UR39, UR12, UR10 ;  /* 0x0000000c270a72a5 */ /* 0x000fe2000f8e000a */
[----:B------:R-:W-:Y:S01]  /*dfe0*/  SHF.R.S32.HI R73, RZ, 0x1f, R23 ;  /* 0x0000001fff497819 */ /* 0x000fe20000011417 */
[----:B------:R-:W-:Y:S01]  /*dff0*/  VIADD R162, R17, 0x58 ;  /* 0x0000005811a27836 */ /* 0x000fe20000000000 */
[--C-:B------:R-:W-:Y:S01]  /*e000*/  SHF.R.S32.HI R0, RZ, 0x1f, R65.reuse ;  /* 0x0000001fff007819 */ /* 0x100fe20000011441 */
[----:B------:R-:W-:Y:S01]  /*e010*/  IMAD.MOV R67, RZ, RZ, -R65 ;  /* 0x000000ffff437224 */ /* 0x000fe200078e0a41 */
[----:B------:R-:W-:-:S02]  /*e020*/  UIMAD UR39, UR39, UR13, UR11 ;  /* 0x0000000d272772a4 */ /* 0x000fc4000f8e020b */
[----:B------:R-:W-:Y:S01]  /*e030*/  IMAD.U32 R3, RZ, RZ, UR11 ;  /* 0x0000000bff037e24 */ /* 0x000fe2000f8e00ff */
[----:B------:R-:W-:Y:S01]  /*e040*/  SYNCS.ARRIVE.TRANS64.RED.A1T0 RZ, [UR8], RZ ;  /* 0x000000ffffff79a7 */ /* 0x000fe20008100408 */
[----:B------:R-:W-:Y:S01]  /*e050*/  ULDC.64 UR12, c[0x0][0xb30] ;  /* 0x0002cc00000c7ab9 */ /* 0x000fe20000000a00 */
        /* <DEDUP_REMOVED lines=11> */
[----:B------:R-:W-:-:S02]  /*e110*/  SHF.R.S32.HI R77, RZ, 0x1f, R219 ;  /* 0x0000001fff4d7819 */ /* 0x000fc400000114db */
[----:B------:R-:W-:Y:S01]  /*e120*/  SHF.R.S32.HI R78, RZ, 0x1f, R220 ;  /* 0x0000001fff4e7819 */ /* 0x000fe200000114dc */
        /* <DEDUP_REMOVED lines=10> */
[C---:B------:R-:W-:Y:S01]  /*e1d0*/  LEA R0, P1, R2.reuse, UR10, 0x2 ;  /* 0x0000000a02007c11 */ /* 0x040fe2000f8210ff */
[C---:B------:R-:W-:Y:S01]  /*e1e0*/  VIADD R164, R17.reuse, 0x50 ;  /* 0x0000005011a47836 */ /* 0x040fe20000000000 */
[----:B------:R-:W-:Y:S01]  /*e1f0*/  SHF.R.S32.HI R157, RZ, 0x1f, R225 ;  /* 0x0000001fff9d7819 */ /* 0x000fe200000114e1 */
[C---:B------:R-:W-:Y:S01]  /*e200*/  VIADD R166, R17.reuse, 0x48 ;  /* 0x0000004811a67836 */ /* 0x040fe20000000000 */
        /* <DEDUP_REMOVED lines=90> */
[----:B-1----:R-:W-:-:S03]  /*e7b0*/  @!P4 LEA R66, P6, R226, R2, 0x2 ;  /* 0x00000002e242c211 */ /* 0x002fc600078c10ff */
[----:B------:R0:W-:Y:S01]  /*e7c0*/  @!P1 ST.E.64 desc[UR54][R64.64], R58 ;  /* 0x0000003a40009985 */ /* 0x0001e2000c101b36 */
[----:B------:R-:W-:-:S05]  /*e7d0*/  @!P4 LEA.HI.X R67, R226, R3, R158, 0x2, P6 ;  /* 0x00000003e243c211 */ /* 0x000fca00030f149e */
[----:B------:R1:W-:Y:S01]  /*e7e0*/  @!P4 ST.E.64 desc[UR54][R66.64], R56 ;  /* 0x000000384200c985 */ /* 0x0003e2000c101b36 */
[----:B------:R-:W-:Y:S02]  /*e7f0*/  ISETP.GE.AND P4, PT, R222, UR4, PT ;  /* 0x00000004de007c0c */ /* 0x000fe4000bf86270 */
[----:B0-----:R-:W-:-:S04]  /*e800*/  @!P3 LEA R58, P1, R225, R2, 0x2 ;  /* 0x00000002e13ab211 */ /* 0x001fc800078210ff */
[-C--:B------:R-:W-:Y:S02]  /*e810*/  @!P3 LEA.HI.X R59, R225, R3.reuse, R157, 0x2, P1 ;  /* 0x00000003e13bb211 */ /* 0x080fe400008f149d */
[----:B------:R-:W-:Y:S02]  /*e820*/  ISETP.GE.AND P1, PT, R221, UR4, PT ;  /* 0x00000004dd007c0c */ /* 0x000fe4000bf26270 */
[CC--:B-1----:R-:W-:Y:S01]  /*e830*/  @!P2 LEA R56, P6, R224.reuse, R2.reuse, 0x2 ;  /* 0x00000002e038a211 */ /* 0x0c2fe200078c10ff */
[----:B------:R0:W-:Y:S01]  /*e840*/  @!P3 ST.E.64 desc[UR54][R58.64], R50 ;  /* 0x000000323a00b985 */ /* 0x0001e2000c101b36 */
[C---:B------:R-:W-:Y:S02]  /*e850*/  @!P5 LEA R70, P3, R223.reuse, R2, 0x2 ;  /* 0x00000002df46d211 */ /* 0x040fe400078610ff */
[-C--:B------:R-:W-:Y:S02]  /*e860*/  @!P2 LEA.HI.X R57, R224, R3.reuse, R156, 0x2, P6 ;  /* 0x00000003e039a211 */ /* 0x080fe400030f149c */
[----:B------:R-:W-:-:S02]  /*e870*/  @!P5 LEA.HI.X R71, R223, R3, R151, 0x2, P3 ;  /* 0x00000003df47d211 */ /* 0x000fc400018f1497 */
[----:B------:R-:W-:Y:S01]  /*e880*/  ISETP.GE.AND P6, PT, R220, UR4, PT ;  /* 0x00000004dc007c0c */ /* 0x000fe2000bfc6270 */
[----:B------:R1:W-:Y:S01]  /*e890*/  @!P2 ST.E.64 desc[UR54][R56.64], R48 ;  /* 0x000000303800a985 */ /* 0x0003e2000c101b36 */
[CC--:B------:R-:W-:Y:S02]  /*e8a0*/  @!P4 LEA R64, P2, R222.reuse, R2.reuse, 0x2 ;  /* 0x00000002de40c211 */ /* 0x0c0fe400078410ff */
[----:B------:R-:W-:Y:S01]  /*e8b0*/  ISETP.GE.AND P3, PT, R219, UR4, PT ;  /* 0x00000004db007c0c */ /* 0x000fe2000bf66270 */
[----:B------:R2:W-:Y:S01]  /*e8c0*/  @!P5 ST.E.64 desc[UR54][R70.64], R42 ;  /* 0x0000002a4600d985 */ /* 0x0005e2000c101b36 */
[C---:B------:R-:W-:Y:S02]  /*e8d0*/  @!P1 LEA R66, P5, R221.reuse, R2, 0x2 ;  /* 0x00000002dd429211 */ /* 0x040fe400078a10ff */
[-C--:B------:R-:W-:Y:S02]  /*e8e0*/  @!P4 LEA.HI.X R65, R222, R3.reuse, R150, 0x2, P2 ;  /* 0x00000003de41c211 */ /* 0x080fe400010f1496 */
[----:B------:R-:W-:-:S02]  /*e8f0*/  @!P1 LEA.HI.X R67, R221, R3, R79, 0x2, P5 ;  /* 0x00000003dd439211 */ /* 0x000fc400028f144f */
[----:B------:R-:W-:Y:S01]  /*e900*/  ISETP.GE.AND P2, PT, R218, UR4, PT ;  /* 0x00000004da007c0c */ /* 0x000fe2000bf46270 */
[----:B------:R3:W-:Y:S01]  /*e910*/  @!P4 ST.E.64 desc[UR54][R64.64], R40 ;  /* 0x000000284000c985 */ /* 0x0007e2000c101b36 */
[----:B------:R-:W-:Y:S02]  /*e920*/  ISETP.GE.AND P4, PT, R217, UR4, PT ;  /* 0x00000004d9007c0c */ /* 0x000fe4000bf86270 */
[CC--:B0-----:R-:W-:Y:S01]  /*e930*/  @!P6 LEA R50, P5, R220.reuse, R2.reuse, 0x2 ;  /* 0x00000002dc32e211 */ /* 0x0c1fe200078a10ff */
[----:B------:R0:W-:Y:S01]  /*e940*/  @!P1 ST.E.64 desc[UR54][R66.64], R34 ;  /* 0x0000002242009985 */ /* 0x0001e2000c101b36 */
[C---:B-1----:R-:W-:Y:S02]  /*e950*/  @!P3 LEA R48, P1, R219.reuse, R2, 0x2 ;  /* 0x00000002db30b211 */ /* 0x042fe400078210ff */
[-C--:B------:R-:W-:Y:S02]  /*e960*/  @!P6 LEA.HI.X R51, R220, R3.reuse, R78, 0x2, P5 ;  /* 0x00000003dc33e211 */ /* 0x080fe400028f144e */
[----:B------:R-:W-:-:S02]  /*e970*/  @!P3 LEA.HI.X R49, R219, R3, R77, 0x2, P1 ;  /* 0x00000003db31b211 */ /* 0x000fc400008f144d */
[----:B------:R-:W-:Y:S01]  /*e980*/  ISETP.GE.AND P1, PT, R216, UR4, PT ;  /* 0x00000004d8007c0c */ /* 0x000fe2000bf26270 */
[----:B------:R1:W-:Y:S01]  /*e990*/  @!P6 ST.E.64 desc[UR54][R50.64], R32 ;  /* 0x000000203200e985 */ /* 0x0003e2000c101b36 */
[CC--:B--2---:R-:W-:Y:S02]  /*e9a0*/  @!P2 LEA R42, P5, R218.reuse, R2.reuse, 0x2 ;  /* 0x00000002da2aa211 */ /* 0x0c4fe400078a10ff */
[----:B---3--:R-:W-:Y:S01]  /*e9b0*/  @!P4 LEA R40, P6, R217, R2, 0x2 ;  /* 0x00000002d928c211 */ /* 0x008fe200078c10ff */
[----:B------:R2:W-:Y:S01]  /*e9c0*/  @!P3 ST.E.64 desc[UR54][R48.64], R26 ;  /* 0x0000001a3000b985 */ /* 0x0005e2000c101b36 */
[----:B------:R-:W-:Y:S02]  /*e9d0*/  ISETP.GE.AND P3, PT, R23, UR4, PT ;  /* 0x0000000417007c0c */ /* 0x000fe4000bf66270 */
[-C--:B------:R-:W-:Y:S02]  /*e9e0*/  @!P2 LEA.HI.X R43, R218, R3.reuse, R76, 0x2, P5 ;  /* 0x00000003da2ba211 */ /* 0x080fe400028f144c */
[----:B------:R-:W-:-:S03]  /*e9f0*/  @!P4 LEA.HI.X R41, R217, R3, R75, 0x2, P6 ;  /* 0x00000003d929c211 */ /* 0x000fc600030f144b */
[----:B------:R-:W-:Y:S01]  /*ea00*/  @!P2 ST.E.64 desc[UR54][R42.64], R24 ;  /* 0x000000182a00a985 */ /* 0x000fe2000c101b36 */
[-C--:B0-----:R-:W-:Y:S01]  /*ea10*/  @!P1 LEA R34, P2, R216, R2.reuse, 0x2 ;  /* 0x00000002d8229211 */ /* 0x081fe200078410ff */
[C---:B-1----:R-:W-:Y:S02]  /*ea20*/  VIADD R51, R17.reuse, 0xe8 ;  /* 0x000000e811337836 */ /* 0x042fe40000000000 */
[----:B------:R0:W-:Y:S01]  /*ea30*/  @!P4 ST.E.64 desc[UR54][R40.64], R12 ;  /* 0x0000000c2800c985 */ /* 0x0001e2000c101b36 */
[----:B------:R-:W-:Y:S01]  /*ea40*/  ISETP.GE.AND P4, PT, R22, UR4, PT ;  /* 0x0000000416007c0c */ /* 0x000fe2000bf86270 */
[----:B--2---:R-:W-:Y:S01]  /*ea50*/  VIADD R27, R17, 0xf0 ;  /* 0x000000f0111b7836 */ /* 0x004fe20000000000 */
[-C--:B------:R-:W-:Y:S02]  /*ea60*/  @!P1 LEA.HI.X R35, R216, R3.reuse, R74, 0x2, P2 ;  /* 0x00000003d8239211 */ /* 0x080fe400010f144a */
[----:B------:R-:W-:Y:S02]  /*ea70*/  @!P3 LEA R32, P5, R23, R2, 0x2 ;  /* 0x000000021720b211 */ /* 0x000fe400078a10ff */
[----:B------:R-:W-:Y:S01]  /*ea80*/  ISETP.GE.AND P2, PT, R19, UR4, PT ;  /* 0x0000000413007c0c */ /* 0x000fe2000bf46270 */
[----:B------:R1:W-:Y:S01]  /*ea90*/  @!P1 ST.E.64 desc[UR54][R34.64], R10 ;  /* 0x0000000a22009985 */ /* 0x0003e2000c101b36 */
[----:B------:R-:W-:-:S02]  /*eaa0*/  @!P3 LEA.HI.X R33, R23, R3, R73, 0x2, P5 ;  /* 0x000000031721b211 */ /* 0x000fc400028f1449 */
[----:B------:R-:W-:Y:S02]  /*eab0*/  ISETP.GE.AND P1, PT, R51, UR4, PT ;  /* 0x0000000433007c0c */ /* 0x000fe4000bf26270 */
[----:B------:R-:W-:Y:S01]  /*eac0*/  SHF.R.S32.HI R26, RZ, 0x1f, R19 ;  /* 0x0000001fff1a7819 */ /* 0x000fe20000011413 */
[----:B------:R2:W-:Y:S01]  /*ead0*/  @!P3 ST.E.64 desc[UR54][R32.64], R136 ;  /* 0x000000882000b985 */ /* 0x0005e2000c101b36 */
[----:B0-----:R-:W-:Y:S01]  /*eae0*/  SHF.R.S32.HI R13, RZ, 0x1f, R22 ;  /* 0x0000001fff0d7819 */ /* 0x001fe20000011416 */
        /* <DEDUP_REMOVED lines=8> */
[----:B-1----:R-:W-:Y:S02]  /*eb70*/  SHF.R.S32.HI R11, RZ, 0x1f, R51 ;  /* 0x0000001fff0b7819 */ /* 0x002fe40000011433 */
[----:B------:R-:W-:Y:S01]  /*eb80*/  @!P1 LEA R10, P5, R51, R2, 0x2 ;  /* 0x00000002330a9211 */ /* 0x000fe200078a10ff */
[----:B------:R0:W-:Y:S01]  /*eb90*/  @!P2 ST.E.64 desc[UR54][R12.64], R144 ;  /* 0x000000900c00a985 */ /* 0x0001e2000c101b36 */
[----:B--2---:R-:W-:-:S02]  /*eba0*/  SHF.R.S32.HI R32, RZ, 0x1f, R27 ;  /* 0x0000001fff207819 */ /* 0x004fc4000001141b */
        /* <DEDUP_REMOVED lines=9> */
.L_x_2820:
[----:B------:R-:W-:Y:S05]  /*ec40*/  BSYNC B1 ;  /* 0x0000000000017941 */ /* 0x000fea0003800000 */
.L_x_2819:
[----:B0-----:R0:W1:Y:S04]  /*ec50*/  SHFL.IDX PT, R3, R68, 0x1, 0x1c1f ;  /* 0x003c1f0044037f89 */ /* 0x00106800000e0000 */
[----:B------:R0:W2:Y:S01]  /*ec60*/  SHFL.IDX PT, R2, R0, 0x1, 0x1c1f ;  /* 0x003c1f0000027f89 */ /* 0x0000a200000e0000 */
[----:B------:R-:W-:Y:S05]  /*ec70*/  @P0 BRA `(.L_x_2818) ;  /* 0x0000001400ec0947 */ /* 0x000fea0003800000 */
[----:B------:R-:W-:Y:S02]  /*ec80*/  ULDC UR4, c[0x0][0xac8] ;  /* 0x0002b20000047ab9 */ /* 0x000fe40000000800 */
[----:B------:R-:W-:Y:S02]  /*ec90*/  ISETP.GE.AND P4, PT, R182, UR4, PT ;  /* 0x00000004b6007c0c */ /* 0x000fe4000bf86270 */
[----:B------:R-:W-:Y:S02]  /*eca0*/  ISETP.GE.AND P6, PT, R17, UR4, PT ;  /* 0x0000000411007c0c */ /* 0x000fe4000bfc6270 */
[----:B------:R-:W-:Y:S02]  /*ecb0*/  ISETP.GE.AND P0, PT, R180, UR4, PT ;  /* 0x00000004b4007c0c */ /* 0x000fe4000bf06270 */
[----:B------:R-:W-:Y:S02]  /*ecc0*/  ISETP.GE.AND P2, PT, R178, UR4, PT ;  /* 0x00000004b2007c0c */ /* 0x000fe4000bf46270 */
[----:B------:R-:W-:-:S05]  /*ecd0*/  ISETP.GE.AND P1, PT, R176, UR4, PT ;  /* 0x00000004b0007c0c */ /* 0x000fca000bf26270 */
[CC--:B--2---:R-:W-:Y:S02]  /*ece0*/  @!P4 LEA R12, P3, R182.reuse, R2.reuse, 0x2 ;  /* 0x00000002b60cc211 */ /* 0x0c4fe400078610ff */
        /* <DEDUP_REMOVED lines=19> */
[-C--:B-1----:R-:W-:Y:S02]  /*ee20*/  @!P4 LEA R10, P5, R172, R2.reuse, 0x2 ;  /* 0x00000002ac0ac211 */ /* 0x082fe400078a10ff */
[----:B------:R-:W-:Y:S01]  /*ee30*/  ISETP.GE.AND P1, PT, R166, UR4, PT ;  /* 0x00000004a6007c0c */ /* 0x000fe2000bf26270 */
[----:B------:R1:W-:Y:S01]  /*ee40*/  @!P3 ST.E.64 desc[UR54][R34.64], R108 ;  /* 0x0000006c2200b985 */ /* 0x0003e2000c101b36 */
[----:B------:R-:W-:Y:S02]  /*ee50*/  @!P4 LEA.HI.X R11, R172, R3, R173, 0x2, P5 ;  /* 0x00000003ac0bc211 */ /* 0x000fe400028f14ad */
[----:B--2---:R-:W-:Y:S02]  /*ee60*/  @!P0 LEA R12, P6, R170, R2, 0x2 ;  /* 0x00000002aa0c8211 */ /* 0x004fe400078c10ff */
[----:B------:R-:W-:Y:S01]  /*ee70*/  ISETP.GE.AND P3, PT, R164, UR4, PT ;  /* 0x00000004a4007c0c */ /* 0x000fe2000bf66270 */
[----:B------:R2:W-:Y:S01]  /*ee80*/  @!P4 ST.E.64 desc[UR54][R10.64], R102 ;  /* 0x000000660a00c985 */ /* 0x0005e2000c101b36 */
[----:B------:R-:W-:-:S02]  /*ee90*/  ISETP.GE.AND P4, PT, R162, UR4, PT ;  /* 0x00000004a2007c0c */ /* 0x000fc4000bf86270 */
[----:B------:R-:W-:Y:S02]  /*eea0*/  @!P0 LEA.HI.X R13, R170, R3, R171, 0x2, P6 ;  /* 0x00000003aa0d8211 */ /* 0x000fe400030f14ab */
[----:B---3--:R-:W-:-:S03]  /*eeb0*/  @!P2 LEA R24, P5, R168, R2, 0x2 ;  /* 0x00000002a818a211 */ /* 0x008fc600078a10ff */
[----:B------:R3:W-:Y:S01]  /*eec0*/  @!P0 ST.E.64 desc[UR54][R12.64], R100 ;  /* 0x000000640c008985 */ /* 0x0007e2000c101b36 */
[-C--:B------:R-:W-:Y:S02]  /*eed0*/  @!P2 LEA.HI.X R25, R168, R3.reuse, R169, 0x2, P5 ;  /* 0x00000003a819a211 */ /* 0x080fe400028f14a9 */
[-C--:B----4-:R-:W-:Y:S02]  /*eee0*/  @!P1 LEA R26, P0, R166, R2.reuse, 0x2 ;  /* 0x00000002a61a9211 */ /* 0x090fe400078010ff */
[-C--:B-----5:R-:W-:Y:S01]  /*eef0*/  @!P3 LEA R32, P6, R164, R2.reuse, 0x2 ;  /* 0x00000002a420b211 */ /* 0x0a0fe200078c10ff */
[----:B------:R4:W-:Y:S01]  /*ef00*/  @!P2 ST.E.64 desc[UR54][R24.64], R94 ;  /* 0x0000005e1800a985 */ /* 0x0009e2000c101b36 */
[-C--:B------:R-:W-:Y:S02]  /*ef10*/  @!P1 LEA.HI.X R27, R166, R3.reuse, R167, 0x2, P0 ;  /* 0x00000003a61b9211 */ /* 0x080fe400000f14a7 */
[----:B------:R-:W-:Y:S02]  /*ef20*/  ISETP.GE.AND P2, PT, R229, UR4, PT ;  /* 0x00000004e5007c0c */ /* 0x000fe4000bf46270 */
[----:B-1----:R-:W-:Y:S01]  /*ef30*/  @!P4 LEA R34, P5, R162, R2, 0x2 ;  /* 0x00000002a222c211 */ /* 0x002fe200078a10ff */
        /* <DEDUP_REMOVED lines=8> */
[----:B--2---:R-:W-:-:S04]  /*efc0*/  @!P2 LEA R10, P3, R229, R2, 0x2 ;  /* 0x00000002e50aa211 */ /* 0x004fc800078610ff */
[-C--:B------:R-:W-:Y:S02]  /*efd0*/  @!P2 LEA.HI.X R11, R229, R3.reuse, R161, 0x2, P3 ;  /* 0x00000003e50ba211 */ /* 0x080fe400018f14a1 */
[CC--:B---3--:R-:W-:Y:S02]  /*efe0*/  @!P0 LEA R12, P6, R228.reuse, R2.reuse, 0x2 ;  /* 0x00000002e40c8211 */ /* 0x0c8fe400078c10ff */
[----:B----4-:R-:W-:Y:S01]  /*eff0*/  @!P1 LEA R24, P5, R227, R2, 0x2 ;  /* 0x00000002e3189211 */ /* 0x010fe200078a10ff */
[----:B------:R2:W-:Y:S01]  /*f000*/  @!P2 ST.E.64 desc[UR54][R10.64], R62 ;  /* 0x0000003e0a00a985 */ /* 0x0005e2000c101b36 */
[----:B------:R-:W-:Y:S02]  /*f010*/  ISETP.GE.AND P3, PT, R225, UR4, PT ;  /* 0x00000004e1007c0c */ /* 0x000fe4000bf66270 */
[-C--:B------:R-:W-:Y:S02]  /*f020*/  @!P0 LEA.HI.X R13, R228, R3.reuse, R160, 0x2, P6 ;  /* 0x00000003e40d8211 */ /* 0x080fe400030f14a0 */
[----:B------:R-:W-:-:S02]  /*f030*/  @!P1 LEA.HI.X R25, R227, R3, R159, 0x2, P5 ;  /* 0x00000003e3199211 */ /* 0x000fc400028f149f */
[----:B------:R-:W-:Y:S01]  /*f040*/  ISETP.GE.AND P2, PT, R224, UR4, PT ;  /* 0x00000004e0007c0c */ /* 0x000fe2000bf46270 */
[----:B------:R3:W-:Y:S01]  /*f050*/  @!P0 ST.E.64 desc[UR54][R12.64], R60 ;  /* 0x0000003c0c008985 */ /* 0x0007e2000c101b36 */
[CC--:B-1----:R-:W-:Y:S02]  /*f060*/  @!P4 LEA R26, P5, R226.reuse, R2.reuse, 0x2 ;  /* 0x00000002e21ac211 */ /* 0x0c2fe400078a10ff */
[----:B------:R-:W-:Y:S01]  /*f070*/  ISETP.GE.AND P0, PT, R223, UR4, PT ;  /* 0x00000004df007c0c */ /* 0x000fe2000bf06270 */
[----:B------:R1:W-:Y:S01]  /*f080*/  @!P1 ST.E.64 desc[UR54][R24.64], R54 ;  /* 0x0000003618009985 */ /* 0x0003e2000c101b36 */
[----:B------:R-:W-:Y:S02]  /*f090*/  @!P4 LEA.HI.X R27, R226, R3, R158, 0x2, P5 ;  /* 0x00000003e21bc211 */ /* 0x000fe400028f149e */
[----:B------:R-:W-:Y:S02]  /*f0a0*/  ISETP.GE.AND P1, PT, R222, UR4, PT ;  /* 0x00000004de007c0c */ /* 0x000fe4000bf26270 */
[----:B-----5:R-:W-:Y:S01]  /*f0b0*/  @!P3 LEA R32, P6, R225, R2, 0x2 ;  /* 0x00000002e120b211 */ /* 0x020fe200078c10ff */
[----:B------:R4:W-:Y:S01]  /*f0c0*/  @!P4 ST.E.64 desc[UR54][R26.64], R52 ;  /* 0x000000341a00c985 */ /* 0x0009e2000c101b36 */
[----:B------:R-:W-:-:S02]  /*f0d0*/  ISETP.GE.AND P4, PT, R221, UR4, PT ;  /* 0x00000004dd007c0c */ /* 0x000fc4000bf86270 */
[CC--:B0-----:R-:W-:Y:S02]  /*f0e0*/  @!P2 LEA R34, P5, R224.reuse, R2.reuse, 0x2 ;  /* 0x00000002e022a211 */ /* 0x0c1fe400078a10ff */
[-C--:B------:R-:W-:Y:S02]  /*f0f0*/  @!P3 LEA.HI.X R33, R225, R3.reuse, R157, 0x2, P6 ;  /* 0x00000003e121b211 */ /* 0x080fe400030f149d */
[-C--:B------:R-:W-:Y:S02]  /*f100*/  @!P2 LEA.HI.X R35, R224, R3.reuse, R156, 0x2, P5 ;  /* 0x00000003e023a211 */ /* 0x080fe400028f149c */
[CC--:B--2---:R-:W-:Y:S01]  /*f110*/  @!P0 LEA R10, P5, R223.reuse, R2.reuse, 0x2 ;  /* 0x00000002df0a8211 */ /* 0x0c4fe200078a10ff */
[----:B------:R0:W-:Y:S01]  /*f120*/  @!P3 ST.E.64 desc[UR54][R32.64], R46 ;  /* 0x0000002e2000b985 */ /* 0x0001e2000c101b36 */
[----:B------:R-:W-:Y:S02]  /*f130*/  ISETP.GE.AND P3, PT, R220, UR4, PT ;  /* 0x00000004dc007c0c */ /* 0x000fe4000bf66270 */
[----:B---3--:R-:W-:Y:S01]  /*f140*/  @!P1 LEA R12, P6, R222, R2, 0x2 ;  /* 0x00000002de0c9211 */ /* 0x008fe200078c10ff */
[----:B------:R2:W-:Y:S01]  /*f150*/  @!P2 ST.E.64 desc[UR54][R34.64], R44 ;  /* 0x0000002c2200a985 */ /* 0x0005e2000c101b36 */
[----:B------:R-:W-:-:S02]  /*f160*/  @!P0 LEA.HI.X R11, R223, R3, R151, 0x2, P5 ;  /* 0x00000003df0b8211 */ /* 0x000fc400028f1497 */
[----:B------:R-:W-:Y:S02]  /*f170*/  ISETP.GE.AND P2, PT, R219, UR4, PT ;  /* 0x00000004db007c0c */ /* 0x000fe4000bf46270 */
[CC--:B-1----:R-:W-:Y:S01]  /*f180*/  @!P4 LEA R24, P5, R221.reuse, R2.reuse, 0x2 ;  /* 0x00000002dd18c211 */ /* 0x0c2fe200078a10ff */
[----:B------:R-:W-:Y:S01]  /*f190*/  @!P0 ST.E.64 desc[UR54][R10.64], R38 ;  /* 0x000000260a008985 */ /* 0x000fe2000c101b36 */
[-C--:B------:R-:W-:Y:S02]  /*f1a0*/  @!P1 LEA.HI.X R13, R222, R3.reuse, R150, 0x2, P6 ;  /* 0x00000003de0d9211 */ /* 0x080fe400030f1496 */
[----:B------:R-:W-:Y:S02]  /*f1b0*/  @!P4 LEA.HI.X R25, R221, R3, R79, 0x2, P5 ;  /* 0x00000003dd19c211 */ /* 0x000fe400028f144f */
[----:B------:R-:W-:Y:S01]  /*f1c0*/  ISETP.GE.AND P0, PT, R218, UR4, PT ;  /* 0x00000004da007c0c */ /* 0x000fe2000bf06270 */
[----:B------:R1:W-:Y:S01]  /*f1d0*/  @!P1 ST.E.64 desc[UR54][R12.64], R36 ;  /* 0x000000240c009985 */ /* 0x0003e2000c101b36 */
[----:B----4-:R-:W-:-:S03]  /*f1e0*/  @!P3 LEA R26, P1, R220, R2, 0x2 ;  /* 0x00000002dc1ab211 */ /* 0x010fc600078210ff */
[----:B------:R3:W-:Y:S01]  /*f1f0*/  @!P4 ST.E.64 desc[UR54][R24.64], R30 ;  /* 0x0000001e1800c985 */ /* 0x0007e2000c101b36 */
[----:B------:R-:W-:Y:S02]  /*f200*/  ISETP.GE.AND P4, PT, R217, UR4, PT ;  /* 0x00000004d9007c0c */ /* 0x000fe4000bf86270 */
[CC--:B0-----:R-:W-:Y:S02]  /*f210*/  @!P2 LEA R32, P5, R219.reuse, R2.reuse, 0x2 ;  /* 0x00000002db20a211 */ /* 0x0c1fe400078a10ff */
[-C--:B------:R-:W-:Y:S02]  /*f220*/  @!P3 LEA.HI.X R27, R220, R3.reuse, R78, 0x2, P1 ;  /* 0x00000003dc1bb211 */ /* 0x080fe400008f144e */
[----:B------:R-:W-:Y:S02]  /*f230*/  ISETP.GE.AND P1, PT, R216, UR4, PT ;  /* 0x00000004d8007c0c */ /* 0x000fe4000bf26270 */
[----:B------:R-:W-:Y:S01]  /*f240*/  @!P2 LEA.HI.X R33, R219, R3, R77, 0x2, P5 ;  /* 0x00000003db21a211 */ /* 0x000fe200028f144d */
[----:B------:R-:W-:Y:S01]  /*f250*/  @!P3 ST.E.64 desc[UR54][R26.64], R28 ;  /* 0x0000001c1a00b985 */ /* 0x000fe2000c101b36 */
[----:B--2---:R-:W-:Y:S01]  /*f260*/  @!P0 LEA R34, P6, R218, R2, 0x2 ;  /* 0x00000002da228211 */ /* 0x004fe200078c10ff */
[----:B-1----:R-:W-:-:S02]  /*f270*/  VIADD R37, R17, 0xe8 ;  /* 0x000000e811257836 */ /* 0x002fc40000000000 */
[----:B------:R0:W-:Y:S01]  /*f280*/  @!P2 ST.E.64 desc[UR54][R32.64], R20 ;  /* 0x000000142000a985 */ /* 0x0001e2000c101b36 */
[-C--:B------:R-:W-:Y:S01]  /*f290*/  @!P0 LEA.HI.X R35, R218, R3.reuse, R76, 0x2, P6 ;  /* 0x00000003da238211 */ /* 0x080fe200030f144c */
[----:B---3--:R-:W-:Y:S01]  /*f2a0*/  VIADD R25, R17, 0xf0 ;  /* 0x000000f011197836 */ /* 0x008fe20000000000 */
[CC--:B------:R-:W-:Y:S02]  /*f2b0*/  @!P4 LEA R10, P2, R217.reuse, R2.reuse, 0x2 ;  /* 0x00000002d90ac211 */ /* 0x0c0fe400078410ff */
[----:B------:R-:W-:Y:S01]  /*f2c0*/  SHF.R.S32.HI R0, RZ, 0x1f, R37 ;  /* 0x0000001fff007819 */ /* 0x000fe20000011425 */
[----:B------:R1:W-:Y:S01]  /*f2d0*/  @!P0 ST.E.64 desc[UR54][R34.64], R14 ;  /* 0x0000000e22008985 */ /* 0x0003e2000c101b36 */
[----:B------:R-:W-:Y:S02]  /*f2e0*/  @!P4 LEA.HI.X R11, R217, R3, R75, 0x2, P2 ;  /* 0x00000003d90bc211 */ /* 0x000fe400010f144b */
[----:B------:R-:W-:Y:S02]  /*f2f0*/  ISETP.GE.AND P0, PT, R37, UR4, PT ;  /* 0x0000000425007c0c */ /* 0x000fe4000bf06270 */
[----:B------:R-:W-:Y:S01]  /*f300*/  @!P1 LEA R12, P3, R216, R2, 0x2 ;  /* 0x00000002d80c9211 */ /* 0x000fe200078610ff */
[----:B------:R2:W-:Y:S01]  /*f310*/  @!P4 ST.E.64 desc[UR54][R10.64], R8 ;  /* 0x000000080a00c985 */ /* 0x0005e2000c101b36 */
[----:B------:R-:W-:-:S02]  /*f320*/  ISETP.GE.AND P2, PT, R23, UR4, PT ;  /* 0x0000000417007c0c */ /* 0x000fc4000bf46270 */
[----:B------:R-:W-:Y:S02]  /*f330*/  @!P1 LEA.HI.X R13, R216, R3, R74, 0x2, P3 ;  /* 0x00000003d80d9211 */ /* 0x000fe400018f144a */
[----:B------:R-:W-:Y:S02]  /*f340*/  ISETP.GE.AND P3, PT, R25, UR4, PT ;  /* 0x0000000419007c0c */ /* 0x000fe4000bf66270 */
[----:B------:R-:W-:Y:S01]  /*f350*/  ISETP.GE.AND P4, PT, R22, UR4, PT ;  /* 0x0000000416007c0c */ /* 0x000fe2000bf86270 */
[----:B------:R3:W-:Y:S01]  /*f360*/  @!P1 ST.E.64 desc[UR54][R12.64], R6 ;  /* 0x000000060c009985 */ /* 0x0007e2000c101b36 */
[----:B------:R-:W-:Y:S02]  /*f370*/  ISETP.GE.AND P1, PT, R19, UR4, PT ;  /* 0x0000000413007c0c */ /* 0x000fe4000bf26270 */
[----:B0-----:R-:W-:-:S03]  /*f380*/  @!P0 LEA R20, P6, R37, R2, 0x2 ;  /* 0x0000000225148211 */ /* 0x001fc600078c10ff */
[-C--:B-1----:R-:W-:Y:S02]  /*f390*/  @!P2 LEA R14, P5, R23, R2.reuse, 0x2 ;  /* 0x00000002170ea211 */ /* 0x082fe400078a10ff */
[-C--:B------:R-:W-:Y:S02]  /*f3a0*/  @!P0 LEA.HI.X R21, R37, R3.reuse, R0, 0x2, P6 ;  /* 0x0000000325158211 */ /* 0x080fe400030f1400 */
[----:B------:R-:W-:Y:S02]  /*f3b0*/  @!P2 LEA.HI.X R15, R23, R3, R73, 0x2, P5 ;  /* 0x00000003170fa211 */ /* 0x000fe400028f1449 */
[----:B------:R-:W-:Y:S02]  /*f3c0*/  SHF.R.S32.HI R0, RZ, 0x1f, R25 ;  /* 0x0000001fff007819 */ /* 0x000fe40000011419 */
[-C--:B--2---:R-:W-:Y:S01]  /*f3d0*/  @!P3 LEA R10, P6, R25, R2.reuse, 0x2 ;  /* 0x00000002190ab211 */ /* 0x084fe200078c10ff */
[----:B------:R0:W-:Y:S01]  /*f3e0*/  @!P2 ST.E.64 desc[UR54][R14.64], R140 ;  /* 0x0000008c0e00a985 */ /* 0x0001e2000c101b36 */
[----:B------:R-:W-:Y:S01]  /*f3f0*/  SHF.R.S32.HI R9, RZ, 0x1f, R22 ;  /* 0x0000001fff097819 */ /* 0x000fe20000011416 */
[----:B---3--:R-:W-:Y:S01]  /*f400*/  VIADD R13, R17, 0xf8 ;  /* 0x000000f8110d7836 */ /* 0x008fe20000000000 */
[----:B------:R-:W-:-:S02]  /*f410*/  @!P4 LEA R8, P5, R22, R2, 0x2 ;  /* 0x000000021608c211 */ /* 0x000fc400078a10ff */
[-C--:B------:R-:W-:Y:S02]  /*f420*/  @!P3 LEA.HI.X R11, R25, R3.reuse, R0, 0x2, P6 ;  /* 0x00000003190bb211 */ /* 0x080fe400030f1400 */
[-C--:B------:R-:W-:Y:S02]  /*f430*/  @!P4 LEA.HI.X R9, R22, R3.reuse, R9, 0x2, P5 ;  /* 0x000000031609c211 */ /* 0x080fe400028f1409 */
[----:B------:R-:W-:Y:S02]  /*f440*/  SHF.R.S32.HI R0, RZ, 0x1f, R19 ;  /* 0x0000001fff007819 */ /* 0x000fe40000011413 */
[C---:B------:R-:W-:Y:S01]  /*f450*/  @!P1 LEA R6, P5, R19.reuse, R2, 0x2 ;  /* 0x0000000213069211 */ /* 0x040fe200078a10ff */
[----:B------:R0:W-:Y:S03]  /*f460*/  @!P4 ST.E.64 desc[UR54][R8.64], R138 ;  /* 0x0000008a0800c985 */ /* 0x0001e6000c101b36 */
[----:B------:R-:W-:-:S05]  /*f470*/  @!P1 LEA.HI.X R7, R19, R3, R0, 0x2, P5 ;  /* 0x0000000313079211 */ /* 0x000fca00028f1400 */
        /* <DEDUP_REMOVED lines=10> */
.L_x_2809:
        /* <DEDUP_REMOVED lines=22> */
[----:B--2---:R-:W-:Y:S01]  /*f680*/  @P1 R2UR UR4, R6 ;  /* 0x00000000060412ca */ /* 0x004fe200000e0000 */
[----:B0-----:R-:W-:-:S05]  /*f690*/  VIADD R6, R7, 0xffffff80 ;  /* 0xffffff8007067836 */ /* 0x001fca0000000000 */
[----:B------:R-:W-:-:S07]  /*f6a0*/  ISETP.GT.AND P0, PT, R6, 0x7f, PT ;  /* 0x0000007f0600780c */ /* 0x000fce0003f04270 */
[----:B------:R-:W-:Y:S01]  /*f6b0*/  USHF.R.S32.HI UR16, URZ, 0x1f, UR4 ;  /* 0x0000001f3f107899 */ /* 0x000fe20008011404 */
[----:B-1----:R-:W-:Y:S11]  /*f6c0*/  @P2 BRA `(.L_x_2821) ;  /* 0x0000000000102947 */ /* 0x002ff60003800000 */
[----:B------:R-:W-:Y:S05]  /*f6d0*/  @!P1 BRA `(.L_x_2821) ;  /* 0x00000000000c9947 */ /* 0x000fea0003800000 */
[----:B------:R-:W2:Y:S04]  /*f6e0*/  LDG.E R5, desc[UR54][R2.64] ;  /* 0x0000003602057981 */ /* 0x000ea8000c1e1900 */
[----:B-----5:R-:W2:Y:S02]  /*f6f0*/  LDG.E R0, desc[UR54][R2.64+0x4] ;  /* 0x0000043602007981 */ /* 0x020ea4000c1e1900 */
[----:B--2---:R-:W-:-:S07]  /*f700*/  IMAD.IADD R0, R0, 0x1, -R5 ;  /* 0x0000000100007824 */ /* 0x004fce00078e0a05 */
.L_x_2821:
[----:B------:R-:W-:Y:S01]  /*f710*/  USEL UR36, UR36, URZ, !UP0 ;  /* 0x0000003f24247287 */ /* 0x000fe2000c000000 */
[----:B------:R-:W-:Y:S01]  /*f720*/  BSSY B1, `(.L_x_2822) ;  /* 0x0000037000017945 */ /* 0x000fe20003800000 */
[----:B------:R-:W-:-:S03]  /*f730*/  USEL UR37, UR37, URZ, !UP0 ;  /* 0x0000003f25257287 */ /* 0x000fc6000c000000 */
[----:B------:R-:W-:Y:S09]  /*f740*/  @P0 BRA `(.L_x_2823) ;  /* 0x0000000000d00947 */ /* 0x000ff20003800000 */
        /* <DEDUP_REMOVED lines=8> */
[----:B------:R-:W-:Y:S01]  /*f7d0*/  IMAD.MOV.U32 R5, RZ, RZ, R4 ;  /* 0x000000ffff057224 */ /* 0x000fe200078e0004 */
[----:B------:R-:W-:Y:S02]  /*f7e0*/  UMOV UR8, 0x9b8 ;  /* 0x000009b800087882 */ /* 0x000fe40000000000 */
        /* <DEDUP_REMOVED lines=19> */
[----:B------:R-:W-:Y:S02]  /*f920*/  IMAD.U32 R3, RZ, RZ, UR21 ;  /* 0x00000015ff037e24 */ /* 0x000fe4000f8e00ff */
[----:B------:R-:W-:Y:S01]  /*f930*/  IMAD.U32 R8, RZ, RZ, UR8 ;  /* 0x00000008ff087e24 */ /* 0x000fe2000f8e00ff */
[----:B------:R-:W-:Y:S01]  /*f940*/  ULDC.64 UR8, c[0x0][UR17+0x210] ;  /* 0x0000840011087abb */ /* 0x000fe20008000a00 */
[----:B-1----:R-:W-:Y:S01]  /*f950*/  @P0 SHF.R.U32.HI R5, RZ, R7, R2 ;  /* 0x00000007ff050219 */ /* 0x002fe20000011602 */
[----:B------:R-:W-:-:S04]  /*f960*/  IMAD.U32 R2, RZ, RZ, UR20 ;  /* 0x00000014ff027e24 */ /* 0x000fc8000f8e00ff */
[--C-:B------:R-:W-:Y:S01]  /*f970*/  IMAD.MOV R7, RZ, RZ, -R5.reuse ;  /* 0x000000ffff077224 */ /* 0x100fe200078e0a05 */
[----:B------:R-:W-:Y:S01]  /*f980*/  IADD3 R2, P0, P1, R5, UR10, R2 ;  /* 0x0000000a05027c10 */ /* 0x000fe2000f91e002 */
[----:B------:R-:W-:Y:S01]  /*f990*/  UIADD3.X UR10, UR13, UR11, UR16, UP0, UP1 ;  /* 0x0000000b0d0a7290 */ /* 0x000fe200087e2410 */
[----:B------:R-:W-:Y:S01]  /*f9a0*/  SHF.R.S32.HI R5, RZ, 0x1f, R5 ;  /* 0x0000001fff057819 */ /* 0x000fe20000011405 */
        /* <DEDUP_REMOVED lines=14> */
.L_x_2823:
[----:B------:R-:W-:Y:S05]  /*fa90*/  BSYNC B1 ;  /* 0x0000000000017941 */ /* 0x000fea0003800000 */
.L_x_2822:
        /* <DEDUP_REMOVED lines=43> */
[----:B------:R-:W-:Y:S01]  /*fd50*/  ULDC.64 UR8, c[0x0][0xad8] ;  /* 0x0002b60000087ab9 */ /* 0x000fe20000000a00 */
[----:B-----5:R-:W-:Y:S02]  /*fd60*/  IMAD R11, R0, R11, RZ ;  /* 0x0000000b000b7224 */ /* 0x020fe400078e02ff */
[----:B------:R-:W-:-:S02]  /*fd70*/  IMAD.IADD R3, R3, 0x1, R9 ;  /* 0x0000000103037824 */ /* 0x000fc400078e0209 */
[----:B------:R-:W-:Y:S02]  /*fd80*/  IMAD R4, R4, UR8, RZ ;  /* 0x0000000804047c24 */ /* 0x000fe4000f8e02ff */
[----:B------:R-:W-:-:S04]  /*fd90*/  IMAD.WIDE.U32 R2, R7, UR8, R2 ;  /* 0x0000000807027c25 */ /* 0x000fc8000f8e0002 */
[----:B------:R-:W-:Y:S01]  /*fda0*/  IMAD R5, R7, UR9, R4 ;  /* 0x0000000907057c24 */ /* 0x000fe2000f8e0204 */
[----:B------:R-:W-:Y:S01]  /*fdb0*/  ULDC.64 UR8, c[0x0][0xa80] ;  /* 0x0002a00000087ab9 */ /* 0x000fe20000000a00 */
[----:B------:R-:W-:Y:S02]  /*fdc0*/  VIADD R4, R6, 0x40 ;  /* 0x0000004006047836 */ /* 0x000fe40000000000 */
[----:B------:R-:W-:Y:S01]  /*fdd0*/  IMAD.IADD R3, R3, 0x1, R5 ;  /* 0x0000000103037824 */ /* 0x000fe200078e0205 */
[----:B------:R-:W-:Y:S01]  /*fde0*/  LEA R5, P2, R2, UR8, 0x1 ;  /* 0x0000000802057c11 */ /* 0x000fe2000f8408ff */
        /* <DEDUP_REMOVED lines=33> */
.L_x_2825:
[----:B------:R-:W-:Y:S05]  /*10000*/  BSYNC B1 ;  /* 0x0000000000017941 */ /* 0x000fea0003800000 */
.L_x_2824:
        /* <DEDUP_REMOVED lines=21> */
.L_x_2827:
[----:B------:R-:W-:Y:S05]  /*10160*/  BSYNC B1 ;  /* 0x0000000000017941 */ /* 0x000fea0003800000 */
.L_x_2826:
        /* <DEDUP_REMOVED lines=21> */
.L_x_2829:
[----:B------:R-:W-:Y:S05]  /*102c0*/  BSYNC B1 ;  /* 0x0000000000017941 */ /* 0x000fea0003800000 */
.L_x_2828:
[----:B0-----:R-:W-:Y:S01]  /*102d0*/  VIADD R0, R6, 0x60 ;  /* 0x0000006006007836 */ /* 0x001fe20000000000 */
[----:B--2-4-:R-:W2:Y:S04]  /*102e0*/  SHFL.IDX PT, R4, R4, 0x3, 0x181f ;  /* 0x00781f0004047f89 */ /* 0x014ea800000e0000 */
[----:B------:R-:W-:Y:S01]  /*102f0*/  ISETP.GE.AND P0, PT, R0, R11, PT ;  /* 0x0000000b0000720c */ /* 0x000fe20003f06270 */
[----:B-1-3--:R1:W3:-:S12]  /*10300*/  SHFL.IDX PT, R2, R5, 0x3, 0x181f ;  /* 0x00781f0005027f89 */ /* 0x00a2d800000e0000 */
[----:B-1----:R-:W-:Y:S05]  /*10310*/  @P0 BRA `(.L_x_2818) ;  /* 0x0000000000440947 */ /* 0x002fea0003800000 */
[----:B------:R-:W-:Y:S02]  /*10320*/  ULDC UR4, c[0x0][0xac8] ;  /* 0x0002b20000047ab9 */ /* 0x000fe40000000800 */
[----:B------:R-:W-:Y:S02]  /*10330*/  ISETP.GE.AND P3, PT, R7, UR4, PT ;  /* 0x0000000407007c0c */ /* 0x000fe4000bf66270 */
[----:B------:R-:W-:Y:S02]  /*10340*/  ISETP.GE.AND P2, PT, R13, UR4, PT ;  /* 0x000000040d007c0c */ /* 0x000fe4000bf46270 */
[----:B------:R-:W-:Y:S02]  /*10350*/  ISETP.GE.AND P1, PT, R9, UR4, PT ;  /* 0x0000000409007c0c */ /* 0x000fe4000bf26270 */
[----:B------:R-:W-:-:S07]  /*10360*/  ISETP.GE.AND P0, PT, R15, UR4, PT ;  /* 0x000000040f007c0c */ /* 0x000fce000bf06270 */
[----:B---3--:R-:W-:-:S04]  /*10370*/  @!P3 LEA R6, P4, R7, R2, 0x1 ;  /* 0x000000020706b211 */ /* 0x008fc800078808ff */
[----:B--2---:R-:W-:Y:S02]  /*10380*/  @!P3 LEA.HI.X R7, R7, R4, R10, 0x1, P4 ;  /* 0x000000040707b211 */ /* 0x004fe400020f0c0a */
        /* <DEDUP_REMOVED lines=10> */
.L_x_2818:
[----:B------:R-:W-:Y:S05]  /*10430*/  BSYNC B0 ;  /* 0x0000000000007941 */ /* 0x000fea0003800000 */
.L_x_2808:
[----:B------:R-:W-:Y:S02]  /*10440*/  ULDC UR4, c[0x0][0xc3c] ;  /* 0x00030f0000047ab9 */ /* 0x000fe40000000800 */
[----:B------:R-:W-:-:S06]  /*10450*/  UISETP.GE.AND UP0, UPT, UR7, UR4, UPT ;  /* 0x000000040700728c */ /* 0x000fcc000bf06270 */
[----:B------:R-:W-:-:S13]  /*10460*/  PLOP3.LUT P0, PT, PT, PT, UP0, 0x80, 0x0 ;  /* 0x000000000000781c */ /* 0x000fda0003f0f008 */
[----:B------:R-:W-:Y:S05]  /*10470*/  @!P0 BRA `(.L_x_2830) ;  /* 0xffffff0c00008947 */ /* 0x000fea000383ffff */
[----:B------:R-:W-:Y:S05]  /*10480*/  EXIT ;  /* 0x000000000000794d */ /* 0x000fea0003800000 */
.L_x_2765:
        /* <DEDUP_REMOVED lines=59> */
.L_x_2834:
        /* <DEDUP_REMOVED lines=38> */
.L_x_2832:
        /* <DEDUP_REMOVED lines=17> */
.L_x_2835:
        /* <DEDUP_REMOVED lines=61> */
.L_x_2836:
        /* <DEDUP_REMOVED lines=63> */
.L_x_2837:
[----:B------:R-:W-:-:S05]  /*11370*/  LOP3.LUT R33, RZ, R2, RZ, 0x33, !PT ;  /* 0x00000002ff217212 */ /* 0x000fca00078e33ff */
[----:B------:R-:W-:Y:S01]  /*11380*/  IMAD.IADD R33, R0, 0x1, R33 ;  /* 0x0000000100217824 */ /* 0x000fe200078e0221 */
[----:B------:R-:W-:Y:S06]  /*11390*/  BRA `(.L_x_2838) ;  /* 0x0000000000107947 */ /* 0x000fec0003800000 */
.L_x_2833:
[----:B------:R-:W-:Y:S01]  /*113a0*/  IMAD.MOV.U32 R32, RZ, RZ, R11 ;  /* 0x000000ffff207224 */ /* 0x000fe200078e000b */
[----:B------:R-:W-:Y:S01]  /*113b0*/  ULDC UR39, c[0x0][0xc3c] ;  /* 0x00030f0000277ab9 */ /* 0x000fe20000000800 */
[----:B------:R-:W-:Y:S02]  /*113c0*/  IMAD.MOV.U32 R33, RZ, RZ, RZ ;  /* 0x000000ffff217224 */ /* 0x000fe400078e00ff */
[----:B------:R-:W-:-:S07]  /*113d0*/  IMAD.MOV.U32 R34, RZ, RZ, RZ ;  /* 0x000000ffff227224 */ /* 0x000fce00078e00ff */
.L_x_2838:
[----:B------:R-:W-:Y:S01]  /*113e0*/  ISETP.NE.AND P0, PT, R7, RZ, PT ;  /* 0x000000ff0700720c */ /* 0x000fe20003f05270 */
[----:B------:R-:W-:-:S12]  /*113f0*/  IMAD.U32 R35, RZ, RZ, UR39 ;  /* 0x00000027ff237e24 */ /* 0x000fd8000f8e00ff */
[----:B------:R-:W0:Y:S01]  /*11400*/  @!P0 S2R R3, SR_CgaCtaId ;  /* 0x0000000000038919 */ /* 0x000e220000008800 */
[----:B------:R-:W-:-:S04]  /*11410*/  @!P0 MOV R0, 0x400 ;  /* 0x0000040000008802 */ /* 0x000fc80000000f00 */
[----:B0-----:R-:W-:-:S05]  /*11420*/  @!P0 LEA R0, R3, R0, 0x18 ;  /* 0x0000000003008211 */ /* 0x001fca00078ec0ff */
[----:B------:R0:W-:Y:S01]  /*11430*/  @!P0 STS.128 [R0+0x388d0], R32 ;  /* 0x0388d02000008388 */ /* 0x0001e20000000c00 */
[----:B------:R-:W-:Y:S06]  /*11440*/  BAR.ARV 0x5, 0x180 ;  /* 0x0146000000007b1d */ /* 0x000fec0000002000 */
.L_x_2831:
[----:B------:R-:W-:Y:S01]  /*11450*/  ULDC UR4, c[0x0][0xc3c] ;  /* 0x00030f0000047ab9 */ /* 0x000fe20000000800 */
[----:B------:R1:W-:Y:S01]  /*11460*/  STL [R1+0x14], RZ ;  /* 0x000014ff01007387 */ /* 0x0003e20000100800 */
[----:B------:R-:W-:Y:S01]  /*11470*/  UISETP.GE.AND UP0, UPT, UR39, UR4, UPT ;  /* 0x000000042700728c */ /* 0x000fe2000bf06270 */
[----:B------:R-:W-:Y:S02]  /*11480*/  IMAD.MOV.U32 R28, RZ, RZ, 0x1 ;  /* 0x00000001ff1c7424 */ /* 0x000fe400078e00ff */
[----:B------:R-:W-:-:S03]  /*11490*/  IMAD.MOV.U32 R25, RZ, RZ, RZ ;  /* 0x000000ffff197224 */ /* 0x000fc600078e00ff */
[----:B------:R-:W-:-:S13]  /*114a0*/  PLOP3.LUT P0, PT, PT, PT, UP0, 0x80, 0x0 ;  /* 0x000000000000781c */ /* 0x000fda0003f0f008 */
[----:B-1----:R-:W-:Y:S05]  /*114b0*/  @P0 BRA `(.L_x_2839) ;  /* 0x0000006000f40947 */ /* 0x002fea0003800000 */
[----:B------:R-:W1:Y:S01]  /*114c0*/  S2R R10, SR_TID.X ;  /* 0x00000000000a7919 */ /* 0x000e620000002100 */
        /* <DEDUP_REMOVED lines=11> */
[C---:B------:R-:W-:Y:S01]  /*11580*/  IMAD.SHL.U32 R5, R10.reuse, 0x10, RZ ;  /* 0x000000100a057824 */ /* 0x040fe200078e00ff */
[C---:B------:R-:W-:Y:S01]  /*11590*/  R2P PR, R10.reuse, 0x6 ;  /* 0x000000060a007804 */ /* 0x040fe20000000000 */
[----:B------:R-:W-:Y:S01]  /*115a0*/  IMAD.SHL.U32 R9, R10, 0x2, RZ ;  /* 0x000000020a097824 */ /* 0x000fe200078e00ff */
[----:B0-----:R-:W-:-:S02]  /*115b0*/  SHF.R.U32.HI R0, RZ, 0x5, R8 ;  /* 0x00000005ff007819 */ /* 0x001fc40000011608 */
        /* <DEDUP_REMOVED lines=21> */
[----:B------:R0:W-:Y:S01]  /*11710*/  STL [R1], R0 ;  /* 0x0000000001007387 */ /* 0x0001e20000100800 */
[----:B------:R-:W-:Y:S02]  /*11720*/  LEA R17, R0, R17, 0x18 ;  /* 0x0000001100117211 */ /* 0x000fe400078ec0ff */
[----:B0-----:R-:W-:-:S05]  /*11730*/  LOP3.LUT R0, R6, 0x400, R5, 0xf8, !PT ;  /* 0x0000040006007812 */ /* 0x001fca00078ef805 */
[----:B------:R0:W-:Y:S02]  /*11740*/  STL [R1+0x4], R0 ;  /* 0x0000040001007387 */ /* 0x0001e40000100800 */
[----:B0-----:R-:W-:-:S05]  /*11750*/  IMAD.IADD R0, R17, 0x1, R0 ;  /* 0x0000000111007824 */ /* 0x001fca00078e0200 */
[----:B------:R0:W-:Y:S02]  /*11760*/  STL [R1+0x10], R0 ;  /* 0x0000100001007387 */ /* 0x0001e40000100800 */
.L_x_2915:
[----:B------:R-:W-:Y:S01]  /*11770*/  ULDC.64 UR4, c[0x0][0xc88] ;  /* 0x0003220000047ab9 */ /* 0x000fe20000000a00 */
[----:B------:R-:W-:Y:S01]  /*11780*/  ULDC.64 UR6, c[0x0][0xa18] ;  /* 0x0002860000067ab9 */ /* 0x000fe20000000a00 */
[----:B------:R-:W-:Y:S01]  /*11790*/  UIMAD.WIDE UR4, UR39, 0x4, UR4 ;  /* 0x00000004270478a5 */ /* 0x000fe2000f8e0204 */
[----:B------:R-:W-:Y:S01]  /*117a0*/  IMAD.MOV.U32 R36, RZ, RZ, RZ ;  /* 0x000000ffff247224 */ /* 0x000fe200078e00ff */
[----:B0-----:R-:W0:Y:S04]  /*117b0*/  LDC R0, c[0x0][0x424] ;  /* 0x00010900ff007b82 */ /* 0x001e280000000800 */
[----:B-1----:R-:W-:Y:S02]  /*117c0*/  IMAD.U32 R2, RZ, RZ, UR4 ;  /* 0x00000004ff027e24 */ /* 0x002fe4000f8e00ff */
[----:B------:R-:W-:Y:S01]  /*117d0*/  IMAD.U32 R3, RZ, RZ, UR5 ;  /* 0x00000005ff037e24 */ /* 0x000fe2000f8e00ff */
[----:B------:R-:W-:Y:S01]  /*117e0*/  ULDC.64 UR4, c[0x0][0xa28] ;  /* 0x00028a0000047ab9 */ /* 0x000fe20000000a00 */
[----:B------:R-:W1:Y:S03]  /*117f0*/  LDC R7, c[0x0][0x2f0] ;  /* 0x0000bc00ff077b82 */ /* 0x000e660000000800 */
[----:B------:R-:W2:Y:S01]  /*11800*/  LDG.E R2, desc[UR54][R2.64] ;  /* 0x0000003602027981 */ /* 0x000ea2000c1e1900 */
[----:B------:R-:W-:-:S04]  /*11810*/  UISETP.NE.U32.AND UP0, UPT, UR4, URZ, UPT ;  /* 0x0000003f0400728c */ /* 0x000fc8000bf05070 */
[----:B------:R-:W-:-:S06]  /*11820*/  UISETP.NE.AND.EX UP0, UPT, UR5, URZ, UPT, UP0 ;  /* 0x0000003f0500728c */ /* 0x000fcc000bf05300 */
        /* <DEDUP_REMOVED lines=10> */
[----:B------:R2:W5:Y:S01]  /*118d0*/  @P0 LDG.E R36, desc[UR54][R2.64] ;  /* 0x0000003602240981 */ /* 0x000562000c1e1900 */
        /* <DEDUP_REMOVED lines=12> */
[----:B------:R-:W5:Y:S02]  /*119a0*/  @P0 LDG.E R6, desc[UR54][R2.64] ;  /* 0x0000003602060981 */ /* 0x000f64000c1e1900 */
[----:B------:R-:W-:-:S04]  /*119b0*/  @UP0 UIADD3 UR4, UP1, UR37, UR6, URZ ;  /* 0x0000000625040290 */ /* 0x000fc8000ff3e03f */
[----:B------:R-:W-:Y:S02]  /*119c0*/  @UP0 UIADD3.X UR5, UR36, UR7, URZ, UP1, !UPT ;  /* 0x0000000724050290 */ /* 0x000fe40008ffe43f */
[----:B------:R-:W-:-:S04]  /*119d0*/  IMAD.U32 R4, RZ, RZ, UR4 ;  /* 0x00000004ff047e24 */ /* 0x000fc8000f8e00ff */
[----:B------:R-:W-:-:S05]  /*119e0*/  IMAD.U32 R5, RZ, RZ, UR5 ;  /* 0x00000005ff057e24 */ /* 0x000fca000f8e00ff */
[----:B------:R2:W5:Y:S02]  /*119f0*/  @P1 LDG.E R19, desc[UR54][R4.64] ;  /* 0x0000003604131981 */ /* 0x000564000c1e1900 */
[----:B--2---:R-:W2:Y:S02]  /*11a00*/  LDC.64 R4, c[0x0][0x418] ;  /* 0x00010600ff047b82 */ /* 0x004ea40000000a00 */
[----:B--2---:R-:W-:Y:S01]  /*11a10*/  ISETP.NE.U32.AND P0, PT, R4, RZ, PT ;  /* 0x000000ff0400720c */ /* 0x004fe20003f05070 */
[----:B01----:R-:W-:-:S12]  /*11a20*/  @P1 BRA `(.L_x_2840) ;  /* 0x00000000001c1947 */ /* 0x003fd80003800000 */
[----:B------:R-:W-:Y:S01]  /*11a30*/  UISETP.NE.AND UP0, UPT, UR45, URZ, UPT ;  /* 0x0000003f2d00728c */ /* 0x000fe2000bf05270 */
[----:B-----5:R-:W0:Y:S05]  /*11a40*/  LDC R19, c[0x0][0x288] ;  /* 0x0000a200ff137b82 */ /* 0x020e2a0000000800 */
[----:B------:R-:W-:-:S13]  /*11a50*/  PLOP3.LUT P1, PT, PT, PT, UP0, 0x40, 0x0 ;  /* 0x000000000000781c */ /* 0x000fda0003f2e808 */
[----:B------:R-:W-:Y:S05]  /*11a60*/  @P1 BRA `(.L_x_2840) ;  /* 0x00000000000c1947 */ /* 0x000fea0003800000 */
[----:B------:R-:W2:Y:S04]  /*11a70*/  LDG.E R4, desc[UR54][R2.64] ;  /* 0x0000003602047981 */ /* 0x000ea8000c1e1900 */
[----:B0-----:R-:W2:Y:S02]  /*11a80*/  LDG.E R19, desc[UR54][R2.64+0x4] ;  /* 0x0000043602137981 */ /* 0x001ea4000c1e1900 */
[----:B--2---:R-:W-:-:S07]  /*11a90*/  IMAD.IADD R19, R19, 0x1, -R4 ;  /* 0x0000000113137824 */ /* 0x004fce00078e0a04 */
.L_x_2840:
        /* <DEDUP_REMOVED lines=12> */
[----:B------:R-:W-:-:S04]  /*11b60*/  IMAD.U32 R2, RZ, RZ, UR4 ;  /* 0x00000004ff027e24 */ /* 0x000fc8000f8e00ff */
[----:B------:R-:W-:-:S05]  /*11b70*/  IMAD.U32 R3, RZ, RZ, UR5 ;  /* 0x00000005ff037e24 */ /* 0x000fca000f8e00ff */
[----:B------:R1:W5:Y:S01]  /*11b80*/  LDG.E R5, desc[UR54][R2.64] ;  /* 0x0000003602057981 */ /* 0x000362000c1e1900 */
[----:B------:R-:W-:Y:S05]  /*11b90*/  BRA `(.L_x_2842) ;  /* 0x0000000000247947 */ /* 0x000fea0003800000 */
.L_x_2841:
[----:B------:R-:W-:Y:S02]  /*11ba0*/  ULDC.64 UR4, c[0x0][0xa08] ;  /* 0x0002820000047ab9 */ /* 0x000fe40000000a00 */
[----:B------:R-:W-:-:S04]  /*11bb0*/  ISETP.NE.U32.AND P0, PT, RZ, UR4, PT ;  /* 0x00000004ff007c0c */ /* 0x000fc8000bf05070 */
[----:B------:R-:W-:-:S13]  /*11bc0*/  ISETP.NE.AND.EX P0, PT, RZ, UR5, PT, P0 ;  /* 0x00000005ff007c0c */ /* 0x000fda000bf05300 */
[----:B------:R-:W-:Y:S05]  /*11bd0*/  @!P0 BRA `(.L_x_2842) ;  /* 0x0000000000148947 */ /* 0x000fea0003800000 */
[----:B------:R-:W1:Y:S02]  /*11be0*/  LDC.64 R2, c[0x0][0xa08] ;  /* 0x00028200ff027b82 */ /* 0x000e640000000a00 */
[----:B-1----:R-:W-:-:S05]  /*11bf0*/  IMAD.WIDE R2, R29, 0x4, R2 ;  /* 0x000000041d027825 */ /* 0x002fca00078e0202 */
[----:B------:R-:W2:Y:S04]  /*11c00*/  LDG.E R5, desc[UR54][R2.64] ;  /* 0x0000003602057981 */ /* 0x000ea8000c1e1900 */
[----:B------:R-:W2:Y:S02]  /*11c10*/  LDG.E R0, desc[UR54][R2.64+0x4] ;  /* 0x0000043602007981 */ /* 0x000ea4000c1e1900 */
[----:B--2---:R-:W-:-:S07]  /*11c20*/  IMAD.IADD R5, R0, 0x1, -R5 ;  /* 0x0000000100057824 */ /* 0x004fce00078e0a05 */
.L_x_2842:
[----:B------:R-:W2:Y:S01]  /*11c30*/  LDC R23, c[0x0][0x448] ;  /* 0x00011200ff177b82 */ /* 0x000ea20000000800 */
[----:B------:R-:W-:Y:S01]  /*11c40*/  IMAD.SHL.U32 R0, R33, 0x80, RZ ;  /* 0x0000008021007824 */ /* 0x000fe200078e00ff */
[----:B------:R-:W-:Y:S01]  /*11c50*/  LOP3.LUT R16, R16, 0xfffffeff, RZ, 0xc0, !PT ;  /* 0xfffffeff10107812 */ /* 0x000fe200078ec0ff */
[----:B-----5:R-:W-:Y:S02]  /*11c60*/  IMAD.IADD R18, R5, 0x1, -R36 ;  /* 0x0000000105127824 */ /* 0x020fe400078e0a24 */
[----:B------:R-:W-:Y:S01]  /*11c70*/  VIADD R0, R0, 0x7f ;  /* 0x0000007f00007836 */ /* 0x000fe20000000000 */
[----:B--2---:R-:W-:-:S13]  /*11c80*/  ISETP.NE.AND P0, PT, R23, 0x1, PT ;  /* 0x000000011700780c */ /* 0x004fda0003f05270 */
[----:B-1----:R-:W1:Y:S01]  /*11c90*/  @P0 LDC R3, c[0x0][0x44c] ;  /* 0x00011300ff030b82 */ /* 0x002e620000000800 */
[----:B------:R-:W-:-:S07]  /*11ca0*/  @P0 LOP3.LUT R16, R16, 0x100, RZ, 0xfc, !PT ;  /* 0x0000010010100812 */ /* 0x000fce00078efcff */
[----:B------:R-:W2:Y:S01]  /*11cb0*/  @P0 LDC R7, c[0x0][0x450] ;  /* 0x00011400ff070b82 */ /* 0x000ea20000000800 */
[----:B-1----:R-:W-:Y:S01]  /*11cc0*/  @P0 IMAD.HI.U32 R2, R0, R3, RZ ;  /* 0x0000000300020227 */ /* 0x002fe200078e00ff */
[----:B0-----:R-:W-:-:S04]  /*11cd0*/  IADD3 R3, R18, 0x80, -R19 ;  /* 0x0000008012037810 */ /* 0x001fc80007ffe813 */
[----:B--2---:R-:W-:-:S05]  /*11ce0*/  @P0 SHF.R.U32.HI R0, RZ, R7, R2 ;  /* 0x00000007ff000219 */ /* 0x004fca0000011602 */
[----:B------:R-:W-:Y:S02]  /*11cf0*/  IMAD.IADD R2, R3, 0x1, R0 ;  /* 0x0000000103027824 */ /* 0x000fe400078e0200 */
[----:B------:R-:W-:-:S03]  /*11d00*/  VIADD R0, R18, 0x7f ;  /* 0x0000007f12007836 */ /* 0x000fc60000000000 */
[----:B------:R-:W-:Y:S02]  /*11d10*/  SHF.R.S32.HI R5, RZ, 0x1f, R2 ;  /* 0x0000001fff057819 */ /* 0x000fe40000011402 */
[----:B------:R-:W-:Y:S02]  /*11d20*/  SHF.R.S32.HI R3, RZ, 0x1f, R0 ;  /* 0x0000001fff037819 */ /* 0x000fe40000011400 */
[----:B------:R-:W-:Y:S02]  /*11d30*/  LEA.HI R5, R5, R2, RZ, 0x7 ;  /* 0x0000000205057211 */ /* 0x000fe400078f38ff */
[----:B------:R-:W-:Y:S02]  /*11d40*/  LEA.HI R3, R3, R0, RZ, 0x7 ;  /* 0x0000000003037211 */ /* 0x000fe400078f38ff */
[----:B------:R-:W-:Y:S02]  /*11d50*/  SHF.R.S32.HI R22, RZ, 0x7, R5 ;  /* 0x00000007ff167819 */ /* 0x000fe40000011405 */
[----:B------:R-:W-:-:S02]  /*11d60*/  SHF.R.S32.HI R3, RZ, 0x7, R3 ;  /* 0x00000007ff037819 */ /* 0x000fc40000011403 */
[----:B------:R-:W-:Y:S02]  /*11d70*/  LOP3.LUT R0, R34, 0xff000000, RZ, 0xc0, !PT ;  /* 0xff00000022007812 */ /* 0x000fe400078ec0ff */
[----:B------:R-:W-:Y:S02]  /*11d80*/  VIMNMX R22, R3, R22, PT ;  /* 0x0000001603167248 */ /* 0x000fe40003fe0100 */
[----:B------:R-:W-:Y:S02]  /*11d90*/  SHF.R.U32.HI R0, RZ, 0x8, R0 ;  /* 0x00000008ff007819 */ /* 0x000fe40000011600 */
[----:B------:R-:W-:Y:S02]  /*11da0*/  ISETP.GE.AND P0, PT, R22, 0x1, PT ;  /* 0x000000011600780c */ /* 0x000fe40003f06270 */
[----:B------:R-:W-:-:S04]  /*11db0*/  LOP3.LUT R3, R34, 0xff0000, RZ, 0xc0, !PT ;  /* 0x00ff000022037812 */ /* 0x000fc800078ec0ff */
[----:B------:R-:W-:Y:S01]  /*11dc0*/  LEA.HI R3, R3, R0, RZ, 0x10 ;  /* 0x0000000003037211 */ /* 0x000fe200078f80ff */
[----:B------:R-:W-:-:S03]  /*11dd0*/  IMAD.MOV.U32 R0, RZ, RZ, RZ ;  /* 0x000000ffff007224 */ /* 0x000fc600078e00ff */
[----:B------:R-:W-:-:S03]  /*11de0*/  LOP3.LUT R35, R3, 0xff, RZ, 0xc0, !PT ;  /* 0x000000ff03237812 */ /* 0x000fc600078ec0ff */
[----:B------:R-:W-:Y:S05]  /*11df0*/  @!P0 BRA `(.L_x_2843) ;  /* 0x0000000000748947 */ /* 0x000fea0003800000 */
[----:B------:R-:W-:-:S04]  /*11e00*/  SHF.R.U32.HI R5, RZ, 0x10, R3 ;  /* 0x00000010ff057819 */ /* 0x000fc80000011603 */
[----:B------:R-:W-:-:S13]  /*11e10*/  ISETP.NE.AND P0, PT, R5, RZ, PT ;  /* 0x000000ff0500720c */ /* 0x000fda0003f05270 */
[----:B------:R-:W0:Y:S02]  /*11e20*/  @!P0 LDC R5, c[0x0][0x9f0] ;  /* 0x00027c00ff058b82 */ /* 0x000e240000000800 */
[-C--:B0-----:R-:W-:Y:S02]  /*11e30*/  IABS R0, R5.reuse ;  /* 0x0000000500007213 */ /* 0x081fe40000000000 */
[----:B------:R-:W-:Y:S02]  /*11e40*/  IADD3 R4, R5, -0x1, R22 ;  /* 0xffffffff05047810 */ /* 0x000fe40007ffe016 */
[----:B------:R-:W0:Y:S02]  /*11e50*/  I2F.RP R6, R0 ;  /* 0x0000000000067306 */ /* 0x000e240000209400 */
[----:B------:R-:W-:-:S04]  /*11e60*/  LOP3.LUT R2, R4, R5, RZ, 0x3c, !PT ;  /* 0x0000000504027212 */ /* 0x000fc800078e3cff */
[----:B------:R-:W-:Y:S01]  /*11e70*/  ISETP.GE.AND P2, PT, R2, RZ, PT ;  /* 0x000000ff0200720c */ /* 0x000fe20003f46270 */
[----:B------:R-:W-:Y:S01]  /*11e80*/  IMAD.MOV.U32 R2, RZ, RZ, RZ ;  /* 0x000000ffff027224 */ /* 0x000fe200078e00ff */
        /* <DEDUP_REMOVED lines=20> */
.L_x_2843:
[-C--:B------:R-:W-:Y:S01]  /*11fd0*/  IMAD R35, R35, R0.reuse, RZ ;  /* 0x0000000023237224 */ /* 0x080fe200078e02ff */
[----:B------:R-:W-:Y:S04]  /*11fe0*/  BSSY B7, `(.L_x_2844) ;  /* 0x000048b000077945 */ /* 0x000fe80003800000 */
[----:B------:R-:W-:-:S04]  /*11ff0*/  VIADDMNMX R22, R35, R0, R22, PT ;  /* 0x0000000023167246 */ /* 0x000fc80003800116 */
[----:B------:R-:W-:-:S13]  /*12000*/  ISETP.GT.AND P0, PT, R22, R35, PT ;  /* 0x000000231600720c */ /* 0x000fda0003f04270 */
        /* <DEDUP_REMOVED lines=18> */
.L_x_2845:
        /* <DEDUP_REMOVED lines=20> */
.L_x_2848:
[----:B------:R-:W-:Y:S05]  /*12270*/  BSYNC B6 ;  /* 0x0000000000067941 */ /* 0x000fea0003800000 */
.L_x_2847:
        /* <DEDUP_REMOVED lines=22> */
.L_x_2850:
[----:B------:R-:W-:Y:S05]  /*123e0*/  BSYNC B6 ;  /* 0x0000000000067941 */ /* 0x000fea0003800000 */
.L_x_2849:
        /* <DEDUP_REMOVED lines=20> */
.L_x_2852:
[----:B------:R-:W-:Y:S05]  /*12530*/  BSYNC B6 ;  /* 0x0000000000067941 */ /* 0x000fea0003800000 */
.L_x_2851:
        /* <DEDUP_REMOVED lines=19> */
.L_x_2854:
[----:B------:R-:W-:Y:S05]  /*12670*/  BSYNC B6 ;  /* 0x0000000000067941 */ /* 0x000fea0003800000 */
.L_x_2853:
[----:B------:R-:W-:Y:S01]  /*12680*/  ULDC.64 UR4, c[0x0][0x9f8] ;  /* 0x00027e0000047ab9 */ /* 0x000fe20000000a00 */
[----:B------:R-:W0:Y:S01]  /*12690*/  S2R R20, SR_TID.X ;  /* 0x0000000000147919 */ /* 0x000e220000002100 */
[----:B------:R-:W-:Y:S01]  /*126a0*/  UISETP.NE.U32.AND UP0, UPT, UR4, URZ, UPT ;  /* 0x0000003f0400728c */ /* 0x000fe2000bf05070 */
[----:B------:R-:W1:Y:S03]  /*126b0*/  LDC R6, c[0x0][0x430] ;  /* 0x00010c00ff067b82 */ /* 0x000e660000000800 */
[----:B------:R-:W-:Y:S01]  /*126c0*/  UISETP.NE.AND.EX UP0, UPT, UR5, URZ, UPT, UP0 ;  /* 0x0000003f0500728c */ /* 0x000fe2000bf05300 */
[----:B------:R-:W-:-:S04]  /*126d0*/  LEA R7, R22, 0xffffff80, 0x7 ;  /* 0xffffff8016077811 */ /* 0x000fc800078e38ff */
[----:B------:R-:W2:Y:S01]  /*126e0*/  LDC R8, c[0x0][0x2f4] ;  /* 0x0000bd00ff087b82 */ /* 0x000ea20000000800 */
[----:B------:R-:W-:-:S05]  /*126f0*/  PLOP3.LUT P0, PT, PT, PT, UP0, 0x80, 0x0 ;  /* 0x000000000000781c */ /* 0x000fca0003f0f008 */
[----:B------:R-:W-:-:S04]  /*12700*/  @UP0 UIADD3 UR4, UP1, UR37, UR4, URZ ;  /* 0x0000000425040290 */ /* 0x000fc8000ff3e03f */
[----:B------:R-:W-:Y:S02]  /*12710*/  @UP0 UIADD3.X UR5, UR36, UR5, URZ, UP1, !UPT ;  /* 0x0000000524050290 */ /* 0x000fe40008ffe43f */
[----:B------:R-:W-:-:S04]  /*12720*/  IMAD.U32 R2, RZ, RZ, UR4 ;  /* 0x00000004ff027e24 */ /* 0x000fc8000f8e00ff */
[----:B------:R-:W-:-:S05]  /*12730*/  IMAD.U32 R3, RZ, RZ, UR5 ;  /* 0x00000005ff037e24 */ /* 0x000fca000f8e00ff */
[----:B------:R3:W4:Y:S01]  /*12740*/  @P0 LDG.E R29, desc[UR54][R2.64] ;  /* 0x00000036021d0981 */ /* 0x000722000c1e1900 */
[----:B0-----:R-:W-:Y:S02]  /*12750*/  LOP3.LUT R21, R20, 0x7f, RZ, 0xc0, !PT ;  /* 0x0000007f14157812 */ /* 0x001fe400078ec0ff */
[----:B-1----:R-:W-:Y:S01]  /*12760*/  ISETP.NE.AND P1, PT, R6, 0x1, PT ;  /* 0x000000010600780c */ /* 0x002fe20003f25270 */
[----:B------:R-:W-:Y:S01]  /*12770*/  IMAD.SHL.U32 R20, R20, 0x10, RZ ;  /* 0x0000001014147824 */ /* 0x000fe200078e00ff */
[----:B------:R-:W-:-:S04]  /*12780*/  SHF.R.U32.HI R21, RZ, 0x3, R21 ;  /* 0x00000003ff157819 */ /* 0x000fc80000011615 */
[----:B------:R-:W-:-:S04]  /*12790*/  LOP3.LUT R20, R21, 0x70, R20, 0xf8, !PT ;  /* 0x0000007015147812 */ /* 0x000fc800078ef814 */
[----:B------:R-:W-:-:S03]  /*127a0*/  LOP3.LUT R5, R20, R7, RZ, 0xfc, !PT ;  /* 0x0000000714057212 */ /* 0x000fc600078efcff */
[----:B------:R-:W0:Y:S01]  /*127b0*/  @P1 LDC R4, c[0x0][0x434] ;  /* 0x00010d00ff041b82 */ /* 0x000e220000000800 */
[----:B------:R-:W-:-:S07]  /*127c0*/  ISETP.GE.AND P0, PT, R5, R18, PT ;  /* 0x000000120500720c */ /* 0x000fce0003f06270 */
[----:B------:R-:W1:Y:S01]  /*127d0*/  @P1 LDC R0, c[0x0][0x438] ;  /* 0x00010e00ff001b82 */ /* 0x000e620000000800 */
[----:B------:R-:W-:-:S07]  /*127e0*/  IMAD.IADD R5, R5, 0x1, R36 ;  /* 0x0000000105057824 */ /* 0x000fce00078e0224 */
[----:B---3--:R-:W3:Y:S01]  /*127f0*/  @!P0 LDC.64 R2, c[0x0][0x428] ;  /* 0x00010a00ff028b82 */ /* 0x008ee20000000a00 */
[----:B0-----:R-:W-:-:S04]  /*12800*/  @P1 IMAD.HI.U32 R9, R5, R4, RZ ;  /* 0x0000000405091227 */ /* 0x001fc800078e00ff */
[----:B------:R-:W-:Y:S01]  /*12810*/  IMAD.MOV.U32 R4, RZ, RZ, R5 ;  /* 0x000000ffff047224 */ /* 0x000fe200078e0005 */
[----:B-1----:R-:W-:-:S05]  /*12820*/  @P1 SHF.R.U32.HI R4, RZ, R0, R9 ;  /* 0x00000000ff041219 */ /* 0x002fca0000011609 */
[----:B------:R-:W-:-:S04]  /*12830*/  IMAD.MOV R0, RZ, RZ, -R4 ;  /* 0x000000ffff007224 */ /* 0x000fc800078e0a04 */
[----:B------:R-:W-:Y:S01]  /*12840*/  IMAD R0, R6, R0, R5 ;  /* 0x0000000006007224 */ /* 0x000fe200078e0205 */
[----:B------:R-:W-:Y:S02]  /*12850*/  @!P0 SHF.R.S32.HI R5, RZ, 0x1f, R4 ;  /* 0x0000001fff058819 */ /* 0x000fe40000011404 */
[----:B------:R-:W-:-:S04]  /*12860*/  LOP3.LUT R16, R16, 0xfffffff7, RZ, 0xc0, !PT ;  /* 0xfffffff710107812 */ /* 0x000fc800078ec0ff */
[----:B------:R-:W-:Y:S02]  /*12870*/  @P1 LOP3.LUT R16, R16, 0x8, RZ, 0xfc, !PT ;  /* 0x0000000810101812 */ /* 0x000fe400078efcff */
[----:B------:R-:W-:Y:S02]  /*12880*/  LOP3.LUT R20, R27, 0x80, RZ, 0xfc, !PT ;  /* 0x000000801b147812 */ /* 0x000fe400078efcff */
[----:B------:R-:W-:Y:S01]  /*12890*/  LOP3.LUT R16, R16, 0xfffffffd, RZ, 0xc0, !PT ;  /* 0xfffffffd10107812 */ /* 0x000fe200078ec0ff */
[----:B------:R-:W-:-:S05]  /*128a0*/  IMAD.U32 R9, RZ, RZ, UR42 ;  /* 0x0000002aff097e24 */ /* 0x000fca000f8e00ff */
[----:B------:R-:W-:Y:S01]  /*128b0*/  ISETP.NE.AND P2, PT, R9, 0x3, PT ;  /* 0x000000030900780c */ /* 0x000fe20003f45270 */
[----:B------:R-:W-:Y:S01]  /*128c0*/  UMOV UR4, 0xffffffff ;  /* 0xffffffff00047882 */ /* 0x000fe20000000000 */
[----:B----4-:R-:W-:Y:S01]  /*128d0*/  SHF.R.S32.HI R37, RZ, 0x1f, R29 ;  /* 0x0000001fff257819 */ /* 0x010fe2000001141d */
[----:B---3--:R-:W-:-:S04]  /*128e0*/  @!P0 IMAD.WIDE.U32 R4, R29, R2, R4 ;  /* 0x000000021d048225 */ /* 0x008fc800078e0004 */
[----:B------:R-:W-:-:S04]  /*128f0*/  @!P0 IMAD R6, R37, R2, RZ ;  /* 0x0000000225068224 */ /* 0x000fc800078e02ff */
[----:B------:R-:W-:Y:S02]  /*12900*/  @!P0 IMAD R6, R29, R3, R6 ;  /* 0x000000031d068224 */ /* 0x000fe400078e0206 */
[----:B------:R-:W0:Y:S02]  /*12910*/  @!P0 LDC.64 R2, c[0x0][0x418] ;  /* 0x00010600ff028b82 */ /* 0x000e240000000a00 */
[----:B------:R-:W-:Y:S01]  /*12920*/  @!P0 IMAD.IADD R6, R5, 0x1, R6 ;  /* 0x0000000105068824 */ /* 0x000fe200078e0206 */
[----:B0-----:R-:W-:-:S04]  /*12930*/  @!P0 LEA R2, P1, R4, R2, 0x2 ;  /* 0x0000000204028211 */ /* 0x001fc800078210ff */
[----:B------:R-:W-:Y:S02]  /*12940*/  @!P0 LEA.HI.X R3, R4, R3, R6, 0x2, P1 ;  /* 0x0000000304038211 */ /* 0x000fe400008f1406 */
[----:B--2---:R-:W-:Y:S01]  /*12950*/  ISETP.GE.AND P1, PT, R27, R8, PT ;  /* 0x000000081b00720c */ /* 0x004fe20003f26270 */
        /* <DEDUP_REMOVED lines=8> */
[----:B0-----:R-:W-:Y:S06]  /*129e0*/  BRA.DIV UR4, `(.L_x_2855) ;  /* 0x0000005604587947 */ /* 0x001fec000b800000 */
.L_x_2935:
[----:B------:R-:W-:Y:S01]  /*129f0*/  LOP3.LUT R24, R34, 0xffff, RZ, 0xc0, !PT ;  /* 0x0000ffff22187812 */ /* 0x000fe200078ec0ff */
[----:B------:R-:W-:Y:S06]  /*12a00*/  @!P2 BRA `(.L_x_2856) ;  /* 0x000000000004a947 */ /* 0x000fec0003800000 */
[----:B------:R-:W-:Y:S01]  /*12a10*/  BPT.TRAP 0x1 ;  /* 0x000000040000795c */ /* 0x000fe20000300000 */
.L_x_2856:
        /* <DEDUP_REMOVED lines=10> */
.L_x_2936:
[----:B------:R-:W-:Y:S05]  /*12ac0*/  BSYNC B0 ;  /* 0x0000000000007941 */ /* 0x000fea0003800000 */
.L_x_2857:
[----:B------:R-:W2:Y:S01]  /*12ad0*/  LDL R11, [R1+0x4] ;  /* 0x00000400010b7983 */ /* 0x000ea20000100800 */
[----:B------:R-:W-:Y:S01]  /*12ae0*/  ULDC.64 UR4, c[0x0][0x328] ;  /* 0x0000ca0000047ab9 */ /* 0x000fe20000000a00 */
[----:B-----5:R-:W-:Y:S01]  /*12af0*/  SHF.R.S32.HI R10, RZ, 0x1f, R4 ;  /* 0x0000001fff0a7819 */ /* 0x020fe20000011404 */
        /* <DEDUP_REMOVED lines=16> */
[----:B------:R-:W-:Y:S02]  /*12c00*/  IADD3.X R8, R8, UR7, RZ, P0, !PT ;  /* 0x0000000708087c10 */ /* 0x000fe400087fe4ff */
[----:B------:R-:W-:-:S13]  /*12c10*/  ISETP.GE.AND P0, PT, R18, 0x1, PT ;  /* 0x000000011200780c */ /* 0x000fda0003f06270 */
[----:B------:R-:W-:Y:S01]  /*12c20*/  @P0 LOP3.LUT R16, R16, 0x80, RZ, 0xfc, !PT ;  /* 0x0000008010100812 */ /* 0x000fe200078efcff */
[----:B--2---:R-:W-:Y:S01]  /*12c30*/  IMAD R5, R25, 0x8000, R11 ;  /* 0x0000800019057824 */ /* 0x004fe200078e020b */
[----:B------:R-:W-:Y:S06]  /*12c40*/  BRA.DIV UR4, `(.L_x_2859) ;  /* 0x0000005604007947 */ /* 0x000fec000b800000 */
[----:B------:R-:W1:Y:S01]  /*12c50*/  LDC R12, c[0x0][0x2f4] ;  /* 0x0000bd00ff0c7b82 */ /* 0x000e620000000800 */
[----:B------:R-:W2:Y:S01]  /*12c60*/  SHFL.IDX PT, R2, R7, RZ, 0x181f ;  /* 0x00181fff07027589 */ /* 0x000ea200000e0000 */
[----:B------:R-:W-:Y:S01]  /*12c70*/  LOP3.LUT R11, R27, 0x80, RZ, 0xfc, !PT ;  /* 0x000000801b0b7812 */ /* 0x000fe200078efcff */
[----:B------:R-:W-:Y:S01]  /*12c80*/  IMAD.IADD R5, R17, 0x1, R5 ;  /* 0x0000000111057824 */ /* 0x000fe200078e0205 */
[----:B------:R-:W-:Y:S01]  /*12c90*/  ISETP.GE.AND P3, PT, R18, 0x11, PT ;  /* 0x000000111200780c */ /* 0x000fe20003f66270 */
[----:B------:R-:W3:Y:S01]  /*12ca0*/  SHFL.IDX PT, R3, R8, RZ, 0x181f ;  /* 0x00181fff08037589 */ /* 0x000ee200000e0000 */
[----:B------:R-:W-:Y:S02]  /*12cb0*/  LOP3.LUT R16, R16, 0xffffffdf, RZ, 0xc0, !PT ;  /* 0xffffffdf10107812 */ /* 0x000fe400078ec0ff */
[C---:B------:R-:W-:Y:S02]  /*12cc0*/  ISETP.GE.AND P6, PT, R18.reuse, 0x71, PT ;  /* 0x000000711200780c */ /* 0x040fe40003fc6270 */
[----:B------:R-:W-:-:S02]  /*12cd0*/  ISETP.GE.AND P5, PT, R18, 0x31, PT ;  /* 0x000000311200780c */ /* 0x000fc40003fa6270 */
[----:B------:R-:W-:-:S05]  /*12ce0*/  ISETP.GE.AND P4, PT, R18, 0x41, PT ;  /* 0x000000411200780c */ /* 0x000fca0003f86270 */
[----:B------:R-:W-:Y:S02]  /*12cf0*/  @P3 LOP3.LUT R16, R16, 0x20, RZ, 0xfc, !PT ;  /* 0x0000002010103812 */ /* 0x000fe400078efcff */
[----:B------:R-:W-:Y:S02]  /*12d00*/  ISETP.GE.AND P3, PT, R18, 0x51, PT ;  /* 0x000000511200780c */ /* 0x000fe40003f66270 */
[----:B------:R-:W-:Y:S02]  /*12d10*/  LOP3.LUT R16, R16, 0xffffffef, RZ, 0xc0, !PT ;  /* 0xffffffef10107812 */ /* 0x000fe400078ec0ff */
[C---:B-1----:R-:W-:Y:S02]  /*12d20*/  ISETP.GE.AND P1, PT, R27.reuse, R12, PT ;  /* 0x0000000c1b00720c */ /* 0x042fe40003f26270 */
[----:B--2---:R-:W-:Y:S02]  /*12d30*/  IADD3 R2, P0, R27, R2, RZ ;  /* 0x000000021b027210 */ /* 0x004fe40007f1e0ff */
        /* <DEDUP_REMOVED lines=57> */
[----:B-1----:R1:W2:Y:S10]  /*130d0*/  SHFL.IDX PT, R2, R7, 0x7, 0x181f ;  /* 0x00f81f0007027f89 */ /* 0x0022b400000e0000 */
[----:B------:R-:W-:-:S02]  /*130e0*/  @P2 LOP3.LUT R16, R16, 0x10, RZ, 0xfc, !PT ;  /* 0x0000001010102812 */ /* 0x000fc400078efcff */
[----:B------:R-:W-:Y:S02]  /*130f0*/  ISETP.GE.AND P2, PT, R18, 0x61, PT ;  /* 0x000000611200780c */ /* 0x000fe40003f46270 */
[----:B------:R-:W-:-:S04]  /*13100*/  LOP3.LUT R16, R16, 0xffffffbf, RZ, 0xc0, !PT ;  /* 0xffffffbf10107812 */ /* 0x000fc800078ec0ff */
[----:B-1-3--:R-:W-:-:S07]  /*13110*/  @P6 LOP3.LUT R16, R16, 0x40, RZ, 0xfc, !PT ;  /* 0x0000004010106812 */ /* 0x00afce00078efcff */
.L_x_2954:
        /* <DEDUP_REMOVED lines=11> */
.L_x_2860:
[----:B------:R-:W-:Y:S02]  /*131d0*/  PLOP3.LUT P1, PT, P1, P0, PT, 0xa2, 0x0 ;  /* 0x000000000000781c */ /* 0x000fe40000f21472 */
[----:B------:R-:W-:-:S08]  /*131e0*/  @P0 R2UR P1, UR4, R6 ;  /* 0x00000000060402ca */ /* 0x000fd00000020000 */
[----:B------:R-:W-:-:S05]  /*131f0*/  @P0 PLOP3.LUT P0, PT, P1, PT, PT, 0x80, 0x0 ;  /* 0x000000000000081c */ /* 0x000fca0000f0f070 */
[----:B------:R-:W-:Y:S01]  /*13200*/  @!P1 SYNCS.ARRIVE.TRANS64.RED.A0T1 RZ, [UR4+0x38870], RZ ;  /* 0x038870ffffff99a7 */ /* 0x000fe20008200404 */
[----:B------:R-:W-:Y:S07]  /*13210*/  @!P1 ARRIVES.LDGSTSBAR.64.TRANSCNT [UR4+0x38870] ;  /* 0x03887000ff0099b0 */ /* 0x000fee0008000a84 */
[----:B------:R-:W-:Y:S05]  /*13220*/  @P0 BRA.U.ANY `(.L_x_2860) ;  /* 0xfffffffd00e80947 */ /* 0x000fea000393ffff */
[----:B------:R-:W-:Y:S01]  /*13230*/  NOP ;  /* 0x0000000000007918 */ /* 0x000fe20000000000 */
[----:B-1----:R-:W-:-:S05]  /*13240*/  IMAD.U32 R2, RZ, RZ, UR42 ;  /* 0x0000002aff027e24 */ /* 0x002fca000f8e00ff */
[----:B------:R-:W-:-:S13]  /*13250*/  ISETP.NE.AND P6, PT, R2, 0x3, PT ;  /* 0x000000030200780c */ /* 0x000fda0003fc5270 */
[----:B------:R-:W-:Y:S05]  /*13260*/  @!P6 BRA `(.L_x_2861) ;  /* 0x000000000004e947 */ /* 0x000fea0003800000 */
[----:B------:R-:W-:Y:S01]  /*13270*/  BPT.TRAP 0x1 ;  /* 0x000000040000795c */ /* 0x000fe20000300000 */
.L_x_2861:
[----:B------:R1:W-:Y:S01]  /*13280*/  SYNCS.ARRIVE.TRANS64.A1T0 RZ, [R6+URZ+0x38870], RZ ;  /* 0x038870ff06ff79a7 */ /* 0x0003e2000810003f */
[----:B------:R-:W-:Y:S05]  /*13290*/  @!P6 BRA `(.L_x_2862) ;  /* 0x000000000004e947 */ /* 0x000fea0003800000 */
[----:B------:R-:W-:Y:S01]  /*132a0*/  BPT.TRAP 0x1 ;  /* 0x000000040000795c */ /* 0x000fe20000300000 */
.L_x_2862:
[----:B------:R-:W2:Y:S01]  /*132b0*/  SYNCS.PHASECHK.TRANS64.TRYWAIT P0, [R6+URZ+0x38840], R20 ;  /* 0x03884014060075a7 */ /* 0x000ea2000800017f */
[----:B------:R-:W-:Y:S04]  /*132c0*/  BSSY B0, `(.L_x_2863) ;  /* 0x0000002000007945 */ /* 0x000fe80003800000 */
[----:B--2---:R-:W-:Y:S05]  /*132d0*/  @!P0 BRA `(.L_x_2864) ;  /* 0x00000058002c8947 */ /* 0x004fea0003800000 */
.L_x_2955:
[----:B------:R-:W-:Y:S05]  /*132e0*/  BSYNC B0 ;  /* 0x0000000000007941 */ /* 0x000fea0003800000 */
.L_x_2863:
[----:B------:R-:W-:Y:S01]  /*132f0*/  ULDC.64 UR4, c[0x0][0x300] ;  /* 0x0000c00000047ab9 */ /* 0x000fe20000000a00 */
[----:B------:R-:W3:Y:S01]  /*13300*/  LDC R8, c[0x0][0x2f4] ;  /* 0x0000bd00ff087b82 */ /* 0x000ee20000000800 */
        /* <DEDUP_REMOVED lines=14> */
[----:B---3--:R-:W-:Y:S02]  /*133f0*/  ISETP.GE.AND P1, PT, R11, R8, PT ;  /* 0x000000080b00720c */ /* 0x008fe40003f26270 */
[----:B------:R-:W-:Y:S01]  /*13400*/  IMAD R0, R24, UR5, R3 ;  /* 0x0000000518007c24 */ /* 0x000fe2000f8e0203 */
[----:B------:R-:W-:-:S04]  /*13410*/  IADD3 R4, P0, R2, UR6, RZ ;  /* 0x0000000602047c10 */ /* 0x000fc8000ff1e0ff */
[----:B------:R-:W-:Y:S01]  /*13420*/  IADD3.X R0, R0, UR7, RZ, P0, !PT ;  /* 0x0000000700007c10 */ /* 0x000fe200087fe4ff */
[----:B------:R-:W-:Y:S08]  /*13430*/  BRA.DIV UR4, `(.L_x_2865) ;  /* 0x0000005604e87947 */ /* 0x000ff0000b800000 */
[----:B------:R-:W3:Y:S01]  /*13440*/  SHFL.IDX PT, R3, R4, RZ, 0x181f ;  /* 0x00181fff04037589 */ /* 0x000ee200000e0000 */
[----:B------:R-:W-:Y:S02]  /*13450*/  LOP3.LUT R16, R16, 0xffffefff, RZ, 0xc0, !PT ;  /* 0xffffefff10107812 */ /* 0x000fe400078ec0ff */
[----:B------:R-:W-:Y:S01]  /*13460*/  ISETP.GE.AND P6, PT, R27, R8, PT ;  /* 0x000000081b00720c */ /* 0x000fe20003fc6270 */
[----:B------:R-:W4:Y:S01]  /*13470*/  SHFL.IDX PT, R2, R0, RZ, 0x181f ;  /* 0x00181fff00027589 */ /* 0x000f2200000e0000 */
[----:B------:R-:W-:-:S03]  /*13480*/  @P4 LOP3.LUT R16, R16, 0x1000, RZ, 0xfc, !PT ;  /* 0x0000100010104812 */ /* 0x000fc600078efcff */
[----:B------:R-:W-:Y:S01]  /*13490*/  SHFL.IDX PT, R14, R4, 0x7, 0x181f ;  /* 0x00f81f00040e7f89 */ /* 0x000fe200000e0000 */
[C---:B------:R-:W-:Y:S02]  /*134a0*/  LOP3.LUT P4, RZ, R16.reuse, 0x80, RZ, 0xc0, !PT ;  /* 0x0000008010ff7812 */ /* 0x040fe4000788c0ff */
[----:B------:R-:W-:-:S04]  /*134b0*/  LOP3.LUT R16, R16, 0xfffff7ff, RZ, 0xc0, !PT ;  /* 0xfffff7ff10107812 */ /* 0x000fc800078ec0ff */
[----:B------:R-:W-:-:S04]  /*134c0*/  @P3 LOP3.LUT R16, R16, 0x800, RZ, 0xfc, !PT ;  /* 0x0000080010103812 */ /* 0x000fc800078efcff */
[C---:B------:R-:W-:Y:S02]  /*134d0*/  LOP3.LUT P3, RZ, R16.reuse, 0x20, RZ, 0xc0, !PT ;  /* 0x0000002010ff7812 */ /* 0x040fe4000786c0ff */
[----:B------:R-:W-:Y:S02]  /*134e0*/  LOP3.LUT R16, R16, 0xfffffbff, RZ, 0xc0, !PT ;  /* 0xfffffbff10107812 */ /* 0x000fe400078ec0ff */
[----:B---3--:R-:W-:Y:S02]  /*134f0*/  @P4 IADD3 R3, P0, R27, R3, RZ ;  /* 0x000000031b034210 */ /* 0x008fe40007f1e0ff */
[----:B------:R-:W-:-:S03]  /*13500*/  @P2 LOP3.LUT R16, R16, 0x400, RZ, 0xfc, !PT ;  /* 0x0000040010102812 */ /* 0x000fc600078efcff */
[----:B----4-:R-:W-:Y:S01]  /*13510*/  @P4 IMAD.X R2, RZ, RZ, R2, P0 ;  /* 0x000000ffff024224 */ /* 0x010fe200000e0602 */
[----:B------:R-:W-:-:S04]  /*13520*/  LOP3.LUT P2, RZ, R16, 0x10, RZ, 0xc0, !PT ;  /* 0x0000001010ff7812 */ /* 0x000fc8000784c0ff */
[----:B------:R-:W-:-:S04]  /*13530*/  @P4 LOP3.LUT R3, R3, R2, RZ, 0x3c, !PT ;  /* 0x0000000203034212 */ /* 0x000fc800078e3cff */
[----:B------:R-:W-:-:S04]  /*13540*/  @P4 LOP3.LUT R2, R3, R2, RZ, 0x3c, !PT ;  /* 0x0000000203024212 */ /* 0x000fc800078e3cff */
[----:B------:R-:W-:-:S05]  /*13550*/  @P4 LOP3.LUT R3, R3, R2, RZ, 0x3c, !PT ;  /* 0x0000000203034212 */ /* 0x000fca00078e3cff */
[----:B------:R-:W-:Y:S04]  /*13560*/  @P4 LDGSTS.E.BYPASS.LTC128B.128 [R5+0x28400], desc[UR54][R2.64], !P6 ;  /* 0x2840000002054fae */ /* 0x000fe8000f101d76 */
[----:B------:R3:W-:Y:S01]  /*13570*/  @P4 LDGSTS.E.BYPASS.LTC128B.128 [R5+0x2c400], desc[UR54][R2.64+0x80], !P1 ;  /* 0x2c40008002054fae */ /* 0x0007e2000c901d76 */
[----:B------:R-:W-:-:S03]  /*13580*/  LOP3.LUT P4, RZ, R16, 0x1000, RZ, 0xc0, !PT ;  /* 0x0000100010ff7812 */ /* 0x000fc6000788c0ff */
[----:B---3--:R-:W3:Y:S04]  /*13590*/  SHFL.IDX PT, R3, R4, 0x1, 0x181f ;  /* 0x00381f0004037f89 */ /* 0x008ee800000e0000 */
[----:B------:R-:W4:Y:S01]  /*135a0*/  SHFL.IDX PT, R2, R0, 0x1, 0x181f ;  /* 0x00381f0000027f89 */ /* 0x000f2200000e0000 */
[----:B---3--:R-:W-:-:S05]  /*135b0*/  @P3 IADD3 R3, P0, R27, R3, RZ ;  /* 0x000000031b033210 */ /* 0x008fca0007f1e0ff */
[----:B----4-:R-:W-:-:S05]  /*135c0*/  @P3 IMAD.X R2, RZ, RZ, R2, P0 ;  /* 0x000000ffff023224 */ /* 0x010fca00000e0602 */
        /* <DEDUP_REMOVED lines=24> */
[----:B------:R3:W-:Y:S04]  /*13750*/  @P5 LDGSTS.E.BYPASS.LTC128B.128 [R5+0x2dc00], desc[UR54][R2.64+0x80], !P1 ;  /* 0x2dc0008002055fae */ /* 0x0007e8000c901d76 */
        /* <DEDUP_REMOVED lines=19> */
[----:B------:R-:W4:Y:S04]  /*13890*/  SHFL.IDX PT, R2, R0, 0x6, 0x181f ;  /* 0x00d81f0000027f89 */ /* 0x000f2800000e0000 */
[----:B------:R-:W0:Y:S01]  /*138a0*/  SHFL.IDX PT, R0, R0, 0x7, 0x181f ;  /* 0x00f81f0000007f89 */ /* 0x000e2200000e0000 */
[----:B---3--:R-:W-:-:S05]  /*138b0*/  @P2 IADD3 R3, P0, R27, R3, RZ ;  /* 0x000000031b032210 */ /* 0x008fca0007f1e0ff */
[----:B----4-:R-:W-:-:S05]  /*138c0*/  @P2 IMAD.X R2, RZ, RZ, R2, P0 ;  /* 0x000000ffff022224 */ /* 0x010fca00000e0602 */
[----:B------:R-:W-:-:S04]  /*138d0*/  @P2 LOP3.LUT R3, R3, R2, RZ, 0x3c, !PT ;  /* 0x0000000203032212 */ /* 0x000fc800078e3cff */
[----:B------:R-:W-:-:S04]  /*138e0*/  @P2 LOP3.LUT R2, R3, R2, RZ, 0x3c, !PT ;  /* 0x0000000203022212 */ /* 0x000fc800078e3cff */
[----:B------:R-:W-:-:S05]  /*138f0*/  @P2 LOP3.LUT R3, R3, R2, RZ, 0x3c, !PT ;  /* 0x0000000203032212 */ /* 0x000fca00078e3cff */
[----:B------:R3:W-:Y:S04]  /*13900*/  @P2 LDGSTS.E.BYPASS.LTC128B.128 [R5+0x2b400], desc[UR54][R2.64], !P6 ;  /* 0x2b40000002052fae */ /* 0x0007e8000f101d76 */
[----:B0-----:R3:W-:Y:S02]  /*13910*/  @P2 LDGSTS.E.BYPASS.LTC128B.128 [R5+0x2f400], desc[UR54][R2.64+0x80], !P1 ;  /* 0x2f40008002052fae */ /* 0x0017e4000c901d76 */
.L_x_2973:
[----:B------:R-:W-:Y:S02]  /*13920*/  LOP3.LUT P2, RZ, R16, 0x40, RZ, 0xc0, !PT ;  /* 0x0000004010ff7812 */ /* 0x000fe4000784c0ff */
[----:B------:R-:W-:-:S11]  /*13930*/  ISETP.GE.AND P3, PT, R27, R8, PT ;  /* 0x000000081b00720c */ /* 0x000fd60003f66270 */
[----:B---3--:R-:W-:-:S05]  /*13940*/  @P2 IADD3 R2, P0, R27, R14, RZ ;  /* 0x0000000e1b022210 */ /* 0x008fca0007f1e0ff */
        /* <DEDUP_REMOVED lines=8> */
.L_x_2866:
        /* <DEDUP_REMOVED lines=11> */
.L_x_2867:
        /* <DEDUP_REMOVED lines=23> */
[----:B-123--:R-:W-:Y:S02]  /*13bf0*/  IMAD.U32 R6, RZ, RZ, UR8 ;  /* 0x00000008ff067e24 */ /* 0x00efe4000f8e00ff */
        /* <DEDUP_REMOVED lines=8> */
.L_x_2869:
[----:B------:R-:W-:Y:S05]  /*13c80*/  BSYNC B6 ;  /* 0x0000000000067941 */ /* 0x000fea0003800000 */
.L_x_2868:
[----:B------:R4:W5:Y:S01]  /*13c90*/  LDL R8, [R1+0x10] ;  /* 0x0000100001087983 */ /* 0x0009620000100800 */
[----:B------:R-:W-:Y:S01]  /*13ca0*/  ISETP.NE.AND P6, PT, R23, 0x1, PT ;  /* 0x000000011700780c */ /* 0x000fe20003fc5270 */
[----:B0-----:R-:W0:Y:S01]  /*13cb0*/  LDC R5, c[0x0][0x448] ;  /* 0x00011200ff057b82 */ /* 0x001e220000000800 */
[C---:B------:R-:W-:Y:S01]  /*13cc0*/  R2UR UR8, R24.reuse ;  /* 0x00000000180872ca */ /* 0x040fe200000e0000 */
[----:B------:R-:W1:Y:S01]  /*13cd0*/  S2R R2, SR_TID.X ;  /* 0x0000000000027919 */ /* 0x000e620000002100 */
[----:B------:R-:W-:Y:S01]  /*13ce0*/  R2UR UR10, R24 ;  /* 0x00000000180a72ca */ /* 0x000fe200000e0000 */
[----:B------:R-:W-:-:S08]  /*13cf0*/  ULDC.64 UR6, c[0x0][0x2d8] ;  /* 0x0000b60000067ab9 */ /* 0x000fd00000000a00 */
[----:B------:R-:W2:Y:S08]  /*13d00*/  @P6 LDC R3, c[0x0][0x44c] ;  /* 0x00011300ff036b82 */ /* 0x000eb00000000800 */
[----:B------:R-:W3:Y:S01]  /*13d10*/  @P6 LDC R4, c[0x0][0x450] ;  /* 0x00011400ff046b82 */ /* 0x000ee20000000800 */
[C---:B-1----:R-:W-:Y:S01]  /*13d20*/  LOP3.LUT R18, R2.reuse, 0x7f, RZ, 0xc0, !PT ;  /* 0x0000007f02127812 */ /* 0x042fe200078ec0ff */
[----:B------:R-:W-:-:S03]  /*13d30*/  IMAD.SHL.U32 R2, R2, 0x10, RZ ;  /* 0x0000001002027824 */ /* 0x000fc600078e00ff */
[----:B------:R-:W-:-:S04]  /*13d40*/  SHF.R.U32.HI R18, RZ, 0x3, R18 ;  /* 0x00000003ff127819 */ /* 0x000fc80000011612 */
[----:B------:R-:W-:Y:S01]  /*13d50*/  LOP3.LUT R2, R18, 0x70, R2, 0xf8, !PT ;  /* 0x0000007012027812 */ /* 0x000fe200078ef802 */
[----:B------:R-:W-:Y:S01]  /*13d60*/  UMOV UR4, UR36 ;  /* 0x0000002400047c82 */ /* 0x000fe20008000000 */
[----:B------:R-:W-:-:S03]  /*13d70*/  UMOV UR5, UR45 ;  /* 0x0000002d00057c82 */ /* 0x000fc60008000000 */
[----:B------:R-:W-:Y:S01]  /*13d80*/  IMAD R0, R33, 0x80, R2 ;  /* 0x0000008021007824 */ /* 0x000fe200078e0202 */
[----:B------:R-:W-:-:S03]  /*13d90*/  UIMAD.WIDE.U32 UR4, UR8, UR6, UR4 ;  /* 0x00000006080472a5 */ /* 0x000fc6000f8e0004 */
[----:B--2---:R-:W-:Y:S01]  /*13da0*/  @P6 IMAD.HI.U32 R3, R0, R3, RZ ;  /* 0x0000000300036227 */ /* 0x004fe200078e00ff */
[----:B------:R-:W-:Y:S01]  /*13db0*/  ULDC.64 UR8, c[0x0][0x2e0] ;  /* 0x0000b80000087ab9 */ /* 0x000fe20000000a00 */
[----:B------:R-:W-:Y:S02]  /*13dc0*/  UIMAD UR5, UR10, UR7, UR5 ;  /* 0x000000070a0572a4 */ /* 0x000fe4000f8e0205 */
[----:B------:R-:W-:Y:S01]  /*13dd0*/  IMAD.MOV.U32 R2, RZ, RZ, R0 ;  /* 0x000000ffff027224 */ /* 0x000fe200078e0000 */
[----:B---3--:R-:W-:Y:S01]  /*13de0*/  @P6 SHF.R.U32.HI R2, RZ, R4, R3 ;  /* 0x00000004ff026219 */ /* 0x008fe20000011603 */
[----:B------:R-:W-:Y:S01]  /*13df0*/  UIMAD UR6, UR40, UR8, URZ ;  /* 0x00000008280672a4 */ /* 0x000fe2000f8e023f */
[----:B------:R-:W1:Y:S01]  /*13e00*/  S2R R6, SR_TID.X ;  /* 0x0000000000067919 */ /* 0x000e620000002100 */
[----:B------:R-:W-:Y:S01]  /*13e10*/  UIMAD.WIDE.U32 UR4, UR41, UR8, UR4 ;  /* 0x00000008290472a5 */ /* 0x000fe2000f8e0004 */
[--C-:B------:R-:W-:Y:S01]  /*13e20*/  SHF.R.S32.HI R3, RZ, 0x1f, R2.reuse ;  /* 0x0000001fff037819 */ /* 0x100fe20000011402 */
[----:B------:R-:W-:Y:S01]  /*13e30*/  UIMAD UR6, UR41, UR9, UR6 ;  /* 0x00000009290672a4 */ /* 0x000fe2000f8e0206 */
[----:B------:R-:W-:-:S02]  /*13e40*/  IMAD.MOV R4, RZ, RZ, -R2 ;  /* 0x000000ffff047224 */ /* 0x000fc400078e0a02 */
[----:B------:R-:W-:Y:S01]  /*13e50*/  ULDC.64 UR8, c[0x0][0x2d0] ;  /* 0x0000b40000087ab9 */ /* 0x000fe20000000a00 */
[----:B------:R-:W-:Y:S01]  /*13e60*/  UIADD3 UR5, UR5, UR6, URZ ;  /* 0x0000000605057290 */ /* 0x000fe2000fffe03f */
[----:B------:R-:W-:Y:S02]  /*13e70*/  IMAD R7, R3, UR8, RZ ;  /* 0x0000000803077c24 */ /* 0x000fe4000f8e02ff */
[----:B------:R-:W-:Y:S02]  /*13e80*/  IMAD.U32 R3, RZ, RZ, UR8 ;  /* 0x00000008ff037e24 */ /* 0x000fe4000f8e00ff */
[----:B0-----:R-:W-:Y:S02]  /*13e90*/  IMAD R0, R5, R4, R0 ;  /* 0x0000000405007224 */ /* 0x001fe400078e0200 */
[C---:B------:R-:W-:Y:S02]  /*13ea0*/  IMAD R7, R2.reuse, UR9, R7 ;  /* 0x0000000902077c24 */ /* 0x040fe4000f8e0207 */
[----:B------:R-:W-:Y:S01]  /*13eb0*/  IMAD.WIDE.U32 R2, R2, R3, UR4 ;  /* 0x0000000402027e25 */ /* 0x000fe2000f8e0003 */
[----:B------:R-:W-:Y:S01]  /*13ec0*/  SHF.R.S32.HI R4, RZ, 0x1f, R0 ;  /* 0x0000001fff047819 */ /* 0x000fe20000011400 */
[----:B------:R-:W-:-:S02]  /*13ed0*/  ULDC.64 UR4, c[0x0][0x2c8] ;  /* 0x0000b20000047ab9 */ /* 0x000fc40000000a00 */
[----:B------:R-:W-:Y:S02]  /*13ee0*/  IMAD.IADD R3, R3, 0x1, R7 ;  /* 0x0000000103037824 */ /* 0x000fe400078e0207 */
[----:B------:R-:W-:Y:S02]  /*13ef0*/  IMAD R4, R4, UR4, RZ ;  /* 0x0000000404047c24 */ /* 0x000fe4000f8e02ff */
[----:B------:R-:W-:-:S04]  /*13f00*/  IMAD.WIDE.U32 R2, R0, UR4, R2 ;  /* 0x0000000400027c25 */ /* 0x000fc8000f8e0002 */
[----:B------:R-:W-:Y:S01]  /*13f10*/  IMAD R7, R0, UR5, R4 ;  /* 0x0000000500077c24 */ /* 0x000fe2000f8e0204 */
[----:B------:R-:W-:Y:S01]  /*13f20*/  ULDC.64 UR4, c[0x0][0x280] ;  /* 0x0000a00000047ab9 */ /* 0x000fe20000000a00 */
[----:B------:R-:W-:Y:S02]  /*13f30*/  LOP3.LUT R9, R27, 0x80, RZ, 0xfc, !PT ;  /* 0x000000801b097812 */ /* 0x000fe400078efcff */
[----:B------:R-:W-:Y:S01]  /*13f40*/  IADD3 R0, P0, R2, UR4, RZ ;  /* 0x0000000402007c10 */ /* 0x000fe2000ff1e0ff */
[----:B------:R-:W-:Y:S02]  /*13f50*/  ULDC UR4, c[0x0][0x2b8] ;  /* 0x0000ae0000047ab9 */ /* 0x000fe40000000800 */
[----:B------:R-:W-:Y:S02]  /*13f60*/  ISETP.GE.AND P1, PT, R9, UR4, PT ;  /* 0x0000000409007c0c */ /* 0x000fe4000bf26270 */
[----:B------:R-:W-:Y:S02]  /*13f70*/  IADD3.X R4, R3, UR5, R7, P0, !PT ;  /* 0x0000000503047c10 */ /* 0x000fe400087fe407 */
[----:B------:R-:W-:Y:S01]  /*13f80*/  ISETP.GE.AND P0, PT, R27, UR4, PT ;  /* 0x000000041b007c0c */ /* 0x000fe2000bf06270 */
[----:B------:R-:W-:Y:S01]  /*13f90*/  UMOV UR4, 0xffffffff ;  /* 0xffffffff00047882 */ /* 0x000fe20000000000 */
[----:B-1----:R-:W-:-:S04]  /*13fa0*/  LOP3.LUT R18, R6, 0x7f, RZ, 0xc0, !PT ;  /* 0x0000007f06127812 */ /* 0x002fc800078ec0ff */
[----:B------:R-:W-:Y:S01]  /*13fb0*/  SHF.R.U32.HI R9, RZ, 0x3, R18 ;  /* 0x00000003ff097819 */ /* 0x000fe20000011612 */
[----:B----4-:R-:W-:Y:S06]  /*13fc0*/  BRA.DIV UR4, `(.L_x_2870) ;  /* 0x0000005604c47947 */ /* 0x010fec000b800000 */
[----:B------:R-:W0:Y:S01]  /*13fd0*/  SHFL.IDX PT, R14, R0, RZ, 0x181f ;  /* 0x00181fff000e7589 */ /* 0x000e2200000e0000 */
[----:B------:R-:W-:Y:S02]  /*13fe0*/  IMAD R19, R19, R5, RZ ;  /* 0x0000000513137224 */ /* 0x000fe400078e02ff */
[----:B------:R-:W-:Y:S01]  /*13ff0*/  IMAD R33, R33, 0x80, R9 ;  /* 0x0000008021217824 */ /* 0x000fe200078e0209 */
        /* <DEDUP_REMOVED lines=9> */
[----:B------:R-:W-:Y:S01]  /*14090*/  ISETP.GE.AND P2, PT, R6, R19, PT ;  /* 0x000000130600720c */ /* 0x000fe20003f46270 */
[----:B------:R-:W-:-:S02]  /*140a0*/  VIADD R6, R33, 0x20 ;  /* 0x0000002021067836 */ /* 0x000fc40000000000 */
[----:B-1----:R-:W1:Y:S10]  /*140b0*/  SHFL.IDX PT, R2, R4, 0x1, 0x181f ;  /* 0x00381f0004027f89 */ /* 0x002e7400000e0000 */
[----:B0-----:R-:W-:-:S05]  /*140c0*/  @!P2 IADD3 R14, P3, R27, R14, RZ ;  /* 0x0000000e1b0ea210 */ /* 0x001fca0007f7e0ff */
[----:B-1----:R-:W-:Y:S02]  /*140d0*/  @!P2 IMAD.X R5, RZ, RZ, R2, P3 ;  /* 0x000000ffff05a224 */ /* 0x002fe400018e0602 */
[----:B------:R-:W-:Y:S02]  /*140e0*/  @!P2 IMAD.MOV.U32 R2, RZ, RZ, R14 ;  /* 0x000000ffff02a224 */ /* 0x000fe400078e000e */
[----:B------:R-:W-:Y:S01]  /*140f0*/  @!P2 IMAD.MOV.U32 R3, RZ, RZ, R5 ;  /* 0x000000ffff03a224 */ /* 0x000fe200078e0005 */
[----:B------:R-:W0:Y:S04]  /*14100*/  SHFL.IDX PT, R14, R0, 0x2, 0x181f ;  /* 0x00581f00000e7f89 */ /* 0x000e2800000e0000 */
[----:B------:R-:W-:Y:S04]  /*14110*/  @!P2 LDGSTS.E.BYPASS.LTC128B.128 [R8+0x20c00], desc[UR54][R2.64], !P0 ;  /* 0x20c000000208afae */ /* 0x000fe8000c101d76 */
        /* <DEDUP_REMOVED lines=51> */
.L_x_2990:
        /* <DEDUP_REMOVED lines=11> */
.L_x_2872:
[----:B------:R-:W-:Y:S05]  /*14500*/  BSYNC B0 ;  /* 0x0000000000007941 */ /* 0x000fea0003800000 */
.L_x_2871:
[----:B------:R-:W-:Y:S01]  /*14510*/  NOP ;  /* 0x0000000000007918 */ /* 0x000fe20000000000 */
[----:B------:R-:W-:-:S13]  /*14520*/  PLOP3.LUT P0, PT, PT, PT, PT, 0x80, 0x0 ;  /* 0x000000000000781c */ /* 0x000fda0003f0f070 */
.L_x_2873:
        /* <DEDUP_REMOVED lines=20> */
.L_x_2991:
[----:B------:R-:W-:Y:S05]  /*14670*/  BSYNC B0 ;  /* 0x0000000000007941 */ /* 0x000fea0003800000 */
.L_x_2874:
[----:B------:R-:W-:Y:S05]  /*14680*/  @!P0 BRA `(.L_x_2876) ;  /* 0x0000001400e88947 */ /* 0x000fea0003800000 */
[----:B------:R-:W-:Y:S02]  /*14690*/  IMAD.MOV.U32 R10, RZ, RZ, R28 ;  /* 0x000000ffff0a7224 */ /* 0x000fe400078e001c */
[----:B------:R-:W-:-:S07]  /*146a0*/  IMAD.MOV.U32 R9, RZ, RZ, R25 ;  /* 0x000000ffff097224 */ /* 0x000fce00078e0019 */
.L_x_2896:
[----:B-1----:R-:W1:Y:S01]  /*146b0*/  LDC R2, c[0x0][0x430] ;  /* 0x00010c00ff027b82 */ /* 0x002e620000000800 */
[----:B0-----:R-:W0:Y:S01]  /*146c0*/  S2R R0, SR_TID.X ;  /* 0x0000000000007919 */ /* 0x001e220000002100 */
[----:B------:R-:W-:Y:S05]  /*146d0*/  YIELD ;  /* 0x0000000000007946 */ /* 0x000fea0003800000 */
[----:B------:R-:W-:Y:S01]  /*146e0*/  ULDC.64 UR4, c[0x0][0x428] ;  /* 0x00010a0000047ab9 */ /* 0x000fe20000000a00 */
[----:B-1----:R-:W-:Y:S02]  /*146f0*/  ISETP.NE.AND P0, PT, R2, 0x1, PT ;  /* 0x000000010200780c */ /* 0x002fe40003f05270 */
[----:B0-----:R-:W-:-:S11]  /*14700*/  LOP3.LUT R0, R0, 0x7f, RZ, 0xc0, !PT ;  /* 0x0000007f00007812 */ /* 0x001fd600078ec0ff */
[----:B------:R-:W0:Y:S01]  /*14710*/  @P0 LDC R3, c[0x0][0x434] ;  /* 0x00010d00ff030b82 */ /* 0x000e220000000800 */
[----:B------:R-:W-:-:S05]  /*14720*/  SHF.R.U32.HI R0, RZ, 0x3, R0 ;  /* 0x00000003ff007819 */ /* 0x000fca0000011600 */
[----:B------:R-:W-:Y:S02]  /*14730*/  IMAD R6, R26, 0x80, R0 ;  /* 0x000000801a067824 */ /* 0x000fe400078e0200 */
[----:B------:R-:W1:Y:S03]  /*14740*/  @P0 LDC R5, c[0x0][0x438] ;  /* 0x00010e00ff050b82 */ /* 0x000e660000000800 */
[----:B------:R-:W-:-:S05]  /*14750*/  IADD3 R6, R27, R6, R36 ;  /* 0x000000061b067210 */ /* 0x000fca0007ffe024 */
[----:B------:R-:W-:Y:S02]  /*14760*/  IMAD.MOV.U32 R0, RZ, RZ, R6 ;  /* 0x000000ffff007224 */ /* 0x000fe400078e0006 */
[----:B0-----:R-:W-:-:S05]  /*14770*/  @P0 IMAD.HI.U32 R2, R6, R3, RZ ;  /* 0x0000000306020227 */ /* 0x001fca00078e00ff */
[----:B-1----:R-:W-:Y:S01]  /*14780*/  @P0 SHF.R.U32.HI R0, RZ, R5, R2 ;  /* 0x00000005ff000219 */ /* 0x002fe20000011602 */
[----:B------:R-:W-:-:S03]  /*14790*/  IMAD R2, R37, UR4, RZ ;  /* 0x0000000425027c24 */ /* 0x000fc6000f8e02ff */
[----:B------:R-:W-:Y:S01]  /*147a0*/  SHF.R.S32.HI R3, RZ, 0x1f, R0 ;  /* 0x0000001fff037819 */ /* 0x000fe20000011400 */
[----:B------:R-:W-:Y:S02]  /*147b0*/  IMAD R5, R29, UR5, R2 ;  /* 0x000000051d057c24 */ /* 0x000fe4000f8e0202 */
[----:B------:R-:W-:-:S04]  /*147c0*/  IMAD.MOV.U32 R2, RZ, RZ, R0 ;  /* 0x000000ffff027224 */ /* 0x000fc800078e0000 */
        /* <DEDUP_REMOVED lines=9> */
[----:B------:R-:W-:Y:S01]  /*14860*/  VIADD R25, R9, 0x1 ;  /* 0x0000000109197836 */ /* 0x000fe20000000000 */
[C---:B------:R-:W-:Y:S01]  /*14870*/  ISETP.GT.AND P1, PT, R26.reuse, R35, PT ;  /* 0x000000231a00720c */ /* 0x040fe20003f24270 */
[----:B------:R-:W-:Y:S02]  /*14880*/  IMAD.MOV R3, RZ, RZ, -R0 ;  /* 0x000000ffff037224 */ /* 0x000fe400078e0a00 */
[----:B------:R-:W-:Y:S01]  /*14890*/  VIADD R26, R26, 0xffffffff ;  /* 0xffffffff1a1a7836 */ /* 0x000fe20000000000 */
[----:B------:R-:W-:Y:S01]  /*148a0*/  ISETP.NE.AND P0, PT, R25, 0x2, PT ;  /* 0x000000021900780c */ /* 0x000fe20003f05270 */
[----:B------:R-:W-:-:S03]  /*148b0*/  IMAD R6, R3, UR4, R6 ;  /* 0x0000000403067c24 */ /* 0x000fc6000f8e0206 */
[----:B------:R-:W-:Y:S02]  /*148c0*/  SEL R3, RZ, 0x1, P0 ;  /* 0x00000001ff037807 */ /* 0x000fe40000000000 */
[----:B------:R-:W-:Y:S02]  /*148d0*/  SEL R25, R25, RZ, P0 ;  /* 0x000000ff19197207 */ /* 0x000fe40000000000 */
[----:B------:R-:W-:Y:S02]  /*148e0*/  LOP3.LUT R28, R10, R3, RZ, 0x3c, !PT ;  /* 0x000000030a1c7212 */ /* 0x000fe400078e3cff */
[----:B---3--:R-:W-:Y:S01]  /*148f0*/  SHF.R.S32.HI R19, RZ, 0x1f, R5 ;  /* 0x0000001fff137819 */ /* 0x008fe20000011405 */
[----:B------:R-:W-:Y:S06]  /*14900*/  @!P2 BRA `(.L_x_2877) ;  /* 0x000000000004a947 */ /* 0x000fec0003800000 */
[----:B------:R-:W-:Y:S01]  /*14910*/  BPT.TRAP 0x1 ;  /* 0x000000040000795c */ /* 0x000fe20000300000 */
.L_x_2877:
[----:B------:R-:W-:Y:S01]  /*14920*/  IMAD R0, R25, 0x8, R17 ;  /* 0x0000000819007824 */ /* 0x000fe200078e0211 */
[----:B------:R-:W-:Y:S01]  /*14930*/  SHF.L.U32 R20, R28, 0x1f, RZ ;  /* 0x0000001f1c147819 */ /* 0x000fe200000006ff */
[----:B------:R-:W-:Y:S01]  /*14940*/  BSSY B0, `(.L_x_2878) ;  /* 0x0000004000007945 */ /* 0x000fe20003800000 */
[----:B------:R-:W-:Y:S02]  /*14950*/  SHF.R.S32.HI R18, RZ, 0x1f, R6 ;  /* 0x0000001fff127819 */ /* 0x000fe40000011406 */
[----:B------:R-:W0:Y:S02]  /*14960*/  SYNCS.PHASECHK.TRANS64.TRYWAIT P0, [R0+URZ+0x38880], R20 ;  /* 0x03888014000075a7 */ /* 0x000e24000800017f */
[----:B0-----:R-:W-:Y:S05]  /*14970*/  @!P0 BRA `(.L_x_2879) ;  /* 0x0000005400ec8947 */ /* 0x001fea0003800000 */
.L_x_2992:
[----:B------:R-:W-:Y:S05]  /*14980*/  BSYNC B0 ;  /* 0x0000000000007941 */ /* 0x000fea0003800000 */
.L_x_2878:
        /* <DEDUP_REMOVED lines=70> */
.L_x_3010:
        /* <DEDUP_REMOVED lines=9> */
.L_x_2881:
        /* <DEDUP_REMOVED lines=11> */
.L_x_2882:
[----:B------:R3:W-:Y:S01]  /*14f30*/  SYNCS.ARRIVE.TRANS64.A1T0 RZ, [R0+URZ+0x38870], RZ ;  /* 0x038870ff00ff79a7 */ /* 0x0007e2000810003f */
[----:B------:R-:W-:Y:S05]  /*14f40*/  @!P3 BRA `(.L_x_2883) ;  /* 0x000000000004b947 */ /* 0x000fea0003800000 */
[----:B------:R-:W-:Y:S01]  /*14f50*/  BPT.TRAP 0x1 ;  /* 0x000000040000795c */ /* 0x000fe20000300000 */
.L_x_2883:
[----:B------:R-:W4:Y:S01]  /*14f60*/  SYNCS.PHASECHK.TRANS64.TRYWAIT P0, [R0+URZ+0x38840], R20 ;  /* 0x03884014000075a7 */ /* 0x000f22000800017f */
[----:B------:R-:W-:Y:S04]  /*14f70*/  BSSY B0, `(.L_x_2884) ;  /* 0x0000002000007945 */ /* 0x000fe80003800000 */
[----:B----4-:R-:W-:Y:S05]  /*14f80*/  @!P0 BRA `(.L_x_2885) ;  /* 0x0000005800c48947 */ /* 0x010fea0003800000 */
.L_x_3011:
[----:B------:R-:W-:Y:S05]  /*14f90*/  BSYNC B0 ;  /* 0x0000000000007941 */ /* 0x000fea0003800000 */
.L_x_2884:
        /* <DEDUP_REMOVED lines=66> */
.L_x_3029:
        /* <DEDUP_REMOVED lines=9> */
.L_x_2887:
        /* <DEDUP_REMOVED lines=11> */
.L_x_2888:
[----:B------:R3:W-:Y:S02]  /*15500*/  SYNCS.ARRIVE.TRANS64.A1T0 RZ, [R0+URZ+0x38830], RZ ;  /* 0x038830ff00ff79a7 */ /* 0x0007e4000810003f */
[----:B---34-:R-:W-:-:S05]  /*15510*/  IMAD.U32 R0, RZ, RZ, UR44 ;  /* 0x0000002cff007e24 */ /* 0x018fca000f8e00ff */
[----:B------:R-:W-:-:S13]  /*15520*/  ISETP.NE.AND P0, PT, R0, 0x3, PT ;  /* 0x000000030000780c */ /* 0x000fda0003f05270 */
[----:B------:R-:W-:Y:S05]  /*15530*/  @!P0 BRA `(.L_x_2889) ;  /* 0x0000000000048947 */ /* 0x000fea0003800000 */
[----:B------:R-:W-:Y:S01]  /*15540*/  BPT.TRAP 0x1 ;  /* 0x000000040000795c */ /* 0x000fe20000300000 */
.L_x_2889:
[----:B------:R-:W-:Y:S01]  /*15550*/  LOP3.LUT R3, R10, 0x1, RZ, 0x3c, !PT ;  /* 0x000000010a037812 */ /* 0x000fe200078e3cff */
[----:B------:R-:W-:Y:S01]  /*15560*/  IMAD R18, R9, 0x8, R17 ;  /* 0x0000000809127824 */ /* 0x000fe200078e0211 */
[----:B------:R-:W-:Y:S02]  /*15570*/  BSSY B0, `(.L_x_2890) ;  /* 0x0000004000007945 */ /* 0x000fe40003800000 */
[----:B------:R-:W-:-:S04]  /*15580*/  SHF.L.U32 R3, R3, 0x1f, RZ ;  /* 0x0000001f03037819 */ /* 0x000fc800000006ff */
[----:B------:R-:W0:Y:S02]  /*15590*/  SYNCS.PHASECHK.TRANS64.TRYWAIT P2, [R18+URZ+0x38870], R3 ;  /* 0x03887003120075a7 */ /* 0x000e24000804017f */
[----:B0-----:R-:W-:Y:S05]  /*155a0*/  @!P2 BRA `(.L_x_2891) ;  /* 0x0000005c0074a947 */ /* 0x001fea0003800000 */
.L_x_3030:
[----:B------:R-:W-:Y:S05]  /*155b0*/  BSYNC B0 ;  /* 0x0000000000007941 */ /* 0x000fea0003800000 */
.L_x_2890:
[----:B------:R-:W-:-:S05]  /*155c0*/  IMAD.U32 R0, RZ, RZ, UR42 ;  /* 0x0000002aff007e24 */ /* 0x000fca000f8e00ff */
[----:B------:R-:W-:-:S13]  /*155d0*/  ISETP.NE.AND P2, PT, R0, 0x3, PT ;  /* 0x000000030000780c */ /* 0x000fda0003f45270 */
[----:B------:R-:W-:Y:S05]  /*155e0*/  @!P2 BRA `(.L_x_2892) ;  /* 0x000000000004a947 */ /* 0x000fea0003800000 */
[----:B------:R-:W-:Y:S01]  /*155f0*/  BPT.TRAP 0x1 ;  /* 0x000000040000795c */ /* 0x000fe20000300000 */
.L_x_2892:
[----:B------:R-:W-:Y:S01]  /*15600*/  SHF.L.U32 R5, R10, 0x1f, RZ ;  /* 0x0000001f0a057819 */ /* 0x000fe200000006ff */
[----:B0-----:R-:W-:-:S03]  /*15610*/  IMAD.SHL.U32 R3, R9, 0x8000, RZ ;  /* 0x0000800009037824 */ /* 0x001fc600078e00ff */
[----:B------:R-:W0:Y:S02]  /*15620*/  SYNCS.PHASECHK.TRANS64.TRYWAIT P2, [R18+URZ+0x38860], R5 ;  /* 0x03886005120075a7 */ /* 0x000e24000804017f */
[----:B0-----:R-:W-:Y:S05]  /*15630*/  @!P2 BRA `(.L_x_2893) ;  /* 0x0000005c0064a947 */ /* 0x001fea0003800000 */
.L_x_3031:
[----:B------:R-:W2:Y:S04]  /*15640*/  LDL R0, [R1+0xc] ;  /* 0x00000c0001007983 */ /* 0x000ea80000100800 */
[----:B------:R-:W3:Y:S01]  /*15650*/  LDL R12, [R1+0x8] ;  /* 0x00000800010c7983 */ /* 0x000ee20000100800 */
[----:B------:R-:W-:Y:S05]  /*15660*/  WARPSYNC.ALL ;  /* 0x0000000000007948 */ /* 0x000fea0003800000 */
[----:B------:R-:W-:-:S05]  /*15670*/  IMAD.U32 R33, RZ, RZ, UR42 ;  /* 0x0000002aff217e24 */ /* 0x000fca000f8e00ff */
[----:B------:R-:W-:Y:S02]  /*15680*/  ISETP.NE.AND P2, PT, R33, 0x3, PT ;  /* 0x000000032100780c */ /* 0x000fe40003f45270 */
[----:B--2---:R-:W-:Y:S02]  /*15690*/  LOP3.LUT R2, R3, R0, RZ, 0xfc, !PT ;  /* 0x0000000003027212 */ /* 0x004fe400078efcff */
[----:B---3--:R-:W-:-:S03]  /*156a0*/  IADD3 R3, R17, R3, R12 ;  /* 0x0000000311037210 */ /* 0x008fc60007ffe00c */
[----:B------:R-:W-:Y:S01]  /*156b0*/  IMAD.IADD R2, R17, 0x1, R2 ;  /* 0x0000000111027824 */ /* 0x000fe200078e0202 */
[----:B------:R-:W-:-:S03]  /*156c0*/  IADD3 R19, R30, 0x400, R3 ;  /* 0x000004001e137810 */ /* 0x000fc60007ffe003 */
[----:B------:R-:W-:Y:S01]  /*156d0*/  IMAD.IADD R0, R31, 0x1, R2 ;  /* 0x000000011f007824 */ /* 0x000fe200078e0202 */
[----:B0-----:R-:W0:Y:S02]  /*156e0*/  LDSM.16.MT88.4 R4, [R2+0x10400] ;  /* 0x010400000204783b */ /* 0x001e240000004200 */
        /* <DEDUP_REMOVED lines=91> */
[----:B------:R1:W-:Y:S01]  /*15ca0*/  STSM.16.M88.4 [R3+0x4000], R12 ;  /* 0x0040000c03007844 */ /* 0x0003e20000000200 */
[C-C-:B0-----:R-:W-:Y:S02]  /*15cb0*/  PRMT R8, R4.reuse, 0x6420, R5.reuse ;  /* 0x0000642004087816 */ /* 0x141fe40000000005 */
[----:B------:R-:W-:Y:S02]  /*15cc0*/  PRMT R9, R4, 0x7531, R5 ;  /* 0x0000753104097816 */ /* 0x000fe40000000005 */
[----:B------:R-:W-:-:S02]  /*15cd0*/  PRMT R10, R6, 0x6420, R7 ;  /* 0x00006420060a7816 */ /* 0x000fc40000000007 */
[----:B------:R-:W-:-:S05]  /*15ce0*/  PRMT R11, R6, 0x7531, R7 ;  /* 0x00007531060b7816 */ /* 0x000fca0000000007 */
[----:B------:R1:W-:Y:S01]  /*15cf0*/  STSM.16.M88.4 [R3+0x6000], R8 ;  /* 0x0060000803007844 */ /* 0x0003e20000000200 */
[----:B------:R-:W-:Y:S01]  /*15d00*/  @!PT LDS RZ, [RZ] ;  /* 0x00000000fffff984 */ /* 0x000fe20000000800 */
[----:B------:R-:W-:Y:S01]  /*15d10*/  @!PT LDS RZ, [RZ] ;  /* 0x00000000fffff984 */ /* 0x000fe20000000800 */
[----:B------:R-:W-:Y:S01]  /*15d20*/  @!PT LDS RZ, [RZ] ;  /* 0x00000000fffff984 */ /* 0x000fe20000000800 */
[----:B------:R-:W-:Y:S01]  /*15d30*/  @!PT LDS RZ, [RZ] ;  /* 0x00000000fffff984 */ /* 0x000fe20000000800 */
[----:B------:R0:W-:Y:S06]  /*15d40*/  MEMBAR.ALL.CTA ;  /* 0x0000000000007992 */ /* 0x0001ec0000008000 */
[----:B0-----:R-:W0:Y:S01]  /*15d50*/  FENCE.VIEW.ASYNC.S ;  /* 0x00000000000073c6 */ /* 0x001e220000000000 */
[----:B------:R-:W-:Y:S05]  /*15d60*/  @!P2 BRA `(.L_x_2894) ;  /* 0x000000000004a947 */ /* 0x000fea0003800000 */
[----:B------:R-:W-:Y:S01]  /*15d70*/  BPT.TRAP 0x1 ;  /* 0x000000040000795c */ /* 0x000fe20000300000 */
.L_x_2894:
[----:B0-----:R0:W-:Y:S01]  /*15d80*/  SYNCS.ARRIVE.TRANS64.A1T0 RZ, [R18+URZ+0x38850], RZ ;  /* 0x038850ff12ff79a7 */ /* 0x0011e2000810003f */
[----:B------:R-:W-:Y:S06]  /*15d90*/  BAR.SYNC.DEFER_BLOCKING 0x2, 0x80 ;  /* 0x0082000000007b1d */ /* 0x000fec0000010000 */
[----:B------:R-:W-:Y:S05]  /*15da0*/  @!P0 BRA `(.L_x_2895) ;  /* 0x0000000000048947 */ /* 0x000fea0003800000 */
[----:B------:R-:W-:Y:S01]  /*15db0*/  BPT.TRAP 0x1 ;  /* 0x000000040000795c */ /* 0x000fe20000300000 */
.L_x_2895:
[----:B------:R-:W2:Y:S01]  /*15dc0*/  LDL R0, [R1] ;  /* 0x0000000001007983 */ /* 0x000ea20000100800 */
[----:B0-----:R-:W-:Y:S02]  /*15dd0*/  VIADD R18, R18, 0x38880 ;  /* 0x0003888012127836 */ /* 0x001fe40000000000 */
[----:B-1----:R-:W-:Y:S02]  /*15de0*/  IMAD.MOV.U32 R10, RZ, RZ, R28 ;  /* 0x000000ffff0a7224 */ /* 0x002fe400078e001c */
[----:B------:R-:W-:Y:S01]  /*15df0*/  IMAD.MOV.U32 R9, RZ, RZ, R25 ;  /* 0x000000ffff097224 */ /* 0x000fe200078e0019 */
[----:B--2---:R-:W-:-:S04]  /*15e00*/  PRMT R18, R0, 0x654, R18 ;  /* 0x0000065400127816 */ /* 0x004fc80000000012 */
[----:B------:R1:W-:Y:S01]  /*15e10*/  SYNCS.ARRIVE.TRANS64.RED.A1T0 RZ, [R18+URZ], RZ ;  /* 0x000000ff12ff79a7 */ /* 0x0003e2000810043f */
[----:B------:R-:W-:Y:S05]  /*15e20*/  @P1 BRA `(.L_x_2896) ;  /* 0xffffffe800201947 */ /* 0x000fea000383ffff */
.L_x_2876:
[----:B0-----:R-:W0:Y:S01]  /*15e30*/  S2R R0, SR_TID.X ;  /* 0x0000000000007919 */ /* 0x001e220000002100 */
        /* <DEDUP_REMOVED lines=8> */
[----:B------:R-:W3:Y:S01]  /*15ec0*/  LDC.64 R2, c[0x0][0xc60] ;  /* 0x00031800ff027b82 */ /* 0x000ee20000000a00 */
[----:B------:R-:W0:Y:S02]  /*15ed0*/  FLO.U32 R0, UR4 ;  /* 0x0000000400007d00 */ /* 0x000e2400080e0000 */
[----:B0-----:R-:W-:-:S06]  /*15ee0*/  ISETP.EQ.U32.AND P1, PT, R0, R5, PT ;  /* 0x000000050000720c */ /* 0x001fcc0003f22070 */
[----:B------:R-:W3:Y:S07]  /*15ef0*/  POPC R5, UR4 ;  /* 0x0000000400057d09 */ /* 0x000eee0008000000 */
[----:B---3--:R-:W3:Y:S01]  /*15f00*/  @P1 ATOMG.E.ADD.STRONG.GPU PT, R3, desc[UR54][R2.64], R5 ;  /* 0x00000005020319a8 */ /* 0x008ee200081ee1f6 */
[----:B------:R-:W0:Y:S02]  /*15f10*/  S2R R4, SR_LTMASK ;  /* 0x0000000000047919 */ /* 0x000e240000003900 */
[----:B0-----:R-:W-:-:S04]  /*15f20*/  LOP3.LUT R4, R4, UR4, RZ, 0xc0, !PT ;  /* 0x0000000404047c12 */ /* 0x001fc8000f8ec0ff */
[----:B------:R-:W0:Y:S01]  /*15f30*/  POPC R7, R4 ;  /* 0x0000000400077309 */ /* 0x000e220000000000 */
[----:B---3--:R-:W0:Y:S02]  /*15f40*/  SHFL.IDX PT, R0, R3, R0, 0x1f ;  /* 0x00001f0003007589 */ /* 0x008e2400000e0000 */
[----:B0-----:R-:W-:-:S07]  /*15f50*/  IADD3 R32, R0, UR46, R7 ;  /* 0x0000002e00207c10 */ /* 0x001fce000fffe007 */
.L_x_2898:
[----:B------:R-:W-:Y:S05]  /*15f60*/  BSYNC B0 ;  /* 0x0000000000007941 */ /* 0x000fea0003800000 */
.L_x_2897:
[----:B------:R-:W-:Y:S05]  /*15f70*/  @!P0 BRA `(.L_x_2899) ;  /* 0x0000000000048947 */ /* 0x000fea0003800000 */
[----:B------:R-:W-:Y:S01]  /*15f80*/  BPT.TRAP 0x1 ;  /* 0x000000040000795c */ /* 0x000fe20000300000 */
.L_x_2899:
[----:B------:R-:W-:Y:S01]  /*15f90*/  LOP3.LUT R0, R28, 0x1, RZ, 0x3c, !PT ;  /* 0x000000011c007812 */ /* 0x000fe200078e3cff */
[----:B------:R-:W-:Y:S01]  /*15fa0*/  IMAD R19, R25, 0x8, R17 ;  /* 0x0000000819137824 */ /* 0x000fe200078e0211 */
[----:B------:R-:W-:Y:S02]  /*15fb0*/  BSSY B0, `(.L_x_2900) ;  /* 0x0000004000007945 */ /* 0x000fe40003800000 */
[----:B------:R-:W-:-:S04]  /*15fc0*/  SHF.L.U32 R0, R0, 0x1f, RZ ;  /* 0x0000001f00007819 */ /* 0x000fc800000006ff */
[----:B------:R-:W0:Y:S02]  /*15fd0*/  SYNCS.PHASECHK.TRANS64.TRYWAIT P1, [R19+URZ+0x38870], R0 ;  /* 0x03887000130075a7 */ /* 0x000e24000802017f */
[----:B0-----:R-:W-:Y:S05]  /*15fe0*/  @!P1 BRA `(.L_x_2901) ;  /* 0x00000054000c9947 */ /* 0x001fea0003800000 */
.L_x_3032:
[----:B------:R-:W-:Y:S05]  /*15ff0*/  BSYNC B0 ;  /* 0x0000000000007941 */ /* 0x000fea0003800000 */
.L_x_2900:
[----:B------:R-:W-:-:S05]  /*16000*/  IMAD.U32 R2, RZ, RZ, UR42 ;  /* 0x0000002aff027e24 */ /* 0x000fca000f8e00ff */
[----:B------:R-:W-:-:S13]  /*16010*/  ISETP.NE.AND P1, PT, R2, 0x3, PT ;  /* 0x000000030200780c */ /* 0x000fda0003f25270 */
[----:B------:R-:W-:Y:S05]  /*16020*/  @!P1 BRA `(.L_x_2902) ;  /* 0x0000000000049947 */ /* 0x000fea0003800000 */
[----:B------:R-:W-:Y:S01]  /*16030*/  BPT.TRAP 0x1 ;  /* 0x000000040000795c */ /* 0x000fe20000300000 */
.L_x_2902:
[----:B0-----:R-:W-:-:S04]  /*16040*/  SHF.L.U32 R0, R28, 0x1f, RZ ;  /* 0x0000001f1c007819 */ /* 0x001fc800000006ff */
[----:B------:R-:W0:Y:S02]  /*16050*/  SYNCS.PHASECHK.TRANS64.TRYWAIT P1, [R19+URZ+0x38860], R0 ;  /* 0x03886000130075a7 */ /* 0x000e24000802017f */
[----:B0-----:R-:W-:Y:S05]  /*16060*/  @!P1 BRA `(.L_x_2903) ;  /* 0x0000005400009947 */ /* 0x001fea0003800000 */
.L_x_3033:
[----:B------:R-:W0:Y:S04]  /*16070*/  LDL R2, [R1+0xc] ;  /* 0x00000c0001027983 */ /* 0x000e280000100800 */
[----:B------:R-:W3:Y:S01]  /*16080*/  LDL R3, [R1+0x8] ;  /* 0x0000080001037983 */ /* 0x000ee20000100800 */
[----:B-1----:R-:W-:Y:S01]  /*16090*/  IMAD.SHL.U32 R18, R25, 0x8000, RZ ;  /* 0x0000800019127824 */ /* 0x002fe200078e00ff */
[----:B------:R-:W-:Y:S05]  /*160a0*/  WARPSYNC.ALL ;  /* 0x0000000000007948 */ /* 0x000fea0003800000 */
[----:B------:R-:W-:-:S05]  /*160b0*/  IMAD.U32 R20, RZ, RZ, UR42 ;  /* 0x0000002aff147e24 */ /* 0x000fca000f8e00ff */
[----:B------:R-:W-:Y:S02]  /*160c0*/  ISETP.NE.AND P1, PT, R20, 0x3, PT ;  /* 0x000000031400780c */ /* 0x000fe40003f25270 */
[----:B0-----:R-:W-:Y:S02]  /*160d0*/  LOP3.LUT R0, R18, R2, RZ, 0xfc, !PT ;  /* 0x0000000212007212 */ /* 0x001fe400078efcff */
[----:B---3--:R-:W-:-:S03]  /*160e0*/  IADD3 R3, R17, R18, R3 ;  /* 0x0000001211037210 */ /* 0x008fc60007ffe003 */
        /* <DEDUP_REMOVED lines=109> */
.L_x_2904:
[----:B-1----:R1:W-:Y:S01]  /*167c0*/  SYNCS.ARRIVE.TRANS64.A1T0 RZ, [R19+URZ+0x38850], RZ ;  /* 0x038850ff13ff79a7 */ /* 0x0023e2000810003f */
[----:B------:R-:W-:Y:S06]  /*167d0*/  BAR.SYNC.DEFER_BLOCKING 0x2, 0x80 ;  /* 0x0082000000007b1d */ /* 0x000fec0000010000 */
[----:B------:R-:W-:Y:S05]  /*167e0*/  @!P0 BRA `(.L_x_2905) ;  /* 0x0000000000048947 */ /* 0x000fea0003800000 */
[----:B------:R-:W-:Y:S01]  /*167f0*/  BPT.TRAP 0x1 ;  /* 0x000000040000795c */ /* 0x000fe20000300000 */
.L_x_2905:
[----:B------:R-:W2:Y:S01]  /*16800*/  LDL R0, [R1] ;  /* 0x0000000001007983 */ /* 0x000ea20000100800 */
[----:B-1----:R-:W-:Y:S02]  /*16810*/  VIADD R19, R19, 0x38880 ;  /* 0x0003888013137836 */ /* 0x002fe40000000000 */
[----:B------:R-:W-:-:S05]  /*16820*/  VIADD R25, R25, 0x1 ;  /* 0x0000000119197836 */ /* 0x000fca0000000000 */
[----:B------:R-:W-:-:S04]  /*16830*/  ISETP.NE.AND P0, PT, R25, 0x2, PT ;  /* 0x000000021900780c */ /* 0x000fc80003f05270 */
[----:B0-----:R-:W-:Y:S02]  /*16840*/  SEL R3, RZ, 0x1, P0 ;  /* 0x00000001ff037807 */ /* 0x001fe40000000000 */
[----:B------:R-:W-:Y:S02]  /*16850*/  SEL R25, R25, RZ, P0 ;  /* 0x000000ff19197207 */ /* 0x000fe40000000000 */
[----:B------:R-:W-:Y:S02]  /*16860*/  LOP3.LUT R28, R28, R3, RZ, 0x3c, !PT ;  /* 0x000000031c1c7212 */ /* 0x000fe400078e3cff */
[----:B--2---:R-:W-:-:S04]  /*16870*/  PRMT R19, R0, 0x654, R19 ;  /* 0x0000065400137816 */ /* 0x004fc80000000013 */
[----:B------:R0:W-:Y:S03]  /*16880*/  SYNCS.ARRIVE.TRANS64.RED.A1T0 RZ, [R19+URZ], RZ ;  /* 0x000000ff13ff79a7 */ /* 0x0001e6000810043f */
.L_x_2846:
[----:B------:R-:W-:Y:S05]  /*16890*/  BSYNC B7 ;  /* 0x0000000000077941 */ /* 0x000fea0003800000 */
.L_x_2844:
[----:B------:R-:W-:-:S13]  /*168a0*/  LOP3.LUT P0, RZ, R16, 0x200, RZ, 0xc0, !PT ;  /* 0x0000020010ff7812 */ /* 0x000fda000780c0ff */
[----:B------:R-:W-:Y:S05]  /*168b0*/  @!P0 BRA `(.L_x_2906) ;  /* 0x0000000000288947 */ /* 0x000fea0003800000 */
[----:B------:R-:W1:Y:S08]  /*168c0*/  S2UR UR4, SR_CgaCtaId ;  /* 0x00000000000479c3 */ /* 0x000e700000008800 */
[----:B------:R-:W-:Y:S01]  /*168d0*/  BAR.SYNC.DEFER_BLOCKING 0x5, 0x180 ;  /* 0x0146000000007b1d */ /* 0x000fe20000010000 */
[----:B------:R-:W-:Y:S01]  /*168e0*/  MOV R17, 0x400 ;  /* 0x0000040000117802 */ /* 0x000fe20000000f00 */
[----:B-1----:R-:W-:-:S05]  /*168f0*/  IMAD.U32 R0, RZ, RZ, UR4 ;  /* 0x00000004ff007e24 */ /* 0x002fca000f8e00ff */
[----:B------:R-:W-:Y:S01]  /*16900*/  LEA R17, R0, R17, 0x18 ;  /* 0x0000001100117211 */ /* 0x000fe200078ec0ff */
[----:B------:R-:W-:Y:S04]  /*16910*/  STL [R1], R0 ;  /* 0x0000000001007387 */ /* 0x000fe80000100800 */
[----:B------:R-:W1:Y:S02]  /*16920*/  LDS.128 R32, [R17+0x388d0] ;  /* 0x0388d00011207984 */ /* 0x000e640000000c00 */
[----:B-1----:R-:W-:Y:S01]  /*16930*/  R2UR UR39, R35 ;  /* 0x00000000232772ca */ /* 0x002fe200000e0000 */
[----:B------:R-:W-:Y:S06]  /*16940*/  BAR.ARV 0x4, 0x180 ;  /* 0x0106000000007b1d */ /* 0x000fec0000002000 */
[----:B------:R-:W-:Y:S08]  /*16950*/  BRA `(.L_x_2907) ;  /* 0x0000000c00bc7947 */ /* 0x000ff00003800000 */
.L_x_2906:
[----:B------:R-:W1:Y:S01]  /*16960*/  S2R R0, SR_TID.X ;  /* 0x0000000000007919 */ /* 0x000e620000002100 */
[----:B------:R-:W-:Y:S01]  /*16970*/  ULDC UR4, c[0x0][0xc3c] ;  /* 0x00030f0000047ab9 */ /* 0x000fe20000000800 */
[----:B-1----:R-:W-:Y:S01]  /*16980*/  LOP3.LUT R9, R0, 0x1f, RZ, 0xc0, !PT ;  /* 0x0000001f00097812 */ /* 0x002fe200078ec0ff */
[----:B------:R-:W-:-:S03]  /*16990*/  IMAD.MOV.U32 R0, RZ, RZ, RZ ;  /* 0x000000ffff007224 */ /* 0x000fc600078e00ff */
[C---:B------:R-:W-:Y:S01]  /*169a0*/  ISETP.NE.AND P0, PT, R9.reuse, 0x1f, PT ;  /* 0x0000001f0900780c */ /* 0x040fe20003f05270 */
[----:B------:R-:W-:-:S05]  /*169b0*/  VIADD R7, R9, UR39 ;  /* 0x0000002709077c36 */ /* 0x000fca0008000000 */
[----:B------:R-:W-:Y:S01]  /*169c0*/  ISETP.GE.OR P1, PT, R7, UR4, !P0 ;  /* 0x0000000407007c0c */ /* 0x000fe2000c726670 */
[----:B------:R-:W-:-:S12]  /*169d0*/  ULDC UR4, c[0x0][0xc3c] ;  /* 0x00030f0000047ab9 */ /* 0x000fd80000000800 */
[----:B------:R-:W1:Y:S08]  /*169e0*/  @!P1 LDC.64 R2, c[0x0][0xc80] ;  /* 0x00032000ff029b82 */ /* 0x000e700000000a00 */
[----:B------:R-:W2:Y:S01]  /*169f0*/  @!P1 LDC.64 R4, c[0x0][0xc78] ;  /* 0x00031e00ff049b82 */ /* 0x000ea20000000a00 */
[----:B-1----:R-:W-:-:S05]  /*16a00*/  @!P1 IMAD.WIDE R2, R7, 0x4, R2 ;  /* 0x0000000407029825 */ /* 0x002fca00078e0202 */
        /* <DEDUP_REMOVED lines=10> */
[----:B------:R-:W1:Y:S02]  /*16ab0*/  SHFL.UP PT, R6, R4, 0x1, RZ ;  /* 0x0420000004067989 */ /* 0x000e6400000e00ff */
[----:B-1----:R-:W-:-:S05]  /*16ac0*/  SEL R7, R6, RZ, P1 ;  /* 0x000000ff06077207 */ /* 0x002fca0000800000 */
[----:B------:R-:W-:Y:S02]  /*16ad0*/  IMAD.IADD R7, R4, 0x1, R7 ;  /* 0x0000000104077824 */ /* 0x000fe400078e0207 */
[----:B------:R-:W1:Y:S03]  /*16ae0*/  LDC R4, c[0x0][0xc38] ;  /* 0x00030e00ff047b82 */ /* 0x000e660000000800 */
        /* <DEDUP_REMOVED lines=14> */
[----:B------:R-:W1:Y:S02]  /*16bd0*/  SHFL.IDX PT, R9, R3, 0x1f, 0x1f ;  /* 0x03e01f0003097f89 */ /* 0x000e6400000e0000 */
[----:B-1----:R-:W-:Y:S02]  /*16be0*/  IMAD R11, R9, R4, RZ ;  /* 0x00000004090b7224 */ /* 0x002fe400078e02ff */
[----:B------:R-:W-:Y:S02]  /*16bf0*/  IMAD.MOV.U32 R9, RZ, RZ, RZ ;  /* 0x000000ffff097224 */ /* 0x000fe400078e00ff */
[----:B------:R-:W-:-:S05]  /*16c00*/  IMAD.IADD R6, R6, 0x1, R11 ;  /* 0x0000000106067824 */ /* 0x000fca00078e020b */
[----:B------:R-:W-:-:S13]  /*16c10*/  ISETP.GT.AND P6, PT, R6, R7, PT ;  /* 0x000000070600720c */ /* 0x000fda0003fc4270 */
[----:B------:R-:W-:Y:S05]  /*16c20*/  @P6 BRA `(.L_x_2908) ;  /* 0x00000000009c6947 */ /* 0x000fea0003800000 */
.L_x_2910:
[----:B------:R-:W-:-:S04]  /*16c30*/  UIADD3 UR39, UR39, 0x1f, URZ ;  /* 0x0000001f27277890 */ /* 0x000fc8000fffe03f */
[----:B------:R-:W-:-:S06]  /*16c40*/  UISETP.GE.AND UP0, UPT, UR39, UR4, UPT ;  /* 0x000000042700728c */ /* 0x000fcc000bf06270 */
[----:B------:R-:W-:-:S13]  /*16c50*/  PLOP3.LUT P6, PT, PT, PT, UP0, 0x40, 0x0 ;  /* 0x000000000000781c */ /* 0x000fda0003fce808 */
[----:B------:R-:W-:Y:S05]  /*16c60*/  @!P6 BRA `(.L_x_2909) ;  /* 0x0000000800b8e947 */ /* 0x000fea0003800000 */
[----:B------:R-:W1:Y:S02]  /*16c70*/  S2R R0, SR_TID.X ;  /* 0x0000000000007919 */ /* 0x000e640000002100 */
[----:B-1----:R-:W-:-:S05]  /*16c80*/  LOP3.LUT R0, R0, 0x1f, RZ, 0xc0, !PT ;  /* 0x0000001f00007812 */ /* 0x002fca00078ec0ff */
[----:B------:R-:W-:Y:S02]  /*16c90*/  VIADD R11, R0, UR39 ;  /* 0x00000027000b7c36 */ /* 0x000fe40008000000 */
[----:B------:R-:W-:-:S03]  /*16ca0*/  IMAD.MOV.U32 R0, RZ, RZ, RZ ;  /* 0x000000ffff007224 */ /* 0x000fc600078e00ff */
[----:B------:R-:W-:-:S13]  /*16cb0*/  ISETP.GE.OR P6, PT, R11, UR4, !P0 ;  /* 0x000000040b007c0c */ /* 0x000fda000c7c6670 */
[----:B------:R-:W1:Y:S08]  /*16cc0*/  @!P6 LDC.64 R2, c[0x0][0xc80] ;  /* 0x00032000ff02eb82 */ /* 0x000e700000000a00 */
[----:B------:R-:W2:Y:S01]  /*16cd0*/  @!P6 LDC.64 R4, c[0x0][0xc78] ;  /* 0x00031e00ff04eb82 */ /* 0x000ea20000000a00 */
[----:B-1----:R-:W-:-:S05]  /*16ce0*/  @!P6 IMAD.WIDE R2, R11, 0x4, R2 ;  /* 0x000000040b02e825 */ /* 0x002fca00078e0202 */
[----:B------:R2:W3:Y:S02]  /*16cf0*/  @!P6 LDG.E R0, desc[UR54][R2.64] ;  /* 0x000000360200e981 */ /* 0x0004e4000c1e1900 */
        /* <DEDUP_REMOVED lines=9> */
[----:B------:R-:W-:Y:S02]  /*16d90*/  IMAD.IADD R11, R4, 0x1, R11 ;  /* 0x00000001040b7824 */ /* 0x000fe400078e020b */
[----:B------:R-:W1:Y:S03]  /*16da0*/  LDC R4, c[0x0][0xc38] ;  /* 0x00030e00ff047b82 */ /* 0x000e660000000800 */
        /* <DEDUP_REMOVED lines=9> */
[----:B------:R-:W1:Y:S02]  /*16e40*/  SHFL.IDX PT, R13, R2, 0x1f, 0x1f ;  /* 0x03e01f00020d7f89 */ /* 0x000e6400000e0000 */
[----:B-1----:R-:W-:-:S04]  /*16e50*/  IMAD R11, R13, R4, RZ ;  /* 0x000000040d0b7224 */ /* 0x002fc800078e02ff */
[----:B------:R-:W-:-:S05]  /*16e60*/  IMAD.IADD R6, R11, 0x1, R6 ;  /* 0x000000010b067824 */ /* 0x000fca00078e0206 */
[----:B------:R-:W-:-:S13]  /*16e70*/  ISETP.GT.AND P6, PT, R6, R7, PT ;  /* 0x000000070600720c */ /* 0x000fda0003fc4270 */
[----:B------:R-:W-:Y:S05]  /*16e80*/  @!P6 BRA `(.L_x_2910) ;  /* 0xfffffffc0068e947 */ /* 0x000fea000383ffff */
[----:B------:R-:W-:-:S07]  /*16e90*/  IMAD.MOV.U32 R3, RZ, RZ, R2 ;  /* 0x000000ffff037224 */ /* 0x000fce00078e0002 */
.L_x_2908:
        /* <DEDUP_REMOVED lines=14> */
.L_x_2911:
[----:B--2---:R-:W-:Y:S01]  /*16f80*/  ISETP.NE.AND P0, PT, R6, 0x1, PT ;  /* 0x000000010600780c */ /* 0x004fe20003f05270 */
[----:B0-----:R-:W-:Y:S01]  /*16f90*/  IMAD R32, R9, R4, R11 ;  /* 0x0000000409207224 */ /* 0x001fe200078e020b */
[----:B------:R-:W-:-:S03]  /*16fa0*/  UIADD3 UR39, UR4, UR39, URZ ;  /* 0x0000002704277290 */ /* 0x000fc6000fffe03f */
[----:B-1----:R-:W-:-:S08]  /*16fb0*/  IMAD.IADD R5, R7, 0x1, -R32 ;  /* 0x0000000107057824 */ /* 0x002fd000078e0a20 */
[----:B------:R-:W-:Y:S05]  /*16fc0*/  @!P0 BRA `(.L_x_2912) ;  /* 0x0000000000dc8947 */ /* 0x000fea0003800000 */
[----:B---3--:R-:W-:Y:S02]  /*16fd0*/  IABS R4, R0 ;  /* 0x0000000000047213 */ /* 0x008fe40000000000 */
[----:B------:R-:W-:Y:S02]  /*16fe0*/  IABS R7, R6 ;  /* 0x0000000600077213 */ /* 0x000fe40000000000 */
[----:B------:R-:W0:Y:S08]  /*16ff0*/  I2F.RP R8, R4 ;  /* 0x0000000400087306 */ /* 0x000e300000209400 */
[----:B------:R-:W1:Y:S08]  /*17000*/  I2F.RP R10, R7 ;  /* 0x00000007000a7306 */ /* 0x000e700000209400 */
[----:B0-----:R-:W4:Y:S08]  /*17010*/  MUFU.RCP R8, R8 ;  /* 0x0000000800087308 */ /* 0x001f300000001000 */
[----:B-1----:R-:W-:Y:S01]  /*17020*/  MUFU.RCP R10, R10 ;  /* 0x0000000a000a7308 */ /* 0x002fe20000001000 */
[----:B----4-:R-:W-:-:S07]  /*17030*/  VIADD R2, R8, 0xffffffe ;  /* 0x0ffffffe08027836 */ /* 0x010fce0000000000 */
[----:B------:R0:W1:Y:S02]  /*17040*/  F2I.FTZ.U32.TRUNC.NTZ R3, R2 ;  /* 0x0000000200037305 */ /* 0x000064000021f000 */
[----:B0-----:R-:W-:Y:S02]  /*17050*/  IMAD.MOV.U32 R2, RZ, RZ, RZ ;  /* 0x000000ffff027224 */ /* 0x001fe400078e00ff */
[----:B-1----:R-:W-:-:S04]  /*17060*/  IMAD.MOV R9, RZ, RZ, -R3 ;  /* 0x000000ffff097224 */ /* 0x002fc800078e0a03 */
        /* <DEDUP_REMOVED lines=45> */
.L_x_2912:
        /* <DEDUP_REMOVED lines=62> */
.L_x_2913:
[----:B------:R-:W-:-:S05]  /*17720*/  LOP3.LUT R33, RZ, R2, RZ, 0x33, !PT ;  /* 0x00000002ff217212 */ /* 0x000fca00078e33ff */
[----:B------:R-:W-:Y:S01]  /*17730*/  IMAD.IADD R33, R0, 0x1, R33 ;  /* 0x0000000100217824 */ /* 0x000fe200078e0221 */
[----:B------:R-:W-:Y:S06]  /*17740*/  BRA `(.L_x_2914) ;  /* 0x0000000000107947 */ /* 0x000fec0003800000 */
.L_x_2909:
[----:B------:R-:W-:Y:S01]  /*17750*/  IMAD.MOV.U32 R32, RZ, RZ, R7 ;  /* 0x000000ffff207224 */ /* 0x000fe200078e0007 */
[----:B------:R-:W-:Y:S01]  /*17760*/  ULDC UR39, c[0x0][0xc3c] ;  /* 0x00030f0000277ab9 */ /* 0x000fe20000000800 */
[----:B------:R-:W-:Y:S02]  /*17770*/  IMAD.MOV.U32 R33, RZ, RZ, RZ ;  /* 0x000000ffff217224 */ /* 0x000fe400078e00ff */
[----:B------:R-:W-:-:S07]  /*17780*/  IMAD.MOV.U32 R34, RZ, RZ, RZ ;  /* 0x000000ffff227224 */ /* 0x000fce00078e00ff */
.L_x_2914:
[----:B------:R1:W2:Y:S01]  /*17790*/  LDL R2, [R1] ;  /* 0x0000000001027983 */ /* 0x0002a20000100800 */
[----:B------:R-:W3:Y:S02]  /*177a0*/  S2R R0, SR_TID.X ;  /* 0x0000000000007919 */ /* 0x000ee40000002100 */
[----:B---3--:R-:W-:Y:S01]  /*177b0*/  LOP3.LUT R0, R0, 0x1f, RZ, 0xc0, !PT ;  /* 0x0000001f00007812 */ /* 0x008fe200078ec0ff */
[----:B------:R-:W-:Y:S03]  /*177c0*/  BAR.SYNC.DEFER_BLOCKING 0x4, 0x180 ;  /* 0x0106000000007b1d */ /* 0x000fe60000010000 */
[----:B------:R-:W-:Y:S01]  /*177d0*/  ISETP.NE.AND P0, PT, R0, RZ, PT ;  /* 0x000000ff0000720c */ /* 0x000fe20003f05270 */
[----:B------:R-:W-:-:S12]  /*177e0*/  IMAD.U32 R35, RZ, RZ, UR39 ;  /* 0x00000027ff237e24 */ /* 0x000fd8000f8e00ff */
[----:B------:R-:W-:Y:S01]  /*177f0*/  @!P0 MOV R0, 0x400 ;  /* 0x0000040000008802 */ /* 0x000fe20000000f00 */
[----:B--2---:R-:W2:Y:S03]  /*17800*/  @!P0 S2R R2, SR_CgaCtaId ;  /* 0x0000000000028919 */ /* 0x004ea60000008800 */
[----:B--2---:R-:W-:Y:S01]  /*17810*/  @!P0 LEA R17, R2, R0, 0x18 ;  /* 0x0000000002118211 */ /* 0x004fe200078ec0ff */
[----:B------:R1:W-:Y:S04]  /*17820*/  @!P0 STL [R1], R2 ;  /* 0x0000000201008387 */ /* 0x0003e80000100800 */
[----:B------:R1:W-:Y:S01]  /*17830*/  @!P0 STS.128 [R17+0x388d0], R32 ;  /* 0x0388d02011008388 */ /* 0x0003e20000000c00 */
[----:B------:R-:W-:Y:S06]  /*17840*/  BAR.ARV 0x5, 0x180 ;  /* 0x0146000000007b1d */ /* 0x000fec0000002000 */
.L_x_2907:
[----:B------:R-:W-:Y:S02]  /*17850*/  ULDC UR4, c[0x0][0xc3c] ;  /* 0x00030f0000047ab9 */ /* 0x000fe40000000800 */
[----:B------:R-:W-:-:S06]  /*17860*/  UISETP.GE.AND UP0, UPT, UR39, UR4, UPT ;  /* 0x000000042700728c */ /* 0x000fcc000bf06270 */
[----:B------:R-:W-:-:S13]  /*17870*/  PLOP3.LUT P0, PT, PT, PT, UP0, 0x80, 0x0 ;  /* 0x000000000000781c */ /* 0x000fda0003f0f008 */
[----:B------:R-:W-:Y:S05]  /*17880*/  @!P0 BRA `(.L_x_2915) ;  /* 0xffffff9c00b88947 */ /* 0x000fea000383ffff */
.L_x_2839:
[----:B0-----:R-:W2:Y:S01]  /*17890*/  LDL.LU R0, [R1+0x14] ;  /* 0x0000140001007983 */ /* 0x001ea20000300800 */
[----:B------:R-:W-:Y:S01]  /*178a0*/  BSSY B0, `(.L_x_2916) ;  /* 0x000000b000007945 */ /* 0x000fe20003800000 */
[----:B------:R-:W0:Y:S01]  /*178b0*/  S2R R5, SR_CgaCtaId ;  /* 0x0000000000057919 */ /* 0x000e220000008800 */
[----:B--2---:R-:W-:-:S05]  /*178c0*/  VIADD R0, R0, 0x1 ;  /* 0x0000000100007836 */ /* 0x004fca0000000000 */
[----:B-1----:R-:W-:-:S04]  /*178d0*/  LEA.HI R2, R0, R0, RZ, 0x1 ;  /* 0x0000000000027211 */ /* 0x002fc800078f08ff */
[----:B------:R-:W-:Y:S02]  /*178e0*/  LOP3.LUT R3, R2, 0xfffffffe, RZ, 0xc0, !PT ;  /* 0xfffffffe02037812 */ /* 0x000fe400078ec0ff */
[----:B------:R-:W-:-:S03]  /*178f0*/  MOV R2, 0x400 ;  /* 0x0000040000027802 */ /* 0x000fc60000000f00 */
[----:B------:R-:W-:Y:S01]  /*17900*/  IMAD.IADD R0, R0, 0x1, -R3 ;  /* 0x0000000100007824 */ /* 0x000fe200078e0a03 */
[----:B0-----:R-:W-:-:S04]  /*17910*/  LEA R4, R5, R2, 0x18 ;  /* 0x0000000205047211 */ /* 0x001fc800078ec0ff */
[----:B------:R-:W-:-:S04]  /*17920*/  SHF.L.U32 R0, R0, 0x1f, RZ ;  /* 0x0000001f00007819 */ /* 0x000fc800000006ff */
[----:B------:R-:W0:Y:S02]  /*17930*/  SYNCS.PHASECHK.TRANS64.TRYWAIT P0, [R4+URZ+0x38820], R0 ;  /* 0x03882000040075a7 */ /* 0x000e24000800017f */
[----:B0-----:R-:W-:Y:S05]  /*17940*/  @!P0 BRA `(.L_x_2917) ;  /* 0x0000003800dc8947 */ /* 0x001fea0003800000 */
.L_x_3034:
[----:B------:R-:W-:Y:S05]  /*17950*/  BSYNC B0 ;  /* 0x0000000000007941 */ /* 0x000fea0003800000 */
.L_x_2916:
[----:B------:R-:W-:-:S03]  /*17960*/  UMOV UR4, 0xffffffff ;  /* 0xffffffff00047882 */ /* 0x000fc60000000000 */
[----:B------:R-:W-:Y:S05]  /*17970*/  BRA.DIV UR4, `(.L_x_2918) ;  /* 0x0000003a04e47947 */ /* 0x000fea000b800000 */
[----:B0-----:R-:W0:Y:S02]  /*17980*/  S2R R0, SR_TID.X ;  /* 0x0000000000007919 */ /* 0x001e240000002100 */
[----:B0-----:R-:W-:-:S04]  /*17990*/  SHF.R.U32.HI R0, RZ, 0x5, R0 ;  /* 0x00000005ff007819 */ /* 0x001fc80000011600 */
[----:B------:R-:W-:-:S05]  /*179a0*/  LOP3.LUT R0, R0, 0x3, RZ, 0xc0, !PT ;  /* 0x0000000300007812 */ /* 0x000fca00078ec0ff */
[----:B------:R0:W1:Y:S02]  /*179b0*/  SHFL.IDX PT, R14, R0, RZ, 0x1f ;  /* 0x00001fff000e7589 */ /* 0x00006400000e0000 */
.L_x_3037:
[----:B-1----:R-:W-:Y:S01]  /*179c0*/  ISETP.NE.AND P0, PT, R14, RZ, PT ;  /* 0x000000ff0e00720c */ /* 0x002fe20003f05270 */
[----:B------:R-:W-:-:S12]  /*179d0*/  BSSY B0, `(.L_x_2919) ;  /* 0x000002c000007945 */ /* 0x000fd80003800000 */
[----:B------:R-:W-:Y:S05]  /*179e0*/  @P0 BRA `(.L_x_2920) ;  /* 0x0000000000a80947 */ /* 0x000fea0003800000 */
[----:B------:R-:W-:-:S03]  /*179f0*/  UMOV UR4, 0xffffffff ;  /* 0xffffffff00047882 */ /* 0x000fc60000000000 */
[----:B------:R-:W-:Y:S05]  /*17a00*/  BRA.DIV UR4, `(.L_x_2921) ;  /* 0x0000003a04f47947 */ /* 0x000fea000b800000 */
[----:B------:R-:W-:-:S13]  /*17a10*/  ELECT P6, URZ, PT ;  /* 0x00000000003f782f */ /* 0x000fda00038c0000 */
.L_x_3040:
[----:B------:R-:W-:Y:S05]  /*17a20*/  @!P6 BRA `(.L_x_2920) ;  /* 0x000000000098e947 */ /* 0x000fea0003800000 */
[----:B------:R-:W-:-:S06]  /*17a30*/  ULOP3.LUT UR4, UR43, 0x2, URZ, 0xfc, !UPT ;  /* 0x000000022b047892 */ /* 0x000fcc000f8efc3f */
[----:B0-----:R-:W-:-:S05]  /*17a40*/  IMAD.U32 R0, RZ, RZ, UR4 ;  /* 0x00000004ff007e24 */ /* 0x001fca000f8e00ff */
[----:B------:R-:W-:-:S13]  /*17a50*/  ISETP.NE.AND P0, PT, R0, 0x3, PT ;  /* 0x000000030000780c */ /* 0x000fda0003f05270 */
[----:B------:R-:W-:Y:S05]  /*17a60*/  @!P0 BRA `(.L_x_2922) ;  /* 0x0000000000048947 */ /* 0x000fea0003800000 */
[----:B------:R-:W-:Y:S01]  /*17a70*/  BPT.TRAP 0x1 ;  /* 0x000000040000795c */ /* 0x000fe20000300000 */
.L_x_2922:
[C---:B------:R-:W-:Y:S01]  /*17a80*/  IMAD R5, R25.reuse, 0x8, R4 ;  /* 0x0000000819057824 */ /* 0x040fe200078e0204 */
[----:B------:R-:W-:Y:S01]  /*17a90*/  SHF.L.U32 R0, R28, 0x1f, RZ ;  /* 0x0000001f1c007819 */ /* 0x000fe200000006ff */
[----:B------:R-:W-:-:S03]  /*17aa0*/  VIADD R25, R25, 0x1 ;  /* 0x0000000119197836 */ /* 0x000fc60000000000 */
[----:B------:R-:W0:Y:S02]  /*17ab0*/  SYNCS.PHASECHK.TRANS64.TRYWAIT P1, [R5+URZ+0x38840], R0 ;  /* 0x03884000050075a7 */ /* 0x000e24000802017f */
[----:B------:R-:W-:-:S04]  /*17ac0*/  ISETP.NE.AND P2, PT, R25, 0x2, PT ;  /* 0x000000021900780c */ /* 0x000fc80003f45270 */
[----:B------:R-:W-:Y:S01]  /*17ad0*/  SEL R3, RZ, 0x1, P2 ;  /* 0x00000001ff037807 */ /* 0x000fe20001000000 */
[----:B0-----:R-:W-:Y:S08]  /*17ae0*/  @!P1 BRA `(.L_x_2923) ;  /* 0x0000003800dc9947 */ /* 0x001ff00003800000 */
.L_x_3041:
[----:B------:R-:W-:Y:S02]  /*17af0*/  SEL R25, R25, RZ, P2 ;  /* 0x000000ff19197207 */ /* 0x000fe40001000000 */
[----:B------:R-:W-:Y:S01]  /*17b00*/  LOP3.LUT R2, R28, R3, RZ, 0x3c, !PT ;  /* 0x000000031c027212 */ /* 0x000fe200078e3cff */
[----:B------:R-:W-:Y:S06]  /*17b10*/  @!P0 BRA `(.L_x_2924) ;  /* 0x0000000000048947 */ /* 0x000fec0003800000 */
[----:B------:R-:W-:Y:S01]  /*17b20*/  BPT.TRAP 0x1 ;  /* 0x000000040000795c */ /* 0x000fe20000300000 */
.L_x_2924:
[----:B------:R-:W-:Y:S01]  /*17b30*/  IMAD R25, R25, 0x8, R4 ;  /* 0x0000000819197824 */ /* 0x000fe200078e0204 */
[----:B------:R-:W-:-:S04]  /*17b40*/  SHF.L.U32 R2, R2, 0x1f, RZ ;  /* 0x0000001f02027819 */ /* 0x000fc800000006ff */
[----:B------:R-:W1:Y:S02]  /*17b50*/  SYNCS.PHASECHK.TRANS64.TRYWAIT P1, [R25+URZ+0x38840], R2 ;  /* 0x03884002190075a7 */ /* 0x000e64000802017f */
[----:B-1----:R-:W-:Y:S05]  /*17b60*/  @!P1 BRA `(.L_x_2925) ;  /* 0x0000003800d09947 */ /* 0x002fea0003800000 */
.L_x_3042:
[----:B------:R-:W-:Y:S05]  /*17b70*/  @!P0 BRA `(.L_x_2926) ;  /* 0x0000000000048947 */ /* 0x000fea0003800000 */
[----:B------:R-:W-:Y:S01]  /*17b80*/  BPT.TRAP 0x1 ;  /* 0x000000040000795c */ /* 0x000fe20000300000 */
.L_x_2926:
[----:B------:R-:W2:Y:S02]  /*17b90*/  SYNCS.PHASECHK.TRANS64.TRYWAIT P1, [R5+URZ+0x38860], R0 ;  /* 0x03886000050075a7 */ /* 0x000ea4000802017f */
[----:B--2---:R-:W-:Y:S05]  /*17ba0*/  @!P1 BRA `(.L_x_2927) ;  /* 0x0000003800d49947 */ /* 0x004fea0003800000 */
.L_x_3043:
[----:B------:R-:W-:Y:S05]  /*17bb0*/  @!P0 BRA `(.L_x_2928) ;  /* 0x0000000000048947 */ /* 0x000fea0003800000 */
[----:B------:R-:W-:Y:S01]  /*17bc0*/  BPT.TRAP 0x1 ;  /* 0x000000040000795c */ /* 0x000fe20000300000 */
.L_x_2928:
[----:B------:R-:W3:Y:S02]  /*17bd0*/  SYNCS.PHASECHK.TRANS64.TRYWAIT P1, [R25+URZ+0x38860], R2 ;  /* 0x03886002190075a7 */ /* 0x000ee4000802017f */
[----:B---3--:R-:W-:Y:S05]  /*17be0*/  @!P1 BRA `(.L_x_2929) ;  /* 0x0000003800d89947 */ /* 0x008fea0003800000 */
.L_x_3044:
[----:B------:R-:W-:Y:S05]  /*17bf0*/  @!P0 BRA `(.L_x_2930) ;  /* 0x0000000000048947 */ /* 0x000fea0003800000 */
[----:B------:R-:W-:Y:S01]  /*17c00*/  BPT.TRAP 0x1 ;  /* 0x000000040000795c */ /* 0x000fe20000300000 */
.L_x_2930:
[----:B------:R-:W4:Y:S02]  /*17c10*/  SYNCS.PHASECHK.TRANS64.TRYWAIT P1, [R5+URZ+0x38880], R0 ;  /* 0x03888000050075a7 */ /* 0x000f24000802017f */
[----:B----4-:R-:W-:Y:S05]  /*17c20*/  @!P1 BRA `(.L_x_2931) ;  /* 0x0000003800dc9947 */ /* 0x010fea0003800000 */
.L_x_3045:
[----:B------:R-:W-:Y:S05]  /*17c30*/  @!P0 BRA `(.L_x_2932) ;  /* 0x0000000000048947 */ /* 0x000fea0003800000 */
[----:B------:R-:W-:Y:S01]  /*17c40*/  BPT.TRAP 0x1 ;  /* 0x000000040000795c */ /* 0x000fe20000300000 */
.L_x_2932:
[----:B------:R0:W0:Y:S02]  /*17c50*/  SYNCS.PHASECHK.TRANS64.TRYWAIT P0, [R25+URZ+0x38880], R2 ;  /* 0x03888002190075a7 */ /* 0x000024000800017f */
[----:B0-----:R-:W-:Y:S05]  /*17c60*/  @!P0 NANOSLEEP.SYNCS 0x989680 ;  /* 0x009896800000895d */ /* 0x001fea0003900000 */
[----:B------:R-:W0:Y:S02]  /*17c70*/  @!P0 SYNCS.PHASECHK.TRANS64 P0, [R25+URZ+0x38880], R2 ;  /* 0x03888002190085a7 */ /* 0x000e24000800007f */
[----:B0-----:R-:W-:Y:S05]  /*17c80*/  @!P0 BRA `(.L_x_2932) ;  /* 0xfffffffc00f08947 */ /* 0x001fea000383ffff */
.L_x_2920:
[----:B------:R-:W-:Y:S05]  /*17c90*/  BSYNC B0 ;  /* 0x0000000000007941 */ /* 0x000fea0003800000 */
.L_x_2919:
[----:B------:R-:W-:Y:S05]  /*17ca0*/  EXIT ;  /* 0x000000000000794d */ /* 0x000fea0003800000 */
.L_x_2773:
[----:B0-----:R-:W-:-:S04]  /*17cb0*/  IMAD.U32 R3, RZ, RZ, UR53 ;  /* 0x00000035ff037e24 */ /* 0x001fc8000f8e00ff */
[----:B------:R0:W1:Y:S03]  /*17cc0*/  SYNCS.PHASECHK.TRANS64.TRYWAIT P0, [R3+URZ+0x38800], R0 ;  /* 0x03880000030075a7 */ /* 0x000066000800017f */
[----:B-1----:R-:W-:Y:S05]  /*17cd0*/  @!P0 NANOSLEEP.SYNCS 0x989680 ;  /* 0x009896800000895d */ /* 0x002fea0003900000 */
[----:B------:R-:W1:Y:S02]  /*17ce0*/  @!P0 SYNCS.PHASECHK.TRANS64 P0, [R3+URZ+0x38800], R0 ;  /* 0x03880000030085a7 */ /* 0x000e64000800007f */
[----:B-1----:R-:W-:Y:S05]  /*17cf0*/  @!P0 BRA `(.L_x_2773) ;  /* 0xfffffffc00ec8947 */ /* 0x002fea000383ffff */
[----:B------:R-:W-:Y:S05]  /*17d00*/  BRA `(.L_x_2933) ;  /* 0xfffffea4007c7947 */ /* 0x000fea000383ffff */
.L_x_2777:
[----:B-1----:R-:W-:-:S04]  /*17d10*/  IMAD.U32 R0, RZ, RZ, UR58 ;  /* 0x0000003aff007e24 */ /* 0x002fc8000f8e00ff */
[----:B------:R1:W2:Y:S03]  /*17d20*/  SYNCS.PHASECHK.TRANS64.TRYWAIT P1, [R0+URZ+0x38830], R7 ;  /* 0x03883007000075a7 */ /* 0x0002a6000802017f */
[----:B--2---:R-:W-:Y:S05]  /*17d30*/  @!P1 NANOSLEEP.SYNCS 0x989680 ;  /* 0x009896800000995d */ /* 0x004fea0003900000 */
[----:B------:R-:W2:Y:S02]  /*17d40*/  @!P1 SYNCS.PHASECHK.TRANS64 P1, [R0+URZ+0x38830], R7 ;  /* 0x03883007000095a7 */ /* 0x000ea4000802007f */
[----:B--2---:R-:W-:Y:S05]  /*17d50*/  @!P1 BRA `(.L_x_2777) ;  /* 0xfffffffc00ec9947 */ /* 0x004fea000383ffff */
[----:B------:R-:W-:Y:S05]  /*17d60*/  BRA `(.L_x_2776) ;  /* 0xfffffea400a07947 */ /* 0x000fea000383ffff */
.L_x_2782:
[----:B-1----:R-:W-:-:S04]  /*17d70*/  IMAD.U32 R8, RZ, RZ, UR58 ;  /* 0x0000003aff087e24 */ /* 0x002fc8000f8e00ff */
[----:B------:R1:W2:Y:S03]  /*17d80*/  SYNCS.PHASECHK.TRANS64.TRYWAIT P1, [R8+URZ+0x38850], R7 ;  /* 0x03885007080075a7 */ /* 0x0002a6000802017f */
[----:B--2---:R-:W-:Y:S05]  /*17d90*/  @!P1 NANOSLEEP.SYNCS 0x989680 ;  /* 0x009896800000995d */ /* 0x004fea0003900000 */
[----:B------:R-:W2:Y:S02]  /*17da0*/  @!P1 SYNCS.PHASECHK.TRANS64 P1, [R8+URZ+0x38850], R7 ;  /* 0x03885007080095a7 */ /* 0x000ea4000802007f */
[----:B--2---:R-:W-:Y:S05]  /*17db0*/  @!P1 BRA `(.L_x_2782) ;  /* 0xfffffffc00ec9947 */ /* 0x004fea000383ffff */
[----:B------:R-:W-:Y:S05]  /*17dc0*/  BRA `(.L_x_2781) ;  /* 0xfffffec400b87947 */ /* 0x000fea000383ffff */
.L_x_2788:
[----:B-1----:R-:W-:-:S04]  /*17dd0*/  IMAD.U32 R3, RZ, RZ, UR56 ;  /* 0x00000038ff037e24 */ /* 0x002fc8000f8e00ff */
[----:B------:R1:W2:Y:S03]  /*17de0*/  SYNCS.PHASECHK.TRANS64.TRYWAIT P1, [R3+URZ+0x38830], R6 ;  /* 0x03883006030075a7 */ /* 0x0002a6000802017f */
[----:B--2---:R-:W-:Y:S05]  /*17df0*/  @!P1 NANOSLEEP.SYNCS 0x989680 ;  /* 0x009896800000995d */ /* 0x004fea0003900000 */
[----:B------:R-:W2:Y:S02]  /*17e00*/  @!P1 SYNCS.PHASECHK.TRANS64 P1, [R3+URZ+0x38830], R6 ;  /* 0x03883006030095a7 */ /* 0x000ea4000802007f */
[----:B--2---:R-:W-:Y:S05]  /*17e10*/  @!P1 BRA `(.L_x_2788) ;  /* 0xfffffffc00ec9947 */ /* 0x004fea000383ffff */
[----:B------:R-:W-:Y:S05]  /*17e20*/  BRA `(.L_x_2787) ;  /* 0xfffffec800bc7947 */ /* 0x000fea000383ffff */
.L_x_2793:
[----:B---3--:R-:W-:-:S04]  /*17e30*/  IMAD.U32 R7, RZ, RZ, UR56 ;  /* 0x00000038ff077e24 */ /* 0x008fc8000f8e00ff */
[----:B------:R3:W4:Y:S03]  /*17e40*/  SYNCS.PHASECHK.TRANS64.TRYWAIT P1, [R7+URZ+0x38850], R6 ;  /* 0x03885006070075a7 */ /* 0x000726000802017f */
[----:B----4-:R-:W-:Y:S05]  /*17e50*/  @!P1 NANOSLEEP.SYNCS 0x989680 ;  /* 0x009896800000995d */ /* 0x010fea0003900000 */
[----:B------:R-:W4:Y:S02]  /*17e60*/  @!P1 SYNCS.PHASECHK.TRANS64 P1, [R7+URZ+0x38850], R6 ;  /* 0x03885006070095a7 */ /* 0x000f24000802007f */
[----:B----4-:R-:W-:Y:S05]  /*17e70*/  @!P1 BRA `(.L_x_2793) ;  /* 0xfffffffc00ec9947 */ /* 0x010fea000383ffff */
[----:B------:R-:W-:Y:S05]  /*17e80*/  BRA `(.L_x_2792) ;  /* 0xfffffef000d07947 */ /* 0x000fea000383ffff */
.L_x_2800:
[----:B-1----:R-:W-:-:S04]  /*17e90*/  IMAD.U32 R3, RZ, RZ, UR50 ;  /* 0x00000032ff037e24 */ /* 0x002fc8000f8e00ff */
[----:B------:R1:W2:Y:S03]  /*17ea0*/  SYNCS.PHASECHK.TRANS64.TRYWAIT P1, [R3+URZ+0x38830], R6 ;  /* 0x03883006030075a7 */ /* 0x0002a6000802017f */
[----:B--2---:R-:W-:Y:S05]  /*17eb0*/  @!P1 NANOSLEEP.SYNCS 0x989680 ;  /* 0x009896800000995d */ /* 0x004fea0003900000 */
[----:B------:R-:W2:Y:S02]  /*17ec0*/  @!P1 SYNCS.PHASECHK.TRANS64 P1, [R3+URZ+0x38830], R6 ;  /* 0x03883006030095a7 */ /* 0x000ea4000802007f */
[----:B--2---:R-:W-:Y:S05]  /*17ed0*/  @!P1 BRA `(.L_x_2800) ;  /* 0xfffffffc00ec9947 */ /* 0x004fea000383ffff */
[----:B------:R-:W-:Y:S05]  /*17ee0*/  BRA `(.L_x_2799) ;  /* 0xfffffef400b47947 */ /* 0x000fea000383ffff */
.L_x_2805:
[----:B---3--:R-:W-:-:S04]  /*17ef0*/  IMAD.U32 R7, RZ, RZ, UR50 ;  /* 0x00000032ff077e24 */ /* 0x008fc8000f8e00ff */
[----:B------:R3:W4:Y:S03]  /*17f00*/  SYNCS.PHASECHK.TRANS64.TRYWAIT P1, [R7+URZ+0x38850], R6 ;  /* 0x03885006070075a7 */ /* 0x000726000802017f */
[----:B----4-:R-:W-:Y:S05]  /*17f10*/  @!P1 NANOSLEEP.SYNCS 0x989680 ;  /* 0x009896800000995d */ /* 0x010fea0003900000 */
[----:B------:R-:W4:Y:S02]  /*17f20*/  @!P1 SYNCS.PHASECHK.TRANS64 P1, [R7+URZ+0x38850], R6 ;  /* 0x03885006070095a7 */ /* 0x000f24000802007f */
[----:B----4-:R-:W-:Y:S05]  /*17f30*/  @!P1 BRA `(.L_x_2805) ;  /* 0xfffffffc00ec9947 */ /* 0x010fea000383ffff */
[----:B------:R-:W-:Y:S05]  /*17f40*/  BRA `(.L_x_2804) ;  /* 0xffffff1400487947 */ /* 0x000fea000383ffff */
.L_x_2855:
        /* <DEDUP_REMOVED lines=10> */
.L_x_2934:
[----:B------:R-:W-:Y:S05]  /*17ff0*/  BRA `(.L_x_2935) ;  /* 0xffffffa8007c7947 */ /* 0x000fea000383ffff */
.L_x_2858:
[----:B0-----:R0:W1:Y:S02]  /*18000*/  SYNCS.PHASECHK.TRANS64.TRYWAIT P0, [R6+URZ+0x38880], R20 ;  /* 0x03888014060075a7 */ /* 0x001064000800017f */
[----:B-1----:R-:W-:Y:S05]  /*18010*/  @!P0 NANOSLEEP.SYNCS 0x989680 ;  /* 0x009896800000895d */ /* 0x002fea0003900000 */
[----:B------:R-:W1:Y:S02]  /*18020*/  @!P0 SYNCS.PHASECHK.TRANS64 P0, [R6+URZ+0x38880], R20 ;  /* 0x03888014060085a7 */ /* 0x000e64000800007f */
[----:B-1----:R-:W-:Y:S05]  /*18030*/  @!P0 BRA `(.L_x_2858) ;  /* 0xfffffffc00f08947 */ /* 0x002fea000383ffff */
[----:B------:R-:W-:Y:S05]  /*18040*/  BRA `(.L_x_2936) ;  /* 0xffffffa8009c7947 */ /* 0x000fea000383ffff */
.L_x_2859:
        /* <DEDUP_REMOVED lines=8> */
.L_x_2938:
[----:B------:R-:W-:Y:S05]  /*180d0*/  BSYNC B0 ;  /* 0x0000000000007941 */ /* 0x000fea0003800000 */
.L_x_2937:
[----:B------:R-:W-:Y:S01]  /*180e0*/  IMAD.MOV.U32 R13, RZ, RZ, R7 ;  /* 0x000000ffff0d7224 */ /* 0x000fe200078e0007 */
[----:B------:R-:W0:Y:S01]  /*180f0*/  LDC R26, c[0x0][0x2f4] ;  /* 0x0000bd00ff1a7b82 */ /* 0x000e220000000800 */
[----:B------:R-:W-:Y:S01]  /*18100*/  IMAD.MOV.U32 R12, RZ, RZ, RZ ;  /* 0x000000ffff0c7224 */ /* 0x000fe200078e00ff */
[----:B------:R-:W-:Y:S01]  /*18110*/  LOP3.LUT R21, R27, 0x80, RZ, 0xfc, !PT ;  /* 0x000000801b157812 */ /* 0x000fe200078efcff */
[----:B------:R-:W-:Y:S01]  /*18120*/  IMAD.MOV.U32 R11, RZ, RZ, 0x181f ;  /* 0x0000181fff0b7424 */ /* 0x000fe200078e00ff */
[----:B------:R-:W-:Y:S01]  /*18130*/  ISETP.GE.AND P3, PT, R18, 0x11, PT ;  /* 0x000000111200780c */ /* 0x000fe20003f66270 */
        /* <DEDUP_REMOVED lines=8> */
.L_x_2939:
[----:B------:R-:W-:Y:S02]  /*181c0*/  ISETP.GE.AND P4, PT, R18, 0x41, PT ;  /* 0x000000411200780c */ /* 0x000fe40003f86270 */
[----:B------:R-:W-:Y:S02]  /*181d0*/  @P3 LOP3.LUT R16, R16, 0x20, RZ, 0xfc, !PT ;  /* 0x0000002010103812 */ /* 0x000fe400078efcff */
[----:B------:R-:W-:Y:S02]  /*181e0*/  ISETP.GE.AND P3, PT, R18, 0x51, PT ;  /* 0x000000511200780c */ /* 0x000fe40003f66270 */
        /* <DEDUP_REMOVED lines=9> */
.L_x_2940:
        /* <DEDUP_REMOVED lines=14> */
.L_x_2941:
[----:B------:R-:W-:Y:S02]  /*18360*/  IMAD.MOV.U32 R13, RZ, RZ, R8 ;  /* 0x000000ffff0d7224 */ /* 0x000fe400078e0008 */
[----:B------:R-:W-:Y:S02]  /*18370*/  IMAD.MOV.U32 R12, RZ, RZ, 0x2 ;  /* 0x00000002ff0c7424 */ /* 0x000fe400078e00ff */
[----:B------:R-:W-:-:S07]  /*18380*/  IMAD.MOV.U32 R2, RZ, RZ, R14 ;  /* 0x000000ffff027224 */ /* 0x000fce00078e000e */
[----:B------:R-:W-:Y:S05]  /*18390*/  WARPSYNC.COLLECTIVE R15, `(.L_x_2942) ;  /* 0x000000000f087348 */ /* 0x000fea0003c00000 */
[----:B------:R0:W1:Y:S02]  /*183a0*/  SHFL.IDX P6, R14, R13, R12, R11 ;  /* 0x0000000c0d0e7389 */ /* 0x00006400000c000b */
[----:B01----:R-:W-:Y:S01]  /*183b0*/  ENDCOLLECTIVE ;  /* 0x000000000000791b */ /* 0x003fe20003800000 */
.L_x_2942:
        /* <DEDUP_REMOVED lines=14> */
.L_x_2943:
[----:B------:R-:W-:Y:S02]  /*184a0*/  IMAD.MOV.U32 R13, RZ, RZ, R8 ;  /* 0x000000ffff0d7224 */ /* 0x000fe400078e0008 */
[----:B------:R-:W-:Y:S02]  /*184b0*/  IMAD.MOV.U32 R12, RZ, RZ, 0x3 ;  /* 0x00000003ff0c7424 */ /* 0x000fe400078e00ff */
[----:B------:R-:W-:-:S07]  /*184c0*/  IMAD.MOV.U32 R2, RZ, RZ, R14 ;  /* 0x000000ffff027224 */ /* 0x000fce00078e000e */
[----:B------:R-:W-:Y:S05]  /*184d0*/  WARPSYNC.COLLECTIVE R15, `(.L_x_2944) ;  /* 0x000000000f087348 */ /* 0x000fea0003c00000 */
[----:B------:R0:W1:Y:S02]  /*184e0*/  SHFL.IDX P6, R14, R13, R12, R11 ;  /* 0x0000000c0d0e7389 */ /* 0x00006400000c000b */
[----:B01----:R-:W-:Y:S01]  /*184f0*/  ENDCOLLECTIVE ;  /* 0x000000000000791b */ /* 0x003fe20003800000 */
.L_x_2944:
        /* <DEDUP_REMOVED lines=14> */
.L_x_2945:
[----:B------:R-:W-:Y:S02]  /*185e0*/  IMAD.MOV.U32 R13, RZ, RZ, R8 ;  /* 0x000000ffff0d7224 */ /* 0x000fe400078e0008 */
[----:B------:R-:W-:Y:S02]  /*185f0*/  IMAD.MOV.U32 R12, RZ, RZ, 0x4 ;  /* 0x00000004ff0c7424 */ /* 0x000fe400078e00ff */
[----:B------:R-:W-:-:S07]  /*18600*/  IMAD.MOV.U32 R2, RZ, RZ, R14 ;  /* 0x000000ffff027224 */ /* 0x000fce00078e000e */
[----:B------:R-:W-:Y:S05]  /*18610*/  WARPSYNC.COLLECTIVE R15, `(.L_x_2946) ;  /* 0x000000000f087348 */ /* 0x000fea0003c00000 */
[----:B------:R0:W1:Y:S02]  /*18620*/  SHFL.IDX P6, R14, R13, R12, R11 ;  /* 0x0000000c0d0e7389 */ /* 0x00006400000c000b */
[----:B01----:R-:W-:Y:S01]  /*18630*/  ENDCOLLECTIVE ;  /* 0x000000000000791b */ /* 0x003fe20003800000 */
.L_x_2946:
        /* <DEDUP_REMOVED lines=14> */
.L_x_2947:
[----:B------:R-:W-:Y:S02]  /*18720*/  IMAD.MOV.U32 R13, RZ, RZ, R8 ;  /* 0x000000ffff0d7224 */ /* 0x000fe400078e0008 */
[----:B------:R-:W-:Y:S02]  /*18730*/  IMAD.MOV.U32 R12, RZ, RZ, 0x5 ;  /* 0x00000005ff0c7424 */ /* 0x000fe400078e00ff */
[----:B------:R-:W-:-:S07]  /*18740*/  IMAD.MOV.U32 R2, RZ, RZ, R14 ;  /* 0x000000ffff027224 */ /* 0x000fce00078e000e */
[----:B------:R-:W-:Y:S05]  /*18750*/  WARPSYNC.COLLECTIVE R15, `(.L_x_2948) ;  /* 0x000000000f087348 */ /* 0x000fea0003c00000 */
[----:B------:R0:W1:Y:S02]  /*18760*/  SHFL.IDX P6, R14, R13, R12, R11 ;  /* 0x0000000c0d0e7389 */ /* 0x00006400000c000b */
[----:B01----:R-:W-:Y:S01]  /*18770*/  ENDCOLLECTIVE ;  /* 0x000000000000791b */ /* 0x003fe20003800000 */
.L_x_2948:
        /* <DEDUP_REMOVED lines=14> */
.L_x_2949:
[----:B------:R-:W-:Y:S02]  /*18860*/  IMAD.MOV.U32 R13, RZ, RZ, R8 ;  /* 0x000000ffff0d7224 */ /* 0x000fe400078e0008 */
[----:B------:R-:W-:Y:S02]  /*18870*/  IMAD.MOV.U32 R12, RZ, RZ, 0x6 ;  /* 0x00000006ff0c7424 */ /* 0x000fe400078e00ff */
[----:B------:R-:W-:-:S07]  /*18880*/  IMAD.MOV.U32 R2, RZ, RZ, R14 ;  /* 0x000000ffff027224 */ /* 0x000fce00078e000e */
[----:B------:R-:W-:Y:S05]  /*18890*/  WARPSYNC.COLLECTIVE R15, `(.L_x_2950) ;  /* 0x000000000f087348 */ /* 0x000fea0003c00000 */
[----:B------:R0:W1:Y:S02]  /*188a0*/  SHFL.IDX P6, R14, R13, R12, R11 ;  /* 0x0000000c0d0e7389 */ /* 0x00006400000c000b */
[----:B01----:R-:W-:Y:S01]  /*188b0*/  ENDCOLLECTIVE ;  /* 0x000000000000791b */ /* 0x003fe20003800000 */
.L_x_2950:
        /* <DEDUP_REMOVED lines=14> */
.L_x_2951:
[----:B------:R-:W-:Y:S02]  /*189a0*/  IMAD.MOV.U32 R13, RZ, RZ, R8 ;  /* 0x000000ffff0d7224 */ /* 0x000fe400078e0008 */
[----:B------:R-:W-:Y:S02]  /*189b0*/  IMAD.MOV.U32 R12, RZ, RZ, 0x7 ;  /* 0x00000007ff0c7424 */ /* 0x000fe400078e00ff */
[----:B------:R-:W-:-:S07]  /*189c0*/  IMAD.MOV.U32 R2, RZ, RZ, R14 ;  /* 0x000000ffff027224 */ /* 0x000fce00078e000e */
[----:B------:R-:W-:Y:S05]  /*189d0*/  WARPSYNC.COLLECTIVE R15, `(.L_x_2952) ;  /* 0x000000000f087348 */ /* 0x000fea0003c00000 */
[----:B------:R0:W1:Y:S02]  /*189e0*/  SHFL.IDX P6, R14, R13, R12, R11 ;  /* 0x0000000c0d0e7389 */ /* 0x00006400000c000b */
[----:B01----:R-:W-:Y:S01]  /*189f0*/  ENDCOLLECTIVE ;  /* 0x000000000000791b */ /* 0x003fe20003800000 */
.L_x_2952:
        /* <DEDUP_REMOVED lines=13> */
.L_x_2953:
        /* <DEDUP_REMOVED lines=12> */
.L_x_2864:
[----:B--2---:R2:W3:Y:S02]  /*18b90*/  SYNCS.PHASECHK.TRANS64.TRYWAIT P0, [R6+URZ+0x38840], R20 ;  /* 0x03884014060075a7 */ /* 0x0044e4000800017f */
[----:B---3--:R-:W-:Y:S05]  /*18ba0*/  @!P0 NANOSLEEP.SYNCS 0x989680 ;  /* 0x009896800000895d */ /* 0x008fea0003900000 */
[----:B------:R-:W3:Y:S02]  /*18bb0*/  @!P0 SYNCS.PHASECHK.TRANS64 P0, [R6+URZ+0x38840], R20 ;  /* 0x03884014060085a7 */ /* 0x000ee4000800007f */
[----:B---3--:R-:W-:Y:S05]  /*18bc0*/  @!P0 BRA `(.L_x_2864) ;  /* 0xfffffffc00f08947 */ /* 0x008fea000383ffff */
[----:B------:R-:W-:Y:S05]  /*18bd0*/  BRA `(.L_x_2955) ;  /* 0xffffffa400c07947 */ /* 0x000fea000383ffff */
.L_x_2865:
[----:B------:R-:W-:Y:S01]  /*18be0*/  BSSY B0, `(.L_x_2956) ;  /* 0x0000008000007945 */ /* 0x000fe20003800000 */
[----:B------:R-:W-:Y:S02]  /*18bf0*/  IMAD.MOV.U32 R13, RZ, RZ, R0 ;  /* 0x000000ffff0d7224 */ /* 0x000fe400078e0000 */
[----:B------:R-:W-:Y:S02]  /*18c00*/  IMAD.MOV.U32 R12, RZ, RZ, RZ ;  /* 0x000000ffff0c7224 */ /* 0x000fe400078e00ff */
[----:B------:R-:W-:Y:S02]  /*18c10*/  IMAD.MOV.U32 R11, RZ, RZ, 0x181f ;  /* 0x0000181fff0b7424 */ /* 0x000fe400078e00ff */
[----:B------:R-:W-:-:S07]  /*18c20*/  IMAD.MOV.U32 R15, RZ, RZ, -0x1 ;  /* 0xffffffffff0f7424 */ /* 0x000fce00078e00ff */
[----:B012---:R-:W-:Y:S05]  /*18c30*/  WARPSYNC.COLLECTIVE R15, `(.L_x_2957) ;  /* 0x000000000f087348 */ /* 0x007fea0003c00000 */
[----:B------:R3:W4:Y:S02]  /*18c40*/  SHFL.IDX P6, R14, R13, R12, R11 ;  /* 0x0000000c0d0e7389 */ /* 0x00072400000c000b */
[----:B01234-:R-:W-:Y:S01]  /*18c50*/  ENDCOLLECTIVE ;  /* 0x000000000000791b */ /* 0x01ffe20003800000 */
.L_x_2957:
[----:B------:R-:W-:Y:S05]  /*18c60*/  BSYNC B0 ;  /* 0x0000000000007941 */ /* 0x000fea0003800000 */
.L_x_2956:
        /* <DEDUP_REMOVED lines=8> */
.L_x_2958:
        /* <DEDUP_REMOVED lines=18> */
.L_x_2959:
[----:B------:R-:W-:Y:S02]  /*18e10*/  IMAD.MOV.U32 R13, RZ, RZ, R4 ;  /* 0x000000ffff0d7224 */ /* 0x000fe400078e0004 */
[----:B------:R-:W-:-:S07]  /*18e20*/  IMAD.MOV.U32 R2, RZ, RZ, R14 ;  /* 0x000000ffff027224 */ /* 0x000fce00078e000e */
[----:B------:R-:W-:Y:S05]  /*18e30*/  WARPSYNC.COLLECTIVE R15, `(.L_x_2960) ;  /* 0x000000000f087348 */ /* 0x000fea0003c00000 */
[----:B------:R0:W1:Y:S02]  /*18e40*/  SHFL.IDX P6, R14, R13, R12, R11 ;  /* 0x0000000c0d0e7389 */ /* 0x00006400000c000b */
[----:B01----:R-:W-:Y:S01]  /*18e50*/  ENDCOLLECTIVE ;  /* 0x000000000000791b */ /* 0x003fe20003800000 */
.L_x_2960:
        /* <DEDUP_REMOVED lines=18> */
.L_x_2961:
[----:B------:R-:W-:Y:S02]  /*18f80*/  IMAD.MOV.U32 R13, RZ, RZ, R4 ;  /* 0x000000ffff0d7224 */ /* 0x000fe400078e0004 */
[----:B------:R-:W-:-:S07]  /*18f90*/  IMAD.MOV.U32 R2, RZ, RZ, R14 ;  /* 0x000000ffff027224 */ /* 0x000fce00078e000e */
[----:B------:R-:W-:Y:S05]  /*18fa0*/  WARPSYNC.COLLECTIVE R15, `(.L_x_2962) ;  /* 0x000000000f087348 */ /* 0x000fea0003c00000 */
[----:B------:R0:W1:Y:S02]  /*18fb0*/  SHFL.IDX P6, R14, R13, R12, R11 ;  /* 0x0000000c0d0e7389 */ /* 0x00006400000c000b */
[----:B01----:R-:W-:Y:S01]  /*18fc0*/  ENDCOLLECTIVE ;  /* 0x000000000000791b */ /* 0x003fe20003800000 */
.L_x_2962:
        /* <DEDUP_REMOVED lines=18> */
.L_x_2963:
[----:B------:R-:W-:Y:S02]  /*190f0*/  IMAD.MOV.U32 R13, RZ, RZ, R4 ;  /* 0x000000ffff0d7224 */ /* 0x000fe400078e0004 */
[----:B------:R-:W-:-:S07]  /*19100*/  IMAD.MOV.U32 R2, RZ, RZ, R14 ;  /* 0x000000ffff027224 */ /* 0x000fce00078e000e */
[----:B------:R-:W-:Y:S05]  /*19110*/  WARPSYNC.COLLECTIVE R15, `(.L_x_2964) ;  /* 0x000000000f087348 */ /* 0x000fea0003c00000 */
[----:B------:R0:W1:Y:S02]  /*19120*/  SHFL.IDX P6, R14, R13, R12, R11 ;  /* 0x0000000c0d0e7389 */ /* 0x00006400000c000b */
[----:B01----:R-:W-:Y:S01]  /*19130*/  ENDCOLLECTIVE ;  /* 0x000000000000791b */ /* 0x003fe20003800000 */
.L_x_2964:
[----:B------:R-:W-:Y:S02]  /*19140*/  IMAD.MOV.U32 R13, RZ, RZ, R0 ;  /* 0x000000ffff0d7224 */ /* 0x000fe400078e0000 */
        /* <DEDUP_REMOVED lines=15> */
.L_x_2965:
        /* <DEDUP_REMOVED lines=10> */
.L_x_2966:
[----:B------:R-:W-:Y:S02]  /*192e0*/  IMAD.MOV.U32 R13, RZ, RZ, R0 ;  /* 0x000000ffff0d7224 */ /* 0x000fe400078e0000 */
[----:B------:R-:W-:Y:S02]  /*192f0*/  IMAD.MOV.U32 R12, RZ, RZ, 0x5 ;  /* 0x00000005ff0c7424 */ /* 0x000fe400078e00ff */
[----:B------:R-:W-:-:S07]  /*19300*/  IMAD.MOV.U32 R3, RZ, RZ, R14 ;  /* 0x000000ffff037224 */ /* 0x000fce00078e000e */
[----:B------:R-:W-:Y:S05]  /*19310*/  WARPSYNC.COLLECTIVE R15, `(.L_x_2967) ;  /* 0x000000000f087348 */ /* 0x000fea0003c00000 */
[----:B------:R0:W1:Y:S02]  /*19320*/  SHFL.IDX P6, R14, R13, R12, R11 ;  /* 0x0000000c0d0e7389 */ /* 0x00006400000c000b */
[----:B01----:R-:W-:Y:S01]  /*19330*/  ENDCOLLECTIVE ;  /* 0x000000000000791b */ /* 0x003fe20003800000 */
.L_x_2967:
        /* <DEDUP_REMOVED lines=15> */
.L_x_2968:
[----:B------:R-:W-:Y:S02]  /*19430*/  IMAD.MOV.U32 R13, RZ, RZ, R0 ;  /* 0x000000ffff0d7224 */ /* 0x000fe400078e0000 */
[----:B------:R-:W-:Y:S02]  /*19440*/  IMAD.MOV.U32 R12, RZ, RZ, 0x6 ;  /* 0x00000006ff0c7424 */ /* 0x000fe400078e00ff */
[----:B------:R-:W-:-:S07]  /*19450*/  IMAD.MOV.U32 R3, RZ, RZ, R14 ;  /* 0x000000ffff037224 */ /* 0x000fce00078e000e */
[----:B------:R-:W-:Y:S05]  /*19460*/  WARPSYNC.COLLECTIVE R15, `(.L_x_2969) ;  /* 0x000000000f087348 */ /* 0x000fea0003c00000 */
[----:B------:R0:W1:Y:S02]  /*19470*/  SHFL.IDX P6, R14, R13, R12, R11 ;  /* 0x0000000c0d0e7389 */ /* 0x00006400000c000b */
[----:B01----:R-:W-:Y:S01]  /*19480*/  ENDCOLLECTIVE ;  /* 0x000000000000791b */ /* 0x003fe20003800000 */
.L_x_2969:
        /* <DEDUP_REMOVED lines=15> */
.L_x_2970:
[----:B------:R-:W-:Y:S02]  /*19580*/  IMAD.MOV.U32 R13, RZ, RZ, R0 ;  /* 0x000000ffff0d7224 */ /* 0x000fe400078e0000 */
[----:B------:R-:W-:Y:S02]  /*19590*/  IMAD.MOV.U32 R12, RZ, RZ, 0x7 ;  /* 0x00000007ff0c7424 */ /* 0x000fe400078e00ff */
[----:B------:R-:W-:-:S07]  /*195a0*/  IMAD.MOV.U32 R3, RZ, RZ, R14 ;  /* 0x000000ffff037224 */ /* 0x000fce00078e000e */
[----:B------:R-:W-:Y:S05]  /*195b0*/  WARPSYNC.COLLECTIVE R15, `(.L_x_2971) ;  /* 0x000000000f087348 */ /* 0x000fea0003c00000 */
[----:B------:R0:W1:Y:S02]  /*195c0*/  SHFL.IDX P6, R14, R13, R12, R11 ;  /* 0x0000000c0d0e7389 */ /* 0x00006400000c000b */
[----:B01----:R-:W-:Y:S01]  /*195d0*/  ENDCOLLECTIVE ;  /* 0x000000000000791b */ /* 0x003fe20003800000 */
.L_x_2971:
[----:B------:R-:W-:-:S05]  /*195e0*/  @P2 IADD3 R3, P0, R27, R3, RZ ;  /* 0x000000031b032210 */ /* 0x000fca0007f1e0ff */
[----:B------:R-:W-:-:S05]  /*195f0*/  @P2 IMAD.X R2, RZ, RZ, R2, P0 ;  /* 0x000000ffff022224 */ /* 0x000fca00000e0602 */
[----:B------:R-:W-:Y:S01]  /*19600*/  @P2 LOP3.LUT R3, R3, R2, RZ, 0x3c, !PT ;  /* 0x0000000203032212 */ /* 0x000fe200078e3cff */
[----:B------:R-:W-:-:S03]  /*19610*/  IMAD.MOV.U32 R13, RZ, RZ, R4 ;  /* 0x000000ffff0d7224 */ /* 0x000fc600078e0004 */
[----:B------:R-:W-:-:S04]  /*19620*/  @P2 LOP3.LUT R2, R3, R2, RZ, 0x3c, !PT ;  /* 0x0000000203022212 */ /* 0x000fc800078e3cff */
[----:B------:R-:W-:Y:S01]  /*19630*/  @P2 LOP3.LUT R3, R3, R2, RZ, 0x3c, !PT ;  /* 0x0000000203032212 */ /* 0x000fe200078e3cff */
[----:B------:R-:W-:-:S04]  /*19640*/  IMAD.MOV.U32 R0, RZ, RZ, R14 ;  /* 0x000000ffff007224 */ /* 0x000fc800078e000e */
        /* <DEDUP_REMOVED lines=8> */
.L_x_2972:
[----:B------:R-:W-:Y:S05]  /*196d0*/  BRA `(.L_x_2973) ;  /* 0xffffffa000907947 */ /* 0x000fea000383ffff */
.L_x_2870:
[----:B------:R-:W-:Y:S02]  /*196e0*/  IMAD.MOV.U32 R13, RZ, RZ, R4 ;  /* 0x000000ffff0d7224 */ /* 0x000fe400078e0004 */
[----:B------:R-:W-:Y:S02]  /*196f0*/  IMAD.MOV.U32 R12, RZ, RZ, RZ ;  /* 0x000000ffff0c7224 */ /* 0x000fe400078e00ff */
[----:B------:R-:W-:Y:S02]  /*19700*/  IMAD.MOV.U32 R11, RZ, RZ, 0x181f ;  /* 0x0000181fff0b7424 */ /* 0x000fe400078e00ff */
[----:B------:R-:W-:Y:S02]  /*19710*/  IMAD.MOV.U32 R15, RZ, RZ, -0x1 ;  /* 0xffffffffff0f7424 */ /* 0x000fe400078e00ff */
[----:B------:R-:W-:Y:S02]  /*19720*/  IMAD R19, R19, R5, RZ ;  /* 0x0000000513137224 */ /* 0x000fe400078e02ff */
[----:B------:R-:W-:-:S07]  /*19730*/  IMAD R33, R33, 0x80, R9 ;  /* 0x0000008021217824 */ /* 0x000fce00078e0209 */
[----:B-----5:R-:W-:Y:S05]  /*19740*/  WARPSYNC.COLLECTIVE R15, `(.L_x_2974) ;  /* 0x000000000f087348 */ /* 0x020fea0003c00000 */
[----:B------:R0:W1:Y:S02]  /*19750*/  SHFL.IDX P6, R14, R13, R12, R11 ;  /* 0x0000000c0d0e7389 */ /* 0x00006400000c000b */
[----:B01---5:R-:W-:Y:S01]  /*19760*/  ENDCOLLECTIVE ;  /* 0x000000000000791b */ /* 0x023fe20003800000 */
.L_x_2974:
[C---:B------:R-:W-:Y:S01]  /*19770*/  VIADD R6, R33.reuse, 0x10 ;  /* 0x0000001021067836 */ /* 0x040fe20000000000 */
[----:B------:R-:W-:Y:S01]  /*19780*/  ISETP.GE.AND P2, PT, R33, R19, PT ;  /* 0x000000132100720c */ /* 0x000fe20003f46270 */
[----:B------:R-:W-:Y:S02]  /*19790*/  IMAD.MOV.U32 R13, RZ, RZ, R0 ;  /* 0x000000ffff0d7224 */ /* 0x000fe400078e0000 */
[----:B------:R-:W-:-:S10]  /*197a0*/  IMAD.MOV.U32 R2, RZ, RZ, R14 ;  /* 0x000000ffff027224 */ /* 0x000fd400078e000e */
[----:B------:R-:W-:Y:S05]  /*197b0*/  WARPSYNC.COLLECTIVE R15, `(.L_x_2975) ;  /* 0x000000000f087348 */ /* 0x000fea0003c00000 */
[----:B------:R0:W1:Y:S02]  /*197c0*/  SHFL.IDX P6, R14, R13, R12, R11 ;  /* 0x0000000c0d0e7389 */ /* 0x00006400000c000b */
[----:B01----:R-:W-:Y:S01]  /*197d0*/  ENDCOLLECTIVE ;  /* 0x000000000000791b */ /* 0x003fe20003800000 */
.L_x_2975:
        /* <DEDUP_REMOVED lines=8> */
.L_x_2976:
[----:B------:R-:W-:Y:S01]  /*19860*/  @!PT LDS RZ, [RZ] ;  /* 0x00000000fffff984 */ /* 0x000fe20000000800 */
[----:B------:R-:W-:Y:S01]  /*19870*/  @!PT LDS RZ, [RZ] ;  /* 0x00000000fffff984 */ /* 0x000fe20000000800 */
[----:B------:R-:W-:Y:S01]  /*19880*/  @!PT LDS RZ, [RZ] ;  /* 0x00000000fffff984 */ /* 0x000fe20000000800 */
[----:B------:R-:W-:Y:S04]  /*19890*/  @!P2 LDGSTS.E.BYPASS.LTC128B.128 [R8+0x20400], desc[UR54][R2.64], !P0 ;  /* 0x204000000208afae */ /* 0x000fe8000c101d76 */
[----:B------:R0:W-:Y:S01]  /*198a0*/  @!P2 LDGSTS.E.BYPASS.LTC128B.128 [R8+0x24400], desc[UR54][R2.64+0x80], !P1 ;  /* 0x244000800208afae */ /* 0x0001e2000c901d76 */
[----:B------:R-:W-:Y:S01]  /*198b0*/  ISETP.GE.AND P2, PT, R6, R19, PT ;  /* 0x000000130600720c */ /* 0x000fe20003f46270 */
[----:B------:R-:W-:Y:S02]  /*198c0*/  VIADD R6, R33, 0x20 ;  /* 0x0000002021067836 */ /* 0x000fe40000000000 */
[----:B------:R-:W-:Y:S02]  /*198d0*/  IMAD.MOV.U32 R13, RZ, RZ, R0 ;  /* 0x000000ffff0d7224 */ /* 0x000fe400078e0000 */
[----:B0-----:R-:W-:-:S08]  /*198e0*/  IMAD.MOV.U32 R2, RZ, RZ, R14 ;  /* 0x000000ffff027224 */ /* 0x001fd000078e000e */
[----:B------:R-:W-:Y:S05]  /*198f0*/  WARPSYNC.COLLECTIVE R15, `(.L_x_2977) ;  /* 0x000000000f087348 */ /* 0x000fea0003c00000 */
[----:B------:R0:W1:Y:S02]  /*19900*/  SHFL.IDX P6, R14, R13, R12, R11 ;  /* 0x0000000c0d0e7389 */ /* 0x00006400000c000b */
[----:B01----:R-:W-:Y:S01]  /*19910*/  ENDCOLLECTIVE ;  /* 0x000000000000791b */ /* 0x003fe20003800000 */
.L_x_2977:
        /* <DEDUP_REMOVED lines=8> */
.L_x_2978:
[----:B------:R-:W-:-:S05]  /*199a0*/  @!P2 IMAD.MOV.U32 R3, RZ, RZ, R5 ;  /* 0x000000ffff03a224 */ /* 0x000fca00078e0005 */
        /* <DEDUP_REMOVED lines=12> */
.L_x_2979:
        /* <DEDUP_REMOVED lines=8> */
.L_x_2980:
        /* <DEDUP_REMOVED lines=13> */
.L_x_2981:
        /* <DEDUP_REMOVED lines=8> */
.L_x_2982:
        /* <DEDUP_REMOVED lines=13> */
.L_x_2983:
        /* <DEDUP_REMOVED lines=8> */
.L_x_2984:
        /* <DEDUP_REMOVED lines=13> */
.L_x_2985:
        /* <DEDUP_REMOVED lines=8> */
.L_x_2986:
[----:B------:R-:W-:-:S05]  /*19ee0*/  @!P2 IMAD.MOV.U32 R3, RZ, RZ, R5 ;  /* 0x000000ffff03a224 */ /* 0x000fca00078e0005 */
        /* <DEDUP_REMOVED lines=11> */
.L_x_2987:
        /* <DEDUP_REMOVED lines=8> */
.L_x_2988:
        /* <DEDUP_REMOVED lines=11> */
.L_x_2989:
[----:B------:R-:W-:Y:S05]  /*1a0d0*/  BRA `(.L_x_2990) ;  /* 0xffffffa000dc7947 */ /* 0x000fea000383ffff */
.L_x_2875:
[----:B0-----:R0:W1:Y:S02]  /*1a0e0*/  SYNCS.PHASECHK.TRANS64.TRYWAIT P1, [R17+URZ+0x38820], R0 ;  /* 0x03882000110075a7 */ /* 0x001064000802017f */
[----:B-1----:R-:W-:Y:S05]  /*1a0f0*/  @!P1 NANOSLEEP.SYNCS 0x989680 ;  /* 0x009896800000995d */ /* 0x002fea0003900000 */
[----:B------:R-:W1:Y:S02]  /*1a100*/  @!P1 SYNCS.PHASECHK.TRANS64 P1, [R17+URZ+0x38820], R0 ;  /* 0x03882000110095a7 */ /* 0x000e64000802007f */
[----:B-1----:R-:W-:Y:S05]  /*1a110*/  @!P1 BRA `(.L_x_2875) ;  /* 0xfffffffc00f09947 */ /* 0x002fea000383ffff */
[----:B------:R-:W-:Y:S05]  /*1a120*/  BRA `(.L_x_2991) ;  /* 0xffffffa400507947 */ /* 0x000fea000383ffff */
.L_x_2879:
[----:B0-----:R0:W1:Y:S02]  /*1a130*/  SYNCS.PHASECHK.TRANS64.TRYWAIT P0, [R0+URZ+0x38880], R20 ;  /* 0x03888014000075a7 */ /* 0x001064000800017f */
[----:B-1----:R-:W-:Y:S05]  /*1a140*/  @!P0 NANOSLEEP.SYNCS 0x989680 ;  /* 0x009896800000895d */ /* 0x002fea0003900000 */
[----:B------:R-:W1:Y:S02]  /*1a150*/  @!P0 SYNCS.PHASECHK.TRANS64 P0, [R0+URZ+0x38880], R20 ;  /* 0x03888014000085a7 */ /* 0x000e64000800007f */
[----:B-1----:R-:W-:Y:S05]  /*1a160*/  @!P0 BRA `(.L_x_2879) ;  /* 0xfffffffc00f08947 */ /* 0x002fea000383ffff */
[----:B------:R-:W-:Y:S05]  /*1a170*/  BRA `(.L_x_2992) ;  /* 0xffffffa800007947 */ /* 0x000fea000383ffff */
.L_x_2880:
        /* <DEDUP_REMOVED lines=8> */
.L_x_2994:
[----:B------:R-:W-:Y:S05]  /*1a200*/  BSYNC B0 ;  /* 0x0000000000007941 */ /* 0x000fea0003800000 */
.L_x_2993:
        /* <DEDUP_REMOVED lines=9> */
.L_x_2995:
[----:B------:R-:W-:Y:S02]  /*1a2a0*/  IMAD.MOV.U32 R13, RZ, RZ, R7 ;  /* 0x000000ffff0d7224 */ /* 0x000fe400078e0007 */
[----:B------:R-:W-:Y:S02]  /*1a2b0*/  IMAD.MOV.U32 R12, RZ, RZ, 0x1 ;  /* 0x00000001ff0c7424 */ /* 0x000fe400078e00ff */
[----:B------:R-:W-:-:S07]  /*1a2c0*/  IMAD.MOV.U32 R2, RZ, RZ, R14 ;  /* 0x000000ffff027224 */ /* 0x000fce00078e000e */
[----:B------:R-:W-:Y:S05]  /*1a2d0*/  WARPSYNC.COLLECTIVE R15, `(.L_x_2996) ;  /* 0x000000000f087348 */ /* 0x000fea0003c00000 */
[----:B------:R0:W1:Y:S02]  /*1a2e0*/  SHFL.IDX P6, R14, R13, R12, R11 ;  /* 0x0000000c0d0e7389 */ /* 0x00006400000c000b */
[----:B01----:R-:W-:Y:S01]  /*1a2f0*/  ENDCOLLECTIVE ;  /* 0x000000000000791b */ /* 0x003fe20003800000 */
.L_x_2996:
        /* <DEDUP_REMOVED lines=12> */
.L_x_2997:
[----:B------:R-:W-:Y:S02]  /*1a3c0*/  IMAD.MOV.U32 R13, RZ, RZ, R7 ;  /* 0x000000ffff0d7224 */ /* 0x000fe400078e0007 */
[----:B------:R-:W-:Y:S02]  /*1a3d0*/  IMAD.MOV.U32 R12, RZ, RZ, 0x2 ;  /* 0x00000002ff0c7424 */ /* 0x000fe400078e00ff */
[----:B------:R-:W-:-:S07]  /*1a3e0*/  IMAD.MOV.U32 R2, RZ, RZ, R14 ;  /* 0x000000ffff027224 */ /* 0x000fce00078e000e */
[----:B------:R-:W-:Y:S05]  /*1a3f0*/  WARPSYNC.COLLECTIVE R15, `(.L_x_2998) ;  /* 0x000000000f087348 */ /* 0x000fea0003c00000 */
[----:B------:R0:W1:Y:S02]  /*1a400*/  SHFL.IDX P6, R14, R13, R12, R11 ;  /* 0x0000000c0d0e7389 */ /* 0x00006400000c000b */
[----:B01----:R-:W-:Y:S01]  /*1a410*/  ENDCOLLECTIVE ;  /* 0x000000000000791b */ /* 0x003fe20003800000 */
.L_x_2998:
        /* <DEDUP_REMOVED lines=12> */
.L_x_2999:
[----:B------:R-:W-:Y:S02]  /*1a4e0*/  IMAD.MOV.U32 R13, RZ, RZ, R7 ;  /* 0x000000ffff0d7224 */ /* 0x000fe400078e0007 */
[----:B------:R-:W-:Y:S02]  /*1a4f0*/  IMAD.MOV.U32 R12, RZ, RZ, 0x3 ;  /* 0x00000003ff0c7424 */ /* 0x000fe400078e00ff */
[----:B------:R-:W-:-:S07]  /*1a500*/  IMAD.MOV.U32 R2, RZ, RZ, R14 ;  /* 0x000000ffff027224 */ /* 0x000fce00078e000e */
[----:B------:R-:W-:Y:S05]  /*1a510*/  WARPSYNC.COLLECTIVE R15, `(.L_x_3000) ;  /* 0x000000000f087348 */ /* 0x000fea0003c00000 */
[----:B------:R0:W1:Y:S02]  /*1a520*/  SHFL.IDX P6, R14, R13, R12, R11 ;  /* 0x0000000c0d0e7389 */ /* 0x00006400000c000b */
[----:B01----:R-:W-:Y:S01]  /*1a530*/  ENDCOLLECTIVE ;  /* 0x000000000000791b */ /* 0x003fe20003800000 */
.L_x_3000:
        /* <DEDUP_REMOVED lines=12> */
.L_x_3001:
[----:B------:R-:W-:Y:S02]  /*1a600*/  IMAD.MOV.U32 R13, RZ, RZ, R7 ;  /* 0x000000ffff0d7224 */ /* 0x000fe400078e0007 */
[----:B------:R-:W-:Y:S02]  /*1a610*/  IMAD.MOV.U32 R12, RZ, RZ, 0x4 ;  /* 0x00000004ff0c7424 */ /* 0x000fe400078e00ff */
[----:B------:R-:W-:-:S07]  /*1a620*/  IMAD.MOV.U32 R2, RZ, RZ, R14 ;  /* 0x000000ffff027224 */ /* 0x000fce00078e000e */
[----:B------:R-:W-:Y:S05]  /*1a630*/  WARPSYNC.COLLECTIVE R15, `(.L_x_3002) ;  /* 0x000000000f087348 */ /* 0x000fea0003c00000 */
[----:B------:R0:W1:Y:S02]  /*1a640*/  SHFL.IDX P6, R14, R13, R12, R11 ;  /* 0x0000000c0d0e7389 */ /* 0x00006400000c000b */
[----:B01----:R-:W-:Y:S01]  /*1a650*/  ENDCOLLECTIVE ;  /* 0x000000000000791b */ /* 0x003fe20003800000 */
.L_x_3002:
        /* <DEDUP_REMOVED lines=12> */
.L_x_3003:
[----:B------:R-:W-:Y:S02]  /*1a720*/  IMAD.MOV.U32 R13, RZ, RZ, R7 ;  /* 0x000000ffff0d7224 */ /* 0x000fe400078e0007 */
[----:B------:R-:W-:Y:S02]  /*1a730*/  IMAD.MOV.U32 R12, RZ, RZ, 0x5 ;  /* 0x00000005ff0c7424 */ /* 0x000fe400078e00ff */
[----:B------:R-:W-:-:S07]  /*1a740*/  IMAD.MOV.U32 R2, RZ, RZ, R14 ;  /* 0x000000ffff027224 */ /* 0x000fce00078e000e */
[----:B------:R-:W-:Y:S05]  /*1a750*/  WARPSYNC.COLLECTIVE R15, `(.L_x_3004) ;  /* 0x000000000f087348 */ /* 0x000fea0003c00000 */
[----:B------:R0:W1:Y:S02]  /*1a760*/  SHFL.IDX P6, R14, R13, R12, R11 ;  /* 0x0000000c0d0e7389 */ /* 0x00006400000c000b */
[----:B01----:R-:W-:Y:S01]  /*1a770*/  ENDCOLLECTIVE ;  /* 0x000000000000791b */ /* 0x003fe20003800000 */
.L_x_3004:
        /* <DEDUP_REMOVED lines=12> */
.L_x_3005:
[----:B------:R-:W-:Y:S02]  /*1a840*/  IMAD.MOV.U32 R13, RZ, RZ, R7 ;  /* 0x000000ffff0d7224 */ /* 0x000fe400078e0007 */
[----:B------:R-:W-:Y:S02]  /*1a850*/  IMAD.MOV.U32 R12, RZ, RZ, 0x6 ;  /* 0x00000006ff0c7424 */ /* 0x000fe400078e00ff */
[----:B------:R-:W-:-:S07]  /*1a860*/  IMAD.MOV.U32 R2, RZ, RZ, R14 ;  /* 0x000000ffff027224 */ /* 0x000fce00078e000e */
[----:B------:R-:W-:Y:S05]  /*1a870*/  WARPSYNC.COLLECTIVE R15, `(.L_x_3006) ;  /* 0x000000000f087348 */ /* 0x000fea0003c00000 */
[----:B------:R0:W1:Y:S02]  /*1a880*/  SHFL.IDX P6, R14, R13, R12, R11 ;  /* 0x0000000c0d0e7389 */ /* 0x00006400000c000b */
[----:B01----:R-:W-:Y:S01]  /*1a890*/  ENDCOLLECTIVE ;  /* 0x000000000000791b */ /* 0x003fe20003800000 */
.L_x_3006:
        /* <DEDUP_REMOVED lines=12> */
.L_x_3007:
[----:B------:R-:W-:Y:S02]  /*1a960*/  IMAD.MOV.U32 R13, RZ, RZ, R7 ;  /* 0x000000ffff0d7224 */ /* 0x000fe400078e0007 */
[----:B------:R-:W-:Y:S02]  /*1a970*/  IMAD.MOV.U32 R12, RZ, RZ, 0x7 ;  /* 0x00000007ff0c7424 */ /* 0x000fe400078e00ff */
[----:B------:R-:W-:-:S07]  /*1a980*/  IMAD.MOV.U32 R2, RZ, RZ, R14 ;  /* 0x000000ffff027224 */ /* 0x000fce00078e000e */
[----:B------:R-:W-:Y:S05]  /*1a990*/  WARPSYNC.COLLECTIVE R15, `(.L_x_3008) ;  /* 0x000000000f087348 */ /* 0x000fea0003c00000 */
[----:B------:R0:W1:Y:S02]  /*1a9a0*/  SHFL.IDX P6, R14, R13, R12, R11 ;  /* 0x0000000c0d0e7389 */ /* 0x00006400000c000b */
[----:B01----:R-:W-:Y:S01]  /*1a9b0*/  ENDCOLLECTIVE ;  /* 0x000000000000791b */ /* 0x003fe20003800000 */
.L_x_3008:
        /* <DEDUP_REMOVED lines=12> */
.L_x_3009:
[----:B------:R-:W-:Y:S01]  /*1aa80*/  IMAD.MOV.U32 R2, RZ, RZ, R14 ;  /* 0x000000ffff027224 */ /* 0x000fe200078e000e */
[----:B------:R-:W-:Y:S06]  /*1aa90*/  BRA `(.L_x_3010) ;  /* 0xffffffa000d47947 */ /* 0x000fec000383ffff */
.L_x_2885:
[----:B----4-:R4:W0:Y:S02]  /*1aaa0*/  SYNCS.PHASECHK.TRANS64.TRYWAIT P0, [R0+URZ+0x38840], R20 ;  /* 0x03884014000075a7 */ /* 0x010824000800017f */
[----:B0-----:R-:W-:Y:S05]  /*1aab0*/  @!P0 NANOSLEEP.SYNCS 0x989680 ;  /* 0x009896800000895d */ /* 0x001fea0003900000 */
[----:B------:R-:W0:Y:S02]  /*1aac0*/  @!P0 SYNCS.PHASECHK.TRANS64 P0, [R0+URZ+0x38840], R20 ;  /* 0x03884014000085a7 */ /* 0x000e24000800007f */
[----:B0-----:R-:W-:Y:S05]  /*1aad0*/  @!P0 BRA `(.L_x_2885) ;  /* 0xfffffffc00f08947 */ /* 0x001fea000383ffff */
[----:B------:R-:W-:Y:S05]  /*1aae0*/  BRA `(.L_x_3011) ;  /* 0xffffffa400287947 */ /* 0x000fea000383ffff */
.L_x_2886:
        /* <DEDUP_REMOVED lines=8> */
.L_x_3013:
[----:B------:R-:W-:Y:S05]  /*1ab70*/  BSYNC B0 ;  /* 0x0000000000007941 */ /* 0x000fea0003800000 */
.L_x_3012:
        /* <DEDUP_REMOVED lines=8> */
.L_x_3014:
[----:B------:R-:W-:Y:S02]  /*1ac00*/  IMAD.MOV.U32 R13, RZ, RZ, R5 ;  /* 0x000000ffff0d7224 */ /* 0x000fe400078e0005 */
[----:B------:R-:W-:Y:S01]  /*1ac10*/  IMAD.MOV.U32 R12, RZ, RZ, 0x1 ;  /* 0x00000001ff0c7424 */ /* 0x000fe200078e00ff */
[----:B------:R-:W-:-:S13]  /*1ac20*/  IADD3 R2, P0, R27, R14, RZ ;  /* 0x0000000e1b027210 */ /* 0x000fda0007f1e0ff */
[----:B------:R-:W-:Y:S05]  /*1ac30*/  WARPSYNC.COLLECTIVE R15, `(.L_x_3015) ;  /* 0x000000000f087348 */ /* 0x000fea0003c00000 */
[----:B------:R0:W1:Y:S02]  /*1ac40*/  SHFL.IDX P6, R14, R13, R12, R11 ;  /* 0x0000000c0d0e7389 */ /* 0x00006400000c000b */
[----:B01----:R-:W-:Y:S01]  /*1ac50*/  ENDCOLLECTIVE ;  /* 0x000000000000791b */ /* 0x003fe20003800000 */
.L_x_3015:
        /* <DEDUP_REMOVED lines=11> */
.L_x_3016:
[----:B------:R-:W-:Y:S02]  /*1ad10*/  IMAD.MOV.U32 R13, RZ, RZ, R5 ;  /* 0x000000ffff0d7224 */ /* 0x000fe400078e0005 */
[----:B------:R-:W-:Y:S01]  /*1ad20*/  IMAD.MOV.U32 R12, RZ, RZ, 0x2 ;  /* 0x00000002ff0c7424 */ /* 0x000fe200078e00ff */
[----:B------:R-:W-:-:S13]  /*1ad30*/  IADD3 R2, P0, R27, R14, RZ ;  /* 0x0000000e1b027210 */ /* 0x000fda0007f1e0ff */
[----:B------:R-:W-:Y:S05]  /*1ad40*/  WARPSYNC.COLLECTIVE R15, `(.L_x_3017) ;  /* 0x000000000f087348 */ /* 0x000fea0003c00000 */
[----:B------:R0:W1:Y:S02]  /*1ad50*/  SHFL.IDX P6, R14, R13, R12, R11 ;  /* 0x0000000c0d0e7389 */ /* 0x00006400000c000b */
[----:B01----:R-:W-:Y:S01]  /*1ad60*/  ENDCOLLECTIVE ;  /* 0x000000000000791b */ /* 0x003fe20003800000 */
.L_x_3017:
        /* <DEDUP_REMOVED lines=11> */
.L_x_3018:
[----:B------:R-:W-:Y:S02]  /*1ae20*/  IMAD.MOV.U32 R13, RZ, RZ, R5 ;  /* 0x000000ffff0d7224 */ /* 0x000fe400078e0005 */
[----:B------:R-:W-:Y:S01]  /*1ae30*/  IMAD.MOV.U32 R12, RZ, RZ, 0x3 ;  /* 0x00000003ff0c7424 */ /* 0x000fe200078e00ff */
[----:B------:R-:W-:-:S13]  /*1ae40*/  IADD3 R2, P0, R27, R14, RZ ;  /* 0x0000000e1b027210 */ /* 0x000fda0007f1e0ff */
[----:B------:R-:W-:Y:S05]  /*1ae50*/  WARPSYNC.COLLECTIVE R15, `(.L_x_3019) ;  /* 0x000000000f087348 */ /* 0x000fea0003c00000 */
[----:B------:R0:W1:Y:S02]  /*1ae60*/  SHFL.IDX P6, R14, R13, R12, R11 ;  /* 0x0000000c0d0e7389 */ /* 0x00006400000c000b */
[----:B01----:R-:W-:Y:S01]  /*1ae70*/  ENDCOLLECTIVE ;  /* 0x000000000000791b */ /* 0x003fe20003800000 */
.L_x_3019:
        /* <DEDUP_REMOVED lines=11> */
.L_x_3020:
[----:B------:R-:W-:Y:S02]  /*1af30*/  IMAD.MOV.U32 R13, RZ, RZ, R5 ;  /* 0x000000ffff0d7224 */ /* 0x000fe400078e0005 */
[----:B------:R-:W-:Y:S01]  /*1af40*/  IMAD.MOV.U32 R12, RZ, RZ, 0x4 ;  /* 0x00000004ff0c7424 */ /* 0x000fe200078e00ff */
[----:B------:R-:W-:-:S13]  /*1af50*/  IADD3 R2, P0, R27, R14, RZ ;  /* 0x0000000e1b027210 */ /* 0x000fda0007f1e0ff */
[----:B------:R-:W-:Y:S05]  /*1af60*/  WARPSYNC.COLLECTIVE R15, `(.L_x_3021) ;  /* 0x000000000f087348 */ /* 0x000fea0003c00000 */
[----:B------:R0:W1:Y:S02]  /*1af70*/  SHFL.IDX P6, R14, R13, R12, R11 ;  /* 0x0000000c0d0e7389 */ /* 0x00006400000c000b */
[----:B01----:R-:W-:Y:S01]  /*1af80*/  ENDCOLLECTIVE ;  /* 0x000000000000791b */ /* 0x003fe20003800000 */
.L_x_3021:
        /* <DEDUP_REMOVED lines=11> */
.L_x_3022:
[----:B------:R-:W-:Y:S02]  /*1b040*/  IMAD.MOV.U32 R13, RZ, RZ, R5 ;  /* 0x000000ffff0d7224 */ /* 0x000fe400078e0005 */
[----:B------:R-:W-:Y:S01]  /*1b050*/  IMAD.MOV.U32 R12, RZ, RZ, 0x5 ;  /* 0x00000005ff0c7424 */ /* 0x000fe200078e00ff */
[----:B------:R-:W-:-:S13]  /*1b060*/  IADD3 R2, P0, R27, R14, RZ ;  /* 0x0000000e1b027210 */ /* 0x000fda0007f1e0ff */
[----:B------:R-:W-:Y:S05]  /*1b070*/  WARPSYNC.COLLECTIVE R15, `(.L_x_3023) ;  /* 0x000000000f087348 */ /* 0x000fea0003c00000 */
[----:B------:R0:W1:Y:S02]  /*1b080*/  SHFL.IDX P6, R14, R13, R12, R11 ;  /* 0x0000000c0d0e7389 */ /* 0x00006400000c000b */
[----:B01----:R-:W-:Y:S01]  /*1b090*/  ENDCOLLECTIVE ;  /* 0x000000000000791b */ /* 0x003fe20003800000 */
.L_x_3023:
        /* <DEDUP_REMOVED lines=11> */
.L_x_3024:
[----:B------:R-:W-:Y:S02]  /*1b150*/  IMAD.MOV.U32 R13, RZ, RZ, R5 ;  /* 0x000000ffff0d7224 */ /* 0x000fe400078e0005 */
[----:B------:R-:W-:Y:S01]  /*1b160*/  IMAD.MOV.U32 R12, RZ, RZ, 0x6 ;  /* 0x00000006ff0c7424 */ /* 0x000fe200078e00ff */
[----:B------:R-:W-:-:S13]  /*1b170*/  IADD3 R2, P0, R27, R14, RZ ;  /* 0x0000000e1b027210 */ /* 0x000fda0007f1e0ff */
[----:B------:R-:W-:Y:S05]  /*1b180*/  WARPSYNC.COLLECTIVE R15, `(.L_x_3025) ;  /* 0x000000000f087348 */ /* 0x000fea0003c00000 */
[----:B------:R0:W1:Y:S02]  /*1b190*/  SHFL.IDX P6, R14, R13, R12, R11 ;  /* 0x0000000c0d0e7389 */ /* 0x00006400000c000b */
[----:B01----:R-:W-:Y:S01]  /*1b1a0*/  ENDCOLLECTIVE ;  /* 0x000000000000791b */ /* 0x003fe20003800000 */
.L_x_3025:
        /* <DEDUP_REMOVED lines=11> */
.L_x_3026:
[----:B------:R-:W-:Y:S02]  /*1b260*/  IMAD.MOV.U32 R13, RZ, RZ, R5 ;  /* 0x000000ffff0d7224 */ /* 0x000fe400078e0005 */
[----:B------:R-:W-:Y:S01]  /*1b270*/  IMAD.MOV.U32 R12, RZ, RZ, 0x7 ;  /* 0x00000007ff0c7424 */ /* 0x000fe200078e00ff */
[----:B------:R-:W-:-:S13]  /*1b280*/  IADD3 R2, P0, R27, R14, RZ ;  /* 0x0000000e1b027210 */ /* 0x000fda0007f1e0ff */
[----:B------:R-:W-:Y:S05]  /*1b290*/  WARPSYNC.COLLECTIVE R15, `(.L_x_3027) ;  /* 0x000000000f087348 */ /* 0x000fea0003c00000 */
[----:B------:R0:W1:Y:S02]  /*1b2a0*/  SHFL.IDX P6, R14, R13, R12, R11 ;  /* 0x0000000c0d0e7389 */ /* 0x00006400000c000b */
[----:B01----:R-:W-:Y:S01]  /*1b2b0*/  ENDCOLLECTIVE ;  /* 0x000000000000791b */ /* 0x003fe20003800000 */
.L_x_3027:
        /* <DEDUP_REMOVED lines=11> */
.L_x_3028:
[----:B------:R-:W-:Y:S05]  /*1b370*/  BRA `(.L_x_3029) ;  /* 0xffffffa000107947 */ /* 0x000fea000383ffff */
.L_x_2891:
[----:B0-----:R0:W1:Y:S02]  /*1b380*/  SYNCS.PHASECHK.TRANS64.TRYWAIT P2, [R18+URZ+0x38870], R3 ;  /* 0x03887003120075a7 */ /* 0x001064000804017f */
[----:B-1----:R-:W-:Y:S05]  /*1b390*/  @!P2 NANOSLEEP.SYNCS 0x989680 ;  /* 0x009896800000a95d */ /* 0x002fea0003900000 */
[----:B------:R-:W1:Y:S02]  /*1b3a0*/  @!P2 SYNCS.PHASECHK.TRANS64 P2, [R18+URZ+0x38870], R3 ;  /* 0x038870031200a5a7 */ /* 0x000e64000804007f */
[----:B-1----:R-:W-:Y:S05]  /*1b3b0*/  @!P2 BRA `(.L_x_2891) ;  /* 0xfffffffc00f0a947 */ /* 0x002fea000383ffff */
[----:B------:R-:W-:Y:S05]  /*1b3c0*/  BRA `(.L_x_3030) ;  /* 0xffffffa000787947 */ /* 0x000fea000383ffff */
.L_x_2893:
[----:B0-----:R0:W1:Y:S02]  /*1b3d0*/  SYNCS.PHASECHK.TRANS64.TRYWAIT P2, [R18+URZ+0x38860], R5 ;  /* 0x03886005120075a7 */ /* 0x001064000804017f */
[----:B-1----:R-:W-:Y:S05]  /*1b3e0*/  @!P2 NANOSLEEP.SYNCS 0x989680 ;  /* 0x009896800000a95d */ /* 0x002fea0003900000 */
[----:B------:R-:W1:Y:S02]  /*1b3f0*/  @!P2 SYNCS.PHASECHK.TRANS64 P2, [R18+URZ+0x38860], R5 ;  /* 0x038860051200a5a7 */ /* 0x000e64000804007f */
[----:B-1----:R-:W-:Y:S05]  /*1b400*/  @!P2 BRA `(.L_x_2893) ;  /* 0xfffffffc00f0a947 */ /* 0x002fea000383ffff */
[----:B------:R-:W-:Y:S05]  /*1b410*/  BRA `(.L_x_3031) ;  /* 0xffffffa000887947 */ /* 0x000fea000383ffff */
.L_x_2901:
[----:B0-----:R0:W3:Y:S02]  /*1b420*/  SYNCS.PHASECHK.TRANS64.TRYWAIT P1, [R19+URZ+0x38870], R0 ;  /* 0x03887000130075a7 */ /* 0x0010e4000802017f */
[----:B---3--:R-:W-:Y:S05]  /*1b430*/  @!P1 NANOSLEEP.SYNCS 0x989680 ;  /* 0x009896800000995d */ /* 0x008fea0003900000 */
[----:B------:R-:W3:Y:S02]  /*1b440*/  @!P1 SYNCS.PHASECHK.TRANS64 P1, [R19+URZ+0x38870], R0 ;  /* 0x03887000130095a7 */ /* 0x000ee4000802007f */
[----:B---3--:R-:W-:Y:S05]  /*1b450*/  @!P1 BRA `(.L_x_2901) ;  /* 0xfffffffc00f09947 */ /* 0x008fea000383ffff */
[----:B------:R-:W-:Y:S05]  /*1b460*/  BRA `(.L_x_3032) ;  /* 0xffffffa800e07947 */ /* 0x000fea000383ffff */
.L_x_2903:
[----:B0-----:R0:W3:Y:S02]  /*1b470*/  SYNCS.PHASECHK.TRANS64.TRYWAIT P1, [R19+URZ+0x38860], R0 ;  /* 0x03886000130075a7 */ /* 0x0010e4000802017f */
[----:B---3--:R-:W-:Y:S05]  /*1b480*/  @!P1 NANOSLEEP.SYNCS 0x989680 ;  /* 0x009896800000995d */ /* 0x008fea0003900000 */
[----:B------:R-:W3:Y:S02]  /*1b490*/  @!P1 SYNCS.PHASECHK.TRANS64 P1, [R19+URZ+0x38860], R0 ;  /* 0x03886000130095a7 */ /* 0x000ee4000802007f */
[----:B---3--:R-:W-:Y:S05]  /*1b4a0*/  @!P1 BRA `(.L_x_2903) ;  /* 0xfffffffc00f09947 */ /* 0x008fea000383ffff */
[----:B------:R-:W-:Y:S05]  /*1b4b0*/  BRA `(.L_x_3033) ;  /* 0xffffffa800ec7947 */ /* 0x000fea000383ffff */
.L_x_2917:
[----:B0-----:R0:W1:Y:S02]  /*1b4c0*/  SYNCS.PHASECHK.TRANS64.TRYWAIT P0, [R4+URZ+0x38820], R0 ;  /* 0x03882000040075a7 */ /* 0x001064000800017f */
[----:B-1----:R-:W-:Y:S05]  /*1b4d0*/  @!P0 NANOSLEEP.SYNCS 0x989680 ;  /* 0x009896800000895d */ /* 0x002fea0003900000 */
[----:B------:R-:W1:Y:S02]  /*1b4e0*/  @!P0 SYNCS.PHASECHK.TRANS64 P0, [R4+URZ+0x38820], R0 ;  /* 0x03882000040085a7 */ /* 0x000e64000800007f */
[----:B-1----:R-:W-:Y:S05]  /*1b4f0*/  @!P0 BRA `(.L_x_2917) ;  /* 0xfffffffc00f08947 */ /* 0x002fea000383ffff */
[----:B------:R-:W-:Y:S05]  /*1b500*/  BRA `(.L_x_3034) ;  /* 0xffffffc400107947 */ /* 0x000fea000383ffff */
.L_x_2918:
        /* <DEDUP_REMOVED lines=11> */
.L_x_3036:
[----:B------:R-:W-:Y:S05]  /*1b5c0*/  BSYNC B0 ;  /* 0x0000000000007941 */ /* 0x000fea0003800000 */
.L_x_3035:
[----:B------:R-:W-:Y:S05]  /*1b5d0*/  BRA `(.L_x_3037) ;  /* 0xffffffc000f87947 */ /* 0x000fea000383ffff */
.L_x_2921:
[----:B------:R-:W-:Y:S01]  /*1b5e0*/  BSSY B1, `(.L_x_3038) ;  /* 0x0000006000017945 */ /* 0x000fe20003800000 */
[----:B------:R-:W-:-:S07]  /*1b5f0*/  IMAD.MOV.U32 R15, RZ, RZ, -0x1 ;  /* 0xffffffffff0f7424 */ /* 0x000fce00078e00ff */
[----:B0-----:R-:W-:Y:S05]  /*1b600*/  WARPSYNC.COLLECTIVE R15, `(.L_x_3039) ;  /* 0x000000000f0c7348 */ /* 0x001fea0003c00000 */
[----:B------:R-:W-:Y:S02]  /*1b610*/  ELECT P6, UR62, PT ;  /* 0x00000000003e782f */ /* 0x000fe400038c0000 */
[----:B------:R-:W-:Y:S01]  /*1b620*/  MOV R14, UR62 ;  /* 0x0000003e000e7c02 */ /* 0x000fe20008000f00 */
[----:B0-----:R-:W-:Y:S10]  /*1b630*/  ENDCOLLECTIVE ;  /* 0x000000000000791b */ /* 0x001ff40003800000 */
.L_x_3039:
[----:B------:R-:W-:Y:S05]  /*1b640*/  BSYNC B1 ;  /* 0x0000000000017941 */ /* 0x000fea0003800000 */
.L_x_3038:
[----:B------:R-:W-:Y:S05]  /*1b650*/  BRA `(.L_x_3040) ;  /* 0xffffffc000f07947 */ /* 0x000fea000383ffff */
.L_x_2923:
[----:B0-----:R0:W1:Y:S02]  /*1b660*/  SYNCS.PHASECHK.TRANS64.TRYWAIT P1, [R5+URZ+0x38840], R0 ;  /* 0x03884000050075a7 */ /* 0x001064000802017f */
[----:B-1----:R-:W-:Y:S05]  /*1b670*/  @!P1 NANOSLEEP.SYNCS 0x989680 ;  /* 0x009896800000995d */ /* 0x002fea0003900000 */
[----:B------:R-:W1:Y:S02]  /*1b680*/  @!P1 SYNCS.PHASECHK.TRANS64 P1, [R5+URZ+0x38840], R0 ;  /* 0x03884000050095a7 */ /* 0x000e64000802007f */
[----:B-1----:R-:W-:Y:S05]  /*1b690*/  @!P1 BRA `(.L_x_2923) ;  /* 0xfffffffc00f09947 */ /* 0x002fea000383ffff */
[----:B------:R-:W-:Y:S05]  /*1b6a0*/  BRA `(.L_x_3041) ;  /* 0xffffffc400107947 */ /* 0x000fea000383ffff */
.L_x_2925:
[----:B-1----:R1:W2:Y:S02]  /*1b6b0*/  SYNCS.PHASECHK.TRANS64.TRYWAIT P1, [R25+URZ+0x38840], R2 ;  /* 0x03884002190075a7 */ /* 0x0022a4000802017f */
[----:B--2---:R-:W-:Y:S05]  /*1b6c0*/  @!P1 NANOSLEEP.SYNCS 0x989680 ;  /* 0x009896800000995d */ /* 0x004fea0003900000 */
[----:B------:R-:W2:Y:S02]  /*1b6d0*/  @!P1 SYNCS.PHASECHK.TRANS64 P1, [R25+URZ+0x38840], R2 ;  /* 0x03884002190095a7 */ /* 0x000ea4000802007f */
[----:B--2---:R-:W-:Y:S05]  /*1b6e0*/  @!P1 BRA `(.L_x_2925) ;  /* 0xfffffffc00f09947 */ /* 0x004fea000383ffff */
[----:B------:R-:W-:Y:S05]  /*1b6f0*/  BRA `(.L_x_3042) ;  /* 0xffffffc4001c7947 */ /* 0x000fea000383ffff */
.L_x_2927:
[----:B--2---:R2:W3:Y:S02]  /*1b700*/  SYNCS.PHASECHK.TRANS64.TRYWAIT P1, [R5+URZ+0x38860], R0 ;  /* 0x03886000050075a7 */ /* 0x0044e4000802017f */
[----:B---3--:R-:W-:Y:S05]  /*1b710*/  @!P1 NANOSLEEP.SYNCS 0x989680 ;  /* 0x009896800000995d */ /* 0x008fea0003900000 */
[----:B------:R-:W3:Y:S02]  /*1b720*/  @!P1 SYNCS.PHASECHK.TRANS64 P1, [R5+URZ+0x38860], R0 ;  /* 0x03886000050095a7 */ /* 0x000ee4000802007f */
[----:B---3--:R-:W-:Y:S05]  /*1b730*/  @!P1 BRA `(.L_x_2927) ;  /* 0xfffffffc00f09947 */ /* 0x008fea000383ffff */
[----:B------:R-:W-:Y:S05]  /*1b740*/  BRA `(.L_x_3043) ;  /* 0xffffffc400187947 */ /* 0x000fea000383ffff */
.L_x_2929:
[----:B---3--:R3:W4:Y:S02]  /*1b750*/  SYNCS.PHASECHK.TRANS64.TRYWAIT P1, [R25+URZ+0x38860], R2 ;  /* 0x03886002190075a7 */ /* 0x008724000802017f */
[----:B----4-:R-:W-:Y:S05]  /*1b760*/  @!P1 NANOSLEEP.SYNCS 0x989680 ;  /* 0x009896800000995d */ /* 0x010fea0003900000 */
[----:B------:R-:W4:Y:S02]  /*1b770*/  @!P1 SYNCS.PHASECHK.TRANS64 P1, [R25+URZ+0x38860], R2 ;  /* 0x03886002190095a7 */ /* 0x000f24000802007f */
[----:B----4-:R-:W-:Y:S05]  /*1b780*/  @!P1 BRA `(.L_x_2929) ;  /* 0xfffffffc00f09947 */ /* 0x010fea000383ffff */
[----:B------:R-:W-:Y:S05]  /*1b790*/  BRA `(.L_x_3044) ;  /* 0xffffffc400147947 */ /* 0x000fea000383ffff */
.L_x_2931:
[----:B----4-:R4:W0:Y:S02]  /*1b7a0*/  SYNCS.PHASECHK.TRANS64.TRYWAIT P1, [R5+URZ+0x38880], R0 ;  /* 0x03888000050075a7 */ /* 0x010824000802017f */
[----:B0-----:R-:W-:Y:S05]  /*1b7b0*/  @!P1 NANOSLEEP.SYNCS 0x989680 ;  /* 0x009896800000995d */ /* 0x001fea0003900000 */
[----:B------:R-:W0:Y:S02]  /*1b7c0*/  @!P1 SYNCS.PHASECHK.TRANS64 P1, [R5+URZ+0x38880], R0 ;  /* 0x03888000050095a7 */ /* 0x000e24000802007f */
[----:B0-----:R-:W-:Y:S05]  /*1b7d0*/  @!P1 BRA `(.L_x_2931) ;  /* 0xfffffffc00f09947 */ /* 0x001fea000383ffff */
[----:B------:R-:W-:Y:S05]  /*1b7e0*/  BRA `(.L_x_3045) ;  /* 0xffffffc400107947 */ /* 0x000fea000383ffff */
.L_x_3046:
        /* <DEDUP_REMOVED lines=9> */
.L_x_3859:


//--------------------- .text._ZN7cutlass13device_kernelIN5flash11enable_sm90INS1_16FlashAttnFwdSm90INS1_25CollectiveMainloopFwdSm90ILi2EN4cute5tupleIJNS5_1CILi1EEES8_S8_EEENS6_IJNS7_ILi128EEESA_NS7_ILi256EEEEEELi256ENS_12float_e4m3_tEfNS_4arch4Sm90ELb1ELb0ELb0ELb1ELb1ELb1ELb0ELb1ELb0ELb1ELb1ELb0EEENS1_21CollectiveEpilogueFwdINS6_IJSA_SB_SA_EEES9_NS_10bfloat16_tESF_Li256ELb1ELb1ELb1ELb1EEENS1_36VarlenDynamicPersistentTileSchedulerILi128ELi128ELi256ELi128ELb1ELb1ELb1ELb1ELb1ELb1EEEEEEEEEvNT_6ParamsE --------------------------
	.section	.text._ZN7cutlass13device_kernelIN5flash11enable_sm90INS1_16FlashAttnFwdSm90INS1_25CollectiveMainloopFwdSm90ILi2EN4cute5tupleIJNS5_1CILi1EEES8_S8_EEENS6_IJNS7_ILi128EEESA_NS7_ILi256EEEEEELi256ENS_12float_e4m3_tEfNS_4arch4Sm90ELb1ELb0ELb0ELb1ELb1ELb1ELb0ELb1ELb0ELb1ELb1ELb0EEENS1_21CollectiveEpilogueFwdINS6_IJSA_SB_SA_EEES9_NS_10bfloat16_tESF_Li256ELb1ELb1ELb1ELb1EEENS1_36VarlenDynamicPersistentTileSchedulerILi128ELi128ELi256ELi128ELb1ELb1ELb1ELb1ELb1ELb1EEEEEEEEEvNT_6ParamsE,"ax",@progbits
	.align	128
.text._ZN7cutlass13device_kernelIN5flash11enable_sm90INS1_16FlashAttnFwdSm90INS1_25CollectiveMainloopFwdSm90ILi2EN4cute5tupleIJNS5_1CILi1EEES8_S8_EEENS6_IJNS7_ILi128EEESA_NS7_ILi256EEEEEELi256ENS_12float_e4m3_tEfNS_4arch4Sm90ELb1ELb0ELb0ELb1ELb1ELb1ELb0ELb1ELb0ELb1ELb1ELb0EEENS1_21CollectiveEpilogueFwdINS6_IJSA_SB_SA_EEES9_NS_10bfloat16_tESF_Li256ELb1ELb1ELb1ELb1EEENS1_36VarlenDynamicPersistentTileSchedulerILi128ELi128ELi256ELi128ELb1ELb1ELb1ELb1ELb1ELb1EEEEEEEEEvNT_6ParamsE:
        .type           _ZN7cutlass13device_kernelIN5flash11enable_sm90INS1_16FlashAttnFwdSm90INS1_25CollectiveMainloopFwdSm90ILi2EN4cute5tupleIJNS5_1CILi1EEES8_S8_EEENS6_IJNS7_ILi128EEESA_NS7_ILi256EEEEEELi256ENS_12float_e4m3_tEfNS_4arch4Sm90ELb1ELb0ELb0ELb1ELb1ELb1ELb0ELb1ELb0ELb1ELb1ELb0EEENS1_21CollectiveEpilogueFwdINS6_IJSA_SB_SA_EEES9_NS_10bfloat16_tESF_Li256ELb1ELb1ELb1ELb1EEENS1_36VarlenDynamicPersistentTileSchedulerILi128ELi128ELi256ELi128ELb1ELb1ELb1ELb1ELb1ELb1EEEEEEEEEvNT_6ParamsE,@function
        .size           _ZN7cutlass13device_kernelIN5flash11enable_sm90INS1_16FlashAttnFwdSm90INS1_25CollectiveMainloopFwdSm90ILi2EN4cute5tupleIJNS5_1CILi1EEES8_S8_EEENS6_IJNS7_ILi128EEESA_NS7_ILi256EEEEEELi256ENS_12float_e4m3_tEfNS_4arch4Sm90ELb1ELb0ELb0ELb1ELb1ELb1ELb0ELb1ELb0ELb1ELb1ELb0EEENS1_21CollectiveEpilogueFwdINS6_IJSA_SB_SA_EEES9_NS_10bfloat16_tESF_Li256ELb1ELb1ELb1ELb1EEENS1_36VarlenDynamicPersistentTileSchedulerILi128ELi128ELi256ELi128ELb1ELb1ELb1ELb1ELb1ELb1EEEEEEEEEvNT_6ParamsE,(.L_x_3860 - _ZN7cutlass13device_kernelIN5flash11enable_sm90INS1_16FlashAttnFwdSm90INS1_25CollectiveMainloopFwdSm90ILi2EN4cute5tupleIJNS5_1CILi1EEES8_S8_EEENS6_IJNS7_ILi128EEESA_NS7_ILi256EEEEEELi256ENS_12float_e4m3_tEfNS_4arch4Sm90ELb1ELb0ELb0ELb1ELb1ELb1ELb0ELb1ELb0ELb1ELb1ELb0EEENS1_21CollectiveEpilogueFwdINS6_IJSA_SB_SA_EEES9_NS_10bfloat16_tESF_Li256ELb1ELb1ELb1ELb1EEENS1_36VarlenDynamicPersistentTileSchedulerILi128ELi128ELi256ELi128ELb1ELb1ELb1ELb1ELb1ELb1EEEEEEEEEvNT_6ParamsE)
        .other          _ZN7cutlass13device_kernelIN5flash11enable_sm90INS1_16FlashAttnFwdSm90INS1_25CollectiveMainloopFwdSm90ILi2EN4cute5tupleIJNS5_1CILi1EEES8_S8_EEENS6_IJNS7_ILi128EEESA_NS7_ILi256EEEEEELi256ENS_12float_e4m3_tEfNS_4arch4Sm90ELb1ELb0ELb0ELb1ELb1ELb1ELb0ELb1ELb0ELb1ELb1ELb0EEENS1_21CollectiveEpilogueFwdINS6_IJSA_SB_SA_EEES9_NS_10bfloat16_tESF_Li256ELb1ELb1ELb1ELb1EEENS1_36VarlenDynamicPersistentTileSchedulerILi128ELi128ELi256ELi128ELb1ELb1ELb1ELb1ELb1ELb1EEEEEEEEEvNT_6ParamsE,@"STO_CUDA_ENTRY STV_DEFAULT"
_ZN7cutlass13device_kernelIN5flash11enable_sm90INS1_16FlashAttnFwdSm90INS1_25CollectiveMainloopFwdSm90ILi2EN4cute5tupleIJNS5_1CILi1EEES8_S8_EEENS6_IJNS7_ILi128EEESA_NS7_ILi256EEEEEELi256ENS_12float_e4m3_tEfNS_4arch4Sm90ELb1ELb0ELb0ELb1ELb1ELb1ELb0ELb1ELb0ELb1ELb1ELb0EEENS1_21CollectiveEpilogueFwdINS6_IJSA_SB_SA_EEES9_NS_10bfloat16_tESF_Li256ELb1ELb1ELb1ELb1EEENS1_36VarlenDynamicPersistentTileSchedulerILi128ELi128ELi256ELi128ELb1ELb1ELb1ELb1ELb1ELb1EEEEEEEEEvNT_6ParamsE:
        /* <DEDUP_REMOVED lines=18> */
.L_x_3048:
[----:B------:R-:W-:Y:S05]  /*0120*/  BSYNC B0 ;  /* 0x0000000000007941 */ /* 0x000fea0003800000 */
.L_x_3047:
        /* <DEDUP_REMOVED lines=41> */
.L_x_3049:
        /* <DEDUP_REMOVED lines=22> */
.L_x_3050:
        /* <DEDUP_REMOVED lines=18> */
.L_x_3051:
        /* <DEDUP_REMOVED lines=22> */
.L_x_3052:
        /* <DEDUP_REMOVED lines=23> */
.L_x_3053:
[----:B------:R-:W-:Y:S01]  /*0910*/  PLOP3.LUT P0, PT, PT, PT, UP0, 0x80, 0x0 ;  /* 0x000000000000781c */ /* 0x000fe20003f0f008 */
[----:B------:R-:W-:Y:S01]  /*0920*/  UMOV UR36, 0x1 ;  /* 0x0000000100247882 */ /* 0x000fe20000000000 */
[----:B------:R-:W-:Y:S01]  /*0930*/  NOP ;  /* 0x0000000000007918 */ /* 0x000fe20000000000 */
[----:B------:R-:W-:Y:S01]  /*0940*/  USEL UR36, UR36, 0x2, !UP0 ;  /* 0x0000000224247887 */ /* 0x000fe2000c000000 */
[----:B------:R-:W-:Y:S01]  /*0950*/  BSSY B8, `(.L_x_3054) ;  /* 0x0002f70000087945 */ /* 0x000fe20003800000 */
[----:B------:R-:W-:Y:S01]  /*0960*/  ULDC.64 UR42, c[0x0][0x208] ;  /* 0x00008200002a7ab9 */ /* 0x000fe20000000a00 */
[----:B01234-:R-:W-:Y:S07]  /*0970*/  BAR.SYNC.DEFER_BLOCKING 0x0 ;  /* 0x0000000000007b1d */ /* 0x01ffee0000010000 */
[----:B------:R-:W-:Y:S05]  /*0980*/  @!P0 BRA `(.L_x_3055) ;  /* 0x0000026800788947 */ /* 0x000fea0003800000 */
.L_x_3056:
[----:B------:R-:W-:-:S08]  /*0990*/  NOP ;  /* 0x0000000000007918 */ /* 0x000fd00000000000 */
[----:B------:R-:W0:Y:S02]  /*09a0*/  USETMAXREG.TRY_ALLOC.CTAPOOL UP0, 0xe8 ;  /* 0x000000e8000079c8 */ /* 0x000e240008000600 */
[----:B0-----:R-:W-:-:S13]  /*09b0*/  PLOP3.LUT P0, PT, PT, PT, UP0, 0x80, 0x0 ;  /* 0x000000000000781c */ /* 0x001fda0003f0f008 */
[----:B------:R-:W-:Y:S05]  /*09c0*/  @!P0 BRA `(.L_x_3056) ;  /* 0xfffffffc00f08947 */ /* 0x000fea000383ffff */
[----:B------:R-:W0:Y:S01]  /*09d0*/  S2R R0, SR_TID.X ;  /* 0x0000000000007919 */ /* 0x000e220000002100 */
[----:B------:R-:W1:Y:S01]  /*09e0*/  S2UR UR37, SR_CgaCtaId ;  /* 0x00000000002579c3 */ /* 0x000e620000008800 */
[----:B------:R-:W-:Y:S01]  /*09f0*/  UMOV UR4, 0x400 ;  /* 0x0000040000047882 */ /* 0x000fe20000000000 */
[----:B------:R-:W-:-:S06]  /*0a00*/  LOP3.LUT R23, R23, 0xffffffef, RZ, 0xc0, !PT ;  /* 0xffffffef17177812 */ /* 0x000fcc00078ec0ff */
[----:B------:R-:W-:Y:S06]  /*0a10*/  BAR.ARV 0x8, 0x180 ;  /* 0x0206000000007b1d */ /* 0x000fec0000002000 */
[----:B-1----:R-:W-:-:S06]  /*0a20*/  ULEA UR4, UR37, UR4, 0x18 ;  /* 0x0000000425047291 */ /* 0x002fcc000f8ec03f */
[----:B------:R-:W-:Y:S01]  /*0a30*/  IMAD.U32 R216, RZ, RZ, UR4 ;  /* 0x00000004ffd87e24 */ /* 0x000fe2000f8e00ff */
[----:B0-----:R-:W-:Y:S01]  /*0a40*/  SHF.R.U32.HI R0, RZ, 0x7, R0 ;  /* 0x00000007ff007819 */ /* 0x001fe20000011600 */
[----:B------:R-:W-:-:S03]  /*0a50*/  ULDC UR4, c[0x0][0xc3c] ;  /* 0x00030f0000047ab9 */ /* 0x000fc60000000800 */
[----:B------:R-:W-:-:S13]  /*0a60*/  ISETP.NE.AND P0, PT, R0, 0x1, PT ;  /* 0x000000010000780c */ /* 0x000fda0003f05270 */
[----:B------:R-:W-:Y:S01]  /*0a70*/  @P0 LOP3.LUT R23, R23, 0x10, RZ, 0xfc, !PT ;  /* 0x0000001017170812 */ /* 0x000fe200078efcff */
[----:B------:R-:W-:Y:S08]  /*0a80*/  @!P0 BAR.ARV 0x9, 0x100 ;  /* 0x0244000000008b1d */ /* 0x000ff00000002000 */
[----:B------:R-:W-:Y:S06]  /*0a90*/  BAR.SYNC.DEFER_BLOCKING 0x5, 0x180 ;  /* 0x0146000000007b1d */ /* 0x000fec0000010000 */
[----:B------:R-:W0:Y:S02]  /*0aa0*/  LDS.128 R32, [R216+0x388d0] ;  /* 0x0388d000d8207984 */ /* 0x000e240000000c00 */
[----:B------:R-:W-:Y:S06]  /*0ab0*/  BAR.ARV 0x4, 0x180 ;  /* 0x0106000000007b1d */ /* 0x000fec0000002000 */
[----:B0-----:R-:W-:-:S13]  /*0ac0*/  ISETP.GE.AND P0, PT, R35, UR4, PT ;  /* 0x0000000423007c0c */ /* 0x001fda000bf06270 */
[----:B------:R-:W-:Y:S05]  /*0ad0*/  @P0 BRA `(.L_x_3057) ;  /* 0x000002f4005c0947 */ /* 0x000fea0003800000 */
[----:B------:R-:W0:Y:S01]  /*0ae0*/  S2R R0, SR_TID.X ;  /* 0x0000000000007919 */ /* 0x000e220000002100 */
[----:B------:R-:W-:Y:S01]  /*0af0*/  IMAD.MOV.U32 R217, RZ, RZ, RZ ;  /* 0x000000ffffd97224 */ /* 0x000fe200078e00ff */
[----:B------:R-:W-:Y:S01]  /*0b00*/  CS2R R222, SRZ ;  /* 0x0000000000de7805 */ /* 0x000fe2000001ff00 */
[----:B------:R-:W-:Y:S01]  /*0b10*/  IMAD.MOV.U32 R224, RZ, RZ, RZ ;  /* 0x000000ffffe07224 */ /* 0x000fe200078e00ff */
[----:B------:R-:W-:Y:S01]  /*0b20*/  ULOP3.LUT UR38, UR36, 0x1, URZ, 0xfc, !UPT ;  /* 0x0000000124267892 */ /* 0x000fe2000f8efc3f */
[----:B0-----:R-:W-:-:S05]  /*0b30*/  VIADD R0, R0, 0xffffff80 ;  /* 0xffffff8000007836 */ /* 0x001fca0000000000 */
[----:B------:R-:W-:-:S04]  /*0b40*/  SHF.R.S32.HI R3, RZ, 0x1f, R0 ;  /* 0x0000001fff037819 */ /* 0x000fc80000011400 */
[CC--:B------:R-:W-:Y:S02]  /*0b50*/  LEA.HI R2, R3.reuse, R0.reuse, RZ, 0x7 ;  /* 0x0000000003027211 */ /* 0x0c0fe400078f38ff */
[CC--:B------:R-:W-:Y:S02]  /*0b60*/  LEA.HI R4, R3.reuse, R0.reuse, RZ, 0x4 ;  /* 0x0000000003047211 */ /* 0x0c0fe400078f20ff */
[----:B------:R-:W-:Y:S02]  /*0b70*/  LOP3.LUT R5, R2, 0xffffff80, RZ, 0xc0, !PT ;  /* 0xffffff8002057812 */ /* 0x000fe400078ec0ff */
[----:B------:R-:W-:Y:S02]  /*0b80*/  SHF.R.S32.HI R7, RZ, 0x4, R4 ;  /* 0x00000004ff077819 */ /* 0x000fe40000011404 */
[CC--:B------:R-:W-:Y:S01]  /*0b90*/  LEA.HI R220, R3.reuse, R0.reuse, RZ, 0x3 ;  /* 0x0000000003dc7211 */ /* 0x0c0fe200078f18ff */
[----:B------:R-:W-:Y:S01]  /*0ba0*/  IMAD.IADD R14, R0, 0x1, -R5 ;  /* 0x00000001000e7824 */ /* 0x000fe200078e0a05 */
[----:B------:R-:W-:-:S04]  /*0bb0*/  LEA.HI R5, R3, R0, RZ, 0x5 ;  /* 0x0000000003057211 */ /* 0x000fc800078f28ff */
[----:B------:R-:W-:Y:S01]  /*0bc0*/  SHF.R.S32.HI R8, RZ, 0x1f, R14 ;  /* 0x0000001fff087819 */ /* 0x000fe2000001140e */
[----:B------:R-:W-:Y:S01]  /*0bd0*/  IMAD.SHL.U32 R6, R5, 0x20, RZ ;  /* 0x0000002005067824 */ /* 0x000fe200078e00ff */
[----:B------:R-:W-:Y:S01]  /*0be0*/  LOP3.LUT R5, R4, 0x3fffff0, RZ, 0xc0, !PT ;  /* 0x03fffff004057812 */ /* 0x000fe200078ec0ff */
[----:B------:R-:W-:Y:S01]  /*0bf0*/  STL [R1+0x100], R14 ;  /* 0x0001000e01007387 */ /* 0x000fe20000100800 */
[----:B------:R-:W-:Y:S02]  /*0c00*/  LEA.HI R10, R8, R14, RZ, 0x2 ;  /* 0x0000000e080a7211 */ /* 0x000fe400078f10ff */
[----:B------:R-:W-:Y:S01]  /*0c10*/  LOP3.LUT R6, R6, 0xfffffc00, RZ, 0xc0, !PT ;  /* 0xfffffc0006067812 */ /* 0x000fe200078ec0ff */
[----:B------:R-:W-:Y:S01]  /*0c20*/  IMAD.IADD R5, R0, 0x1, -R5 ;  /* 0x0000000100057824 */ /* 0x000fe200078e0a05 */
[----:B------:R-:W-:Y:S02]  /*0c30*/  LEA.HI R4, R4, R7, RZ, 0x1 ;  /* 0x0000000704047211 */ /* 0x000fe400078f08ff */
[----:B------:R-:W-:Y:S01]  /*0c40*/  SHF.R.S32.HI R11, RZ, 0x2, R10 ;  /* 0x00000002ff0b7819 */ /* 0x000fe2000001140a */
[----:B------:R-:W-:Y:S01]  /*0c50*/  IMAD R9, R5, 0x40, R6 ;  /* 0x0000004005097824 */ /* 0x000fe200078e0206 */
[----:B------:R-:W-:-:S02]  /*0c60*/  SHF.R.S32.HI R5, RZ, 0x7, R2 ;  /* 0x00000007ff057819 */ /* 0x000fc40000011402 */
[----:B------:R-:W-:Y:S02]  /*0c70*/  SHF.R.S32.HI R12, RZ, 0x1f, R10 ;  /* 0x0000001fff0c7819 */ /* 0x000fe4000001140a */
[----:B------:R-:W-:Y:S02]  /*0c80*/  LEA.HI R2, R2, R5, RZ, 0x1 ;  /* 0x0000000502027211 */ /* 0x000fe400078f08ff */
[----:B------:R-:W-:Y:S02]  /*0c90*/  LOP3.LUT R4, R4, 0x1ffffffe, RZ, 0xc0, !PT ;  /* 0x1ffffffe04047812 */ /* 0x000fe400078ec0ff */
[----:B------:R-:W-:Y:S02]  /*0ca0*/  LOP3.LUT R2, R2, 0x3fffffe, RZ, 0xc0, !PT ;  /* 0x03fffffe02027812 */ /* 0x000fe400078ec0ff */
[----:B------:R-:W-:Y:S02]  /*0cb0*/  LEA.HI R6, R3, R0, RZ, 0x2 ;  /* 0x0000000003067211 */ /* 0x000fe400078f10ff */
[----:B------:R-:W-:Y:S01]  /*0cc0*/  LEA.HI R12, R12, R11, RZ, 0x3 ;  /* 0x0000000b0c0c7211 */ /* 0x000fe200078f18ff */
[----:B------:R-:W-:Y:S01]  /*0cd0*/  IMAD.IADD R2, R5, 0x1, -R2 ;  /* 0x0000000105027824 */ /* 0x000fe200078e0a02 */
[----:B------:R-:W-:-:S02]  /*0ce0*/  IADD3 R4, R7, -R4, RZ ;  /* 0x8000000407047210 */ /* 0x000fc40007ffe0ff */
[----:B------:R-:W-:Y:S02]  /*0cf0*/  LOP3.LUT R7, R6, 0xfffffffc, RZ, 0xc0, !PT ;  /* 0xfffffffc06077812 */ /* 0x000fe400078ec0ff */
[----:B------:R-:W-:Y:S02]  /*0d00*/  LOP3.LUT R5, R220, 0xfffffff8, RZ, 0xc0, !PT ;  /* 0xfffffff8dc057812 */ /* 0x000fe400078ec0ff */
[----:B------:R-:W-:Y:S01]  /*0d10*/  LOP3.LUT R12, R12, 0xfffffff8, RZ, 0xc0, !PT ;  /* 0xfffffff80c0c7812 */ /* 0x000fe200078ec0ff */
[----:B------:R-:W-:Y:S01]  /*0d20*/  IMAD.IADD R7, R0, 0x1, -R7 ;  /* 0x0000000100077824 */ /* 0x000fe200078e0a07 */
[----:B------:R-:W-:Y:S01]  /*0d30*/  LEA.HI R8, R8, R14, RZ, 0x5 ;  /* 0x0000000e08087211 */ /* 0x000fe200078f28ff */
[----:B------:R-:W-:Y:S01]  /*0d40*/  IMAD.IADD R5, R0, 0x1, -R5 ;  /* 0x0000000100057824 */ /* 0x000fe200078e0a05 */
[----:B------:R-:W-:Y:S01]  /*0d50*/  LEA.HI R3, R3, R0, RZ, 0x6 ;  /* 0x0000000003037211 */ /* 0x000fe200078f30ff */
[----:B------:R-:W-:Y:S01]  /*0d60*/  IMAD R0, R4, 0x8, R9 ;  /* 0x0000000804007824 */ /* 0x000fe200078e0209 */
[----:B------:R-:W-:Y:S01]  /*0d70*/  SHF.R.S32.HI R8, RZ, 0x5, R8 ;  /* 0x00000005ff087819 */ /* 0x000fe20000011408 */
[----:B------:R-:W-:Y:S01]  /*0d80*/  IMAD.IADD R11, R11, 0x1, -R12 ;  /* 0x000000010b0b7824 */ /* 0x000fe200078e0a0c */
[----:B------:R-:W-:Y:S01]  /*0d90*/  SHF.R.S32.HI R220, RZ, 0x3, R220 ;  /* 0x00000003ffdc7819 */ /* 0x000fe200000114dc */
[----:B------:R-:W-:Y:S01]  /*0da0*/  IMAD.SHL.U32 R3, R3, 0x10, RZ ;  /* 0x0000001003037824 */ /* 0x000fe200078e00ff */
[----:B------:R-:W-:Y:S01]  /*0db0*/  LEA.HI R6, R7, R7, RZ, 0x1 ;  /* 0x0000000707067211 */ /* 0x000fe200078f08ff */
[----:B------:R0:W-:Y:S01]  /*0dc0*/  STL [R1+0x190], R0 ;  /* 0x0001900001007387 */ /* 0x0001e20000100800 */
[----:B------:R-:W-:Y:S01]  /*0dd0*/  IMAD R11, R8, 0x10, R11 ;  /* 0x00000010080b7824 */ /* 0x000fe200078e020b */
[----:B------:R-:W-:Y:S01]  /*0de0*/  SHF.L.U32 R16, R5, 0x4, RZ ;  /* 0x0000000405107819 */ /* 0x000fe200000006ff */
[----:B------:R-:W-:Y:S01]  /*0df0*/  VIADD R12, R220, 0x20 ;  /* 0x00000020dc0c7836 */ /* 0x000fe20000000000 */
[----:B------:R-:W-:Y:S01]  /*0e00*/  LOP3.LUT R6, R6, 0x1ffffffe, RZ, 0xc0, !PT ;  /* 0x1ffffffe06067812 */ /* 0x000fe200078ec0ff */
[----:B------:R-:W-:Y:S01]  /*0e10*/  VIADD R9, R220, 0x40 ;  /* 0x00000040dc097836 */ /* 0x000fe20000000000 */
[----:B------:R-:W-:Y:S01]  /*0e20*/  LEA R11, R2, R11, 0x6 ;  /* 0x0000000b020b7211 */ /* 0x000fe200078e30ff */
[C---:B------:R-:W-:Y:S01]  /*0e30*/  VIADD R8, R220.reuse, 0x60 ;  /* 0x00000060dc087836 */ /* 0x040fe20000000000 */
[----:B------:R-:W-:Y:S01]  /*0e40*/  LOP3.LUT R13, R3, 0xfffffc00, RZ, 0xc0, !PT ;  /* 0xfffffc00030d7812 */ /* 0x000fe200078ec0ff */
[----:B------:R-:W-:Y:S01]  /*0e50*/  IMAD.SHL.U32 R3, R9, 0x80, RZ ;  /* 0x0000008009037824 */ /* 0x000fe200078e00ff */
[----:B------:R-:W-:Y:S01]  /*0e60*/  SHF.R.S32.HI R2, RZ, 0x1f, R12 ;  /* 0x0000001fff027819 */ /* 0x000fe2000001140c */
[----:B0-----:R-:W-:Y:S01]  /*0e70*/  IMAD.SHL.U32 R0, R220, 0x80, RZ ;  /* 0x00000080dc007824 */ /* 0x001fe200078e00ff */
[----:B------:R-:W-:Y:S01]  /*0e80*/  SHF.R.S32.HI R4, RZ, 0x1f, R9 ;  /* 0x0000001fff047819 */ /* 0x000fe20000011409 */
[----:B------:R-:W-:Y:S01]  /*0e90*/  IMAD.IADD R6, R7, 0x1, -R6 ;  /* 0x0000000107067824 */ /* 0x000fe200078e0a06 */
[----:B------:R-:W-:Y:S01]  /*0ea0*/  SHF.R.S32.HI R7, RZ, 0x1f, R8 ;  /* 0x0000001fff077819 */ /* 0x000fe20000011408 */
[----:B------:R-:W-:Y:S01]  /*0eb0*/  IMAD.SHL.U32 R18, R5, 0x8, RZ ;  /* 0x0000000805127824 */ /* 0x000fe200078e00ff */
[----:B------:R-:W-:Y:S01]  /*0ec0*/  LOP3.LUT R15, R0, 0x380, RZ, 0xc0, !PT ;  /* 0x00000380000f7812 */ /* 0x000fe200078ec0ff */
[----:B------:R-:W-:Y:S01]  /*0ed0*/  IMAD.SHL.U32 R0, R12, 0x80, RZ ;  /* 0x000000800c007824 */ /* 0x000fe200078e00ff */
[----:B------:R-:W-:Y:S01]  /*0ee0*/  LEA.HI R2, R2, R12, RZ, 0x3 ;  /* 0x0000000c02027211 */ /* 0x000fe200078f18ff */
[----:B------:R-:W-:Y:S01]  /*0ef0*/  VIADD R219, R18, 0x40 ;  /* 0x0000004012db7836 */ /* 0x000fe20000000000 */
[----:B------:R-:W-:Y:S01]  /*0f00*/  LEA.HI R4, R4, R9, RZ, 0x3 ;  /* 0x0000000904047211 */ /* 0x000fe200078f18ff */
[----:B------:R-:W-:Y:S01]  /*0f10*/  VIADD R20, R18, 0x80 ;  /* 0x0000008012147836 */ /* 0x000fe20000000000 */
[----:B------:R-:W-:Y:S01]  /*0f20*/  LOP3.LUT R12, R0, 0x380, RZ, 0xc0, !PT ;  /* 0x00000380000c7812 */ /* 0x000fe200078ec0ff */
[----:B------:R-:W-:Y:S01]  /*0f30*/  STL [R1+0x18c], R11 ;  /* 0x00018c0b01007387 */ /* 0x000fe20000100800 */
[----:B------:R-:W-:Y:S01]  /*0f40*/  LOP3.LUT R9, R3, 0x380, RZ, 0xc0, !PT ;  /* 0x0000038003097812 */ /* 0x000fe200078ec0ff */
[----:B------:R-:W-:Y:S01]  /*0f50*/  IMAD.SHL.U32 R5, R8, 0x80, RZ ;  /* 0x0000008008057824 */ /* 0x000fe200078e00ff */
[----:B------:R-:W-:Y:S01]  /*0f60*/  LOP3.LUT R0, R15, 0x70, R16, 0xf8, !PT ;  /* 0x000000700f007812 */ /* 0x000fe200078ef810 */
[----:B------:R-:W-:Y:S01]  /*0f70*/  STL [R1+0x74], RZ ;  /* 0x000074ff01007387 */ /* 0x000fe20000100800 */
[----:B------:R-:W-:Y:S01]  /*0f80*/  SHF.R.U32.HI R3, RZ, 0x3, R15 ;  /* 0x00000003ff037819 */ /* 0x000fe2000001160f */
[----:B------:R-:W-:Y:S01]  /*0f90*/  IMAD.SHL.U32 R2, R2, 0x80, RZ ;  /* 0x0000008002027824 */ /* 0x000fe200078e00ff */
[----:B------:R-:W-:Y:S01]  /*0fa0*/  LEA.HI R7, R7, R8, RZ, 0x3 ;  /* 0x0000000807077211 */ /* 0x000fe200078f18ff */
[----:B------:R0:W-:Y:S01]  /*0fb0*/  STL [R1+0x28], R13 ;  /* 0x0000280d01007387 */ /* 0x0001e20000100800 */
[----:B------:R-:W-:Y:S01]  /*0fc0*/  IADD3 R15, R18, 0xc0, RZ ;  /* 0x000000c0120f7810 */ /* 0x000fe20007ffe0ff */
[----:B------:R-:W-:Y:S01]  /*0fd0*/  IMAD.SHL.U32 R4, R4, 0x80, RZ ;  /* 0x0000008004047824 */ /* 0x000fe200078e00ff */
[----:B------:R-:W-:Y:S01]  /*0fe0*/  LOP3.LUT R10, R10, 0x7ffffffc, RZ, 0xc0, !PT ;  /* 0x7ffffffc0a0a7812 */ /* 0x000fe200078ec0ff */
[----:B------:R1:W-:Y:S01]  /*0ff0*/  STL [R1+0x3c], R20 ;  /* 0x00003c1401007387 */ /* 0x0003e20000100800 */
[----:B------:R-:W-:Y:S01]  /*1000*/  LOP3.LUT R3, R13, R0, R3, 0xf6, !PT ;  /* 0x000000000d037212 */ /* 0x000fe200078ef603 */
[----:B------:R-:W-:Y:S01]  /*1010*/  IMAD.SHL.U32 R7, R7, 0x80, RZ ;  /* 0x0000008007077824 */ /* 0x000fe200078e00ff */
[----:B------:R-:W-:Y:S01]  /*1020*/  SHF.R.S32.HI R21, RZ, 0x1f, R219 ;  /* 0x0000001fff157819 */ /* 0x000fe200000114db */
[----:B------:R2:W-:Y:S01]  /*1030*/  STL [R1+0x40], R15 ;  /* 0x0000400f01007387 */ /* 0x0005e20000100800 */
[----:B------:R-:W-:Y:S01]  /*1040*/  LOP3.LUT R8, R5, 0x380, RZ, 0xc0, !PT ;  /* 0x0000038005087812 */ /* 0x000fe200078ec0ff */
[----:B------:R-:W-:Y:S01]  /*1050*/  IMAD.IADD R10, R14, 0x1, -R10 ;  /* 0x000000010e0a7824 */ /* 0x000fe200078e0a0a */
[----:B------:R-:W-:Y:S01]  /*1060*/  LOP3.LUT R2, R2, 0xfffffc00, RZ, 0xc0, !PT ;  /* 0xfffffc0002027812 */ /* 0x000fe200078ec0ff */
[----:B------:R-:W-:Y:S01]  /*1070*/  IMAD.IADD R14, R216, 0x1, R3 ;  /* 0x00000001d80e7824 */ /* 0x000fe200078e0203 */
[----:B0-----:R-:W-:Y:S01]  /*1080*/  SHF.R.U32.HI R13, RZ, 0x3, R12 ;  /* 0x00000003ff0d7819 */ /* 0x001fe2000001160c */
[----:B------:R-:W-:Y:S01]  /*1090*/  STL [R1+0x60], R21 ;  /* 0x0000601501007387 */ /* 0x000fe20000100800 */
[----:B-1----:R-:W-:Y:S01]  /*10a0*/  SHF.R.S32.HI R20, RZ, 0x1f, R20 ;  /* 0x0000001fff147819 */ /* 0x002fe20000011414 */
[----:B------:R-:W-:Y:S01]  /*10b0*/  VIADD R22, R16, 0x80 ;  /* 0x0000008010167836 */ /* 0x000fe20000000000 */
[----:B------:R-:W-:-:S02]  /*10c0*/  LOP3.LUT R0, R12, 0x70, R16, 0xf8, !PT ;  /* 0x000000700c007812 */ /* 0x000fc400078ef810 */
[----:B--2---:R-:W-:Y:S01]  /*10d0*/  SHF.R.S32.HI R15, RZ, 0x1f, R15 ;  /* 0x0000001fff0f7819 */ /* 0x004fe2000001140f */
[----:B------:R-:W-:Y:S01]  /*10e0*/  STL [R1+0x7c], R20 ;  /* 0x00007c1401007387 */ /* 0x000fe20000100800 */
[----:B------:R-:W-:Y:S02]  /*10f0*/  LOP3.LUT R4, R4, 0xfffffc00, RZ, 0xc0, !PT ;  /* 0xfffffc0004047812 */ /* 0x000fe400078ec0ff */
[----:B------:R-:W-:Y:S01]  /*1100*/  SHF.R.U32.HI R12, RZ, 0x3, R9 ;  /* 0x00000003ff0c7819 */ /* 0x000fe20000011609 */
[----:B------:R-:W-:Y:S01]  /*1110*/  STL [R1+0x78], R15 ;  /* 0x0000780f01007387 */ /* 0x000fe20000100800 */
[----:B------:R-:W-:Y:S02]  /*1120*/  LOP3.LUT R5, R9, 0x70, R16, 0xf8, !PT ;  /* 0x0000007009057812 */ /* 0x000fe400078ef810 */
[----:B------:R-:W-:Y:S01]  /*1130*/  LOP3.LUT R7, R7, 0xfffffc00, RZ, 0xc0, !PT ;  /* 0xfffffc0007077812 */ /* 0x000fe200078ec0ff */
[----:B------:R-:W-:Y:S01]  /*1140*/  STL [R1+0x50], R2 ;  /* 0x0000500201007387 */ /* 0x000fe20000100800 */
[----:B------:R-:W-:-:S02]  /*1150*/  SHF.R.U32.HI R9, RZ, 0x3, R8 ;  /* 0x00000003ff097819 */ /* 0x000fc40000011608 */
[----:B------:R-:W-:Y:S01]  /*1160*/  LOP3.LUT R8, R8, 0x70, R16, 0xf8, !PT ;  /* 0x0000007008087812 */ /* 0x000fe200078ef810 */
[----:B------:R-:W-:Y:S01]  /*1170*/  STL [R1+0x54], R14 ;  /* 0x0000540e01007387 */ /* 0x000fe20000100800 */
[----:B------:R-:W-:Y:S01]  /*1180*/  LOP3.LUT R3, R2, R0, R13, 0xf6, !PT ;  /* 0x0000000002037212 */ /* 0x000fe200078ef60d */
[----:B------:R-:W-:Y:S01]  /*1190*/  IMAD.SHL.U32 R0, R10, 0x2, RZ ;  /* 0x000000020a007824 */ /* 0x000fe200078e00ff */
[----:B------:R-:W-:Y:S01]  /*11a0*/  LOP3.LUT R5, R4, R5, R12, 0xf6, !PT ;  /* 0x0000000504057212 */ /* 0x000fe200078ef60c */
[----:B------:R0:W-:Y:S01]  /*11b0*/  STL [R1+0x4c], R4 ;  /* 0x00004c0401007387 */ /* 0x0001e20000100800 */
[----:B------:R-:W-:Y:S01]  /*11c0*/  SHF.R.S32.HI R19, RZ, 0x1f, R18 ;  /* 0x0000001fff137819 */ /* 0x000fe20000011412 */
[C---:B------:R-:W-:Y:S01]  /*11d0*/  VIADD R43, R0.reuse, 0x8 ;  /* 0x00000008002b7836 */ /* 0x040fe20000000000 */
[C---:B------:R-:W-:Y:S01]  /*11e0*/  IADD3 R37, R0.reuse, 0x38, RZ ;  /* 0x0000003800257810 */ /* 0x040fe20007ffe0ff */
[----:B------:R1:W-:Y:S01]  /*11f0*/  STL [R1+0x48], R7 ;  /* 0x0000480701007387 */ /* 0x0003e20000100800 */
[C---:B------:R-:W-:Y:S01]  /*1200*/  VIADD R42, R0.reuse, 0x10 ;  /* 0x00000010002a7836 */ /* 0x040fe20000000000 */
[C---:B------:R-:W-:Y:S01]  /*1210*/  IADD3 R26, R0.reuse, 0x78, RZ ;  /* 0x00000078001a7810 */ /* 0x040fe20007ffe0ff */
[C---:B------:R-:W-:Y:S01]  /*1220*/  VIADD R41, R0.reuse, 0x18 ;  /* 0x0000001800297836 */ /* 0x040fe20000000000 */
[C---:B------:R-:W-:Y:S01]  /*1230*/  IADD3 R12, R0.reuse, 0xb8, RZ ;  /* 0x000000b8000c7810 */ /* 0x040fe20007ffe0ff */
[----:B------:R-:W-:Y:S01]  /*1240*/  VIADD R40, R0, 0x20 ;  /* 0x0000002000287836 */ /* 0x000fe20000000000 */
[----:B------:R-:W-:Y:S01]  /*1250*/  SHF.R.S32.HI R17, RZ, 0x1f, R16 ;  /* 0x0000001fff117819 */ /* 0x000fe20000011410 */
[C---:B0-----:R-:W-:Y:S01]  /*1260*/  IMAD.IADD R4, R216.reuse, 0x1, R3 ;  /* 0x00000001d8047824 */ /* 0x041fe200078e0203 */
[----:B------:R-:W-:Y:S01]  /*1270*/  IADD3 R3, R216, R5, RZ ;  /* 0x00000005d8037210 */ /* 0x000fe20007ffe0ff */
[C---:B------:R-:W-:Y:S01]  /*1280*/  VIADD R39, R0.reuse, 0x28 ;  /* 0x0000002800277836 */ /* 0x040fe20000000000 */
[----:B-1----:R-:W-:Y:S01]  /*1290*/  LOP3.LUT R7, R7, R8, R9, 0xf6, !PT ;  /* 0x0000000807077212 */ /* 0x002fe200078ef609 */
[C---:B------:R-:W-:Y:S01]  /*12a0*/  VIADD R38, R0.reuse, 0x30 ;  /* 0x0000003000267836 */ /* 0x040fe20000000000 */
[----:B------:R-:W-:Y:S01]  /*12b0*/  STL [R1+0x188], R4 ;  /* 0x0001880401007387 */ /* 0x000fe20000100800 */
[----:B------:R-:W-:Y:S01]  /*12c0*/  VIADD R36, R0, 0x40 ;  /* 0x0000004000247836 */ /* 0x000fe20000000000 */
[----:B------:R-:W-:Y:S01]  /*12d0*/  SHF.R.S32.HI R218, RZ, 0x1f, R22 ;  /* 0x0000001fffda7819 */ /* 0x000fe20000011416 */
[----:B------:R-:W-:Y:S01]  /*12e0*/  IMAD.IADD R2, R216, 0x1, R7 ;  /* 0x00000001d8027824 */ /* 0x000fe200078e0207 */
[----:B------:R-:W-:Y:S01]  /*12f0*/  STL [R1+0x44], R0 ;  /* 0x0000440001007387 */ /* 0x000fe20000100800 */
[C---:B------:R-:W-:Y:S01]  /*1300*/  VIADD R32, R0.reuse, 0x48 ;  /* 0x0000004800207836 */ /* 0x040fe20000000000 */
[----:B------:R-:W-:Y:S01]  /*1310*/  SHF.R.S32.HI R7, RZ, 0x1f, R43 ;  /* 0x0000001fff077819 */ /* 0x000fe2000001142b */
[C---:B------:R-:W-:Y:S01]  /*1320*/  VIADD R31, R0.reuse, 0x50 ;  /* 0x00000050001f7836 */ /* 0x040fe20000000000 */
[----:B------:R-:W-:Y:S01]  /*1330*/  STL [R1+0x184], R3 ;  /* 0x0001840301007387 */ /* 0x000fe20000100800 */
[----:B------:R-:W-:-:S02]  /*1340*/  VIADD R30, R0, 0x58 ;  /* 0x00000058001e7836 */ /* 0x000fc40000000000 */
[C---:B------:R-:W-:Y:S01]  /*1350*/  VIADD R29, R0.reuse, 0x60 ;  /* 0x00000060001d7836 */ /* 0x040fe20000000000 */
[----:B------:R-:W-:Y:S01]  /*1360*/  STL [R1+0x180], R2 ;  /* 0x0001800201007387 */ /* 0x000fe20000100800 */
[C---:B------:R-:W-:Y:S02]  /*1370*/  VIADD R28, R0.reuse, 0x68 ;  /* 0x00000068001c7836 */ /* 0x040fe40000000000 */
[C---:B------:R-:W-:Y:S01]  /*1380*/  VIADD R27, R0.reuse, 0x70 ;  /* 0x00000070001b7836 */ /* 0x040fe20000000000 */
[----:B------:R-:W-:Y:S01]  /*1390*/  STL [R1+0xfc], R43 ;  /* 0x0000fc2b01007387 */ /* 0x000fe20000100800 */
[C---:B------:R-:W-:Y:S02]  /*13a0*/  VIADD R25, R0.reuse, 0x80 ;  /* 0x0000008000197836 */ /* 0x040fe40000000000 */
[C---:B------:R-:W-:Y:S01]  /*13b0*/  VIADD R24, R0.reuse, 0x88 ;  /* 0x0000008800187836 */ /* 0x040fe20000000000 */
[----:B------:R0:W-:Y:S01]  /*13c0*/  STL [R1+0xf8], R42 ;  /* 0x0000f82a01007387 */ /* 0x0001e20000100800 */
[----:B------:R-:W-:-:S02]  /*13d0*/  VIADD R21, R0, 0x90 ;  /* 0x0000009000157836 */ /* 0x000fc40000000000 */
[C---:B------:R-:W-:Y:S01]  /*13e0*/  VIADD R20, R0.reuse, 0x98 ;  /* 0x0000009800147836 */ /* 0x040fe20000000000 */
[----:B------:R-:W-:Y:S01]  /*13f0*/  STL [R1+0xf4], R41 ;  /* 0x0000f42901007387 */ /* 0x000fe20000100800 */
[C---:B------:R-:W-:Y:S02]  /*1400*/  VIADD R15, R0.reuse, 0xa0 ;  /* 0x000000a0000f7836 */ /* 0x040fe40000000000 */
[C---:B------:R-:W-:Y:S01]  /*1410*/  VIADD R14, R0.reuse, 0xa8 ;  /* 0x000000a8000e7836 */ /* 0x040fe20000000000 */
[----:B------:R1:W-:Y:S01]  /*1420*/  STL [R1+0xf0], R40 ;  /* 0x0000f02801007387 */ /* 0x0003e20000100800 */
[C---:B------:R-:W-:Y:S01]  /*1430*/  VIADD R13, R0.reuse, 0xb0 ;  /* 0x000000b0000d7836 */ /* 0x040fe20000000000 */
[----:B0-----:R-:W-:Y:S01]  /*1440*/  SHF.R.S32.HI R42, RZ, 0x1f, R42 ;  /* 0x0000001fff2a7819 */ /* 0x001fe2000001142a */
[C---:B------:R-:W-:Y:S01]  /*1450*/  VIADD R10, R0.reuse, 0xc0 ;  /* 0x000000c0000a7836 */ /* 0x040fe20000000000 */
[----:B------:R0:W-:Y:S01]  /*1460*/  STL [R1+0xec], R39 ;  /* 0x0000ec2701007387 */ /* 0x0001e20000100800 */
[----:B------:R-:W-:-:S02]  /*1470*/  VIADD R9, R0, 0xc8 ;  /* 0x000000c800097836 */ /* 0x000fc40000000000 */
[C---:B------:R-:W-:Y:S01]  /*1480*/  VIADD R8, R0.reuse, 0xd0 ;  /* 0x000000d000087836 */ /* 0x040fe20000000000 */
[----:B------:R-:W-:Y:S01]  /*1490*/  STL [R1+0xe8], R38 ;  /* 0x0000e82601007387 */ /* 0x000fe20000100800 */
[C---:B------:R-:W-:Y:S01]  /*14a0*/  VIADD R5, R0.reuse, 0xd8 ;  /* 0x000000d800057836 */ /* 0x040fe20000000000 */
[----:B-1----:R-:W-:Y:S01]  /*14b0*/  SHF.R.S32.HI R40, RZ, 0x1f, R40 ;  /* 0x0000001fff287819 */ /* 0x002fe20000011428 */
[C---:B------:R-:W-:Y:S01]  /*14c0*/  VIADD R4, R0.reuse, 0xe0 ;  /* 0x000000e000047836 */ /* 0x040fe20000000000 */
[----:B------:R1:W-:Y:S01]  /*14d0*/  STL [R1+0xe4], R37 ;  /* 0x0000e42501007387 */ /* 0x0003e20000100800 */
[C---:B------:R-:W-:Y:S01]  /*14e0*/  VIADD R3, R0.reuse, 0xe8 ;  /* 0x000000e800037836 */ /* 0x040fe20000000000 */
[----:B0-----:R-:W-:Y:S01]  /*14f0*/  SHF.R.S32.HI R39, RZ, 0x1f, R39 ;  /* 0x0000001fff277819 */ /* 0x001fe20000011427 */
[C---:B------:R-:W-:Y:S01]  /*1500*/  VIADD R2, R0.reuse, 0xf0 ;  /* 0x000000f000027836 */ /* 0x040fe20000000000 */
[----:B------:R0:W-:Y:S01]  /*1510*/  STL [R1+0xe0], R36 ;  /* 0x0000e02401007387 */ /* 0x0001e20000100800 */
[----:B------:R-:W-:-:S03]  /*1520*/  IADD3 R0, R0, 0xf8, RZ ;  /* 0x000000f800007810 */ /* 0x000fc60007ffe0ff */
[----:B------:R-:W-:Y:S01]  /*1530*/  STL [R1+0xdc], R32 ;  /* 0x0000dc2001007387 */ /* 0x000fe20000100800 */
[----:B-1----:R-:W-:-:S03]  /*1540*/  SHF.R.S32.HI R37, RZ, 0x1f, R37 ;  /* 0x0000001fff257819 */ /* 0x002fc60000011425 */
[----:B------:R1:W-:Y:S01]  /*1550*/  STL [R1+0xd8], R31 ;  /* 0x0000d81f01007387 */ /* 0x0003e20000100800 */
[----:B0-----:R-:W-:-:S03]  /*1560*/  SHF.R.S32.HI R36, RZ, 0x1f, R36 ;  /* 0x0000001fff247819 */ /* 0x001fc60000011424 */
[----:B------:R0:W-:Y:S04]  /*1570*/  STL [R1+0xd4], R30 ;  /* 0x0000d41e01007387 */ /* 0x0001e80000100800 */
        /* <DEDUP_REMOVED lines=27> */
[----:B------:R-:W-:Y:S01]  /*1730*/  STL [R1+0x90], R4 ;  /* 0x0000900401007387 */ /* 0x000fe20000100800 */
[----:B0-----:R-:W-:-:S03]  /*1740*/  SHF.R.S32.HI R8, RZ, 0x1f, R8 ;  /* 0x0000001fff087819 */ /* 0x001fc60000011408 */
[----:B------:R-:W-:Y:S04]  /*1750*/  STL [R1+0x8c], R3 ;  /* 0x00008c0301007387 */ /* 0x000fe80000100800 */
[----:B------:R0:W-:Y:S04]  /*1760*/  STL [R1+0x17c], R7 ;  /* 0x00017c0701007387 */ /* 0x0001e80000100800 */
[----:B------:R-:W-:Y:S04]  /*1770*/  STL [R1+0x88], R2 ;  /* 0x0000880201007387 */ /* 0x000fe80000100800 */
[----:B------:R-:W-:Y:S01]  /*1780*/  STL [R1+0x178], R42 ;  /* 0x0001782a01007387 */ /* 0x000fe20000100800 */
[----:B0-----:R-:W-:-:S03]  /*1790*/  SHF.R.S32.HI R7, RZ, 0x1f, R41 ;  /* 0x0000001fff077819 */ /* 0x001fc60000011429 */
[----:B------:R-:W-:Y:S04]  /*17a0*/  STL [R1+0x84], R0 ;  /* 0x0000840001007387 */ /* 0x000fe80000100800 */
        /* <DEDUP_REMOVED lines=35> */
[----:B------:R-:W-:Y:S02]  /*19e0*/  SHF.R.S32.HI R3, RZ, 0x1f, R2 ;  /* 0x0000001fff037819 */ /* 0x000fe40000011402 */
[----:B------:R-:W-:Y:S01]  /*19f0*/  SHF.R.S32.HI R2, RZ, 0x1f, R0 ;  /* 0x0000001fff027819 */ /* 0x000fe20000011400 */
[----:B------:R-:W-:Y:S01]  /*1a00*/  IMAD R0, R6, 0x8, R11 ;  /* 0x0000000806007824 */ /* 0x000fe200078e020b */
[----:B------:R1:W-:Y:S04]  /*1a10*/  STL [R1+0x110], R5 ;  /* 0x0001100501007387 */ /* 0x0003e80000100800 */
[----:B------:R1:W-:Y:S04]  /*1a20*/  STL [R1+0x10c], R4 ;  /* 0x00010c0401007387 */ /* 0x0003e80000100800 */
[----:B------:R1:W-:Y:S04]  /*1a30*/  STL [R1+0x108], R3 ;  /* 0x0001080301007387 */ /* 0x0003e80000100800 */
[----:B------:R1:W-:Y:S04]  /*1a40*/  STL [R1+0x58], R0 ;  /* 0x0000580001007387 */ /* 0x0003e80000100800 */
[----:B------:R1:W-:Y:S02]  /*1a50*/  STL [R1+0x104], R2 ;  /* 0x0001040201007387 */ /* 0x0003e40000100800 */
.L_x_3293:
[----:B01----:R-:W0:Y:S02]  /*1a60*/  LDC.64 R2, c[0x0][0xc88] ;  /* 0x00032200ff027b82 */ /* 0x003e240000000a00 */
[----:B0-----:R-:W-:-:S05]  /*1a70*/  IMAD.WIDE R2, R35, 0x4, R2 ;  /* 0x0000000423027825 */ /* 0x001fca00078e0202 */
[----:B--2--5:R-:W2:Y:S01]  /*1a80*/  LDG.E R29, desc[UR42][R2.64] ;  /* 0x0000002a021d7981 */ /* 0x024ea2000c1e1900 */
[----:B------:R-:W-:Y:S05]  /*1a90*/  YIELD ;  /* 0x0000000000007946 */ /* 0x000fea0003800000 */
[----:B------:R-:W-:Y:S01]  /*1aa0*/  ULDC.64 UR4, c[0x0][0xa28] ;  /* 0x00028a0000047ab9 */ /* 0x000fe20000000a00 */
[----:B------:R-:W-:Y:S01]  /*1ab0*/  ULDC.64 UR8, c[0x0][0xa18] ;  /* 0x0002860000087ab9 */ /* 0x000fe20000000a00 */
[----:B------:R-:W-:Y:S01]  /*1ac0*/  ISETP.NE.U32.AND P1, PT, RZ, UR4, PT ;  /* 0x00000004ff007c0c */ /* 0x000fe2000bf25070 */
[----:B---3--:R-:W-:Y:S01]  /*1ad0*/  IMAD.MOV.U32 R9, RZ, RZ, RZ ;  /* 0x000000ffff097224 */ /* 0x008fe200078e00ff */
[----:B------:R-:W-:Y:S01]  /*1ae0*/  ULDC.64 UR6, c[0x0][0xa08] ;  /* 0x0002820000067ab9 */ /* 0x000fe20000000a00 */
[----:B------:R-:W-:Y:S01]  /*1af0*/  IMAD.MOV.U32 R27, RZ, RZ, RZ ;  /* 0x000000ffff1b7224 */ /* 0x000fe200078e00ff */
[----:B------:R-:W-:-:S02]  /*1b00*/  ISETP.NE.AND.EX P1, PT, RZ, UR5, PT, P1 ;  /* 0x00000005ff007c0c */ /* 0x000fc4000bf25310 */
[----:B------:R-:W-:-:S04]  /*1b10*/  ISETP.NE.U32.AND P0, PT, RZ, UR6, PT ;  /* 0x00000006ff007c0c */ /* 0x000fc8000bf05070 */
[----:B------:R-:W-:Y:S02]  /*1b20*/  ISETP.NE.AND.EX P0, PT, RZ, UR7, PT, P0 ;  /* 0x00000007ff007c0c */ /* 0x000fe4000bf05300 */
[----:B--2---:R-:W-:Y:S01]  /*1b30*/  SHF.R.S32.HI R0, RZ, 0x1f, R29 ;  /* 0x0000001fff007819 */ /* 0x004fe2000001141d */
[----:B------:R-:W-:-:S04]  /*1b40*/  IMAD.SHL.U32 R31, R29, 0x4, RZ ;  /* 0x000000041d1f7824 */ /* 0x000fc800078e00ff */
[C---:B------:R-:W-:Y:S01]  /*1b50*/  @P1 LEA R6, P2, R29.reuse, UR4, 0x2 ;  /* 0x000000041d061c11 */ /* 0x040fe2000f8410ff */
[----:B------:R-:W-:Y:S01]  /*1b60*/  STL [R1+0x5c], R29 ;  /* 0x00005c1d01007387 */ /* 0x000fe20000100800 */
[C-C-:B------:R-:W-:Y:S02]  /*1b70*/  SHF.L.U64.HI R30, R29.reuse, 0x2, R0.reuse ;  /* 0x000000021d1e7819 */ /* 0x140fe40000010200 */
[----:B------:R-:W-:Y:S01]  /*1b80*/  @P1 LEA.HI.X R7, R29, UR5, R0, 0x2, P2 ;  /* 0x000000051d071c11 */ /* 0x000fe200090f1400 */
[----:B------:R-:W-:Y:S01]  /*1b90*/  ULDC UR4, c[0x0][0x288] ;  /* 0x0000a20000047ab9 */ /* 0x000fe20000000800 */
[----:B------:R-:W-:Y:S01]  /*1ba0*/  ISETP.NE.U32.AND P2, PT, RZ, UR8, PT ;  /* 0x00000008ff007c0c */ /* 0x000fe2000bf45070 */
[----:B------:R0:W-:Y:S01]  /*1bb0*/  STL [R1+0x70], R0 ;  /* 0x0000700001007387 */ /* 0x0001e20000100800 */
[----:B------:R-:W-:Y:S02]  /*1bc0*/  IADD3 R4, P3, R31, UR6, RZ ;  /* 0x000000061f047c10 */ /* 0x000fe4000ff7e0ff */
[----:B------:R-:W-:Y:S01]  /*1bd0*/  ISETP.NE.AND.EX P2, PT, RZ, UR9, PT, P2 ;  /* 0x00000009ff007c0c */ /* 0x000fe2000bf45320 */
[----:B------:R-:W5:Y:S01]  /*1be0*/  @P1 LDG.E R9, desc[UR42][R6.64] ;  /* 0x0000002a06091981 */ /* 0x000f62000c1e1900 */
[----:B------:R-:W-:-:S03]  /*1bf0*/  IADD3.X R5, R30, UR7, RZ, P3, !PT ;  /* 0x000000071e057c10 */ /* 0x000fc60009ffe4ff */
[----:B------:R1:W-:Y:S01]  /*1c00*/  STL [R1+0x68], R31 ;  /* 0x0000681f01007387 */ /* 0x0003e20000100800 */
[----:B0-----:R-:W-:Y:S01]  /*1c10*/  IMAD.U32 R0, RZ, RZ, UR4 ;  /* 0x00000004ff007e24 */ /* 0x001fe2000f8e00ff */
[----:B------:R-:W-:Y:S02]  /*1c20*/  ULDC.64 UR4, c[0x0][0x418] ;  /* 0x0001060000047ab9 */ /* 0x000fe40000000a00 */
[----:B------:R-:W5:Y:S04]  /*1c30*/  @P0 LDG.E R27, desc[UR42][R4.64] ;  /* 0x0000002a041b0981 */ /* 0x000f68000c1e1900 */
[----:B------:R-:W-:Y:S01]  /*1c40*/  @P2 IADD3 R2, P1, R31, UR8, RZ ;  /* 0x000000081f022c10 */ /* 0x000fe2000ff3e0ff */
[----:B------:R1:W-:Y:S03]  /*1c50*/  STL [R1+0x6c], R30 ;  /* 0x00006c1e01007387 */ /* 0x0003e60000100800 */
        /* <DEDUP_REMOVED lines=10> */
[----:B------:R-:W-:Y:S01]  /*1d00*/  MOV R28, UR4 ;  /* 0x00000004001c7c02 */ /* 0x000fe20008000f00 */
[----:B--2---:R1:W-:Y:S01]  /*1d10*/  STL [R1+0x24], R0 ;  /* 0x0000240001007387 */ /* 0x0043e20000100800 */
[----:B------:R-:W-:Y:S01]  /*1d20*/  IMAD.MOV.U32 R10, RZ, RZ, R0 ;  /* 0x000000ffff0a7224 */ /* 0x000fe200078e0000 */
[----:B----4-:R-:W-:Y:S06]  /*1d30*/  @P2 BRA `(.L_x_3058) ;  /* 0x0000000000282947 */ /* 0x010fec0003800000 */
[----:B------:R-:W-:Y:S02]  /*1d40*/  ULDC.64 UR4, c[0x0][0xa00] ;  /* 0x0002800000047ab9 */ /* 0x000fe40000000a00 */
[----:B------:R-:W-:-:S04]  /*1d50*/  ISETP.NE.U32.AND P1, PT, RZ, UR4, PT ;  /* 0x00000004ff007c0c */ /* 0x000fc8000bf25070 */
[----:B------:R-:W-:-:S13]  /*1d60*/  ISETP.NE.AND.EX P1, PT, RZ, UR5, PT, P1 ;  /* 0x00000005ff007c0c */ /* 0x000fda000bf25310 */
[----:B------:R-:W-:Y:S05]  /*1d70*/  @!P1 BRA `(.L_x_3058) ;  /* 0x0000000000189947 */ /* 0x000fea0003800000 */
[----:B------:R-:W0:Y:S02]  /*1d80*/  LDC.64 R6, c[0x0][0xa00] ;  /* 0x00028000ff067b82 */ /* 0x000e240000000a00 */
[----:B0-----:R-:W-:-:S05]  /*1d90*/  IMAD.WIDE R6, R29, 0x4, R6 ;  /* 0x000000041d067825 */ /* 0x001fca00078e0206 */
[----:B-1----:R-:W2:Y:S04]  /*1da0*/  LDG.E R0, desc[UR42][R6.64] ;  /* 0x0000002a06007981 */ /* 0x002ea8000c1e1900 */
[----:B------:R-:W2:Y:S02]  /*1db0*/  LDG.E R3, desc[UR42][R6.64+0x4] ;  /* 0x0000042a06037981 */ /* 0x000ea4000c1e1900 */
[----:B--2---:R-:W-:-:S05]  /*1dc0*/  IMAD.IADD R10, R3, 0x1, -R0 ;  /* 0x00000001030a7824 */ /* 0x004fca00078e0a00 */
[----:B------:R0:W-:Y:S02]  /*1dd0*/  STL [R1+0x24], R10 ;  /* 0x0000240a01007387 */ /* 0x0001e40000100800 */
.L_x_3058:
[----:B------:R-:W-:Y:S01]  /*1de0*/  ULDC.64 UR4, c[0x0][0xa20] ;  /* 0x0002880000047ab9 */ /* 0x000fe20000000a00 */
[C---:B------:R-:W-:Y:S02]  /*1df0*/  LOP3.LUT R3, R34.reuse, 0xff000000, RZ, 0xc0, !PT ;  /* 0xff00000022037812 */ /* 0x040fe400078ec0ff */
[----:B------:R-:W-:Y:S02]  /*1e00*/  ISETP.NE.U32.AND P1, PT, RZ, UR4, PT ;  /* 0x00000004ff007c0c */ /* 0x000fe4000bf25070 */
[C---:B-1----:R-:W-:Y:S02]  /*1e10*/  LOP3.LUT R0, R34.reuse, 0xff0000, RZ, 0xc0, !PT ;  /* 0x00ff000022007812 */ /* 0x042fe400078ec0ff */
[----:B------:R-:W-:Y:S02]  /*1e20*/  ISETP.NE.AND.EX P1, PT, RZ, UR5, PT, P1 ;  /* 0x00000005ff007c0c */ /* 0x000fe4000bf25310 */
[----:B------:R-:W-:Y:S02]  /*1e30*/  SHF.R.U32.HI R3, RZ, 0x8, R3 ;  /* 0x00000008ff037819 */ /* 0x000fe40000011603 */
[----:B------:R-:W-:-:S02]  /*1e40*/  LOP3.LUT R221, R34, 0xffff, RZ, 0xc0, !PT ;  /* 0x0000ffff22dd7812 */ /* 0x000fc400078ec0ff */
[----:B------:R-:W-:-:S07]  /*1e50*/  LEA.HI R8, R0, R3, RZ, 0x10 ;  /* 0x0000000300087211 */ /* 0x000fce00078f80ff */
[----:B------:R-:W-:Y:S05]  /*1e60*/  @!P1 BRA `(.L_x_3059) ;  /* 0x0000000000109947 */ /* 0x000fea0003800000 */
[----:B------:R-:W-:-:S04]  /*1e70*/  IADD3 R4, P0, R31, UR4, RZ ;  /* 0x000000041f047c10 */ /* 0x000fc8000ff1e0ff */
[----:B------:R-:W-:-:S05]  /*1e80*/  IADD3.X R5, R30, UR5, RZ, P0, !PT ;  /* 0x000000051e057c10 */ /* 0x000fca00087fe4ff */
[----:B------:R1:W5:Y:S01]  /*1e90*/  LDG.E R28, desc[UR42][R4.64] ;  /* 0x0000002a041c7981 */ /* 0x000362000c1e1900 */
[----:B------:R-:W-:Y:S05]  /*1ea0*/  BRA `(.L_x_3060) ;  /* 0x0000000000107947 */ /* 0x000fea0003800000 */
.L_x_3059:
[----:B------:R-:W-:Y:S05]  /*1eb0*/  @!P0 BRA `(.L_x_3060) ;  /* 0x00000000000c8947 */ /* 0x000fea0003800000 */
[----:B------:R-:W2:Y:S04]  /*1ec0*/  LDG.E R3, desc[UR42][R4.64] ;  /* 0x0000002a04037981 */ /* 0x000ea8000c1e1900 */
[----:B------:R-:W2:Y:S02]  /*1ed0*/  LDG.E R28, desc[UR42][R4.64+0x4] ;  /* 0x0000042a041c7981 */ /* 0x000ea4000c1e1900 */
[----:B--2---:R-:W-:-:S07]  /*1ee0*/  IMAD.IADD R28, R28, 0x1, -R3 ;  /* 0x000000011c1c7824 */ /* 0x004fce00078e0a03 */
.L_x_3060:
[----:B------:R-:W-:Y:S01]  /*1ef0*/  ULDC.64 UR4, c[0x0][0xa10] ;  /* 0x0002840000047ab9 */ /* 0x000fe20000000a00 */
[----:B------:R-:W2:Y:S01]  /*1f00*/  LDC R6, c[0x0][0x448] ;  /* 0x00011200ff067b82 */ /* 0x000ea20000000800 */
[----:B------:R-:W-:-:S04]  /*1f10*/  ISETP.NE.U32.AND P0, PT, RZ, UR4, PT ;  /* 0x00000004ff007c0c */ /* 0x000fc8000bf05070 */
[----:B------:R-:W-:Y:S01]  /*1f20*/  ISETP.NE.AND.EX P0, PT, RZ, UR5, PT, P0 ;  /* 0x00000005ff007c0c */ /* 0x000fe2000bf05300 */
[----:B------:R-:W-:-:S12]  /*1f30*/  ULDC.64 UR4, c[0x0][0xa30] ;  /* 0x00028c0000047ab9 */ /* 0x000fd80000000a00 */
[----:B-1----:R-:W1:Y:S02]  /*1f40*/  @P0 LDC.64 R4, c[0x0][0xa10] ;  /* 0x00028400ff040b82 */ /* 0x002e640000000a00 */
[----:B-1----:R-:W-:-:S05]  /*1f50*/  @P0 IMAD.WIDE R4, R29, 0x4, R4 ;  /* 0x000000041d040825 */ /* 0x002fca00078e0204 */
[----:B------:R-:W3:Y:S04]  /*1f60*/  @P0 LDG.E R0, desc[UR42][R4.64] ;  /* 0x0000002a04000981 */ /* 0x000ee8000c1e1900 */
[----:B------:R1:W3:Y:S01]  /*1f70*/  @P0 LDG.E R3, desc[UR42][R4.64+0x4] ;  /* 0x0000042a04030981 */ /* 0x0002e2000c1e1900 */
[----:B------:R-:W-:Y:S01]  /*1f80*/  ISETP.NE.U32.AND P1, PT, RZ, UR4, PT ;  /* 0x00000004ff007c0c */ /* 0x000fe2000bf25070 */
[----:B-----5:R-:W-:-:S03]  /*1f90*/  IMAD.MOV.U32 R24, RZ, RZ, R28 ;  /* 0x000000ffff187224 */ /* 0x020fc600078e001c */
[----:B------:R-:W-:-:S13]  /*1fa0*/  ISETP.NE.AND.EX P1, PT, RZ, UR5, PT, P1 ;  /* 0x00000005ff007c0c */ /* 0x000fda000bf25310 */
[----:B-1----:R-:W-:-:S04]  /*1fb0*/  @P1 IADD3 R4, P2, R31, UR4, RZ ;  /* 0x000000041f041c10 */ /* 0x002fc8000ff5e0ff */
[----:B------:R-:W-:-:S05]  /*1fc0*/  @P1 IADD3.X R5, R30, UR5, RZ, P2, !PT ;  /* 0x000000051e051c10 */ /* 0x000fca00097fe4ff */
[----:B------:R1:W5:Y:S01]  /*1fd0*/  @P1 LDG.E R24, desc[UR42][R4.64] ;  /* 0x0000002a04181981 */ /* 0x000362000c1e1900 */
[----:B--2---:R-:W-:Y:S01]  /*1fe0*/  ISETP.NE.AND P1, PT, R6, 0x1, PT ;  /* 0x000000010600780c */ /* 0x004fe20003f25270 */
[----:B------:R-:W-:Y:S01]  /*1ff0*/  IMAD.SHL.U32 R12, R33, 0x80, RZ ;  /* 0x00000080210c7824 */ /* 0x000fe200078e00ff */
[----:B------:R-:W-:Y:S01]  /*2000*/  LOP3.LUT R13, R8, 0xff, RZ, 0xc0, !PT ;  /* 0x000000ff080d7812 */ /* 0x000fe200078ec0ff */
[----:B------:R-:W-:Y:S01]  /*2010*/  IMAD.IADD R9, R28, 0x1, -R9 ;  /* 0x000000011c097824 */ /* 0x000fe200078e0a09 */
[----:B------:R-:W-:Y:S01]  /*2020*/  BSSY B0, `(.L_x_3061) ;  /* 0x0000037000007945 */ /* 0x000fe20003800000 */
[----:B------:R-:W-:Y:S01]  /*2030*/  VIADD R6, R12, 0x7f ;  /* 0x0000007f0c067836 */ /* 0x000fe20000000000 */
[----:B------:R-:W-:Y:S07]  /*2040*/  STL [R1+0x2c], R12 ;  /* 0x00002c0c01007387 */ /* 0x000fee0000100800 */
[----:B------:R-:W2:Y:S08]  /*2050*/  @P1 LDC R7, c[0x0][0x44c] ;  /* 0x00011300ff071b82 */ /* 0x000eb00000000800 */
[----:B------:R-:W4:Y:S01]  /*2060*/  @P1 LDC R11, c[0x0][0x450] ;  /* 0x00011400ff0b1b82 */ /* 0x000f220000000800 */
[----:B---3--:R-:W-:-:S02]  /*2070*/  @P0 IMAD.IADD R2, R3, 0x1, -R0 ;  /* 0x0000000103020824 */ /* 0x008fc400078e0a00 */
[----:B--2---:R-:W-:-:S03]  /*2080*/  @P1 IMAD.HI.U32 R0, R6, R7, RZ ;  /* 0x0000000706001227 */ /* 0x004fc600078e00ff */
[----:B-1----:R-:W-:Y:S02]  /*2090*/  IADD3 R4, R9, R2, RZ ;  /* 0x0000000209047210 */ /* 0x002fe40007ffe0ff */
[----:B----4-:R-:W-:Y:S02]  /*20a0*/  @P1 SHF.R.U32.HI R6, RZ, R11, R0 ;  /* 0x0000000bff061219 */ /* 0x010fe40000011600 */
[C---:B------:R-:W-:Y:S01]  /*20b0*/  IADD3 R91, R4.reuse, 0x80, -R10 ;  /* 0x00000080045b7810 */ /* 0x040fe20007ffe80a */
[----:B------:R-:W-:Y:S01]  /*20c0*/  VIADD R0, R4, 0x7f ;  /* 0x0000007f04007836 */ /* 0x000fe20000000000 */
[----:B------:R1:W-:Y:S03]  /*20d0*/  STL [R1+0x30], R4 ;  /* 0x0000300401007387 */ /* 0x0003e60000100800 */
[----:B------:R-:W-:Y:S01]  /*20e0*/  IMAD.IADD R6, R91, 0x1, R6 ;  /* 0x000000015b067824 */ /* 0x000fe200078e0206 */
[----:B------:R-:W-:Y:S01]  /*20f0*/  SHF.R.S32.HI R3, RZ, 0x1f, R0 ;  /* 0x0000001fff037819 */ /* 0x000fe20000011400 */
[----:B------:R2:W-:Y:S03]  /*2100*/  STL [R1+0x80], R13 ;  /* 0x0000800d01007387 */ /* 0x0005e60000100800 */
[----:B------:R-:W-:-:S02]  /*2110*/  SHF.R.S32.HI R5, RZ, 0x1f, R6 ;  /* 0x0000001fff057819 */ /* 0x000fc40000011406 */
[----:B------:R-:W-:Y:S01]  /*2120*/  LEA.HI R3, R3, R0, RZ, 0x7 ;  /* 0x0000000003037211 */ /* 0x000fe200078f38ff */
[----:B------:R-:W-:Y:S01]  /*2130*/  IMAD.MOV.U32 R0, RZ, RZ, RZ ;  /* 0x000000ffff007224 */ /* 0x000fe200078e00ff */
[----:B------:R-:W-:Y:S02]  /*2140*/  LEA.HI R5, R5, R6, RZ, 0x7 ;  /* 0x0000000605057211 */ /* 0x000fe400078f38ff */
[----:B-1----:R-:W-:Y:S02]  /*2150*/  SHF.R.U32.HI R4, RZ, 0x10, R8 ;  /* 0x00000010ff047819 */ /* 0x002fe40000011608 */
[----:B------:R-:W-:Y:S02]  /*2160*/  SHF.R.S32.HI R92, RZ, 0x7, R3 ;  /* 0x00000007ff5c7819 */ /* 0x000fe40000011403 */
[----:B------:R-:W-:Y:S01]  /*2170*/  SHF.R.S32.HI R5, RZ, 0x7, R5 ;  /* 0x00000007ff057819 */ /* 0x000fe20000011405 */
[----:B------:R2:W-:Y:S03]  /*2180*/  STL [R1+0x64], R4 ;  /* 0x0000640401007387 */ /* 0x0005e60000100800 */
[----:B0-----:R-:W-:-:S04]  /*2190*/  VIMNMX R10, R92, R5, PT ;  /* 0x000000055c0a7248 */ /* 0x001fc80003fe0100 */
[----:B------:R-:W-:-:S13]  /*21a0*/  ISETP.GE.AND P0, PT, R10, 0x1, PT ;  /* 0x000000010a00780c */ /* 0x000fda0003f06270 */
[----:B--2---:R-:W-:Y:S05]  /*21b0*/  @!P0 BRA `(.L_x_3062) ;  /* 0x0000000000748947 */ /* 0x004fea0003800000 */
[----:B------:R-:W-:Y:S01]  /*21c0*/  ISETP.NE.AND P0, PT, R4, RZ, PT ;  /* 0x000000ff0400720c */ /* 0x000fe20003f05270 */
[----:B------:R-:W-:-:S03]  /*21d0*/  ULDC UR4, c[0x0][0x9f0] ;  /* 0x00027c0000047ab9 */ /* 0x000fc60000000800 */
        /* <DEDUP_REMOVED lines=24> */
[----:B------:R-:W-:-:S04]  /*2360*/  IMAD.MOV.U32 R0, RZ, RZ, R5 ;  /* 0x000000ffff007224 */ /* 0x000fc800078e0005 */
[----:B------:R-:W-:Y:S01]  /*2370*/  @!P2 IMAD.MOV R0, RZ, RZ, -R0 ;  /* 0x000000ffff00a224 */ /* 0x000fe200078e0a00 */
[----:B------:R-:W-:-:S07]  /*2380*/  @!P1 LOP3.LUT R0, RZ, R11, RZ, 0x33, !PT ;  /* 0x0000000bff009212 */ /* 0x000fce00078e33ff */
.L_x_3062:
[----:B------:R-:W-:Y:S05]  /*2390*/  BSYNC B0 ;  /* 0x0000000000007941 */ /* 0x000fea0003800000 */
.L_x_3061:
[----:B------:R-:W-:-:S05]  /*23a0*/  IMAD R3, R13, R0, RZ ;  /* 0x000000000d037224 */ /* 0x000fca00078e02ff */
[C---:B------:R-:W-:Y:S01]  /*23b0*/  VIADDMNMX R0, R3.reuse, R0, R10, PT ;  /* 0x0000000003007246 */ /* 0x040fe2000380010a */
[----:B------:R-:W-:-:S04]  /*23c0*/  IMAD R3, R3, 0x80, -R9 ;  /* 0x0000008003037824 */ /* 0x000fc800078e0a09 */
[----:B------:R-:W-:Y:S01]  /*23d0*/  IMAD R5, R0, 0x80, -R9 ;  /* 0x0000008000057824 */ /* 0x000fe200078e0a09 */
[----:B------:R-:W-:-:S04]  /*23e0*/  VIMNMX R3, RZ, R3, !PT ;  /* 0x00000003ff037248 */ /* 0x000fc80007fe0100 */
[----:B------:R-:W-:Y:S02]  /*23f0*/  VIMNMX R0, R5, R2, PT ;  /* 0x0000000205007248 */ /* 0x000fe40003fe0100 */
[----:B------:R-:W-:Y:S02]  /*2400*/  SHF.R.U32.HI R25, RZ, 0x7, R3 ;  /* 0x00000007ff197819 */ /* 0x000fe40000011603 */
[----:B------:R-:W-:Y:S02]  /*2410*/  ISETP.GT.AND P0, PT, R0, R3, PT ;  /* 0x000000030000720c */ /* 0x000fe40003f04270 */
[----:B------:R-:W-:-:S11]  /*2420*/  MOV R26, R25 ;  /* 0x00000019001a7202 */ /* 0x000fd60000000f00 */
        /* <DEDUP_REMOVED lines=27> */
.L_x_3065:
[----:B------:R-:W-:Y:S05]  /*25e0*/  BSYNC B6 ;  /* 0x0000000000067941 */ /* 0x000fea0003800000 */
.L_x_3064:
        /* <DEDUP_REMOVED lines=9> */
[----:B------:R-:W-:Y:S01]  /*2680*/  IMAD.U32 R5, RZ, RZ, UR5 ;  /* 0x00000005ff057e24 */ /* 0x000fe2000f8e00ff */
[----:B------:R-:W0:Y:S01]  /*2690*/  LDC.64 R14, c[0x4][R14] ;  /* 0x010000000e0e7b82 */ /* 0x000e220000000a00 */
[----:B------:R-:W-:Y:S01]  /*26a0*/  ULDC.64 UR4, c[0x4][0xc8] ;  /* 0x0100320000047ab9 */ /* 0x000fe20000000a00 */
[----:B------:R-:W-:Y:S02]  /*26b0*/  IMAD.U32 R11, RZ, RZ, UR7 ;  /* 0x00000007ff0b7e24 */ /* 0x000fe4000f8e00ff */
[----:B------:R-:W-:-:S02]  /*26c0*/  IMAD.U32 R6, RZ, RZ, UR4 ;  /* 0x00000004ff067e24 */ /* 0x000fc4000f8e00ff */
[----:B------:R-:W-:Y:S02]  /*26d0*/  IMAD.U32 R7, RZ, RZ, UR5 ;  /* 0x00000005ff077e24 */ /* 0x000fe4000f8e00ff */
[----:B------:R-:W-:Y:S02]  /*26e0*/  IMAD.MOV.U32 R8, RZ, RZ, 0x70 ;  /* 0x00000070ff087424 */ /* 0x000fe400078e00ff */
[----:B------:R-:W-:Y:S02]  /*26f0*/  IMAD.MOV.U32 R12, RZ, RZ, 0x1 ;  /* 0x00000001ff0c7424 */ /* 0x000fe400078e00ff */
[----:B------:R-:W-:-:S07]  /*2700*/  IMAD.MOV.U32 R13, RZ, RZ, RZ ;  /* 0x000000ffff0d7224 */ /* 0x000fce00078e00ff */
[----:B------:R-:W-:-:S07]  /*2710*/  LEPC R20, `(.L_x_3067) ;  /* 0x000000001014794e */ /* 0x000fce0000000000 */
[----:B0----5:R-:W-:Y:S05]  /*2720*/  CALL.ABS.NOINC R14 ;  /* 0x000000000e007343 */ /* 0x021fea0003c00000 */
.L_x_3067:
[----:B------:R-:W-:Y:S05]  /*2730*/  BSYNC B6 ;  /* 0x0000000000067941 */ /* 0x000fea0003800000 */
.L_x_3066:
        /* <DEDUP_REMOVED lines=19> */
[----:B------:R-:W-:-:S04]  /*2870*/  IMAD.SHL.U32 R34, R220, 0x80, RZ ;  /* 0x00000080dc227824 */ /* 0x000fc800078e00ff */
[----:B------:R-:W-:Y:S02]  /*2880*/  IMAD.IADD R5, R16, 0x1, R5 ;  /* 0x0000000110057824 */ /* 0x000fe400078e0205 */
[----:B----4-:R-:W-:-:S05]  /*2890*/  VIADD R6, R29, 0xffffff80 ;  /* 0xffffff801d067836 */ /* 0x010fca0000000000 */
[----:B------:R-:W-:-:S04]  /*28a0*/  SHF.R.S32.HI R3, RZ, 0x1f, R6 ;  /* 0x0000001fff037819 */ /* 0x000fc80000011406 */
[----:B------:R-:W-:-:S04]  /*28b0*/  LEA.HI R3, R3, R6, RZ, 0x3 ;  /* 0x0000000603037211 */ /* 0x000fc800078f18ff */
[----:B------:R-:W-:-:S04]  /*28c0*/  LOP3.LUT R7, R3, 0xfffffff8, RZ, 0xc0, !PT ;  /* 0xfffffff803077812 */ /* 0x000fc800078ec0ff */
[----:B------:R-:W-:Y:S01]  /*28d0*/  IADD3 R37, R6, -R7, RZ ;  /* 0x8000000706257210 */ /* 0x000fe20007ffe0ff */
[----:B------:R-:W-:Y:S02]  /*28e0*/  IMAD R7, R220, R15, R4 ;  /* 0x0000000fdc077224 */ /* 0x000fe400078e0204 */
[----:B------:R-:W-:-:S04]  /*28f0*/  IMAD R4, R9, R12, RZ ;  /* 0x0000000c09047224 */ /* 0x000fc800078e02ff */
[----:B------:R-:W-:Y:S01]  /*2900*/  IMAD R9, R220, R13, R4 ;  /* 0x0000000ddc097224 */ /* 0x000fe200078e0204 */
[----:B------:R-:W-:Y:S02]  /*2910*/  SHF.R.S32.HI R4, RZ, 0x1f, R5 ;  /* 0x0000001fff047819 */ /* 0x000fe40000011405 */
[----:B------:R-:W-:Y:S02]  /*2920*/  LOP3.LUT R34, R34, 0x380, RZ, 0xc0, !PT ;  /* 0x0000038022227812 */ /* 0x000fe400078ec0ff */
[CC--:B------:R-:W-:Y:S02]  /*2930*/  LEA.HI R77, R4.reuse, R5.reuse, RZ, 0x4 ;  /* 0x00000005044d7211 */ /* 0x0c0fe400078f20ff */
[----:B------:R-:W-:Y:S01]  /*2940*/  LEA.HI R6, R4, R5, RZ, 0x7 ;  /* 0x0000000504067211 */ /* 0x000fe200078f38ff */
[----:B------:R-:W-:Y:S01]  /*2950*/  VIADD R33, R220, 0x20 ;  /* 0x00000020dc217836 */ /* 0x000fe20000000000 */
[----:B------:R-:W-:Y:S01]  /*2960*/  LOP3.LUT R4, R34, 0x70, R77, 0xf8, !PT ;  /* 0x0000007022047812 */ /* 0x000fe200078ef84d */
[----:B------:R-:W-:-:S02]  /*2970*/  VIADD R34, R220, 0x20 ;  /* 0x00000020dc227836 */ /* 0x000fc40000000000 */
[----:B------:R-:W-:Y:S02]  /*2980*/  IMAD.SHL.U32 R33, R33, 0x80, RZ ;  /* 0x0000008021217824 */ /* 0x000fe400078e00ff */
[----:B------:R-:W-:-:S03]  /*2990*/  IMAD.SHL.U32 R34, R34, 0x80, RZ ;  /* 0x0000008022227824 */ /* 0x000fc600078e00ff */
[----:B------:R-:W-:Y:S02]  /*29a0*/  LOP3.LUT R33, R33, 0x380, RZ, 0xc0, !PT ;  /* 0x0000038021217812 */ /* 0x000fe400078ec0ff */
[----:B------:R-:W-:Y:S01]  /*29b0*/  LOP3.LUT R34, R34, 0x380, RZ, 0xc0, !PT ;  /* 0x0000038022227812 */ /* 0x000fe200078ec0ff */
[----:B------:R-:W-:Y:S01]  /*29c0*/  IMAD.WIDE.U32 R78, R220, R14, R18 ;  /* 0x0000000edc4e7225 */ /* 0x000fe200078e0012 */
[----:B------:R-:W-:-:S03]  /*29d0*/  LOP3.LUT R5, R33, 0x70, R77, 0xf8, !PT ;  /* 0x0000007021057812 */ /* 0x000fc600078ef84d */
[----:B------:R-:W-:Y:S01]  /*29e0*/  IMAD.WIDE.U32 R80, R220, R14, R16 ;  /* 0x0000000edc507225 */ /* 0x000fe200078e0010 */
[----:B------:R-:W-:-:S03]  /*29f0*/  SHF.R.U32.HI R34, RZ, 0x3, R34 ;  /* 0x00000003ff227819 */ /* 0x000fc60000011622 */
[----:B------:R-:W-:Y:S02]  /*2a00*/  IMAD.SHL.U32 R6, R6, 0x80, RZ ;  /* 0x0000008006067824 */ /* 0x000fe400078e00ff */
[----:B------:R-:W-:Y:S02]  /*2a10*/  IMAD.IADD R79, R79, 0x1, R7 ;  /* 0x000000014f4f7824 */ /* 0x000fe400078e0207 */
[----:B------:R-:W-:Y:S01]  /*2a20*/  IMAD.IADD R81, R7, 0x1, R81 ;  /* 0x0000000107517824 */ /* 0x000fe200078e0251 */
[----:B------:R-:W-:Y:S02]  /*2a30*/  LOP3.LUT R7, R6, 0xffffc000, RZ, 0xc0, !PT ;  /* 0xffffc00006077812 */ /* 0x000fe400078ec0ff */
[----:B------:R-:W-:Y:S02]  /*2a40*/  LOP3.LUT R6, R5, R34, RZ, 0x3c, !PT ;  /* 0x0000002205067212 */ /* 0x000fe400078e3cff */
[----:B------:R-:W-:Y:S01]  /*2a50*/  SHF.R.U32.HI R34, RZ, 0x7, R29 ;  /* 0x00000007ff227819 */ /* 0x000fe2000001161d */
[----:B------:R-:W-:-:S03]  /*2a60*/  VIADD R10, R220, 0x60 ;  /* 0x00000060dc0a7836 */ /* 0x000fc60000000000 */
[----:B------:R-:W-:Y:S02]  /*2a70*/  ISETP.NE.AND P6, PT, R34, 0x1, PT ;  /* 0x000000012200780c */ /* 0x000fe40003fc5270 */
[----:B------:R-:W-:Y:S01]  /*2a80*/  SHF.L.U32 R10, R10, 0x7, RZ ;  /* 0x000000070a0a7819 */ /* 0x000fe200000006ff */
[----:B------:R-:W-:-:S03]  /*2a90*/  IMAD.WIDE.U32 R82, R220, R12, R18 ;  /* 0x0000000cdc527225 */ /* 0x000fc600078e0012 */
[----:B------:R-:W-:Y:S01]  /*2aa0*/  LOP3.LUT R10, R10, 0x380, RZ, 0xc0, !PT ;  /* 0x000003800a0a7812 */ /* 0x000fe200078ec0ff */
[C---:B------:R-:W-:Y:S01]  /*2ab0*/  IMAD.WIDE.U32 R84, R220.reuse, R12, R16 ;  /* 0x0000000cdc547225 */ /* 0x040fe200078e0010 */
[----:B------:R-:W-:-:S03]  /*2ac0*/  IADD3 R33, R220, 0x40, RZ ;  /* 0x00000040dc217810 */ /* 0x000fc60007ffe0ff */
[----:B------:R-:W-:Y:S02]  /*2ad0*/  IMAD.IADD R83, R83, 0x1, R9 ;  /* 0x0000000153537824 */ /* 0x000fe400078e0209 */
[----:B------:R-:W-:Y:S01]  /*2ae0*/  IMAD.IADD R85, R9, 0x1, R85 ;  /* 0x0000000109557824 */ /* 0x000fe200078e0255 */
[----:B------:R-:W-:Y:S01]  /*2af0*/  LOP3.LUT R9, R10, 0x70, R77, 0xf8, !PT ;  /* 0x000000700a097812 */ /* 0x000fe200078ef84d */
[C---:B------:R-:W-:Y:S01]  /*2b00*/  VIADD R8, R220.reuse, 0x40 ;  /* 0x00000040dc087836 */ /* 0x040fe20000000000 */
[----:B------:R-:W-:Y:S05]  /*2b10*/  @!P6 WARPSYNC.ALL ;  /* 0x000000000000e948 */ /* 0x000fea0003800000 */
[----:B------:R-:W-:Y:S01]  /*2b20*/  VIADD R10, R220, 0x60 ;  /* 0x00000060dc0a7836 */ /* 0x000fe20000000000 */
[----:B-----5:R-:W-:Y:S01]  /*2b30*/  SHF.R.S32.HI R11, RZ, 0x1f, R24 ;  /* 0x0000001fff0b7819 */ /* 0x020fe20000011418 */
[----:B------:R-:W-:Y:S01]  /*2b40*/  IMAD.SHL.U32 R8, R8, 0x80, RZ ;  /* 0x0000008008087824 */ /* 0x000fe200078e00ff */
[----:B------:R-:W-:Y:S01]  /*2b50*/  ULDC UR4, c[0x0][0x2f4] ;  /* 0x0000bd0000047ab9 */ /* 0x000fe20000000800 */
[----:B------:R-:W-:-:S02]  /*2b60*/  IMAD.SHL.U32 R33, R33, 0x80, RZ ;  /* 0x0000008021217824 */ /* 0x000fc400078e00ff */
[----:B------:R-:W-:Y:S02]  /*2b70*/  IMAD.SHL.U32 R36, R220, 0x80, RZ ;  /* 0x00000080dc247824 */ /* 0x000fe400078e00ff */
[----:B------:R-:W-:Y:S01]  /*2b80*/  IMAD.SHL.U32 R10, R10, 0x80, RZ ;  /* 0x000000800a0a7824 */ /* 0x000fe200078e00ff */
[----:B------:R-:W-:Y:S02]  /*2b90*/  LOP3.LUT R8, R8, 0x380, RZ, 0xc0, !PT ;  /* 0x0000038008087812 */ /* 0x000fe400078ec0ff */
[----:B------:R-:W-:Y:S02]  /*2ba0*/  LOP3.LUT R33, R33, 0x380, RZ, 0xc0, !PT ;  /* 0x0000038021217812 */ /* 0x000fe400078ec0ff */
[----:B------:R-:W-:Y:S02]  /*2bb0*/  LOP3.LUT R36, R36, 0x380, RZ, 0xc0, !PT ;  /* 0x0000038024247812 */ /* 0x000fe400078ec0ff */
[----:B------:R-:W-:Y:S02]  /*2bc0*/  LOP3.LUT R10, R10, 0x380, RZ, 0xc0, !PT ;  /* 0x000003800a0a7812 */ /* 0x000fe400078ec0ff */
[----:B------:R-:W-:Y:S01]  /*2bd0*/  ISETP.GE.AND P2, PT, R22, UR4, PT ;  /* 0x0000000416007c0c */ /* 0x000fe2000bf46270 */
[C---:B------:R-:W-:Y:S01]  /*2be0*/  IMAD R20, R11.reuse, R14, RZ ;  /* 0x0000000e0b147224 */ /* 0x040fe200078e02ff */
[----:B------:R-:W-:Y:S01]  /*2bf0*/  LOP3.LUT R8, R8, 0x70, R77, 0xf8, !PT ;  /* 0x0000007008087812 */ /* 0x000fe200078ef84d */
[----:B------:R-:W-:Y:S01]  /*2c00*/  IMAD R11, R11, R12, RZ ;  /* 0x0000000c0b0b7224 */ /* 0x000fe200078e02ff */
[----:B------:R-:W-:-:S02]  /*2c10*/  SHF.R.U32.HI R36, RZ, 0x3, R36 ;  /* 0x00000003ff247819 */ /* 0x000fc40000011624 */
[----:B------:R-:W-:Y:S02]  /*2c20*/  SHF.R.U32.HI R33, RZ, 0x3, R33 ;  /* 0x00000003ff217819 */ /* 0x000fe40000011621 */
[----:B------:R-:W-:Y:S01]  /*2c30*/  SHF.R.U32.HI R10, RZ, 0x3, R10 ;  /* 0x00000003ff0a7819 */ /* 0x000fe2000001160a */
[----:B------:R-:W-:Y:S01]  /*2c40*/  IMAD R69, R24, R15, R20 ;  /* 0x0000000f18457224 */ /* 0x000fe200078e0214 */
[----:B------:R-:W-:Y:S01]  /*2c50*/  LOP3.LUT R4, R4, R36, RZ, 0x3c, !PT ;  /* 0x0000002404047212 */ /* 0x000fe200078e3cff */
[----:B------:R-:W-:Y:S01]  /*2c60*/  IMAD.WIDE.U32 R78, R24, R14, R78 ;  /* 0x0000000e184e7225 */ /* 0x000fe200078e004e */
[----:B------:R-:W-:Y:S02]  /*2c70*/  LOP3.LUT R8, R8, R33, RZ, 0x3c, !PT ;  /* 0x0000002108087212 */ /* 0x000fe400078e3cff */
[----:B------:R-:W-:Y:S01]  /*2c80*/  LOP3.LUT R10, R9, R10, RZ, 0x3c, !PT ;  /* 0x0000000a090a7212 */ /* 0x000fe200078e3cff */
[C---:B------:R-:W-:Y:S01]  /*2c90*/  IMAD R11, R24.reuse, R13, R11 ;  /* 0x0000000d180b7224 */ /* 0x040fe200078e020b */
[----:B------:R-:W-:Y:S01]  /*2ca0*/  LOP3.LUT R71, R77, 0xfffffff0, RZ, 0xc0, !PT ;  /* 0xfffffff04d477812 */ /* 0x000fe200078ec0ff */
[----:B------:R-:W-:Y:S01]  /*2cb0*/  IMAD.WIDE.U32 R82, R24, R12, R82 ;  /* 0x0000000c18527225 */ /* 0x000fe200078e0052 */
[----:B------:R-:W-:-:S03]  /*2cc0*/  LOP3.LUT R23, R23, 0xfffffffd, RZ, 0xc0, !PT ;  /* 0xfffffffd17177812 */ /* 0x000fc600078ec0ff */
[----:B------:R-:W-:-:S04]  /*2cd0*/  IMAD.WIDE.U32 R80, R24, R14, R80 ;  /* 0x0000000e18507225 */ /* 0x000fc800078e0050 */
[----:B------:R-:W-:Y:S01]  /*2ce0*/  IMAD.WIDE.U32 R84, R24, R12, R84 ;  /* 0x0000000c18547225 */ /* 0x000fe200078e0054 */
[----:B------:R-:W-:-:S03]  /*2cf0*/  SHF.L.U64.HI R9, R14, 0x6, R15 ;  /* 0x000000060e097819 */ /* 0x000fc6000001020f */
[----:B------:R-:W-:Y:S01]  /*2d00*/  VIADD R90, R34, 0x8 ;  /* 0x00000008225a7836 */ /* 0x000fe20000000000 */
[C-C-:B------:R-:W-:Y:S01]  /*2d10*/  SHF.L.U64.HI R29, R12.reuse, 0x6, R13.reuse ;  /* 0x000000060c1d7819 */ /* 0x140fe2000001020d */
[----:B------:R-:W-:Y:S01]  /*2d20*/  IMAD.IADD R3, R27, 0x1, R28 ;  /* 0x000000011b037824 */ /* 0x000fe200078e021c */
[----:B------:R-:W-:Y:S01]  /*2d30*/  SHF.L.U64.HI R28, R12, 0x5, R13 ;  /* 0x000000050c1c7819 */ /* 0x000fe2000001020d */
[----:B------:R-:W-:Y:S01]  /*2d40*/  IMAD.SHL.U32 R34, R35, 0x2, RZ ;  /* 0x0000000223227824 */ /* 0x000fe200078e00ff */
[----:B------:R-:W-:Y:S01]  /*2d50*/  ISETP.GE.AND P1, PT, R16, UR4, PT ;  /* 0x0000000410007c0c */ /* 0x000fe2000bf26270 */
[----:B------:R-:W-:Y:S01]  /*2d60*/  IMAD.IADD R68, R79, 0x1, R69 ;  /* 0x000000014f447824 */ /* 0x000fe200078e0245 */
[----:B------:R-:W-:Y:S01]  /*2d70*/  IADD3 R70, R83, R11, RZ ;  /* 0x0000000b53467210 */ /* 0x000fe20007ffe0ff */
[C---:B------:R-:W-:Y:S01]  /*2d80*/  IMAD.SHL.U32 R20, R14.reuse, 0x20, RZ ;  /* 0x000000200e147824 */ /* 0x040fe200078e00ff */
[----:B------:R-:W-:Y:S01]  /*2d90*/  @P2 LOP3.LUT R23, R23, 0x2, RZ, 0xfc, !PT ;  /* 0x0000000217172812 */ /* 0x000fe200078efcff */
[----:B------:R-:W-:Y:S01]  /*2da0*/  IMAD.SHL.U32 R27, R14, 0x80, RZ ;  /* 0x000000800e1b7824 */ /* 0x000fe200078e00ff */
[----:B------:R-:W-:Y:S01]  /*2db0*/  SHF.R.S32.HI R77, RZ, 0x4, R77 ;  /* 0x00000004ff4d7819 */ /* 0x000fe2000001144d */
[----:B------:R-:W-:Y:S01]  /*2dc0*/  IMAD.SHL.U32 R33, R12, 0x80, RZ ;  /* 0x000000800c217824 */ /* 0x000fe200078e00ff */
[----:B------:R-:W-:Y:S01]  /*2dd0*/  SHF.R.S32.HI R87, RZ, 0x1f, R71 ;  /* 0x0000001fff577819 */ /* 0x000fe20000011447 */
[----:B------:R-:W-:-:S02]  /*2de0*/  IMAD R35, R37, 0x20, R220 ;  /* 0x0000002025237824 */ /* 0x000fc400078e02dc */
[----:B------:R-:W-:Y:S02]  /*2df0*/  IMAD.IADD R69, R69, 0x1, R81 ;  /* 0x0000000145457824 */ /* 0x000fe400078e0251 */
[----:B------:R-:W-:Y:S01]  /*2e00*/  IMAD.IADD R76, R11, 0x1, R85 ;  /* 0x000000010b4c7824 */ /* 0x000fe200078e0255 */
[-C--:B--2---:R-:W-:Y:S01]  /*2e10*/  IADD3 R4, R4, R7.reuse, R32 ;  /* 0x0000000704047210 */ /* 0x084fe20007ffe020 */
[----:B------:R-:W-:Y:S01]  /*2e20*/  IMAD.SHL.U32 R32, R12, 0x40, RZ ;  /* 0x000000400c207824 */ /* 0x000fe200078e00ff */
[-C--:B---3--:R-:W-:Y:S02]  /*2e30*/  IADD3 R5, R6, R7.reuse, R31 ;  /* 0x0000000706057210 */ /* 0x088fe40007ffe01f */
[----:B------:R-:W-:Y:S02]  /*2e40*/  SHF.L.U32 R31, R12, 0x5, RZ ;  /* 0x000000050c1f7819 */ /* 0x000fe400000006ff */
[-C--:B------:R-:W-:Y:S02]  /*2e50*/  IADD3 R6, R8, R7.reuse, R30 ;  /* 0x0000000708067210 */ /* 0x080fe40007ffe01e */
[----:B------:R-:W-:Y:S01]  /*2e60*/  IADD3 R7, R10, R7, R21 ;  /* 0x000000070a077210 */ /* 0x000fe20007ffe015 */
[C---:B------:R-:W-:Y:S01]  /*2e70*/  IMAD.SHL.U32 R21, R14.reuse, 0x40, RZ ;  /* 0x000000400e157824 */ /* 0x040fe200078e00ff */
[----:B------:R-:W-:-:S02]  /*2e80*/  SHF.L.U64.HI R8, R14, 0x5, R15 ;  /* 0x000000050e087819 */ /* 0x000fc4000001020f */
[----:B------:R-:W-:Y:S02]  /*2e90*/  SHF.L.U64.HI R10, R14, 0x7, R15 ;  /* 0x000000070e0a7819 */ /* 0x000fe4000001020f */
[----:B------:R-:W-:Y:S02]  /*2ea0*/  SHF.L.U64.HI R30, R12, 0x7, R13 ;  /* 0x000000070c1e7819 */ /* 0x000fe4000001020d */
[----:B------:R-:W-:Y:S01]  /*2eb0*/  SHF.R.S32.HI R86, RZ, 0x1f, R0 ;  /* 0x0000001fff567819 */ /* 0x000fe20000011400 */
[----:B------:R-:W-:Y:S06]  /*2ec0*/  @!P6 BAR.SYNC.DEFER_BLOCKING 0x9, 0x100 ;  /* 0x024400000000eb1d */ /* 0x000fec0000010000 */
.L_x_3163:
[----:B--2---:R-:W2:Y:S01]  /*2ed0*/  LDL R39, [R1+0x28] ;  /* 0x0000280001277983 */ /* 0x004ea20000100800 */
[----:B0-----:R-:W0:Y:S01]  /*2ee0*/  LDC R94, c[0x0][0x430] ;  /* 0x00010c00ff5e7b82 */ /* 0x001e220000000800 */
[----:B------:R-:W-:Y:S02]  /*2ef0*/  VIADD R38, R26, 0xffffffff ;  /* 0xffffffff1a267836 */ /* 0x000fe40000000000 */
[----:B------:R-:W-:Y:S02]  /*2f00*/  IMAD.MOV.U32 R93, RZ, RZ, RZ ;  /* 0x000000ffff5d7224 */ /* 0x000fe400078e00ff */
[----:B------:R-:W-:-:S03]  /*2f10*/  IMAD R12, R38, 0x80, R35 ;  /* 0x00000080260c7824 */ /* 0x000fc600078e0223 */
[----:B-1----:R-:W1:Y:S01]  /*2f20*/  LDC R101, c[0x0][0x3f4] ;  /* 0x0000fd00ff657b82 */ /* 0x002e620000000800 */
[----:B------:R-:W-:Y:S01]  /*2f30*/  IMAD.IADD R40, R3, 0x1, R12 ;  /* 0x0000000103287824 */ /* 0x000fe200078e020c */
[----:B------:R-:W-:-:S03]  /*2f40*/  ISETP.GE.AND P2, PT, R12, R2, PT ;  /* 0x000000020c00720c */ /* 0x000fc60003f46270 */
[----:B------:R-:W-:Y:S01]  /*2f50*/  IMAD.MOV.U32 R36, RZ, RZ, R40 ;  /* 0x000000ffff247224 */ /* 0x000fe200078e0028 */
[----:B------:R-:W-:Y:S02]  /*2f60*/  ISETP.GT.OR P2, PT, R35, 0x7f, P2 ;  /* 0x0000007f2300780c */ /* 0x000fe40001744670 */
[----:B0-----:R-:W-:-:S11]  /*2f70*/  ISETP.NE.AND P3, PT, R94, 0x1, PT ;  /* 0x000000015e00780c */ /* 0x001fd60003f65270 */
[----:B------:R-:W0:Y:S08]  /*2f80*/  @!P2 LDC.64 R14, c[0x0][0x428] ;  /* 0x00010a00ff0eab82 */ /* 0x000e300000000a00 */
[----:B------:R-:W3:Y:S08]  /*2f90*/  @!P2 LDC.64 R12, c[0x0][0x418] ;  /* 0x00010600ff0cab82 */ /* 0x000ef00000000a00 */
[----:B----4-:R-:W4:Y:S08]  /*2fa0*/  @P3 LDC R11, c[0x0][0x434] ;  /* 0x00010d00ff0b3b82 */ /* 0x010f300000000800 */
[----:B------:R-:W1:Y:S01]  /*2fb0*/  @P3 LDC R26, c[0x0][0x438] ;  /* 0x00010e00ff1a3b82 */ /* 0x000e620000000800 */
[----:B----4-:R-:W-:-:S05]  /*2fc0*/  @P3 IMAD.HI.U32 R11, R40, R11, RZ ;  /* 0x0000000b280b3227 */ /* 0x010fca00078e00ff */
[----:B-1----:R-:W-:Y:S01]  /*2fd0*/  @P3 SHF.R.U32.HI R36, RZ, R26, R11 ;  /* 0x0000001aff243219 */ /* 0x002fe2000001160b */
[----:B0-----:R-:W-:-:S03]  /*2fe0*/  @!P2 IMAD R11, R86, R14, RZ ;  /* 0x0000000e560ba224 */ /* 0x001fc600078e02ff */
[--C-:B------:R-:W-:Y:S01]  /*2ff0*/  @!P2 SHF.R.S32.HI R37, RZ, 0x1f, R36.reuse ;  /* 0x0000001fff25a819 */ /* 0x100fe20000011424 */
[C---:B------:R-:W-:Y:S02]  /*3000*/  @!P2 IMAD R11, R0.reuse, R15, R11 ;  /* 0x0000000f000ba224 */ /* 0x040fe400078e020b */
[----:B------:R-:W-:-:S04]  /*3010*/  @!P2 IMAD.WIDE.U32 R14, R0, R14, R36 ;  /* 0x0000000e000ea225 */ /* 0x000fc800078e0024 */
[----:B------:R-:W-:Y:S01]  /*3020*/  @!P2 IMAD.IADD R11, R15, 0x1, R11 ;  /* 0x000000010f0ba824 */ /* 0x000fe200078e020b */
[----:B---3--:R-:W-:Y:S01]  /*3030*/  @!P2 LEA R12, P3, R14, R12, 0x2 ;  /* 0x0000000c0e0ca211 */ /* 0x008fe200078610ff */
[C---:B------:R-:W-:Y:S01]  /*3040*/  IMAD.SHL.U32 R42, R220.reuse, 0x80, RZ ;  /* 0x00000080dc2a7824 */ /* 0x040fe200078e00ff */
[----:B------:R-:W-:Y:S02]  /*3050*/  SHF.L.U32 R41, R220, 0x7, RZ ;  /* 0x00000007dc297819 */ /* 0x000fe400000006ff */
[----:B------:R-:W-:Y:S02]  /*3060*/  @!P2 LEA.HI.X R13, R14, R13, R11, 0x2, P3 ;  /* 0x0000000d0e0da211 */ /* 0x000fe400018f140b */
[----:B------:R-:W-:Y:S02]  /*3070*/  LOP3.LUT R42, R42, 0x380, RZ, 0xc0, !PT ;  /* 0x000003802a2a7812 */ /* 0x000fe400078ec0ff */
[----:B------:R-:W-:Y:S01]  /*3080*/  LOP3.LUT R41, R41, 0x380, RZ, 0xc0, !PT ;  /* 0x0000038029297812 */ /* 0x000fe200078ec0ff */
[----:B------:R0:W5:Y:S01]  /*3090*/  @!P2 LDG.E R93, desc[UR42][R12.64] ;  /* 0x0000002a0c5da981 */ /* 0x000162000c1e1900 */
[----:B------:R-:W-:Y:S01]  /*30a0*/  ISETP.GE.AND P2, PT, R101, 0x1, PT ;  /* 0x000000016500780c */ /* 0x000fe20003f46270 */
[----:B------:R-:W-:Y:S01]  /*30b0*/  IMAD.MOV R11, RZ, RZ, -R36 ;  /* 0x000000ffff0b7224 */ /* 0x000fe200078e0a24 */
[----:B------:R-:W-:Y:S01]  /*30c0*/  SHF.R.U32.HI R41, RZ, 0x3, R41 ;  /* 0x00000003ff297819 */ /* 0x000fe20000011629 */
[----:B------:R-:W-:Y:S05]  /*30d0*/  YIELD ;  /* 0x0000000000007946 */ /* 0x000fea0003800000 */
[----:B------:R-:W-:Y:S01]  /*30e0*/  LOP3.LUT R14, R42, 0x70, R16, 0xf8, !PT ;  /* 0x000000702a0e7812 */ /* 0x000fe200078ef810 */
[----:B------:R-:W-:Y:S01]  /*30f0*/  BSSY B0, `(.L_x_3068) ;  /* 0x0000946000007945 */ /* 0x000fe20003800000 */
[----:B------:R-:W-:Y:S01]  /*3100*/  ISETP.GT.AND P3, PT, R38, R25, PT ;  /* 0x000000192600720c */ /* 0x000fe20003f64270 */
[----:B------:R-:W-:Y:S01]  /*3110*/  IMAD R94, R94, R11, R40 ;  /* 0x0000000b5e5e7224 */ /* 0x000fe200078e0228 */
[----:B------:R-:W-:Y:S01]  /*3120*/  LOP3.LUT R23, R23, 0xfffffffb, RZ, 0xc0, !PT ;  /* 0xfffffffb17177812 */ /* 0x000fe200078ec0ff */
[----:B------:R-:W-:-:S10]  /*3130*/  IMAD.MOV.U32 R26, RZ, RZ, R38 ;  /* 0x000000ffff1a7224 */ /* 0x000fd400078e0026 */
[----:B------:R-:W-:Y:S02]  /*3140*/  @P3 LOP3.LUT R23, R23, 0x4, RZ, 0xfc, !PT ;  /* 0x0000000417173812 */ /* 0x000fe400078efcff */
[----:B--2---:R-:W-:-:S05]  /*3150*/  LOP3.LUT R14, R39, R14, R41, 0xf6, !PT ;  /* 0x0000000e270e7212 */ /* 0x004fca00078ef629 */
[----:B------:R-:W-:-:S04]  /*3160*/  IMAD R89, R217, 0x8000, R14 ;  /* 0x00008000d9597824 */ /* 0x000fc800078e020e */
        /* <DEDUP_REMOVED lines=15> */
[C---:B------:R-:W-:Y:S01]  /*3260*/  IMAD R11, R93.reuse, UR5, R14 ;  /* 0x000000055d0b7c24 */ /* 0x040fe2000f8e020e */
[----:B------:R-:W-:Y:S01]  /*3270*/  SHF.R.S32.HI R14, RZ, 0x1f, R26 ;  /* 0x0000001fff0e7819 */ /* 0x000fe2000001141a */
[----:B------:R-:W-:Y:S01]  /*3280*/  IMAD.WIDE.U32 R12, R93, UR4, R12 ;  /* 0x000000045d0c7c25 */ /* 0x000fe2000f8e000c */
[----:B------:R-:W-:-:S03]  /*3290*/  ULDC.64 UR4, c[0x0][0x308] ;  /* 0x0000c20000047ab9 */ /* 0x000fc60000000a00 */
[----:B------:R-:W-:Y:S02]  /*32a0*/  IMAD.IADD R13, R13, 0x1, R11 ;  /* 0x000000010d0d7824 */ /* 0x000fe400078e020b */
[----:B------:R-:W-:Y:S02]  /*32b0*/  IMAD R11, R10, R26, RZ ;  /* 0x0000001a0a0b7224 */ /* 0x000fe400078e02ff */
[C---:B------:R-:W-:Y:S01]  /*32c0*/  IMAD.WIDE.U32 R12, R221.reuse, UR4, R12 ;  /* 0x00000004dd0c7c25 */ /* 0x040fe2000f8e000c */
[----:B------:R-:W-:Y:S02]  /*32d0*/  ULDC.U8 UR4, c[0x0][0x410] ;  /* 0x0001040000047ab9 */ /* 0x000fe40000000000 */
[----:B------:R-:W-:Y:S01]  /*32e0*/  ISETP.NE.AND P2, PT, RZ, UR4, PT ;  /* 0x00000004ff007c0c */ /* 0x000fe2000bf45270 */
[----:B------:R-:W-:Y:S01]  /*32f0*/  IMAD R100, R221, UR5, R13 ;  /* 0x00000005dd647c24 */ /* 0x000fe2000f8e020d */
[----:B------:R-:W-:Y:S01]  /*3300*/  IADD3 R99, P3, R12, UR6, RZ ;  /* 0x000000060c637c10 */ /* 0x000fe2000ff7e0ff */
[----:B------:R-:W-:-:S02]  /*3310*/  IMAD R11, R14, R27, R11 ;  /* 0x0000001b0e0b7224 */ /* 0x000fc400078e020b */
[----:B------:R-:W-:Y:S01]  /*3320*/  IMAD.WIDE.U32 R12, R27, R26, RZ ;  /* 0x0000001a1b0c7225 */ /* 0x000fe200078e00ff */
[----:B------:R-:W-:-:S03]  /*3330*/  IADD3.X R100, R100, UR7, RZ, P3, !PT ;  /* 0x0000000764647c10 */ /* 0x000fc60009ffe4ff */
[----:B------:R-:W-:Y:S01]  /*3340*/  IMAD R37, R14, R33, R15 ;  /* 0x000000210e257224 */ /* 0x000fe200078e020f */
[----:B------:R-:W-:Y:S01]  /*3350*/  IADD3 R88, R13, R11, RZ ;  /* 0x0000000b0d587210 */ /* 0x000fe20007ffe0ff */
[----:B------:R-:W-:-:S04]  /*3360*/  IMAD.WIDE.U32 R14, R33, R26, RZ ;  /* 0x0000001a210e7225 */ /* 0x000fc800078e00ff */
[----:B------:R-:W-:Y:S01]  /*3370*/  IMAD.IADD R11, R15, 0x1, R37 ;  /* 0x000000010f0b7824 */ /* 0x000fe200078e0225 */
[----:B------:R-:W-:Y:S06]  /*3380*/  @!P2 BRA `(.L_x_3070) ;  /* 0x000000440028a947 */ /* 0x000fec0003800000 */
[----:B------:R-:W-:Y:S01]  /*3390*/  ISETP.GE.AND P2, PT, R220, R97, PT ;  /* 0x00000061dc00720c */ /* 0x000fe20003f46270 */
[----:B------:R-:W-:Y:S01]  /*33a0*/  BSSY B1, `(.L_x_3071) ;  /* 0x0000019000017945 */ /* 0x000fe20003800000 */
[----:B------:R-:W-:Y:S02]  /*33b0*/  LOP3.LUT R23, R23, 0xfffffffe, RZ, 0xc0, !PT ;  /* 0xfffffffe17177812 */ /* 0x000fe400078ec0ff */
[----:B------:R-:W-:Y:S02]  /*33c0*/  CS2R R52, SRZ ;  /* 0x0000000000347805 */ /* 0x000fe4000001ff00 */
[----:B------:R-:W-:Y:S02]  /*33d0*/  CS2R R60, SRZ ;  /* 0x00000000003c7805 */ /* 0x000fe4000001ff00 */
[----:B------:R-:W-:Y:S02]  /*33e0*/  CS2R R64, SRZ ;  /* 0x0000000000407805 */ /* 0x000fe4000001ff00 */
[----:B------:R-:W-:-:S02]  /*33f0*/  CS2R R62, SRZ ;  /* 0x00000000003e7805 */ /* 0x000fc4000001ff00 */
[----:B------:R-:W-:Y:S02]  /*3400*/  CS2R R66, SRZ ;  /* 0x0000000000427805 */ /* 0x000fe4000001ff00 */
[----:B------:R-:W-:Y:S01]  /*3410*/  @P2 LOP3.LUT R23, R23, 0x1, RZ, 0xfc, !PT ;  /* 0x0000000117172812 */ /* 0x000fe200078efcff */
        /* <DEDUP_REMOVED lines=17> */
.L_x_3072:
[----:B------:R-:W-:Y:S05]  /*3530*/  BSYNC B1 ;  /* 0x0000000000017941 */ /* 0x000fea0003800000 */
.L_x_3071:
[----:B0-----:R-:W-:Y:S01]  /*3540*/  VIADD R36, R220, 0x20 ;  /* 0x00000020dc247836 */ /* 0x001fe20000000000 */
[----:B------:R-:W-:Y:S01]  /*3550*/  BSSY B1, `(.L_x_3073) ;  /* 0x0000024000017945 */ /* 0x000fe20003800000 */
[----:B------:R-:W-:Y:S02]  /*3560*/  CS2R R56, SRZ ;  /* 0x0000000000387805 */ /* 0x000fe4000001ff00 */
[----:B------:R-:W-:Y:S02]  /*3570*/  CS2R R54, SRZ ;  /* 0x0000000000367805 */ /* 0x000fe4000001ff00 */
[----:B------:R-:W-:Y:S02]  /*3580*/  CS2R R44, SRZ ;  /* 0x00000000002c7805 */ /* 0x000fe4000001ff00 */
[----:B------:R-:W-:Y:S02]  /*3590*/  ISETP.GE.AND P2, PT, R36, R97, PT ;  /* 0x000000612400720c */ /* 0x000fe40003f46270 */
[----:B------:R-:W-:-:S02]  /*35a0*/  CS2R R36, SRZ ;  /* 0x0000000000247805 */ /* 0x000fc4000001ff00 */
[----:B------:R-:W-:Y:S02]  /*35b0*/  CS2R R48, SRZ ;  /* 0x0000000000307805 */ /* 0x000fe4000001ff00 */
[----:B------:R-:W-:Y:S02]  /*35c0*/  CS2R R46, SRZ ;  /* 0x00000000002e7805 */ /* 0x000fe4000001ff00 */
[----:B------:R-:W-:Y:S02]  /*35d0*/  CS2R R50, SRZ ;  /* 0x0000000000327805 */ /* 0x000fe4000001ff00 */
[----:B------:R-:W-:Y:S02]  /*35e0*/  CS2R R40, SRZ ;  /* 0x0000000000287805 */ /* 0x000fe4000001ff00 */
[----:B------:R-:W-:Y:S02]  /*35f0*/  CS2R R38, SRZ ;  /* 0x0000000000267805 */ /* 0x000fe4000001ff00 */
[----:B------:R-:W-:Y:S01]  /*3600*/  CS2R R42, SRZ ;  /* 0x00000000002a7805 */ /* 0x000fe2000001ff00 */
[----:B-----5:R-:W-:Y:S01]  /*3610*/  IMAD.MOV.U32 R102, RZ, RZ, R60 ;  /* 0x000000ffff667224 */ /* 0x020fe200078e003c */
[----:B------:R-:W-:Y:S01]  /*3620*/  CS2R R58, SRZ ;  /* 0x00000000003a7805 */ /* 0x000fe2000001ff00 */
[----:B------:R-:W-:Y:S01]  /*3630*/  IMAD.MOV.U32 R105, RZ, RZ, R64 ;  /* 0x000000ffff697224 */ /* 0x000fe200078e0040 */
[----:B------:R-:W-:Y:S06]  /*3640*/  @P2 BRA `(.L_x_3074) ;  /* 0x0000000000502947 */ /* 0x000fec0003800000 */
        /* <DEDUP_REMOVED lines=20> */
.L_x_3074:
[----:B------:R-:W-:Y:S05]  /*3790*/  BSYNC B1 ;  /* 0x0000000000017941 */ /* 0x000fea0003800000 */
.L_x_3073:
        /* <DEDUP_REMOVED lines=24> */
.L_x_3076:
[----:B------:R-:W-:Y:S05]  /*3920*/  BSYNC B1 ;  /* 0x0000000000017941 */ /* 0x000fea0003800000 */
.L_x_3075:
[----:B0-----:R-:W-:Y:S01]  /*3930*/  VIADD R72, R220, 0x60 ;  /* 0x00000060dc487836 */ /* 0x001fe20000000000 */
[----:B------:R-:W-:Y:S04]  /*3940*/  BSSY B1, `(.L_x_3077) ;  /* 0x000001d000017945 */ /* 0x000fe80003800000 */
[----:B------:R-:W-:-:S13]  /*3950*/  ISETP.GE.AND P4, PT, R72, R97, PT ;  /* 0x000000614800720c */ /* 0x000fda0003f86270 */
[----:B------:R-:W-:Y:S05]  /*3960*/  @P4 BRA `(.L_x_3078) ;  /* 0x0000000000684947 */ /* 0x000fea0003800000 */
[----:B------:R-:W0:Y:S01]  /*3970*/  LDC.64 R36, c[0x0][0x3f8] ;  /* 0x0000fe00ff247b82 */ /* 0x000e220000000a00 */
[----:B------:R-:W-:Y:S01]  /*3980*/  IMAD.MOV.U32 R13, RZ, RZ, R88 ;  /* 0x000000ffff0d7224 */ /* 0x000fe200078e0058 */
[----:B------:R-:W-:Y:S01]  /*3990*/  ULDC.64 UR4, c[0x0][0x3e8] ;  /* 0x0000fa0000047ab9 */ /* 0x000fe20000000a00 */
[----:B------:R-:W-:Y:S01]  /*39a0*/  IMAD.MOV.U32 R15, RZ, RZ, R11 ;  /* 0x000000ffff0f7224 */ /* 0x000fe200078e000b */
[----:B------:R-:W-:Y:S02]  /*39b0*/  CS2R R40, SRZ ;  /* 0x0000000000287805 */ /* 0x000fe4000001ff00 */
[----:B------:R-:W-:Y:S01]  /*39c0*/  CS2R R42, SRZ ;  /* 0x00000000002a7805 */ /* 0x000fe2000001ff00 */
[----:B0-----:R-:W-:-:S04]  /*39d0*/  IMAD.WIDE.U32 R12, R36, 0x60, R12 ;  /* 0x00000060240c7825 */ /* 0x001fc800078e000c */
[----:B------:R-:W-:Y:S01]  /*39e0*/  IMAD R37, R37, 0x60, RZ ;  /* 0x0000006025257824 */ /* 0x000fe200078e02ff */
[----:B------:R-:W-:-:S04]  /*39f0*/  IADD3 R12, P5, P6, R78, UR4, R12 ;  /* 0x000000044e0c7c10 */ /* 0x000fc8000febe00c */
[----:B------:R-:W-:Y:S02]  /*3a00*/  IADD3 R13, R13, R37, RZ ;  /* 0x000000250d0d7210 */ /* 0x000fe40007ffe0ff */
[----:B------:R-:W0:Y:S02]  /*3a10*/  LDC.64 R36, c[0x0][0x408] ;  /* 0x00010200ff247b82 */ /* 0x000e240000000a00 */
        /* <DEDUP_REMOVED lines=15> */
.L_x_3078:
[----:B------:R-:W-:Y:S05]  /*3b10*/  BSYNC B1 ;  /* 0x0000000000017941 */ /* 0x000fea0003800000 */
.L_x_3077:
[----:B------:R-:W-:Y:S01]  /*3b20*/  UISETP.NE.AND UP0, UPT, UR38, 0x3, UPT ;  /* 0x000000032600788c */ /* 0x000fe2000bf05270 */
[----:B------:R-:W-:Y:S01]  /*3b30*/  IMAD.MOV.U32 R112, RZ, RZ, R62 ;  /* 0x000000ffff707224 */ /* 0x000fe200078e003e */
[----:B-----5:R-:W-:Y:S01]  /*3b40*/  MOV R111, R58 ;  /* 0x0000003a006f7202 */ /* 0x020fe20000000f00 */
[----:B------:R-:W-:Y:S01]  /*3b50*/  IMAD.MOV.U32 R114, RZ, RZ, R66 ;  /* 0x000000ffff727224 */ /* 0x000fe200078e0042 */
[----:B------:R-:W-:Y:S01]  /*3b60*/  MOV R75, R42 ;  /* 0x0000002a004b7202 */ /* 0x000fe20000000f00 */
[----:B------:R-:W-:Y:S01]  /*3b70*/  IMAD.MOV.U32 R108, RZ, RZ, R52 ;  /* 0x000000ffff6c7224 */ /* 0x000fe200078e0034 */
[----:B------:R-:W-:Y:S01]  /*3b80*/  PLOP3.LUT P5, PT, PT, PT, UP0, 0x80, 0x0 ;  /* 0x000000000000781c */ /* 0x000fe20003faf008 */
[----:B------:R-:W-:Y:S02]  /*3b90*/  IMAD.MOV.U32 R110, RZ, RZ, R56 ;  /* 0x000000ffff6e7224 */ /* 0x000fe400078e0038 */
[----:B------:R-:W-:Y:S02]  /*3ba0*/  IMAD.MOV.U32 R109, RZ, RZ, R54 ;  /* 0x000000ffff6d7224 */ /* 0x000fe400078e0036 */
[----:B------:R-:W-:-:S02]  /*3bb0*/  IMAD.MOV.U32 R103, RZ, RZ, R44 ;  /* 0x000000ffff677224 */ /* 0x000fc400078e002c */
[----:B------:R-:W-:Y:S02]  /*3bc0*/  IMAD.MOV.U32 R106, RZ, RZ, R48 ;  /* 0x000000ffff6a7224 */ /* 0x000fe400078e0030 */
[----:B------:R-:W-:Y:S02]  /*3bd0*/  IMAD.MOV.U32 R104, RZ, RZ, R46 ;  /* 0x000000ffff687224 */ /* 0x000fe400078e002e */
[----:B------:R-:W-:Y:S02]  /*3be0*/  IMAD.MOV.U32 R107, RZ, RZ, R50 ;  /* 0x000000ffff6b7224 */ /* 0x000fe400078e0032 */
[----:B------:R-:W-:Y:S02]  /*3bf0*/  IMAD.MOV.U32 R72, RZ, RZ, R36 ;  /* 0x000000ffff487224 */ /* 0x000fe400078e0024 */
[----:B------:R-:W-:Y:S02]  /*3c00*/  IMAD.MOV.U32 R74, RZ, RZ, R40 ;  /* 0x000000ffff4a7224 */ /* 0x000fe400078e0028 */
[----:B------:R-:W-:Y:S01]  /*3c10*/  IMAD.MOV.U32 R73, RZ, RZ, R38 ;  /* 0x000000ffff497224 */ /* 0x000fe200078e0026 */
[----:B------:R-:W-:Y:S06]  /*3c20*/  @!P5 BRA `(.L_x_3079) ;  /* 0x000000000004d947 */ /* 0x000fec0003800000 */
[----:B------:R-:W-:Y:S01]  /*3c30*/  BPT.TRAP 0x1 ;  /* 0x000000040000795c */ /* 0x000fe20000300000 */
.L_x_3079:
[----:B------:R-:W-:Y:S01]  /*3c40*/  IMAD R88, R217, 0x8, R216 ;  /* 0x00000008d9587824 */ /* 0x000fe200078e02d8 */
[----:B------:R-:W-:Y:S01]  /*3c50*/  SHF.L.U32 R98, R224, 0x1f, RZ ;  /* 0x0000001fe0627819 */ /* 0x000fe200000006ff */
[----:B------:R-:W-:Y:S03]  /*3c60*/  BSSY B1, `(.L_x_3080) ;  /* 0x0000003000017945 */ /* 0x000fe60003800000 */
[----:B------:R-:W1:Y:S02]  /*3c70*/  SYNCS.PHASECHK.TRANS64.TRYWAIT P6, [R88+URZ+0x38890], R98 ;  /* 0x03889062580075a7 */ /* 0x000e6400080c017f */
[----:B-1----:R-:W-:Y:S05]  /*3c80*/  @!P6 BRA `(.L_x_3081) ;  /* 0x000002c000f8e947 */ /* 0x002fea0003800000 */
.L_x_3436:
[----:B------:R-:W-:Y:S05]  /*3c90*/  BSYNC B1 ;  /* 0x0000000000017941 */ /* 0x000fea0003800000 */
.L_x_3080:
[----:B------:R-:W-:-:S03]  /*3ca0*/  UMOV UR4, 0xffffffff ;  /* 0xffffffff00047882 */ /* 0x000fc60000000000 */
[----:B------:R-:W-:Y:S05]  /*3cb0*/  BRA.DIV UR4, `(.L_x_3082) ;  /* 0x000002c604007947 */ /* 0x000fea000b800000 */
[----:B------:R2:W3:Y:S04]  /*3cc0*/  SHFL.IDX PT, R113, R100, RZ, 0x181f ;  /* 0x00181fff64717589 */ /* 0x0004e800000e0000 */
[----:B------:R2:W4:Y:S02]  /*3cd0*/  SHFL.IDX PT, R11, R99, RZ, 0x181f ;  /* 0x00181fff630b7589 */ /* 0x00052400000e0000 */
.L_x_3440:
[----:B------:R-:W-:Y:S01]  /*3ce0*/  LOP3.LUT P6, RZ, R23, 0x1, RZ, 0xc0, !PT ;  /* 0x0000000117ff7812 */ /* 0x000fe200078cc0ff */
[----:B------:R-:W-:-:S12]  /*3cf0*/  BSSY B1, `(.L_x_3083) ;  /* 0x00000ea000017945 */ /* 0x000fd80003800000 */
        /* <DEDUP_REMOVED lines=11> */
[--C-:B------:R-:W-:Y:S01]  /*3db0*/  SHF.R.U32.HI R65, RZ, 0x8, R67.reuse ;  /* 0x00000008ff417819 */ /* 0x100fe20000011643 */
[----:B------:R-:W-:Y:S01]  /*3dc0*/  IMAD.U32 R66, R66, 0x10000, RZ ;  /* 0x0001000042427824 */ /* 0x000fe200078e00ff */
[----:B------:R-:W-:Y:S02]  /*3dd0*/  LOP3.LUT R117, R67, 0xff0000ff, RZ, 0xc0, !PT ;  /* 0xff0000ff43757812 */ /* 0x000fe400078ec0ff */
[----:B------:R-:W-:Y:S01]  /*3de0*/  LOP3.LUT R115, R115, 0xff00, R116, 0xf8, !PT ;  /* 0x0000ff0073737812 */ /* 0x000fe200078ef874 */
[----:B------:R-:W-:Y:S01]  /*3df0*/  IMAD.SHL.U32 R116, R65, 0x100, RZ ;  /* 0x0000010041747824 */ /* 0x000fe200078e00ff */
[----:B------:R-:W-:-:S02]  /*3e00*/  SHF.R.U32.HI R64, RZ, 0x10, R67 ;  /* 0x00000010ff407819 */ /* 0x000fc40000011643 */
[----:B------:R-:W-:Y:S02]  /*3e10*/  LOP3.LUT R65, R115, 0xff0000, R66, 0xf8, !PT ;  /* 0x00ff000073417812 */ /* 0x000fe400078ef842 */
[-C--:B------:R-:W-:Y:S01]  /*3e20*/  F2FP.F16.E4M3.UNPACK_B R66, R114.reuse.H1 ;  /* 0x00000072ff42723e */ /* 0x080fe200030006ff */
[----:B------:R-:W-:Y:S01]  /*3e30*/  IMAD.U32 R64, R64, 0x10000, RZ ;  /* 0x0001000040407824 */ /* 0x000fe200078e00ff */
[----:B0-----:R-:W-:Y:S02]  /*3e40*/  F2FP.F16.E4M3.UNPACK_B R115, R13 ;  /* 0x0000000dff73723e */ /* 0x001fe400020006ff */
[----:B------:R-:W-:Y:S01]  /*3e50*/  LOP3.LUT R117, R117, 0xff00, R116, 0xf8, !PT ;  /* 0x0000ff0075757812 */ /* 0x000fe200078ef874 */
[----:B------:R-:W-:Y:S01]  /*3e60*/  HADD2.F32 R119, -RZ, R66.H0_H0 ;  /* 0x20000042ff777230 */ /* 0x000fe20000004100 */
[-C--:B------:R-:W-:Y:S01]  /*3e70*/  F2FP.F16.E4M3.UNPACK_B R116, R105.reuse.H1 ;  /* 0x00000069ff74723e */ /* 0x080fe200030006ff */
[--C-:B------:R-:W-:Y:S01]  /*3e80*/  HADD2.F32 R67, -RZ, R115.reuse.H1_H1 ;  /* 0x30000073ff437230 */ /* 0x100fe20000004100 */
[----:B------:R-:W-:Y:S01]  /*3e90*/  F2FP.F16.E4M3.UNPACK_B R114, R114 ;  /* 0x00000072ff72723e */ /* 0x000fe200020006ff */
[----:B------:R-:W-:Y:S01]  /*3ea0*/  HADD2.F32 R115, -RZ, R115.H0_H0 ;  /* 0x20000073ff737230 */ /* 0x000fe20000004100 */
[----:B------:R-:W-:Y:S01]  /*3eb0*/  F2FP.F16.E4M3.UNPACK_B R105, R105 ;  /* 0x00000069ff69723e */ /* 0x000fe200020006ff */
[----:B------:R-:W-:-:S02]  /*3ec0*/  HADD2.F32 R118, -RZ, R116.H0_H0 ;  /* 0x20000074ff767230 */ /* 0x000fc40000004100 */
[-C--:B------:R-:W-:Y:S01]  /*3ed0*/  FMUL.FTZ R120, R67, R119.reuse ;  /* 0x0000007743787220 */ /* 0x080fe20000410000 */
[----:B------:R-:W-:Y:S02]  /*3ee0*/  HADD2.F32 R116, -RZ, R116.H1_H1 ;  /* 0x30000074ff747230 */ /* 0x000fe40000004100 */
[C---:B------:R-:W-:Y:S01]  /*3ef0*/  FMUL.FTZ R119, R115.reuse, R119 ;  /* 0x0000007773777220 */ /* 0x040fe20000410000 */
[----:B------:R-:W-:-:S03]  /*3f00*/  FFMA.FTZ R115, R115, R118, -R120 ;  /* 0x0000007673737223 */ /* 0x000fc60000010878 */
[----:B------:R-:W-:Y:S01]  /*3f10*/  FFMA.FTZ R67, R67, R118, R119 ;  /* 0x0000007643437223 */ /* 0x000fe20000010077 */
[----:B------:R-:W-:Y:S01]  /*3f20*/  F2FP.F16.E4M3.UNPACK_B R119, R13.H1 ;  /* 0x0000000dff77723e */ /* 0x000fe200030006ff */
[----:B------:R-:W-:-:S04]  /*3f30*/  HADD2.F32 R118, -RZ, R66.H1_H1 ;  /* 0x30000042ff767230 */ /* 0x000fc80000004100 */
[--C-:B------:R-:W-:Y:S02]  /*3f40*/  HADD2.F32 R13, -RZ, R119.reuse.H1_H1 ;  /* 0x30000077ff0d7230 */ /* 0x100fe40000004100 */
[----:B------:R-:W-:-:S03]  /*3f50*/  HADD2.F32 R66, -RZ, R119.H0_H0 ;  /* 0x20000077ff427230 */ /* 0x000fc60000004100 */
[CC--:B------:R-:W-:Y:S02]  /*3f60*/  FMUL.FTZ R119, R13.reuse, R118.reuse ;  /* 0x000000760d777220 */ /* 0x0c0fe40000410000 */
[C---:B------:R-:W-:Y:S02]  /*3f70*/  FMUL.FTZ R118, R66.reuse, R118 ;  /* 0x0000007642767220 */ /* 0x040fe40000410000 */
[-C--:B------:R-:W-:Y:S02]  /*3f80*/  FFMA.FTZ R66, R66, R116.reuse, -R119 ;  /* 0x0000007442427223 */ /* 0x080fe40000010877 */
[----:B------:R-:W-:Y:S01]  /*3f90*/  FFMA.FTZ R116, R13, R116, R118 ;  /* 0x000000740d747223 */ /* 0x000fe20000010076 */
[----:B------:R-:W-:Y:S01]  /*3fa0*/  LOP3.LUT R13, R117, 0xff0000, R64, 0xf8, !PT ;  /* 0x00ff0000750d7812 */ /* 0x000fe200078ef840 */
[----:B------:R-:W-:Y:S01]  /*3fb0*/  IMAD.MOV.U32 R64, RZ, RZ, R15 ;  /* 0x000000ffff407224 */ /* 0x000fe200078e000f */
[----:B------:R-:W-:Y:S02]  /*3fc0*/  F2FP.F16.E4M3.UNPACK_B R15, R65.H1 ;  /* 0x00000041ff0f723e */ /* 0x000fe400030006ff */
[----:B------:R-:W-:-:S02]  /*3fd0*/  F2FP.F16.E4M3.UNPACK_B R117, R13.H1 ;  /* 0x0000000dff75723e */ /* 0x000fc400030006ff */
[-C--:B------:R-:W-:Y:S01]  /*3fe0*/  F2FP.F16.E4M3.UNPACK_B R120, R64.reuse ;  /* 0x00000040ff78723e */ /* 0x080fe200020006ff */
[----:B------:R-:W-:Y:S01]  /*3ff0*/  HADD2.F32 R119, -RZ, R15.H0_H0 ;  /* 0x2000000fff777230 */ /* 0x000fe20000004100 */
[----:B------:R-:W-:Y:S01]  /*4000*/  F2FP.F16.E4M3.UNPACK_B R64, R64.H1 ;  /* 0x00000040ff40723e */ /* 0x000fe200030006ff */
[--C-:B------:R-:W-:Y:S01]  /*4010*/  HADD2.F32 R121, -RZ, R117.reuse.H0_H0 ;  /* 0x20000075ff797230 */ /* 0x100fe20000004100 */
[----:B------:R-:W-:Y:S01]  /*4020*/  F2FP.SATFINITE.E4M3.F32.PACK_AB_MERGE_C R66, R116, R66, RZ ;  /* 0x000000427442723e */ /* 0x000fe200048070ff */
[--C-:B------:R-:W-:Y:S01]  /*4030*/  HADD2.F32 R118, -RZ, R120.reuse.H1_H1 ;  /* 0x30000078ff767230 */ /* 0x100fe20000004100 */
[----:B------:R-:W-:Y:S01]  /*4040*/  F2FP.F16.E4M3.UNPACK_B R13, R13 ;  /* 0x0000000dff0d723e */ /* 0x000fe200020006ff */
[----:B------:R-:W-:Y:S01]  /*4050*/  HADD2.F32 R120, -RZ, R120.H0_H0 ;  /* 0x20000078ff787230 */ /* 0x000fe20000004100 */
[----:B------:R-:W-:Y:S01]  /*4060*/  F2FP.SATFINITE.E4M3.F32.PACK_AB_MERGE_C R67, R67, R115, R66 ;  /* 0x000000734343723e */ /* 0x000fe20004807042 */
[----:B------:R-:W-:Y:S02]  /*4070*/  HADD2.F32 R117, -RZ, R117.H1_H1 ;  /* 0x30000075ff757230 */ /* 0x000fe40000004100 */
[----:B------:R-:W-:Y:S01]  /*4080*/  FMUL.FTZ R122, R118, R121 ;  /* 0x00000079767a7220 */ /* 0x000fe20000410000 */
[----:B------:R-:W-:Y:S01]  /*4090*/  HADD2.F32 R15, -RZ, R15.H1_H1 ;  /* 0x3000000fff0f7230 */ /* 0x000fe20000004100 */
[----:B------:R-:W-:-:S02]  /*40a0*/  F2FP.F16.E4M3.UNPACK_B R66, R14 ;  /* 0x0000000eff42723e */ /* 0x000fc400020006ff */
[C---:B------:R-:W-:Y:S01]  /*40b0*/  FFMA.FTZ R122, R120.reuse, R119, -R122 ;  /* 0x00000077787a7223 */ /* 0x040fe2000001087a */
[----:B------:R-:W-:Y:S01]  /*40c0*/  FMUL.FTZ R120, R120, R121 ;  /* 0x0000007978787220 */ /* 0x000fe20000410000 */
[----:B------:R-:W-:Y:S02]  /*40d0*/  F2FP.F16.E4M3.UNPACK_B R65, R65 ;  /* 0x00000041ff41723e */ /* 0x000fe400020006ff */
[----:B------:R-:W-:Y:S01]  /*40e0*/  F2FP.F16.E4M3.UNPACK_B R14, R14.H1 ;  /* 0x0000000eff0e723e */ /* 0x000fe200030006ff */
[----:B------:R-:W-:Y:S01]  /*40f0*/  FFMA.FTZ R120, R118, R119, R120 ;  /* 0x0000007776787223 */ /* 0x000fe20000010078 */
[--C-:B------:R-:W-:Y:S02]  /*4100*/  HADD2.F32 R118, -RZ, R64.reuse.H1_H1 ;  /* 0x30000040ff767230 */ /* 0x100fe40000004100 */
[----:B------:R-:W-:Y:S02]  /*4110*/  HADD2.F32 R64, -RZ, R64.H0_H0 ;  /* 0x20000040ff407230 */ /* 0x000fe40000004100 */
[----:B------:R-:W-:-:S02]  /*4120*/  HADD2.F32 R115, -RZ, R65.H0_H0 ;  /* 0x20000041ff737230 */ /* 0x000fc40000004100 */
[----:B------:R-:W-:Y:S01]  /*4130*/  FMUL.FTZ R119, R118, R117 ;  /* 0x0000007576777220 */ /* 0x000fe20000410000 */
[----:B------:R-:W-:-:S03]  /*4140*/  HADD2.F32 R65, -RZ, R65.H1_H1 ;  /* 0x30000041ff417230 */ /* 0x000fc60000004100 */
        /* <DEDUP_REMOVED lines=14> */
[--C-:B------:R-:W-:Y:S02]  /*4230*/  HADD2.F32 R15, -RZ, R14.reuse.H1_H1 ;  /* 0x3000000eff0f7230 */ /* 0x100fe40000004100 */
        /* <DEDUP_REMOVED lines=14> */
[----:B------:R-:W-:Y:S02]  /*4320*/  IMAD.MOV.U32 R13, RZ, RZ, R67 ;  /* 0x000000ffff0d7224 */ /* 0x000fe400078e0043 */
        /* <DEDUP_REMOVED lines=8> */
[-C--:B------:R-:W-:Y:S01]  /*43b0*/  FFMA.FTZ R65, R15, R105.reuse, -R65 ;  /* 0x000000690f417223 */ /* 0x080fe20000010841 */
[----:B------:R-:W-:Y:S01]  /*43c0*/  F2FP.SATFINITE.E4M3.F32.PACK_AB_MERGE_C R15, R120, R122, R119 ;  /* 0x0000007a780f723e */ /* 0x000fe20004807077 */
[----:B------:R-:W-:-:S05]  /*43d0*/  FFMA.FTZ R114, R12, R105, R114 ;  /* 0x000000690c727223 */ /* 0x000fca0000010072 */
[----:B------:R-:W-:-:S07]  /*43e0*/  F2FP.SATFINITE.E4M3.F32.PACK_AB_MERGE_C R12, R114, R65, R115 ;  /* 0x00000041720c723e */ /* 0x000fce0004807073 */
.L_x_3088:
[----:B------:R-:W-:Y:S05]  /*43f0*/  BSYNC B3 ;  /* 0x0000000000037941 */ /* 0x000fea0003800000 */
.L_x_3087:
[----:B----4-:R-:W-:-:S04]  /*4400*/  IADD3 R64, P6, R16, R11, RZ ;  /* 0x0000000b10407210 */ /* 0x010fc80007fde0ff */
[----:B---3--:R-:W-:-:S05]  /*4410*/  IADD3.X R65, R113, R17, RZ, P6, !PT ;  /* 0x0000001171417210 */ /* 0x008fca00037fe4ff */
[----:B0-----:R0:W-:Y:S04]  /*4420*/  ST.E.128 desc[UR42][R64.64], R12 ;  /* 0x0000000c40007985 */ /* 0x0011e8000c101d2a */
.L_x_3086:
[----:B------:R-:W-:Y:S05]  /*4430*/  BSYNC B2 ;  /* 0x0000000000027941 */ /* 0x000fea0003800000 */
.L_x_3085:
        /* <DEDUP_REMOVED lines=8> */
[----:B------:R-:W-:Y:S02]  /*44c0*/  SHF.R.U32.HI R60, RZ, 0x8, R61 ;  /* 0x00000008ff3c7819 */ /* 0x000fe4000001163d */
[----:B------:R-:W-:Y:S02]  /*44d0*/  LOP3.LUT R105, R61, 0xff0000ff, RZ, 0xc0, !PT ;  /* 0xff0000ff3d697812 */ /* 0x000fe400078ec0ff */
[--C-:B------:R-:W-:Y:S01]  /*44e0*/  SHF.R.U32.HI R11, RZ, 0x8, R63.reuse ;  /* 0x00000008ff0b7819 */ /* 0x100fe2000001163f */
[----:B------:R-:W-:Y:S01]  /*44f0*/  IMAD.SHL.U32 R60, R60, 0x100, RZ ;  /* 0x000001003c3c7824 */ /* 0x000fe200078e00ff */
[----:B------:R-:W-:Y:S02]  /*4500*/  LOP3.LUT R62, R63, 0xff0000ff, RZ, 0xc0, !PT ;  /* 0xff0000ff3f3e7812 */ /* 0x000fe400078ec0ff */
[----:B------:R-:W-:Y:S01]  /*4510*/  SHF.R.U32.HI R63, RZ, 0x10, R63 ;  /* 0x00000010ff3f7819 */ /* 0x000fe2000001163f */
[----:B------:R-:W-:Y:S01]  /*4520*/  IMAD.SHL.U32 R11, R11, 0x100, RZ ;  /* 0x000001000b0b7824 */ /* 0x000fe200078e00ff */
[----:B------:R-:W-:Y:S01]  /*4530*/  LOP3.LUT R105, R105, 0xff00, R60, 0xf8, !PT ;  /* 0x0000ff0069697812 */ /* 0x000fe200078ef83c */
[----:B0-----:R-:W-:Y:S01]  /*4540*/  IMAD.MOV.U32 R60, RZ, RZ, R13 ;  /* 0x000000ffff3c7224 */ /* 0x001fe200078e000d */
[----:B------:R-:W-:Y:S01]  /*4550*/  F2FP.F16.E4M3.UNPACK_B R13, R112.H1 ;  /* 0x00000070ff0d723e */ /* 0x000fe200030006ff */
[----:B------:R-:W-:Y:S01]  /*4560*/  IMAD.U32 R63, R63, 0x10000, RZ ;  /* 0x000100003f3f7824 */ /* 0x000fe200078e00ff */
[----:B------:R-:W-:-:S02]  /*4570*/  LOP3.LUT R62, R62, 0xff00, R11, 0xf8, !PT ;  /* 0x0000ff003e3e7812 */ /* 0x000fc400078ef80b */
[----:B------:R-:W-:Y:S01]  /*4580*/  F2FP.F16.E4M3.UNPACK_B R67, R60 ;  /* 0x0000003cff43723e */ /* 0x000fe200020006ff */
[----:B------:R-:W-:Y:S01]  /*4590*/  HADD2.F32 R115, -RZ, R13.H0_H0 ;  /* 0x2000000dff737230 */ /* 0x000fe20000004100 */
[----:B------:R-:W-:Y:S02]  /*45a0*/  F2FP.F16.E4M3.UNPACK_B R11, R102.H1 ;  /* 0x00000066ff0b723e */ /* 0x000fe400030006ff */
[----:B------:R-:W-:Y:S01]  /*45b0*/  F2FP.F16.E4M3.UNPACK_B R60, R60.H1 ;  /* 0x0000003cff3c723e */ /* 0x000fe200030006ff */
[--C-:B------:R-:W-:Y:S01]  /*45c0*/  HADD2.F32 R66, -RZ, R67.reuse.H1_H1 ;  /* 0x30000043ff427230 */ /* 0x100fe20000004100 */
[----:B------:R-:W-:Y:S01]  /*45d0*/  SHF.R.U32.HI R61, RZ, 0x10, R61 ;  /* 0x00000010ff3d7819 */ /* 0x000fe2000001163d */
[----:B------:R-:W-:Y:S01]  /*45e0*/  HADD2.F32 R114, -RZ, R67.H0_H0 ;  /* 0x20000043ff727230 */ /* 0x000fe20000004100 */
[----:B------:R-:W-:Y:S01]  /*45f0*/  LOP3.LUT R62, R62, 0xff0000, R63, 0xf8, !PT ;  /* 0x00ff00003e3e7812 */ /* 0x000fe200078ef83f */
[--C-:B------:R-:W-:Y:S02]  /*4600*/  HADD2.F32 R113, -RZ, R11.reuse.H0_H0 ;  /* 0x2000000bff717230 */ /* 0x100fe40000004100 */
[----:B------:R-:W-:Y:S01]  /*4610*/  FMUL.FTZ R67, R66, R115 ;  /* 0x0000007342437220 */ /* 0x000fe20000410000 */
[----:B------:R-:W-:-:S02]  /*4620*/  HADD2.F32 R11, -RZ, R11.H1_H1 ;  /* 0x3000000bff0b7230 */ /* 0x000fc40000004100 */
[C---:B------:R-:W-:Y:S01]  /*4630*/  FMUL.FTZ R115, R114.reuse, R115 ;  /* 0x0000007372737220 */ /* 0x040fe20000410000 */
[----:B------:R-:W-:Y:S01]  /*4640*/  F2FP.F16.E4M3.UNPACK_B R112, R112 ;  /* 0x00000070ff70723e */ /* 0x000fe200020006ff */
[-C--:B------:R-:W-:Y:S01]  /*4650*/  FFMA.FTZ R67, R114, R113.reuse, -R67 ;  /* 0x0000007172437223 */ /* 0x080fe20000010843 */
[----:B------:R-:W-:Y:S01]  /*4660*/  F2FP.F16.E4M3.UNPACK_B R102, R102 ;  /* 0x00000066ff66723e */ /* 0x000fe200020006ff */
[----:B------:R-:W-:Y:S01]  /*4670*/  FFMA.FTZ R66, R66, R113, R115 ;  /* 0x0000007142427223 */ /* 0x000fe20000010073 */
[----:B------:R-:W-:Y:S02]  /*4680*/  HADD2.F32 R113, -RZ, R13.H1_H1 ;  /* 0x3000000dff717230 */ /* 0x000fe40000004100 */
        /* <DEDUP_REMOVED lines=10> */
[----:B------:R-:W-:Y:S01]  /*4730*/  F2FP.F16.E4M3.UNPACK_B R114, R13 ;  /* 0x0000000dff72723e */ /* 0x000fe200020006ff */
[--C-:B------:R-:W-:Y:S01]  /*4740*/  HADD2.F32 R115, -RZ, R15.reuse.H0_H0 ;  /* 0x2000000fff737230 */ /* 0x100fe20000004100 */
[----:B------:R-:W-:Y:S01]  /*4750*/  F2FP.F16.E4M3.UNPACK_B R63, R61.H1 ;  /* 0x0000003dff3f723e */ /* 0x000fe200030006ff */
[----:B------:R-:W-:Y:S01]  /*4760*/  HADD2.F32 R15, -RZ, R15.H1_H1 ;  /* 0x3000000fff0f7230 */ /* 0x000fe20000004100 */
[----:B------:R-:W-:Y:S01]  /*4770*/  F2FP.F16.E4M3.UNPACK_B R118, R13.H1 ;  /* 0x0000000dff76723e */ /* 0x000fe200030006ff */
[--C-:B------:R-:W-:Y:S01]  /*4780*/  HADD2.F32 R105, -RZ, R114.reuse.H1_H1 ;  /* 0x30000072ff697230 */ /* 0x100fe20000004100 */
[----:B------:R-:W-:Y:S01]  /*4790*/  F2FP.SATFINITE.E4M3.F32.PACK_AB_MERGE_C R11, R11, R60, RZ ;  /* 0x0000003c0b0b723e */ /* 0x000fe200048070ff */
[----:B------:R-:W-:Y:S01]  /*47a0*/  HADD2.F32 R114, -RZ, R114.H0_H0 ;  /* 0x20000072ff727230 */ /* 0x000fe20000004100 */
[----:B------:R-:W-:Y:S01]  /*47b0*/  MOV R60, R14 ;  /* 0x0000000e003c7202 */ /* 0x000fe20000000f00 */
[----:B------:R-:W-:-:S02]  /*47c0*/  HADD2.F32 R113, -RZ, R63.H0_H0 ;  /* 0x2000003fff717230 */ /* 0x000fc40000004100 */
[C---:B------:R-:W-:Y:S01]  /*47d0*/  FMUL.FTZ R116, R105.reuse, R115 ;  /* 0x0000007369747220 */ /* 0x040fe20000410000 */
[----:B------:R-:W-:Y:S01]  /*47e0*/  HADD2.F32 R63, -RZ, R63.H1_H1 ;  /* 0x3000003fff3f7230 */ /* 0x000fe20000004100 */
[----:B------:R-:W-:Y:S02]  /*47f0*/  F2FP.F16.E4M3.UNPACK_B R14, R60 ;  /* 0x0000003cff0e723e */ /* 0x000fe400020006ff */
[C---:B------:R-:W-:Y:S01]  /*4800*/  FFMA.FTZ R116, R114.reuse, R113, -R116 ;  /* 0x0000007172747223 */ /* 0x040fe20000010874 */
[----:B------:R-:W-:Y:S01]  /*4810*/  FMUL.FTZ R114, R114, R115 ;  /* 0x0000007372727220 */ /* 0x000fe20000410000 */
[----:B------:R-:W-:Y:S02]  /*4820*/  F2FP.F16.E4M3.UNPACK_B R62, R62 ;  /* 0x0000003eff3e723e */ /* 0x000fe400020006ff */
[----:B------:R-:W-:Y:S01]  /*4830*/  F2FP.SATFINITE.E4M3.F32.PACK_AB_MERGE_C R66, R66, R67, R11 ;  /* 0x000000434242723e */ /* 0x000fe2000480700b */
[----:B------:R-:W-:Y:S01]  /*4840*/  FFMA.FTZ R105, R105, R113, R114 ;  /* 0x0000007169697223 */ /* 0x000fe20000010072 */
[--C-:B------:R-:W-:Y:S01]  /*4850*/  HADD2.F32 R114, -RZ, R118.reuse.H1_H1 ;  /* 0x30000076ff727230 */ /* 0x100fe20000004100 */
[----:B------:R-:W-:Y:S01]  /*4860*/  F2FP.F16.E4M3.UNPACK_B R61, R61 ;  /* 0x0000003dff3d723e */ /* 0x000fe200020006ff */
[----:B------:R-:W-:-:S02]  /*4870*/  HADD2.F32 R118, -RZ, R118.H0_H0 ;  /* 0x20000076ff767230 */ /* 0x000fc40000004100 */
[--C-:B------:R-:W-:Y:S02]  /*4880*/  HADD2.F32 R11, -RZ, R14.reuse.H1_H1 ;  /* 0x3000000eff0b7230 */ /* 0x100fe40000004100 */
[-C--:B------:R-:W-:Y:S01]  /*4890*/  FMUL.FTZ R13, R114, R15.reuse ;  /* 0x0000000f720d7220 */ /* 0x080fe20000410000 */
[----:B------:R-:W-:Y:S02]  /*48a0*/  HADD2.F32 R14, -RZ, R14.H0_H0 ;  /* 0x2000000eff0e7230 */ /* 0x000fe40000004100 */
[C---:B------:R-:W-:Y:S01]  /*48b0*/  FMUL.FTZ R15, R118.reuse, R15 ;  /* 0x0000000f760f7220 */ /* 0x040fe20000410000 */
[----:B------:R-:W-:-:S03]  /*48c0*/  FFMA.FTZ R13, R118, R63, -R13 ;  /* 0x0000003f760d7223 */ /* 0x000fc6000001080d */
[----:B------:R-:W-:Y:S01]  /*48d0*/  FFMA.FTZ R114, R114, R63, R15 ;  /* 0x0000003f72727223 */ /* 0x000fe2000001000f */
[----:B------:R-:W-:Y:S02]  /*48e0*/  HADD2.F32 R63, -RZ, R62.H0_H0 ;  /* 0x2000003eff3f7230 */ /* 0x000fe40000004100 */
[--C-:B------:R-:W-:Y:S02]  /*48f0*/  HADD2.F32 R15, -RZ, R61.reuse.H0_H0 ;  /* 0x2000003dff0f7230 */ /* 0x100fe40000004100 */
[----:B------:R-:W-:Y:S02]  /*4900*/  HADD2.F32 R61, -RZ, R61.H1_H1 ;  /* 0x3000003dff3d7230 */ /* 0x000fe40000004100 */
[CC--:B------:R-:W-:Y:S01]  /*4910*/  FMUL.FTZ R67, R11.reuse, R63.reuse ;  /* 0x0000003f0b437220 */ /* 0x0c0fe20000410000 */
[----:B------:R-:W-:Y:S01]  /*4920*/  FMUL.FTZ R118, R14, R63 ;  /* 0x0000003f0e767220 */ /* 0x000fe20000410000 */
[----:B------:R-:W-:Y:S02]  /*4930*/  F2FP.SATFINITE.E4M3.F32.PACK_AB_MERGE_C R13, R114, R13, RZ ;  /* 0x0000000d720d723e */ /* 0x000fe400048070ff */
[-C--:B------:R-:W-:Y:S01]  /*4940*/  FFMA.FTZ R14, R14, R15.reuse, -R67 ;  /* 0x0000000f0e0e7223 */ /* 0x080fe20000010843 */
[----:B------:R-:W-:Y:S01]  /*4950*/  FFMA.FTZ R11, R11, R15, R118 ;  /* 0x0000000f0b0b7223 */ /* 0x000fe20000010076 */
[----:B------:R-:W-:Y:S01]  /*4960*/  F2FP.F16.E4M3.UNPACK_B R15, R60.H1 ;  /* 0x0000003cff0f723e */ /* 0x000fe200030006ff */
[----:B------:R-:W-:-:S02]  /*4970*/  IMAD.MOV.U32 R60, RZ, RZ, R12 ;  /* 0x000000ffff3c7224 */ /* 0x000fc400078e000c */
[----:B------:R-:W-:Y:S02]  /*4980*/  HADD2.F32 R12, -RZ, R62.H1_H1 ;  /* 0x3000003eff0c7230 */ /* 0x000fe40000004100 */
[--C-:B------:R-:W-:Y:S02]  /*4990*/  HADD2.F32 R62, -RZ, R15.reuse.H1_H1 ;  /* 0x3000000fff3e7230 */ /* 0x100fe40000004100 */
[----:B------:R-:W-:Y:S02]  /*49a0*/  HADD2.F32 R15, -RZ, R15.H0_H0 ;  /* 0x2000000fff0f7230 */ /* 0x000fe40000004100 */
[--C-:B------:R-:W-:Y:S02]  /*49b0*/  HADD2.F32 R67, -RZ, R112.reuse.H1_H1 ;  /* 0x30000070ff437230 */ /* 0x100fe40000004100 */
[-C--:B------:R-:W-:Y:S01]  /*49c0*/  FMUL.FTZ R118, R62, R12.reuse ;  /* 0x0000000c3e767220 */ /* 0x080fe20000410000 */
[----:B------:R-:W-:Y:S02]  /*49d0*/  HADD2.F32 R112, -RZ, R112.H0_H0 ;  /* 0x20000070ff707230 */ /* 0x000fe40000004100 */
[C---:B------:R-:W-:Y:S01]  /*49e0*/  FMUL.FTZ R63, R15.reuse, R12 ;  /* 0x0000000c0f3f7220 */ /* 0x040fe20000410000 */
[----:B------:R-:W-:-:S03]  /*49f0*/  FFMA.FTZ R12, R15, R61, -R118 ;  /* 0x0000003d0f0c7223 */ /* 0x000fc60000010876 */
[----:B------:R-:W-:Y:S01]  /*4a00*/  FFMA.FTZ R15, R62, R61, R63 ;  /* 0x0000003d3e0f7223 */ /* 0x000fe2000001003f */
[----:B------:R-:W-:Y:S01]  /*4a10*/  F2FP.F16.E4M3.UNPACK_B R61, R60.H1 ;  /* 0x0000003cff3d723e */ /* 0x000fe200030006ff */
[--C-:B------:R-:W-:Y:S02]  /*4a20*/  HADD2.F32 R63, -RZ, R102.reuse.H1_H1 ;  /* 0x30000066ff3f7230 */ /* 0x100fe40000004100 */
[----:B------:R-:W-:Y:S01]  /*4a30*/  HADD2.F32 R102, -RZ, R102.H0_H0 ;  /* 0x20000066ff667230 */ /* 0x000fe20000004100 */
[----:B------:R-:W-:Y:S01]  /*4a40*/  F2FP.SATFINITE.E4M3.F32.PACK_AB_MERGE_C R15, R15, R12, RZ ;  /* 0x0000000c0f0f723e */ /* 0x000fe200048070ff */
[--C-:B------:R-:W-:Y:S02]  /*4a50*/  HADD2.F32 R62, -RZ, R61.reuse.H1_H1 ;  /* 0x3000003dff3e7230 */ /* 0x100fe40000004100 */
[----:B------:R-:W-:Y:S01]  /*4a60*/  HADD2.F32 R61, -RZ, R61.H0_H0 ;  /* 0x2000003dff3d7230 */ /* 0x000fe20000004100 */
[----:B------:R-:W-:Y:S02]  /*4a70*/  F2FP.SATFINITE.E4M3.F32.PACK_AB_MERGE_C R14, R11, R14, R15 ;  /* 0x0000000e0b0e723e */ /* 0x000fe4000480700f */
[-C--:B------:R-:W-:Y:S01]  /*4a80*/  FMUL.FTZ R118, R62, R67.reuse ;  /* 0x000000433e767220 */ /* 0x080fe20000410000 */
[----:B------:R-:W-:Y:S01]  /*4a90*/  F2FP.SATFINITE.E4M3.F32.PACK_AB_MERGE_C R15, R105, R116, R13 ;  /* 0x00000074690f723e */ /* 0x000fe2000480700d */
[----:B------:R-:W-:Y:S01]  /*4aa0*/  FMUL.FTZ R67, R61, R67 ;  /* 0x000000433d437220 */ /* 0x000fe20000410000 */
[----:B------:R-:W-:-:S02]  /*4ab0*/  IMAD.MOV.U32 R13, RZ, RZ, R66 ;  /* 0x000000ffff0d7224 */ /* 0x000fc400078e0042 */
[-C--:B------:R-:W-:Y:S01]  /*4ac0*/  FFMA.FTZ R61, R61, R63.reuse, -R118 ;  /* 0x0000003f3d3d7223 */ /* 0x080fe20000010876 */
[----:B------:R-:W-:Y:S01]  /*4ad0*/  FFMA.FTZ R62, R62, R63, R67 ;  /* 0x0000003f3e3e7223 */ /* 0x000fe20000010043 */
[----:B------:R-:W-:-:S04]  /*4ae0*/  F2FP.F16.E4M3.UNPACK_B R63, R60 ;  /* 0x0000003cff3f723e */ /* 0x000fc800020006ff */
        /* <DEDUP_REMOVED lines=8> */
.L_x_3090:
[----:B------:R-:W-:Y:S05]  /*4b70*/  BSYNC B2 ;  /* 0x0000000000027941 */ /* 0x000fea0003800000 */
.L_x_3089:
[----:B0-----:R0:W-:Y:S02]  /*4b80*/  ST.E.128 desc[UR42][R64.64], R12 ;  /* 0x0000000c40007985 */ /* 0x0011e4000c101d2a */
.L_x_3084:
[----:B------:R-:W-:Y:S05]  /*4b90*/  BSYNC B1 ;  /* 0x0000000000017941 */ /* 0x000fea0003800000 */
.L_x_3083:
[----:B------:R-:W-:-:S03]  /*4ba0*/  UMOV UR4, 0xffffffff ;  /* 0xffffffff00047882 */ /* 0x000fc60000000000 */
[----:B------:R-:W-:Y:S05]  /*4bb0*/  BRA.DIV UR4, `(.L_x_3091) ;  /* 0x000002b6048c7947 */ /* 0x000fea000b800000 */
[----:B------:R1:W1:Y:S04]  /*4bc0*/  SHFL.IDX PT, R63, R100, 0x1, 0x181f ;  /* 0x00381f00643f7f89 */ /* 0x00026800000e0000 */
[----:B0-----:R0:W0:Y:S02]  /*4bd0*/  SHFL.IDX PT, R65, R99, 0x1, 0x181f ;  /* 0x00381f0063417f89 */ /* 0x00102400000e0000 */
.L_x_3444:
[----:B------:R-:W-:Y:S04]  /*4be0*/  BSSY B1, `(.L_x_3092) ;  /* 0x00000eb000017945 */ /* 0x000fe80003800000 */
[----:B------:R-:W-:Y:S05]  /*4bf0*/  @P2 BRA `(.L_x_3093) ;  /* 0x0000000c00a42947 */ /* 0x000fea0003800000 */
[----:B------:R-:W-:Y:S04]  /*4c00*/  BSSY B2, `(.L_x_3094) ;  /* 0x0000075000027945 */ /* 0x000fe80003800000 */
[----:B------:R-:W-:Y:S05]  /*4c10*/  @P1 BRA `(.L_x_3095) ;  /* 0x0000000400cc1947 */ /* 0x000fea0003800000 */
[----:B------:R2:W2:Y:S01]  /*4c20*/  LDS.128 R12, [R89+0x29400] ;  /* 0x02940000590c7984 */ /* 0x0004a20000000c00 */
[----:B0-----:R-:W-:Y:S01]  /*4c30*/  IADD3 R60, P2, R16, R65, RZ ;  /* 0x00000041103c7210 */ /* 0x001fe20007f5e0ff */
[----:B------:R-:W-:Y:S04]  /*4c40*/  BSSY B3, `(.L_x_3096) ;  /* 0x000006f000037945 */ /* 0x000fe80003800000 */
[----:B-1----:R-:W-:Y:S01]  /*4c50*/  IMAD.X R61, R63, 0x1, R17, P2 ;  /* 0x000000013f3d7824 */ /* 0x002fe200010e0611 */
[----:B------:R-:W-:-:S13]  /*4c60*/  ISETP.GE.AND P2, PT, R18, R101, PT ;  /* 0x000000651200720c */ /* 0x000fda0003f46270 */
[----:B------:R-:W-:Y:S05]  /*4c70*/  @P2 BRA `(.L_x_3097) ;  /* 0x0000000400ac2947 */ /* 0x000fea0003800000 */
[----:B--2---:R-:W-:Y:S01]  /*4c80*/  IMAD.MOV.U32 R56, RZ, RZ, R13 ;  /* 0x000000ffff387224 */ /* 0x004fe200078e000d */
[-C--:B------:R-:W-:Y:S02]  /*4c90*/  F2FP.F16.E4M3.UNPACK_B R13, R111.reuse.H1 ;  /* 0x0000006fff0d723e */ /* 0x080fe400030006ff */
[----:B----4-:R-:W-:Y:S02]  /*4ca0*/  F2FP.F16.E4M3.UNPACK_B R11, R110.H1 ;  /* 0x0000006eff0b723e */ /* 0x010fe400030006ff */
[----:B------:R-:W-:Y:S01]  /*4cb0*/  F2FP.F16.E4M3.UNPACK_B R58, R56 ;  /* 0x00000038ff3a723e */ /* 0x000fe200020006ff */
[----:B------:R-:W-:Y:S01]  /*4cc0*/  HADD2.F32 R64, -RZ, R13.H0_H0 ;  /* 0x2000000dff407230 */ /* 0x000fe20000004100 */
[----:B------:R-:W-:Y:S01]  /*4cd0*/  F2FP.F16.E4M3.UNPACK_B R66, R111 ;  /* 0x0000006fff42723e */ /* 0x000fe200020006ff */
[----:B------:R-:W-:Y:S02]  /*4ce0*/  HADD2.F32 R62, -RZ, R11.H0_H0 ;  /* 0x2000000bff3e7230 */ /* 0x000fe40000004100 */
[----:B------:R-:W-:-:S02]  /*4cf0*/  HADD2.F32 R67, -RZ, R58.H1_H1 ;  /* 0x3000003aff437230 */ /* 0x000fc40000004100 */
[----:B------:R-:W-:Y:S02]  /*4d00*/  HADD2.F32 R58, -RZ, R58.H0_H0 ;  /* 0x2000003aff3a7230 */ /* 0x000fe40000004100 */
[----:B------:R-:W-:Y:S02]  /*4d10*/  HADD2.F32 R13, -RZ, R13.H1_H1 ;  /* 0x3000000dff0d7230 */ /* 0x000fe40000004100 */
[-C--:B------:R-:W-:Y:S01]  /*4d20*/  FMUL.FTZ R105, R67, R64.reuse ;  /* 0x0000004043697220 */ /* 0x080fe20000410000 */
[----:B------:R-:W-:Y:S02]  /*4d30*/  HADD2.F32 R11, -RZ, R11.H1_H1 ;  /* 0x3000000bff0b7230 */ /* 0x000fe40000004100 */
[C---:B------:R-:W-:Y:S01]  /*4d40*/  FMUL.FTZ R64, R58.reuse, R64 ;  /* 0x000000403a407220 */ /* 0x040fe20000410000 */
[----:B------:R-:W-:-:S03]  /*4d50*/  FFMA.FTZ R58, R58, R62, -R105 ;  /* 0x0000003e3a3a7223 */ /* 0x000fc60000010869 */
[----:B------:R-:W-:Y:S01]  /*4d60*/  FFMA.FTZ R67, R67, R62, R64 ;  /* 0x0000003e43437223 */ /* 0x000fe20000010040 */
[----:B------:R-:W-:Y:S01]  /*4d70*/  F2FP.F16.E4M3.UNPACK_B R62, R56.H1 ;  /* 0x00000038ff3e723e */ /* 0x000fe200030006ff */
[----:B------:R-:W-:-:S04]  /*4d80*/  IMAD.MOV.U32 R56, RZ, RZ, R12 ;  /* 0x000000ffff387224 */ /* 0x000fc800078e000c */
[--C-:B------:R-:W-:Y:S02]  /*4d90*/  HADD2.F32 R64, -RZ, R62.reuse.H1_H1 ;  /* 0x3000003eff407230 */ /* 0x100fe40000004100 */
[----:B------:R-:W-:-:S03]  /*4da0*/  HADD2.F32 R62, -RZ, R62.H0_H0 ;  /* 0x2000003eff3e7230 */ /* 0x000fc60000004100 */
[-C--:B------:R-:W-:Y:S02]  /*4db0*/  FMUL.FTZ R105, R64, R13.reuse ;  /* 0x0000000d40697220 */ /* 0x080fe40000410000 */
[C---:B---3--:R-:W-:Y:S02]  /*4dc0*/  FMUL.FTZ R113, R62.reuse, R13 ;  /* 0x0000000d3e717220 */ /* 0x048fe40000410000 */
[-C--:B------:R-:W-:Y:S01]  /*4dd0*/  FFMA.FTZ R13, R62, R11.reuse, -R105 ;  /* 0x0000000b3e0d7223 */ /* 0x080fe20000010869 */
[----:B------:R-:W-:Y:S01]  /*4de0*/  F2FP.F16.E4M3.UNPACK_B R62, R110 ;  /* 0x0000006eff3e723e */ /* 0x000fe200020006ff */
[----:B------:R-:W-:Y:S01]  /*4df0*/  FFMA.FTZ R64, R64, R11, R113 ;  /* 0x0000000b40407223 */ /* 0x000fe20000010071 */
[-C--:B------:R-:W-:Y:S01]  /*4e00*/  F2FP.F16.E4M3.UNPACK_B R11, R56.reuse.H1 ;  /* 0x00000038ff0b723e */ /* 0x080fe200030006ff */
        /* <DEDUP_REMOVED lines=8> */
[-C--:B------:R-:W-:Y:S01]  /*4e90*/  FMUL.FTZ R110, R12, R105.reuse ;  /* 0x000000690c6e7220 */ /* 0x080fe20000410000 */
[--C-:B------:R-:W-:Y:S02]  /*4ea0*/  HADD2.F32 R13, -RZ, R56.reuse.H1_H1 ;  /* 0x30000038ff0d7230 */ /* 0x100fe40000004100 */
[----:B------:R-:W-:Y:S01]  /*4eb0*/  FMUL.FTZ R105, R11, R105 ;  /* 0x000000690b697220 */ /* 0x000fe20000410000 */
[----:B------:R-:W-:Y:S01]  /*4ec0*/  HADD2.F32 R56, -RZ, R56.H0_H0 ;  /* 0x20000038ff387230 */ /* 0x000fe20000004100 */
[----:B------:R-:W-:Y:S01]  /*4ed0*/  SHF.R.U32.HI R67, RZ, 0x8, R59 ;  /* 0x00000008ff437819 */ /* 0x000fe2000001163b */
[----:B------:R-:W-:-:S02]  /*4ee0*/  HADD2.F32 R62, -RZ, R62.H0_H0 ;  /* 0x2000003eff3e7230 */ /* 0x000fc40000004100 */
[----:B------:R-:W-:Y:S01]  /*4ef0*/  FFMA.FTZ R12, R12, R102, R105 ;  /* 0x000000660c0c7223 */ /* 0x000fe20000010069 */
[-C--:B------:R-:W-:Y:S01]  /*4f00*/  FMUL.FTZ R105, R13, R66.reuse ;  /* 0x000000420d697220 */ /* 0x080fe20000410000 */
[C---:B------:R-:W-:Y:S01]  /*4f10*/  FMUL.FTZ R66, R56.reuse, R66 ;  /* 0x0000004238427220 */ /* 0x040fe20000410000 */
[----:B------:R-:W-:Y:S01]  /*4f20*/  LOP3.LUT R64, R59, 0xff0000ff, RZ, 0xc0, !PT ;  /* 0xff0000ff3b407812 */ /* 0x000fe200078ec0ff */
[----:B------:R-:W-:Y:S01]  /*4f30*/  FFMA.FTZ R11, R11, R102, -R110 ;  /* 0x000000660b0b7223 */ /* 0x000fe2000001086e */
[-C--:B------:R-:W-:Y:S01]  /*4f40*/  FFMA.FTZ R56, R56, R62.reuse, -R105 ;  /* 0x0000003e38387223 */ /* 0x080fe20000010869 */
[----:B------:R-:W-:Y:S01]  /*4f50*/  FFMA.FTZ R13, R13, R62, R66 ;  /* 0x0000003e0d0d7223 */ /* 0x000fe20000010042 */
[----:B------:R-:W-:Y:S01]  /*4f60*/  SHF.R.U32.HI R66, RZ, 0x10, R59 ;  /* 0x00000010ff427819 */ /* 0x000fe2000001163b */
[----:B------:R-:W-:Y:S01]  /*4f70*/  IMAD.SHL.U32 R59, R67, 0x100, RZ ;  /* 0x00000100433b7824 */ /* 0x000fe200078e00ff */
[----:B------:R-:W-:Y:S02]  /*4f80*/  SHF.R.U32.HI R105, RZ, 0x8, R57 ;  /* 0x00000008ff697819 */ /* 0x000fe40000011639 */
[----:B------:R-:W-:-:S02]  /*4f90*/  LOP3.LUT R62, R57, 0xff0000ff, RZ, 0xc0, !PT ;  /* 0xff0000ff393e7812 */ /* 0x000fc400078ec0ff */
[----:B------:R-:W-:Y:S01]  /*4fa0*/  LOP3.LUT R59, R64, 0xff00, R59, 0xf8, !PT ;  /* 0x0000ff00403b7812 */ /* 0x000fe200078ef83b */
[----:B------:R-:W-:Y:S01]  /*4fb0*/  IMAD.U32 R64, R66, 0x10000, RZ ;  /* 0x0001000042407824 */ /* 0x000fe200078e00ff */
[----:B------:R-:W-:Y:S01]  /*4fc0*/  SHF.R.U32.HI R102, RZ, 0x10, R57 ;  /* 0x00000010ff667819 */ /* 0x000fe20000011639 */
[----:B------:R-:W-:Y:S01]  /*4fd0*/  IMAD.SHL.U32 R57, R105, 0x100, RZ ;  /* 0x0000010069397824 */ /* 0x000fe200078e00ff */
[----:B------:R-:W-:Y:S02]  /*4fe0*/  F2FP.SATFINITE.E4M3.F32.PACK_AB_MERGE_C R11, R12, R11, RZ ;  /* 0x0000000b0c0b723e */ /* 0x000fe400048070ff */
[----:B------:R-:W-:Y:S01]  /*4ff0*/  LOP3.LUT R59, R59, 0xff0000, R64, 0xf8, !PT ;  /* 0x00ff00003b3b7812 */ /* 0x000fe200078ef840 */
[----:B------:R-:W-:Y:S01]  /*5000*/  IMAD.MOV.U32 R64, RZ, RZ, R15 ;  /* 0x000000ffff407224 */ /* 0x000fe200078e000f */
[----:B------:R-:W-:Y:S02]  /*5010*/  LOP3.LUT R57, R62, 0xff00, R57, 0xf8, !PT ;  /* 0x0000ff003e397812 */ /* 0x000fe400078ef839 */
[----:B------:R-:W-:-:S02]  /*5020*/  SHF.L.U32 R62, R102, 0x10, RZ ;  /* 0x00000010663e7819 */ /* 0x000fc400000006ff */
[----:B------:R-:W-:Y:S02]  /*5030*/  F2FP.F16.E4M3.UNPACK_B R15, R64 ;  /* 0x00000040ff0f723e */ /* 0x000fe400020006ff */
[----:B------:R-:W-:Y:S02]  /*5040*/  LOP3.LUT R57, R57, 0xff0000, R62, 0xf8, !PT ;  /* 0x00ff000039397812 */ /* 0x000fe400078ef83e */
[----:B------:R-:W-:Y:S01]  /*5050*/  F2FP.F16.E4M3.UNPACK_B R105, R59.H1 ;  /* 0x0000003bff69723e */ /* 0x000fe200030006ff */
[--C-:B------:R-:W-:Y:S01]  /*5060*/  HADD2.F32 R67, -RZ, R15.reuse.H1_H1 ;  /* 0x3000000fff437230 */ /* 0x100fe20000004100 */
[----:B------:R-:W-:Y:S01]  /*5070*/  F2FP.F16.E4M3.UNPACK_B R66, R57.H1 ;  /* 0x00000039ff42723e */ /* 0x000fe200030006ff */
[----:B------:R-:W-:Y:S01]  /*5080*/  HADD2.F32 R15, -RZ, R15.H0_H0 ;  /* 0x2000000fff0f7230 */ /* 0x000fe20000004100 */
[----:B------:R-:W-:Y:S01]  /*5090*/  F2FP.SATFINITE.E4M3.F32.PACK_AB_MERGE_C R12, R13, R56, R11 ;  /* 0x000000380d0c723e */ /* 0x000fe2000480700b */
[----:B------:R-:W-:Y:S02]  /*50a0*/  HADD2.F32 R62, -RZ, R105.H0_H0 ;  /* 0x20000069ff3e7230 */ /* 0x000fe40000004100 */
[----:B------:R-:W-:-:S02]  /*50b0*/  HADD2.F32 R102, -RZ, R66.H0_H0 ;  /* 0x20000042ff667230 */ /* 0x000fc40000004100 */
[----:B------:R-:W-:Y:S02]  /*50c0*/  HADD2.F32 R105, -RZ, R105.H1_H1 ;  /* 0x30000069ff697230 */ /* 0x000fe40000004100 */
[-C--:B------:R-:W-:Y:S01]  /*50d0*/  FMUL.FTZ R110, R67, R62.reuse ;  /* 0x0000003e436e7220 */ /* 0x080fe20000410000 */
[C---:B------:R-:W-:Y:S01]  /*50e0*/  FMUL.FTZ R112, R15.reuse, R62 ;  /* 0x0000003e0f707220 */ /* 0x040fe20000410000 */
[----:B------:R-:W-:Y:S02]  /*50f0*/  HADD2.F32 R66, -RZ, R66.H1_H1 ;  /* 0x30000042ff427230 */ /* 0x000fe40000004100 */
[-C--:B------:R-:W-:Y:S01]  /*5100*/  FFMA.FTZ R62, R15, R102.reuse, -R110 ;  /* 0x000000660f3e7223 */ /* 0x080fe2000001086e */
[----:B------:R-:W-:Y:S01]  /*5110*/  FFMA.FTZ R15, R67, R102, R112 ;  /* 0x00000066430f7223 */ /* 0x000fe20000010070 */
[----:B------:R-:W-:Y:S01]  /*5120*/  F2FP.F16.E4M3.UNPACK_B R67, R64.H1 ;  /* 0x00000040ff43723e */ /* 0x000fe200030006ff */
[----:B------:R-:W-:Y:S01]  /*5130*/  IMAD.MOV.U32 R64, RZ, RZ, R14 ;  /* 0x000000ffff407224 */ /* 0x000fe200078e000e */
[----:B------:R-:W-:Y:S01]  /*5140*/  F2FP.F16.E4M3.UNPACK_B R110, R59 ;  /* 0x0000003bff6e723e */ /* 0x000fe200020006ff */
[----:B------:R-:W-:Y:S01]  /*5150*/  IMAD.MOV.U32 R13, RZ, RZ, R58 ;  /* 0x000000ffff0d7224 */ /* 0x000fe200078e003a */
[----:B------:R-:W-:Y:S01]  /*5160*/  F2FP.F16.E4M3.UNPACK_B R59, R57 ;  /* 0x00000039ff3b723e */ /* 0x000fe200020006ff */
[----:B------:R-:W-:-:S02]  /*5170*/  HADD2.F32 R102, -RZ, R67.H1_H1 ;  /* 0x30000043ff667230 */ /* 0x000fc40000004100 */
[----:B------:R-:W-:Y:S02]  /*5180*/  HADD2.F32 R67, -RZ, R67.H0_H0 ;  /* 0x20000043ff437230 */ /* 0x000fe40000004100 */
        /* <DEDUP_REMOVED lines=10> */
[--C-:B------:R-:W-:Y:S02]  /*5230*/  HADD2.F32 R102, -RZ, R66.reuse.H1_H1 ;  /* 0x30000042ff667230 */ /* 0x100fe40000004100 */
[----:B------:R-:W-:Y:S01]  /*5240*/  HADD2.F32 R66, -RZ, R66.H0_H0 ;  /* 0x20000042ff427230 */ /* 0x000fe20000004100 */
[----:B------:R-:W-:-:S02]  /*5250*/  F2FP.SATFINITE.E4M3.F32.PACK_AB_MERGE_C R15, R15, R62, R67 ;  /* 0x0000003e0f0f723e */ /* 0x000fc40004807043 */
[-C--:B------:R-:W-:Y:S02]  /*5260*/  FMUL.FTZ R111, R102, R57.reuse ;  /* 0x00000039666f7220 */ /* 0x080fe40000410000 */
[C---:B------:R-:W-:Y:S02]  /*5270*/  FMUL.FTZ R113, R66.reuse, R57 ;  /* 0x0000003942717220 */ /* 0x040fe40000410000 */
[-C--:B------:R-:W-:Y:S02]  /*5280*/  FFMA.FTZ R57, R66, R105.reuse, -R111 ;  /* 0x0000006942397223 */ /* 0x080fe4000001086f */
[----:B------:R-:W-:Y:S01]  /*5290*/  FFMA.FTZ R66, R102, R105, R113 ;  /* 0x0000006966427223 */ /* 0x000fe20000010071 */
[----:B------:R-:W-:Y:S02]  /*52a0*/  HADD2.F32 R105, -RZ, R110.H0_H0 ;  /* 0x2000006eff697230 */ /* 0x000fe40000004100 */
[--C-:B------:R-:W-:Y:S02]  /*52b0*/  HADD2.F32 R102, -RZ, R64.reuse.H1_H1 ;  /* 0x30000040ff667230 */ /* 0x100fe40000004100 */
[----:B------:R-:W-:Y:S01]  /*52c0*/  HADD2.F32 R64, -RZ, R64.H0_H0 ;  /* 0x20000040ff407230 */ /* 0x000fe20000004100 */
[----:B------:R-:W-:-:S02]  /*52d0*/  F2FP.SATFINITE.E4M3.F32.PACK_AB_MERGE_C R57, R66, R57, RZ ;  /* 0x000000394239723e */ /* 0x000fc400048070ff */
[-C--:B------:R-:W-:Y:S02]  /*52e0*/  FMUL.FTZ R111, R102, R105.reuse ;  /* 0x00000069666f7220 */ /* 0x080fe40000410000 */
[C---:B------:R-:W-:Y:S02]  /*52f0*/  FMUL.FTZ R105, R64.reuse, R105 ;  /* 0x0000006940697220 */ /* 0x040fe40000410000 */
[-C--:B------:R-:W-:Y:S02]  /*5300*/  FFMA.FTZ R111, R64, R59.reuse, -R111 ;  /* 0x0000003b406f7223 */ /* 0x080fe4000001086f */
[----:B------:R-:W-:-:S05]  /*5310*/  FFMA.FTZ R102, R102, R59, R105 ;  /* 0x0000003b66667223 */ /* 0x000fca0000010069 */
[----:B------:R-:W-:-:S07]  /*5320*/  F2FP.SATFINITE.E4M3.F32.PACK_AB_MERGE_C R14, R102, R111, R57 ;  /* 0x0000006f660e723e */ /* 0x000fce0004807039 */
.L_x_3097:
[----:B------:R-:W-:Y:S05]  /*5330*/  BSYNC B3 ;  /* 0x0000000000037941 */ /* 0x000fea0003800000 */
.L_x_3096:
[----:B--2---:R0:W-:Y:S02]  /*5340*/  ST.E.128 desc[UR42][R60.64], R12 ;  /* 0x0000000c3c007985 */ /* 0x0041e4000c101d2a */
.L_x_3095:
[----:B------:R-:W-:Y:S05]  /*5350*/  BSYNC B2 ;  /* 0x0000000000027941 */ /* 0x000fea0003800000 */
.L_x_3094:
[----:B------:R-:W-:-:S13]  /*5360*/  LOP3.LUT P2, RZ, R23, 0x2, RZ, 0xc0, !PT ;  /* 0x0000000217ff7812 */ /* 0x000fda000784c0ff */
[----:B------:R-:W-:Y:S05]  /*5370*/  @P2 BRA `(.L_x_3093) ;  /* 0x0000000400c42947 */ /* 0x000fea0003800000 */
[----:B0-----:R0:W0:Y:S01]  /*5380*/  LDS.128 R12, [R89+0x2d400] ;  /* 0x02d40000590c7984 */ /* 0x0010220000000c00 */
[----:B------:R-:W-:Y:S01]  /*5390*/  IADD3 R56, P2, R22, R65, RZ ;  /* 0x0000004116387210 */ /* 0x000fe20007f5e0ff */
[----:B------:R-:W-:Y:S04]  /*53a0*/  BSSY B2, `(.L_x_3098) ;  /* 0x000006d000027945 */ /* 0x000fe80003800000 */
[----:B-1----:R-:W-:Y:S01]  /*53b0*/  IMAD.X R57, R63, 0x1, R218, P2 ;  /* 0x000000013f397824 */ /* 0x002fe200010e06da */
[----:B------:R-:W-:-:S13]  /*53c0*/  ISETP.GE.AND P2, PT, R219, R101, PT ;  /* 0x00000065db00720c */ /* 0x000fda0003f46270 */
[----:B------:R-:W-:Y:S05]  /*53d0*/  @P2 BRA `(.L_x_3099) ;  /* 0x0000000400a42947 */ /* 0x000fea0003800000 */
[----:B0---4-:R-:W-:Y:S02]  /*53e0*/  F2FP.F16.E4M3.UNPACK_B R11, R13 ;  /* 0x0000000dff0b723e */ /* 0x011fe400020006ff */
[----:B------:R-:W-:Y:S02]  /*53f0*/  F2FP.F16.E4M3.UNPACK_B R60, R109.H1 ;  /* 0x0000006dff3c723e */ /* 0x000fe400030006ff */
[----:B------:R-:W-:Y:S01]  /*5400*/  F2FP.F16.E4M3.UNPACK_B R59, R108.H1 ;  /* 0x0000006cff3b723e */ /* 0x000fe200030006ff */
[--C-:B------:R-:W-:Y:S01]  /*5410*/  HADD2.F32 R52, -RZ, R11.reuse.H1_H1 ;  /* 0x3000000bff347230 */ /* 0x100fe20000004100 */
[----:B------:R-:W-:Y:S01]  /*5420*/  F2FP.F16.E4M3.UNPACK_B R13, R13.H1 ;  /* 0x0000000dff0d723e */ /* 0x000fe200030006ff */
[----:B------:R-:W-:Y:S02]  /*5430*/  HADD2.F32 R58, -RZ, R60.H0_H0 ;  /* 0x2000003cff3a7230 */ /* 0x000fe40000004100 */
[----:B------:R-:W-:Y:S02]  /*5440*/  HADD2.F32 R11, -RZ, R11.H0_H0 ;  /* 0x2000000bff0b7230 */ /* 0x000fe40000004100 */
[----:B------:R-:W-:-:S02]  /*5450*/  HADD2.F32 R54, -RZ, R59.H0_H0 ;  /* 0x2000003bff367230 */ /* 0x000fc40000004100 */
[CC--:B------:R-:W-:Y:S01]  /*5460*/  FMUL.FTZ R62, R52.reuse, R58.reuse ;  /* 0x0000003a343e7220 */ /* 0x0c0fe20000410000 */
[----:B------:R-:W-:Y:S02]  /*5470*/  HADD2.F32 R60, -RZ, R60.H1_H1 ;  /* 0x3000003cff3c7230 */ /* 0x000fe40000004100 */
[C---:B------:R-:W-:Y:S01]  /*5480*/  FMUL.FTZ R61, R11.reuse, R58 ;  /* 0x0000003a0b3d7220 */ /* 0x040fe20000410000 */
[----:B------:R-:W-:Y:S02]  /*5490*/  IMAD.MOV.U32 R58, RZ, RZ, R12 ;  /* 0x000000ffff3a7224 */ /* 0x000fe400078e000c */
[-C--:B------:R-:W-:Y:S01]  /*54a0*/  FFMA.FTZ R11, R11, R54.reuse, -R62 ;  /* 0x000000360b0b7223 */ /* 0x080fe2000001083e */
[----:B------:R-:W-:Y:S02]  /*54b0*/  HADD2.F32 R59, -RZ, R59.H1_H1 ;  /* 0x3000003bff3b7230 */ /* 0x000fe40000004100 */
[----:B------:R-:W-:Y:S01]  /*54c0*/  FFMA.FTZ R52, R52, R54, R61 ;  /* 0x0000003634347223 */ /* 0x000fe2000001003d */
[--C-:B------:R-:W-:Y:S01]  /*54d0*/  HADD2.F32 R54, -RZ, R13.reuse.H1_H1 ;  /* 0x3000000dff367230 */ /* 0x100fe20000004100 */
[----:B------:R-:W-:Y:S01]  /*54e0*/  F2FP.F16.E4M3.UNPACK_B R62, R109 ;  /* 0x0000006dff3e723e */ /* 0x000fe200020006ff */
[----:B------:R-:W-:-:S03]  /*54f0*/  HADD2.F32 R13, -RZ, R13.H0_H0 ;  /* 0x2000000dff0d7230 */ /* 0x000fc60000004100 */
[CC--:B------:R-:W-:Y:S01]  /*5500*/  FMUL.FTZ R12, R54.reuse, R60.reuse ;  /* 0x0000003c360c7220 */ /* 0x0c0fe20000410000 */
[--C-:B------:R-:W-:Y:S02]  /*5510*/  HADD2.F32 R63, -RZ, R62.reuse.H1_H1 ;  /* 0x3000003eff3f7230 */ /* 0x100fe40000004100 */
[C---:B------:R-:W-:Y:S01]  /*5520*/  FMUL.FTZ R61, R13.reuse, R60 ;  /* 0x0000003c0d3d7220 */ /* 0x040fe20000410000 */
[----:B------:R-:W-:Y:S01]  /*5530*/  F2FP.F16.E4M3.UNPACK_B R60, R108 ;  /* 0x0000006cff3c723e */ /* 0x000fe200020006ff */
[-C--:B------:R-:W-:Y:S01]  /*5540*/  FFMA.FTZ R12, R13, R59.reuse, -R12 ;  /* 0x0000003b0d0c7223 */ /* 0x080fe2000001080c */
[----:B------:R-:W-:Y:S02]  /*5550*/  HADD2.F32 R62, -RZ, R62.H0_H0 ;  /* 0x2000003eff3e7230 */ /* 0x000fe40000004100 */
[----:B------:R-:W-:Y:S01]  /*5560*/  FFMA.FTZ R13, R54, R59, R61 ;  /* 0x0000003b360d7223 */ /* 0x000fe2000001003d */
[-C--:B------:R-:W-:Y:S01]  /*5570*/  F2FP.F16.E4M3.UNPACK_B R54, R58.reuse.H1 ;  /* 0x0000003aff36723e */ /* 0x080fe200030006ff */
[--C-:B------:R-:W-:Y:S01]  /*5580*/  HADD2.F32 R61, -RZ, R60.reuse.H1_H1 ;  /* 0x3000003cff3d7230 */ /* 0x100fe20000004100 */
[----:B------:R-:W-:Y:S01]  /*5590*/  F2FP.F16.E4M3.UNPACK_B R58, R58 ;  /* 0x0000003aff3a723e */ /* 0x000fe200020006ff */
[----:B------:R-:W-:Y:S01]  /*55a0*/  HADD2.F32 R60, -RZ, R60.H0_H0 ;  /* 0x2000003cff3c7230 */ /* 0x000fe20000004100 */
[----:B------:R-:W-:Y:S01]  /*55b0*/  F2FP.SATFINITE.E4M3.F32.PACK_AB_MERGE_C R12, R13, R12, RZ ;  /* 0x0000000c0d0c723e */ /* 0x000fe200048070ff */
[----:B------:R-:W-:-:S02]  /*55c0*/  HADD2.F32 R59, -RZ, R54.H1_H1 ;  /* 0x30000036ff3b7230 */ /* 0x000fc40000004100 */
[----:B------:R-:W-:Y:S01]  /*55d0*/  HADD2.F32 R54, -RZ, R54.H0_H0 ;  /* 0x20000036ff367230 */ /* 0x000fe20000004100 */
[----:B------:R-:W-:Y:S02]  /*55e0*/  F2FP.SATFINITE.E4M3.F32.PACK_AB_MERGE_C R13, R52, R11, R12 ;  /* 0x0000000b340d723e */ /* 0x000fe4000480700c */
[CC--:B------:R-:W-:Y:S02]  /*55f0*/  FMUL.FTZ R65, R59.reuse, R63.reuse ;  /* 0x0000003f3b417220 */ /* 0x0c0fe40000410000 */
[C---:B------:R-:W-:Y:S02]  /*5600*/  FMUL.FTZ R64, R54.reuse, R63 ;  /* 0x0000003f36407220 */ /* 0x040fe40000410000 */
[-C--:B------:R-:W-:Y:S01]  /*5610*/  FFMA.FTZ R54, R54, R61.reuse, -R65 ;  /* 0x0000003d36367223 */ /* 0x080fe20000010841 */
[--C-:B------:R-:W-:Y:S01]  /*5620*/  SHF.R.U32.HI R65, RZ, 0x10, R53.reuse ;  /* 0x00000010ff417819 */ /* 0x100fe20000011635 */
[----:B------:R-:W-:Y:S01]  /*5630*/  FFMA.FTZ R59, R59, R61, R64 ;  /* 0x0000003d3b3b7223 */ /* 0x000fe20000010040 */
[--C-:B------:R-:W-:Y:S01]  /*5640*/  HADD2.F32 R61, -RZ, R58.reuse.H1_H1 ;  /* 0x3000003aff3d7230 */ /* 0x100fe20000004100 */
[----:B------:R-:W-:Y:S01]  /*5650*/  SHF.R.U32.HI R64, RZ, 0x8, R53 ;  /* 0x00000008ff407819 */ /* 0x000fe20000011635 */
[----:B------:R-:W-:-:S02]  /*5660*/  HADD2.F32 R58, -RZ, R58.H0_H0 ;  /* 0x2000003aff3a7230 */ /* 0x000fc40000004100 */
[----:B------:R-:W-:Y:S01]  /*5670*/  F2FP.SATFINITE.E4M3.F32.PACK_AB_MERGE_C R54, R59, R54, RZ ;  /* 0x000000363b36723e */ /* 0x000fe200048070ff */
[CC--:B------:R-:W-:Y:S02]  /*5680*/  FMUL.FTZ R63, R61.reuse, R62.reuse ;  /* 0x0000003e3d3f7220 */ /* 0x0c0fe40000410000 */
[C---:B------:R-:W-:Y:S02]  /*5690*/  FMUL.FTZ R62, R58.reuse, R62 ;  /* 0x0000003e3a3e7220 */ /* 0x040fe40000410000 */
[-C--:B------:R-:W-:Y:S01]  /*56a0*/  FFMA.FTZ R58, R58, R60.reuse, -R63 ;  /* 0x0000003c3a3a7223 */ /* 0x080fe2000001083f */
[--C-:B------:R-:W-:Y:S01]  /*56b0*/  SHF.R.U32.HI R63, RZ, 0x10, R55.reuse ;  /* 0x00000010ff3f7819 */ /* 0x100fe20000011637 */
[----:B------:R-:W-:Y:S01]  /*56c0*/  FFMA.FTZ R61, R61, R60, R62 ;  /* 0x0000003c3d3d7223 */ /* 0x000fe2000001003e */
[----:B------:R-:W-:Y:S02]  /*56d0*/  SHF.R.U32.HI R60, RZ, 0x8, R55 ;  /* 0x00000008ff3c7819 */ /* 0x000fe40000011637 */
[----:B------:R-:W-:-:S02]  /*56e0*/  LOP3.LUT R62, R55, 0xff0000ff, RZ, 0xc0, !PT ;  /* 0xff0000ff373e7812 */ /* 0x000fc400078ec0ff */
[----:B------:R-:W-:Y:S01]  /*56f0*/  F2FP.SATFINITE.E4M3.F32.PACK_AB_MERGE_C R12, R61, R58, R54 ;  /* 0x0000003a3d0c723e */ /* 0x000fe20004807036 */
[----:B------:R-:W-:Y:S01]  /*5700*/  IMAD.SHL.U32 R55, R60, 0x100, RZ ;  /* 0x000001003c377824 */ /* 0x000fe200078e00ff */
[----:B------:R-:W-:Y:S02]  /*5710*/  LOP3.LUT R60, R53, 0xff0000ff, RZ, 0xc0, !PT ;  /* 0xff0000ff353c7812 */ /* 0x000fe400078ec0ff */
[----:B------:R-:W-:Y:S02]  /*5720*/  SHF.L.U32 R53, R64, 0x8, RZ ;  /* 0x0000000840357819 */ /* 0x000fe400000006ff */
[----:B------:R-:W-:Y:S01]  /*5730*/  LOP3.LUT R62, R62, 0xff00, R55, 0xf8, !PT ;  /* 0x0000ff003e3e7812 */ /* 0x000fe200078ef837 */
[----:B------:R-:W-:Y:S01]  /*5740*/  IMAD.U32 R55, R63, 0x10000, RZ ;  /* 0x000100003f377824 */ /* 0x000fe200078e00ff */
[----:B------:R-:W-:Y:S01]  /*5750*/  LOP3.LUT R60, R60, 0xff00, R53, 0xf8, !PT ;  /* 0x0000ff003c3c7812 */ /* 0x000fe200078ef835 */
[----:B------:R-:W-:-:S03]  /*5760*/  IMAD.U32 R53, R65, 0x10000, RZ ;  /* 0x0001000041357824 */ /* 0x000fc600078e00ff */
[----:B------:R-:W-:Y:S01]  /*5770*/  LOP3.LUT R55, R62, 0xff0000, R55, 0xf8, !PT ;  /* 0x00ff00003e377812 */ /* 0x000fe200078ef837 */
[----:B------:R-:W-:Y:S01]  /*5780*/  IMAD.MOV.U32 R62, RZ, RZ, R15 ;  /* 0x000000ffff3e7224 */ /* 0x000fe200078e000f */
[----:B------:R-:W-:Y:S02]  /*5790*/  LOP3.LUT R53, R60, 0xff0000, R53, 0xf8, !PT ;  /* 0x00ff00003c357812 */ /* 0x000fe400078ef835 */
[----:B------:R-:W-:Y:S02]  /*57a0*/  F2FP.F16.E4M3.UNPACK_B R64, R55.H1 ;  /* 0x00000037ff40723e */ /* 0x000fe400030006ff */
[----:B------:R-:W-:Y:S02]  /*57b0*/  F2FP.F16.E4M3.UNPACK_B R15, R62 ;  /* 0x0000003eff0f723e */ /* 0x000fe400020006ff */
[----:B------:R-:W-:Y:S01]  /*57c0*/  F2FP.F16.E4M3.UNPACK_B R65, R53.H1 ;  /* 0x00000035ff41723e */ /* 0x000fe200030006ff */
[----:B------:R-:W-:Y:S02]  /*57d0*/  HADD2.F32 R66, -RZ, R64.H0_H0 ;  /* 0x20000040ff427230 */ /* 0x000fe40000004100 */
[----:B------:R-:W-:-:S02]  /*57e0*/  HADD2.F32 R60, -RZ, R15.H1_H1 ;  /* 0x3000000fff3c7230 */ /* 0x000fc40000004100 */
[----:B------:R-:W-:Y:S02]  /*57f0*/  HADD2.F32 R15, -RZ, R15.H0_H0 ;  /* 0x2000000fff0f7230 */ /* 0x000fe40000004100 */
[--C-:B------:R-:W-:Y:S02]  /*5800*/  HADD2.F32 R63, -RZ, R65.reuse.H0_H0 ;  /* 0x20000041ff3f7230 */ /* 0x100fe40000004100 */
[-C--:B------:R-:W-:Y:S01]  /*5810*/  FMUL.FTZ R102, R60, R66.reuse ;  /* 0x000000423c667220 */ /* 0x080fe20000410000 */
[----:B------:R-:W-:Y:S02]  /*5820*/  HADD2.F32 R65, -RZ, R65.H1_H1 ;  /* 0x30000041ff417230 */ /* 0x000fe40000004100 */
[C---:B------:R-:W-:Y:S01]  /*5830*/  FMUL.FTZ R67, R15.reuse, R66 ;  /* 0x000000420f437220 */ /* 0x040fe20000410000 */
[----:B------:R-:W-:-:S03]  /*5840*/  FFMA.FTZ R15, R15, R63, -R102 ;  /* 0x0000003f0f0f7223 */ /* 0x000fc60000010866 */
        /* <DEDUP_REMOVED lines=8> */
[-C--:B------:R-:W-:Y:S02]  /*58d0*/  FFMA.FTZ R14, R63, R65.reuse, -R66 ;  /* 0x000000413f0e7223 */ /* 0x080fe40000010842 */
[----:B------:R-:W-:Y:S01]  /*58e0*/  FFMA.FTZ R63, R64, R65, R67 ;  /* 0x00000041403f7223 */ /* 0x000fe20000010043 */
[----:B------:R-:W-:Y:S02]  /*58f0*/  F2FP.F16.E4M3.UNPACK_B R65, R55 ;  /* 0x00000037ff41723e */ /* 0x000fe400020006ff */
[-C--:B------:R-:W-:Y:S02]  /*5900*/  F2FP.F16.E4M3.UNPACK_B R55, R62.reuse.H1 ;  /* 0x0000003eff37723e */ /* 0x080fe400030006ff */
[----:B------:R-:W-:Y:S01]  /*5910*/  F2FP.F16.E4M3.UNPACK_B R64, R53 ;  /* 0x00000035ff40723e */ /* 0x000fe200020006ff */
[----:B------:R-:W-:Y:S01]  /*5920*/  HADD2.F32 R102, -RZ, R65.H1_H1 ;  /* 0x30000041ff667230 */ /* 0x000fe20000004100 */
[----:B------:R-:W-:Y:S01]  /*5930*/  F2FP.F16.E4M3.UNPACK_B R62, R62 ;  /* 0x0000003eff3e723e */ /* 0x000fe200020006ff */
[--C-:B------:R-:W-:Y:S01]  /*5940*/  HADD2.F32 R53, -RZ, R55.reuse.H1_H1 ;  /* 0x30000037ff357230 */ /* 0x100fe20000004100 */
[----:B------:R-:W-:Y:S01]  /*5950*/  F2FP.SATFINITE.E4M3.F32.PACK_AB_MERGE_C R63, R63, R14, RZ ;  /* 0x0000000e3f3f723e */ /* 0x000fe200048070ff */
[----:B------:R-:W-:-:S02]  /*5960*/  HADD2.F32 R55, -RZ, R55.H0_H0 ;  /* 0x20000037ff377230 */ /* 0x000fc40000004100 */
[--C-:B------:R-:W-:Y:S02]  /*5970*/  HADD2.F32 R66, -RZ, R64.reuse.H1_H1 ;  /* 0x30000040ff427230 */ /* 0x100fe40000004100 */
[-C--:B------:R-:W-:Y:S01]  /*5980*/  FMUL.FTZ R108, R53, R102.reuse ;  /* 0x00000066356c7220 */ /* 0x080fe20000410000 */
[----:B------:R-:W-:Y:S02]  /*5990*/  HADD2.F32 R65, -RZ, R65.H0_H0 ;  /* 0x20000041ff417230 */ /* 0x000fe40000004100 */
[C---:B------:R-:W-:Y:S01]  /*59a0*/  FMUL.FTZ R102, R55.reuse, R102 ;  /* 0x0000006637667220 */ /* 0x040fe20000410000 */
[----:B------:R-:W-:Y:S02]  /*59b0*/  HADD2.F32 R64, -RZ, R64.H0_H0 ;  /* 0x20000040ff407230 */ /* 0x000fe40000004100 */
[-C--:B------:R-:W-:Y:S01]  /*59c0*/  FFMA.FTZ R108, R55, R66.reuse, -R108 ;  /* 0x00000042376c7223 */ /* 0x080fe2000001086c */
[----:B------:R-:W-:Y:S01]  /*59d0*/  F2FP.SATFINITE.E4M3.F32.PACK_AB_MERGE_C R15, R60, R15, R63 ;  /* 0x0000000f3c0f723e */ /* 0x000fe2000480703f */
[----:B------:R-:W-:Y:S01]  /*59e0*/  FFMA.FTZ R67, R53, R66, R102 ;  /* 0x0000004235437223 */ /* 0x000fe20000010066 */
[----:B------:R-:W-:-:S02]  /*59f0*/  HADD2.F32 R53, -RZ, R62.H1_H1 ;  /* 0x3000003eff357230 */ /* 0x000fc40000004100 */
[----:B------:R-:W-:Y:S02]  /*5a00*/  HADD2.F32 R62, -RZ, R62.H0_H0 ;  /* 0x2000003eff3e7230 */ /* 0x000fe40000004100 */
[----:B------:R-:W-:Y:S01]  /*5a10*/  F2FP.SATFINITE.E4M3.F32.PACK_AB_MERGE_C R67, R67, R108, RZ ;  /* 0x0000006c4343723e */ /* 0x000fe200048070ff */
[CC--:B------:R-:W-:Y:S02]  /*5a20*/  FMUL.FTZ R55, R53.reuse, R65.reuse ;  /* 0x0000004135377220 */ /* 0x0c0fe40000410000 */
[C---:B------:R-:W-:Y:S02]  /*5a30*/  FMUL.FTZ R66, R62.reuse, R65 ;  /* 0x000000413e427220 */ /* 0x040fe40000410000 */
[-C--:B------:R-:W-:Y:S02]  /*5a40*/  FFMA.FTZ R55, R62, R64.reuse, -R55 ;  /* 0x000000403e377223 */ /* 0x080fe40000010837 */
[----:B------:R-:W-:-:S05]  /*5a50*/  FFMA.FTZ R66, R53, R64, R66 ;  /* 0x0000004035427223 */ /* 0x000fca0000010042 */
[----:B------:R-:W-:-:S07]  /*5a60*/  F2FP.SATFINITE.E4M3.F32.PACK_AB_MERGE_C R14, R66, R55, R67 ;  /* 0x00000037420e723e */ /* 0x000fce0004807043 */
.L_x_3099:
[----:B------:R-:W-:Y:S05]  /*5a70*/  BSYNC B2 ;  /* 0x0000000000027941 */ /* 0x000fea0003800000 */
.L_x_3098:
[----:B0-----:R0:W-:Y:S02]  /*5a80*/  ST.E.128 desc[UR42][R56.64], R12 ;  /* 0x0000000c38007985 */ /* 0x0011e4000c101d2a */
.L_x_3093:
[----:B------:R-:W-:Y:S05]  /*5a90*/  BSYNC B1 ;  /* 0x0000000000017941 */ /* 0x000fea0003800000 */
.L_x_3092:
[----:B------:R-:W-:-:S03]  /*5aa0*/  UMOV UR4, 0xffffffff ;  /* 0xffffffff00047882 */ /* 0x000fc60000000000 */
[----:B------:R-:W-:Y:S05]  /*5ab0*/  BRA.DIV UR4, `(.L_x_3100) ;  /* 0x000002aa04187947 */ /* 0x000fea000b800000 */
[----:B------:R1:W1:Y:S04]  /*5ac0*/  SHFL.IDX PT, R55, R100, 0x2, 0x181f ;  /* 0x00581f0064377f89 */ /* 0x00026800000e0000 */
[----:B0-----:R0:W0:Y:S02]  /*5ad0*/  SHFL.IDX PT, R57, R99, 0x2, 0x181f ;  /* 0x00581f0063397f89 */ /* 0x00102400000e0000 */
.L_x_3448:
        /* <DEDUP_REMOVED lines=10> */
[----:B----4-:R-:W-:Y:S02]  /*5b80*/  SHF.R.U32.HI R11, RZ, 0x8, R49 ;  /* 0x00000008ff0b7819 */ /* 0x010fe40000011631 */
[----:B------:R-:W-:Y:S02]  /*5b90*/  SHF.R.U32.HI R54, RZ, 0x8, R51 ;  /* 0x00000008ff367819 */ /* 0x000fe40000011633 */
[----:B------:R-:W-:Y:S02]  /*5ba0*/  SHF.R.U32.HI R56, RZ, 0x10, R49 ;  /* 0x00000010ff387819 */ /* 0x000fe40000011631 */
[----:B------:R-:W-:Y:S01]  /*5bb0*/  LOP3.LUT R48, R49, 0xff0000ff, RZ, 0xc0, !PT ;  /* 0xff0000ff31307812 */ /* 0x000fe200078ec0ff */
[----:B--2---:R-:W-:Y:S01]  /*5bc0*/  IMAD.MOV.U32 R49, RZ, RZ, R15 ;  /* 0x000000ffff317224 */ /* 0x004fe200078e000f */
[----:B------:R-:W-:Y:S01]  /*5bd0*/  SHF.R.U32.HI R59, RZ, 0x10, R51 ;  /* 0x00000010ff3b7819 */ /* 0x000fe20000011633 */
[----:B------:R-:W-:Y:S01]  /*5be0*/  IMAD.SHL.U32 R15, R11, 0x100, RZ ;  /* 0x000001000b0f7824 */ /* 0x000fe200078e00ff */
[----:B------:R-:W-:Y:S01]  /*5bf0*/  MOV R11, R13 ;  /* 0x0000000d000b7202 */ /* 0x000fe20000000f00 */
[----:B------:R-:W-:Y:S01]  /*5c00*/  IMAD.SHL.U32 R13, R54, 0x100, RZ ;  /* 0x00000100360d7824 */ /* 0x000fe200078e00ff */
[----:B------:R-:W-:Y:S01]  /*5c10*/  LOP3.LUT R50, R51, 0xff0000ff, RZ, 0xc0, !PT ;  /* 0xff0000ff33327812 */ /* 0x000fe200078ec0ff */
[----:B------:R-:W-:Y:S01]  /*5c20*/  IMAD.MOV.U32 R51, RZ, RZ, R12 ;  /* 0x000000ffff337224 */ /* 0x000fe200078e000c */
[----:B------:R-:W-:Y:S01]  /*5c30*/  LOP3.LUT R15, R48, 0xff00, R15, 0xf8, !PT ;  /* 0x0000ff00300f7812 */ /* 0x000fe200078ef80f */
[----:B------:R-:W-:Y:S01]  /*5c40*/  IMAD.U32 R12, R56, 0x10000, RZ ;  /* 0x00010000380c7824 */ /* 0x000fe200078e00ff */
[----:B------:R-:W-:-:S02]  /*5c50*/  LOP3.LUT R58, R50, 0xff00, R13, 0xf8, !PT ;  /* 0x0000ff00323a7812 */ /* 0x000fc400078ef80d */
[----:B------:R-:W-:Y:S02]  /*5c60*/  F2FP.F16.E4M3.UNPACK_B R54, R107.H1 ;  /* 0x0000006bff36723e */ /* 0x000fe400030006ff */
[----:B------:R-:W-:Y:S02]  /*5c70*/  F2FP.F16.E4M3.UNPACK_B R13, R11 ;  /* 0x0000000bff0d723e */ /* 0x000fe400020006ff */
[----:B------:R-:W-:Y:S01]  /*5c80*/  LOP3.LUT R12, R15, 0xff0000, R12, 0xf8, !PT ;  /* 0x00ff00000f0c7812 */ /* 0x000fe200078ef80c */
[----:B------:R-:W-:Y:S01]  /*5c90*/  IMAD.U32 R15, R59, 0x10000, RZ ;  /* 0x000100003b0f7824 */ /* 0x000fe200078e00ff */
[-C--:B------:R-:W-:Y:S01]  /*5ca0*/  F2FP.F16.E4M3.UNPACK_B R56, R106.reuse.H1 ;  /* 0x0000006aff38723e */ /* 0x080fe200030006ff */
[----:B------:R-:W-:Y:S01]  /*5cb0*/  HADD2.F32 R61, -RZ, R54.H0_H0 ;  /* 0x20000036ff3d7230 */ /* 0x000fe20000004100 */
[----:B------:R-:W-:Y:S01]  /*5cc0*/  F2FP.F16.E4M3.UNPACK_B R107, R107 ;  /* 0x0000006bff6b723e */ /* 0x000fe200020006ff */
[--C-:B------:R-:W-:Y:S01]  /*5cd0*/  HADD2.F32 R50, -RZ, R13.reuse.H1_H1 ;  /* 0x3000000dff327230 */ /* 0x100fe20000004100 */
[----:B------:R-:W-:Y:S01]  /*5ce0*/  F2FP.F16.E4M3.UNPACK_B R106, R106 ;  /* 0x0000006aff6a723e */ /* 0x000fe200020006ff */
[----:B------:R-:W-:Y:S01]  /*5cf0*/  HADD2.F32 R48, -RZ, R13.H0_H0 ;  /* 0x2000000dff307230 */ /* 0x000fe20000004100 */
[----:B------:R-:W-:Y:S01]  /*5d00*/  LOP3.LUT R13, R58, 0xff0000, R15, 0xf8, !PT ;  /* 0x00ff00003a0d7812 */ /* 0x000fe200078ef80f */
[----:B------:R-:W-:Y:S01]  /*5d10*/  HADD2.F32 R59, -RZ, R56.H0_H0 ;  /* 0x20000038ff3b7230 */ /* 0x000fe20000004100 */
[----:B------:R-:W-:Y:S01]  /*5d20*/  F2FP.F16.E4M3.UNPACK_B R15, R11.H1 ;  /* 0x0000000bff0f723e */ /* 0x000fe200030006ff */
[-C--:B------:R-:W-:Y:S01]  /*5d30*/  FMUL.FTZ R11, R50, R61.reuse ;  /* 0x0000003d320b7220 */ /* 0x080fe20000410000 */
[C---:B------:R-:W-:Y:S01]  /*5d40*/  FMUL.FTZ R61, R48.reuse, R61 ;  /* 0x0000003d303d7220 */ /* 0x040fe20000410000 */
[----:B------:R-:W-:Y:S01]  /*5d50*/  HADD2.F32 R58, -RZ, R54.H1_H1 ;  /* 0x30000036ff3a7230 */ /* 0x000fe20000004100 */
[----:B------:R-:W-:Y:S01]  /*5d60*/  F2FP.F16.E4M3.UNPACK_B R62, R13.H1 ;  /* 0x0000000dff3e723e */ /* 0x000fe200030006ff */
[----:B------:R-:W-:Y:S01]  /*5d70*/  FFMA.FTZ R11, R48, R59, -R11 ;  /* 0x0000003b300b7223 */ /* 0x000fe2000001080b */
[----:B------:R-:W-:-:S02]  /*5d80*/  HADD2.F32 R54, -RZ, R15.H1_H1 ;  /* 0x3000000fff367230 */ /* 0x000fc40000004100 */
[----:B------:R-:W-:Y:S01]  /*5d90*/  FFMA.FTZ R48, R50, R59, R61 ;  /* 0x0000003b32307223 */ /* 0x000fe2000001003d */
[----:B------:R-:W-:Y:S02]  /*5da0*/  HADD2.F32 R15, -RZ, R15.H0_H0 ;  /* 0x2000000fff0f7230 */ /* 0x000fe40000004100 */
[----:B------:R-:W-:Y:S01]  /*5db0*/  HADD2.F32 R50, -RZ, R56.H1_H1 ;  /* 0x30000038ff327230 */ /* 0x000fe20000004100 */
[-C--:B------:R-:W-:Y:S01]  /*5dc0*/  F2FP.F16.E4M3.UNPACK_B R56, R51.reuse.H1 ;  /* 0x00000033ff38723e */ /* 0x080fe200030006ff */
[CC--:B------:R-:W-:Y:S01]  /*5dd0*/  FMUL.FTZ R60, R54.reuse, R58.reuse ;  /* 0x0000003a363c7220 */ /* 0x0c0fe20000410000 */
[C---:B------:R-:W-:Y:S01]  /*5de0*/  FMUL.FTZ R59, R15.reuse, R58 ;  /* 0x0000003a0f3b7220 */ /* 0x040fe20000410000 */
[----:B------:R-:W-:Y:S02]  /*5df0*/  HADD2.F32 R63, -RZ, R107.H1_H1 ;  /* 0x3000006bff3f7230 */ /* 0x000fe40000004100 */
[--C-:B------:R-:W-:Y:S02]  /*5e00*/  HADD2.F32 R58, -RZ, R56.reuse.H1_H1 ;  /* 0x30000038ff3a7230 */ /* 0x100fe40000004100 */
[-C--:B------:R-:W-:Y:S01]  /*5e10*/  FFMA.FTZ R15, R15, R50.reuse, -R60 ;  /* 0x000000320f0f7223 */ /* 0x080fe2000001083c */
[----:B------:R-:W-:Y:S01]  /*5e20*/  FFMA.FTZ R50, R54, R50, R59 ;  /* 0x0000003236327223 */ /* 0x000fe2000001003b */
[----:B------:R-:W-:Y:S01]  /*5e30*/  F2FP.F16.E4M3.UNPACK_B R54, R51 ;  /* 0x00000033ff36723e */ /* 0x000fe200020006ff */
[----:B------:R-:W-:-:S02]  /*5e40*/  HADD2.F32 R56, -RZ, R56.H0_H0 ;  /* 0x20000038ff387230 */ /* 0x000fc40000004100 */
[----:B------:R-:W-:Y:S01]  /*5e50*/  FMUL.FTZ R51, R58, R63 ;  /* 0x0000003f3a337220 */ /* 0x000fe20000410000 */
[----:B------:R-:W-:Y:S01]  /*5e60*/  HADD2.F32 R61, -RZ, R106.H1_H1 ;  /* 0x3000006aff3d7230 */ /* 0x000fe20000004100 */
[----:B------:R-:W-:Y:S01]  /*5e70*/  F2FP.F16.E4M3.UNPACK_B R60, R49 ;  /* 0x00000031ff3c723e */ /* 0x000fe200020006ff */
[----:B------:R-:W-:Y:S02]  /*5e80*/  HADD2.F32 R107, -RZ, R107.H0_H0 ;  /* 0x2000006bff6b7230 */ /* 0x000fe40000004100 */
[C---:B------:R-:W-:Y:S01]  /*5e90*/  FMUL.FTZ R65, R56.reuse, R63 ;  /* 0x0000003f38417220 */ /* 0x040fe20000410000 */
[--C-:B------:R-:W-:Y:S02]  /*5ea0*/  HADD2.F32 R59, -RZ, R54.reuse.H1_H1 ;  /* 0x30000036ff3b7230 */ /* 0x100fe40000004100 */
[-C--:B------:R-:W-:Y:S01]  /*5eb0*/  FFMA.FTZ R51, R56, R61.reuse, -R51 ;  /* 0x0000003d38337223 */ /* 0x080fe20000010833 */
[----:B------:R-:W-:Y:S02]  /*5ec0*/  HADD2.F32 R56, -RZ, R54.H0_H0 ;  /* 0x20000036ff387230 */ /* 0x000fe40000004100 */
[----:B------:R-:W-:Y:S01]  /*5ed0*/  FFMA.FTZ R54, R58, R61, R65 ;  /* 0x0000003d3a367223 */ /* 0x000fe20000010041 */
[----:B------:R-:W-:-:S02]  /*5ee0*/  HADD2.F32 R106, -RZ, R106.H0_H0 ;  /* 0x2000006aff6a7230 */ /* 0x000fc40000004100 */
[CC--:B------:R-:W-:Y:S01]  /*5ef0*/  FMUL.FTZ R63, R59.reuse, R107.reuse ;  /* 0x0000006b3b3f7220 */ /* 0x0c0fe20000410000 */
[----:B------:R-:W-:Y:S02]  /*5f00*/  HADD2.F32 R61, -RZ, R60.H1_H1 ;  /* 0x3000003cff3d7230 */ /* 0x000fe40000004100 */
[C---:B------:R-:W-:Y:S01]  /*5f10*/  FMUL.FTZ R58, R56.reuse, R107 ;  /* 0x0000006b383a7220 */ /* 0x040fe20000410000 */
[----:B------:R-:W-:Y:S02]  /*5f20*/  HADD2.F32 R65, -RZ, R62.H0_H0 ;  /* 0x2000003eff417230 */ /* 0x000fe40000004100 */
[----:B------:R-:W-:Y:S01]  /*5f30*/  FFMA.FTZ R56, R56, R106, -R63 ;  /* 0x0000006a38387223 */ /* 0x000fe2000001083f */
[----:B------:R-:W-:Y:S01]  /*5f40*/  F2FP.F16.E4M3.UNPACK_B R63, R12.H1 ;  /* 0x0000000cff3f723e */ /* 0x000fe200030006ff */
[----:B------:R-:W-:Y:S01]  /*5f50*/  FFMA.FTZ R59, R59, R106, R58 ;  /* 0x0000006a3b3b7223 */ /* 0x000fe2000001003a */
[----:B------:R-:W-:Y:S01]  /*5f60*/  HADD2.F32 R58, -RZ, R60.H0_H0 ;  /* 0x2000003cff3a7230 */ /* 0x000fe20000004100 */
[----:B------:R-:W-:Y:S01]  /*5f70*/  F2FP.F16.E4M3.UNPACK_B R60, R49.H1 ;  /* 0x00000031ff3c723e */ /* 0x000fe200030006ff */
[----:B------:R-:W-:Y:S01]  /*5f80*/  FMUL.FTZ R67, R61, R65 ;  /* 0x000000413d437220 */ /* 0x000fe20000410000 */
[----:B------:R-:W-:Y:S01]  /*5f90*/  HADD2.F32 R64, -RZ, R63.H0_H0 ;  /* 0x2000003fff407230 */ /* 0x000fe20000004100 */
[----:B------:R-:W-:Y:S01]  /*5fa0*/  F2FP.SATFINITE.E4M3.F32.PACK_AB_MERGE_C R50, R50, R15, RZ ;  /* 0x0000000f3232723e */ /* 0x000fe200048070ff */
[----:B------:R-:W-:Y:S01]  /*5fb0*/  FMUL.FTZ R66, R58, R65 ;  /* 0x000000413a427220 */ /* 0x000fe20000410000 */
[----:B------:R-:W-:Y:S01]  /*5fc0*/  HADD2.F32 R65, -RZ, R62.H1_H1 ;  /* 0x3000003eff417230 */ /* 0x000fe20000004100 */
[----:B------:R-:W-:Y:S01]  /*5fd0*/  F2FP.SATFINITE.E4M3.F32.PACK_AB_MERGE_C R51, R54, R51, RZ ;  /* 0x000000333633723e */ /* 0x000fe200048070ff */
[----:B------:R-:W-:-:S02]  /*5fe0*/  HADD2.F32 R62, -RZ, R60.H1_H1 ;  /* 0x3000003cff3e7230 */ /* 0x000fc40000004100 */
[-C--:B------:R-:W-:Y:S01]  /*5ff0*/  FFMA.FTZ R49, R58, R64.reuse, -R67 ;  /* 0x000000403a317223 */ /* 0x080fe20000010843 */
[----:B------:R-:W-:Y:S02]  /*6000*/  HADD2.F32 R60, -RZ, R60.H0_H0 ;  /* 0x2000003cff3c7230 */ /* 0x000fe40000004100 */
[----:B------:R-:W-:Y:S01]  /*6010*/  FFMA.FTZ R58, R61, R64, R66 ;  /* 0x000000403d3a7223 */ /* 0x000fe20000010042 */
[----:B------:R-:W-:Y:S02]  /*6020*/  HADD2.F32 R63, -RZ, R63.H1_H1 ;  /* 0x3000003fff3f7230 */ /* 0x000fe40000004100 */
[----:B------:R-:W-:Y:S01]  /*6030*/  FMUL.FTZ R61, R62, R65 ;  /* 0x000000413e3d7220 */ /* 0x000fe20000410000 */
[----:B------:R-:W-:Y:S01]  /*6040*/  F2FP.F16.E4M3.UNPACK_B R64, R13 ;  /* 0x0000000dff40723e */ /* 0x000fe200020006ff */
[C---:B------:R-:W-:Y:S01]  /*6050*/  FMUL.FTZ R65, R60.reuse, R65 ;  /* 0x000000413c417220 */ /* 0x040fe20000410000 */
[----:B------:R-:W-:Y:S01]  /*6060*/  F2FP.SATFINITE.E4M3.F32.PACK_AB_MERGE_C R51, R59, R56, R51 ;  /* 0x000000383b33723e */ /* 0x000fe20004807033 */
[-C--:B------:R-:W-:Y:S01]  /*6070*/  FFMA.FTZ R60, R60, R63.reuse, -R61 ;  /* 0x0000003f3c3c7223 */ /* 0x080fe2000001083d */
[----:B------:R-:W-:Y:S01]  /*6080*/  F2FP.F16.E4M3.UNPACK_B R61, R14.H1 ;  /* 0x0000000eff3d723e */ /* 0x000fe200030006ff */
[----:B------:R-:W-:Y:S01]  /*6090*/  FFMA.FTZ R13, R62, R63, R65 ;  /* 0x0000003f3e0d7223 */ /* 0x000fe20000010041 */
[----:B------:R-:W-:Y:S01]  /*60a0*/  F2FP.F16.E4M3.UNPACK_B R63, R12 ;  /* 0x0000000cff3f723e */ /* 0x000fe200020006ff */
[----:B------:R-:W-:Y:S01]  /*60b0*/  HADD2.F32 R65, -RZ, R64.H1_H1 ;  /* 0x30000040ff417230 */ /* 0x000fe20000004100 */
[----:B------:R-:W-:Y:S01]  /*60c0*/  F2FP.F16.E4M3.UNPACK_B R14, R14 ;  /* 0x0000000eff0e723e */ /* 0x000fe200020006ff */
[--C-:B------:R-:W-:Y:S01]  /*60d0*/  HADD2.F32 R62, -RZ, R61.reuse.H1_H1 ;  /* 0x3000003dff3e7230 */ /* 0x100fe20000004100 */
[----:B------:R-:W-:Y:S01]  /*60e0*/  F2FP.SATFINITE.E4M3.F32.PACK_AB_MERGE_C R60, R13, R60, RZ ;  /* 0x0000003c0d3c723e */ /* 0x000fe200048070ff */
[----:B------:R-:W-:Y:S01]  /*60f0*/  HADD2.F32 R61, -RZ, R61.H0_H0 ;  /* 0x2000003dff3d7230 */ /* 0x000fe20000004100 */
[----:B------:R-:W-:Y:S01]  /*6100*/  F2FP.SATFINITE.E4M3.F32.PACK_AB_MERGE_C R13, R48, R11, R50 ;  /* 0x0000000b300d723e */ /* 0x000fe20004807032 */
[----:B------:R-:W-:-:S02]  /*6110*/  HADD2.F32 R12, -RZ, R63.H1_H1 ;  /* 0x3000003fff0c7230 */ /* 0x000fc40000004100 */
[CC--:B------:R-:W-:Y:S01]  /*6120*/  FMUL.FTZ R66, R62.reuse, R65.reuse ;  /* 0x000000413e427220 */ /* 0x0c0fe20000410000 */
[----:B------:R-:W-:Y:S02]  /*6130*/  HADD2.F32 R63, -RZ, R63.H0_H0 ;  /* 0x2000003fff3f7230 */ /* 0x000fe40000004100 */
[C---:B------:R-:W-:Y:S01]  /*6140*/  FMUL.FTZ R65, R61.reuse, R65 ;  /* 0x000000413d417220 */ /* 0x040fe20000410000 */
[-C--:B------:R-:W-:Y:S01]  /*6150*/  FFMA.FTZ R66, R61, R12.reuse, -R66 ;  /* 0x0000000c3d427223 */ /* 0x080fe20000010842 */
[----:B------:R-:W-:Y:S02]  /*6160*/  HADD2.F32 R61, -RZ, R64.H0_H0 ;  /* 0x20000040ff3d7230 */ /* 0x000fe40000004100 */
[----:B------:R-:W-:Y:S01]  /*6170*/  FFMA.FTZ R65, R62, R12, R65 ;  /* 0x0000000c3e417223 */ /* 0x000fe20000010041 */
[--C-:B------:R-:W-:Y:S02]  /*6180*/  HADD2.F32 R12, -RZ, R14.reuse.H1_H1 ;  /* 0x3000000eff0c7230 */ /* 0x100fe40000004100 */
[----:B------:R-:W-:-:S02]  /*6190*/  HADD2.F32 R14, -RZ, R14.H0_H0 ;  /* 0x2000000eff0e7230 */ /* 0x000fc40000004100 */
[----:B------:R-:W-:Y:S01]  /*61a0*/  F2FP.SATFINITE.E4M3.F32.PACK_AB_MERGE_C R65, R65, R66, RZ ;  /* 0x000000424141723e */ /* 0x000fe200048070ff */
[-C--:B------:R-:W-:Y:S02]  /*61b0*/  FMUL.FTZ R15, R12, R61.reuse ;  /* 0x0000003d0c0f7220 */ /* 0x080fe40000410000 */
[C---:B------:R-:W-:Y:S02]  /*61c0*/  FMUL.FTZ R61, R14.reuse, R61 ;  /* 0x0000003d0e3d7220 */ /* 0x040fe40000410000 */
[-C--:B------:R-:W-:Y:S02]  /*61d0*/  FFMA.FTZ R15, R14, R63.reuse, -R15 ;  /* 0x0000003f0e0f7223 */ /* 0x080fe4000001080f */
[----:B------:R-:W-:-:S05]  /*61e0*/  FFMA.FTZ R12, R12, R63, R61 ;  /* 0x0000003f0c0c7223 */ /* 0x000fca000001003d */
[----:B------:R-:W-:Y:S01]  /*61f0*/  F2FP.SATFINITE.E4M3.F32.PACK_AB_MERGE_C R14, R12, R15, R65 ;  /* 0x0000000f0c0e723e */ /* 0x000fe20004807041 */
[----:B------:R-:W-:Y:S01]  /*6200*/  IMAD.MOV.U32 R12, RZ, RZ, R51 ;  /* 0x000000ffff0c7224 */ /* 0x000fe200078e0033 */
[----:B------:R-:W-:-:S07]  /*6210*/  F2FP.SATFINITE.E4M3.F32.PACK_AB_MERGE_C R15, R58, R49, R60 ;  /* 0x000000313a0f723e */ /* 0x000fce000480703c */
.L_x_3106:
[----:B------:R-:W-:Y:S05]  /*6220*/  BSYNC B3 ;  /* 0x0000000000037941 */ /* 0x000fea0003800000 */
.L_x_3105:
[----:B--2---:R0:W-:Y:S02]  /*6230*/  ST.E.128 desc[UR42][R52.64], R12 ;  /* 0x0000000c34007985 */ /* 0x0041e4000c101d2a */
.L_x_3104:
[----:B------:R-:W-:Y:S05]  /*6240*/  BSYNC B2 ;  /* 0x0000000000027941 */ /* 0x000fea0003800000 */
.L_x_3103:
        /* <DEDUP_REMOVED lines=8> */
[----:B----4-:R-:W-:Y:S02]  /*62d0*/  SHF.R.U32.HI R11, RZ, 0x8, R45 ;  /* 0x00000008ff0b7819 */ /* 0x010fe4000001162d */
[--C-:B------:R-:W-:Y:S02]  /*62e0*/  SHF.R.U32.HI R51, RZ, 0x8, R47.reuse ;  /* 0x00000008ff337819 */ /* 0x100fe4000001162f */
[----:B------:R-:W-:Y:S02]  /*62f0*/  LOP3.LUT R46, R47, 0xff0000ff, RZ, 0xc0, !PT ;  /* 0xff0000ff2f2e7812 */ /* 0x000fe400078ec0ff */
[----:B------:R-:W-:Y:S01]  /*6300*/  SHF.R.U32.HI R50, RZ, 0x10, R47 ;  /* 0x00000010ff327819 */ /* 0x000fe2000001162f */
[----:B------:R-:W-:Y:S01]  /*6310*/  IMAD.SHL.U32 R47, R11, 0x100, RZ ;  /* 0x000001000b2f7824 */ /* 0x000fe200078e00ff */
[----:B------:R-:W-:Y:S01]  /*6320*/  LOP3.LUT R44, R45, 0xff0000ff, RZ, 0xc0, !PT ;  /* 0xff0000ff2d2c7812 */ /* 0x000fe200078ec0ff */
[----:B0-----:R-:W-:Y:S01]  /*6330*/  IMAD.MOV.U32 R11, RZ, RZ, R13 ;  /* 0x000000ffff0b7224 */ /* 0x001fe200078e000d */
        /* <DEDUP_REMOVED lines=26> */
[-C--:B------:R-:W-:Y:S01]  /*64e0*/  FMUL.FTZ R54, R50, R52.reuse ;  /* 0x0000003432367220 */ /* 0x080fe20000410000 */
[----:B------:R-:W-:Y:S01]  /*64f0*/  FMUL.FTZ R57, R47, R52 ;  /* 0x000000342f397220 */ /* 0x000fe20000410000 */
[----:B------:R-:W-:Y:S01]  /*6500*/  F2FP.F16.E4M3.UNPACK_B R46, R45.H1 ;  /* 0x0000002dff2e723e */ /* 0x000fe200030006ff */
[----:B------:R-:W-:-:S02]  /*6510*/  HADD2.F32 R52, -RZ, R104.H1_H1 ;  /* 0x30000068ff347230 */ /* 0x000fc40000004100 */
[-C--:B------:R-:W-:Y:S01]  /*6520*/  FFMA.FTZ R54, R47, R51.reuse, -R54 ;  /* 0x000000332f367223 */ /* 0x080fe20000010836 */
[----:B------:R-:W-:Y:S01]  /*6530*/  FFMA.FTZ R57, R50, R51, R57 ;  /* 0x0000003332397223 */ /* 0x000fe20000010039 */
[----:B------:R-:W-:Y:S01]  /*6540*/  F2FP.F16.E4M3.UNPACK_B R45, R45 ;  /* 0x0000002dff2d723e */ /* 0x000fe200020006ff */
[--C-:B------:R-:W-:Y:S01]  /*6550*/  HADD2.F32 R51, -RZ, R46.reuse.H1_H1 ;  /* 0x3000002eff337230 */ /* 0x100fe20000004100 */
[----:B------:R-:W-:Y:S01]  /*6560*/  F2FP.F16.E4M3.UNPACK_B R103, R103 ;  /* 0x00000067ff67723e */ /* 0x000fe200020006ff */
[----:B------:R-:W-:Y:S01]  /*6570*/  HADD2.F32 R50, -RZ, R46.H0_H0 ;  /* 0x2000002eff327230 */ /* 0x000fe20000004100 */
[----:B------:R-:W-:Y:S01]  /*6580*/  F2FP.F16.E4M3.UNPACK_B R58, R44.H1 ;  /* 0x0000002cff3a723e */ /* 0x000fe200030006ff */
[--C-:B------:R-:W-:Y:S02]  /*6590*/  HADD2.F32 R46, -RZ, R45.reuse.H0_H0 ;  /* 0x2000002dff2e7230 */ /* 0x100fe40000004100 */
[----:B------:R-:W-:Y:S01]  /*65a0*/  FMUL.FTZ R55, R51, R52 ;  /* 0x0000003433377220 */ /* 0x000fe20000410000 */
[----:B------:R-:W-:-:S02]  /*65b0*/  HADD2.F32 R47, -RZ, R45.H1_H1 ;  /* 0x3000002dff2f7230 */ /* 0x000fc40000004100 */
[----:B------:R-:W-:Y:S01]  /*65c0*/  FMUL.FTZ R52, R50, R52 ;  /* 0x0000003432347220 */ /* 0x000fe20000410000 */
[----:B------:R-:W-:Y:S02]  /*65d0*/  HADD2.F32 R104, -RZ, R104.H0_H0 ;  /* 0x20000068ff687230 */ /* 0x000fe40000004100 */
[--C-:B------:R-:W-:Y:S02]  /*65e0*/  HADD2.F32 R45, -RZ, R103.reuse.H1_H1 ;  /* 0x30000067ff2d7230 */ /* 0x100fe40000004100 */
[----:B------:R-:W-:Y:S02]  /*65f0*/  HADD2.F32 R103, -RZ, R103.H0_H0 ;  /* 0x20000067ff677230 */ /* 0x000fe40000004100 */
[-C--:B------:R-:W-:Y:S01]  /*6600*/  FMUL.FTZ R53, R47, R104.reuse ;  /* 0x000000682f357220 */ /* 0x080fe20000410000 */
[----:B------:R-:W-:Y:S01]  /*6610*/  FMUL.FTZ R104, R46, R104 ;  /* 0x000000682e687220 */ /* 0x000fe20000410000 */
[-C--:B------:R-:W-:Y:S01]  /*6620*/  FFMA.FTZ R51, R51, R45.reuse, R52 ;  /* 0x0000002d33337223 */ /* 0x080fe20000010034 */
[----:B------:R-:W-:Y:S01]  /*6630*/  FFMA.FTZ R50, R50, R45, -R55 ;  /* 0x0000002d32327223 */ /* 0x000fe20000010837 */
[----:B------:R-:W-:Y:S01]  /*6640*/  F2FP.F16.E4M3.UNPACK_B R52, R15.H1 ;  /* 0x0000000fff34723e */ /* 0x000fe200030006ff */
[-C--:B------:R-:W-:Y:S01]  /*6650*/  FFMA.FTZ R45, R46, R103.reuse, -R53 ;  /* 0x000000672e2d7223 */ /* 0x080fe20000010835 */
[----:B------:R-:W-:Y:S01]  /*6660*/  FFMA.FTZ R46, R47, R103, R104 ;  /* 0x000000672f2e7223 */ /* 0x000fe20000010068 */
[----:B------:R-:W-:Y:S01]  /*6670*/  F2FP.SATFINITE.E4M3.F32.PACK_AB_MERGE_C R47, R57, R54, RZ ;  /* 0x00000036392f723e */ /* 0x000fe200048070ff */
[----:B------:R-:W-:Y:S01]  /*6680*/  HADD2.F32 R60, -RZ, R58.H1_H1 ;  /* 0x3000003aff3c7230 */ /* 0x000fe20000004100 */
[----:B------:R-:W-:Y:S01]  /*6690*/  F2FP.SATFINITE.E4M3.F32.PACK_AB_MERGE_C R50, R51, R50, RZ ;  /* 0x000000323332723e */ /* 0x000fe200048070ff */
[--C-:B------:R-:W-:Y:S01]  /*66a0*/  HADD2.F32 R53, -RZ, R52.reuse.H0_H0 ;  /* 0x20000034ff357230 */ /* 0x100fe20000004100 */
[-C--:B------:R-:W-:Y:S01]  /*66b0*/  F2FP.F16.E4M3.UNPACK_B R55, R13.reuse.H1 ;  /* 0x0000000dff37723e */ /* 0x080fe200030006ff */
[----:B------:R-:W-:Y:S01]  /*66c0*/  HADD2.F32 R52, -RZ, R52.H1_H1 ;  /* 0x30000034ff347230 */ /* 0x000fe20000004100 */
[----:B------:R-:W-:Y:S01]  /*66d0*/  F2FP.F16.E4M3.UNPACK_B R51, R14.H1 ;  /* 0x0000000eff33723e */ /* 0x000fe200030006ff */
[----:B------:R-:W-:Y:S01]  /*66e0*/  HADD2.F32 R58, -RZ, R58.H0_H0 ;  /* 0x2000003aff3a7230 */ /* 0x000fe20000004100 */
[----:B------:R-:W-:Y:S01]  /*66f0*/  F2FP.F16.E4M3.UNPACK_B R57, R44 ;  /* 0x0000002cff39723e */ /* 0x000fe200020006ff */
        /* <DEDUP_REMOVED lines=13> */
[----:B------:R-:W-:Y:S01]  /*67d0*/  FFMA.FTZ R60, R51, R53, -R60 ;  /* 0x00000035333c7223 */ /* 0x000fe2000001083c */
[----:B------:R-:W-:-:S02]  /*67e0*/  HADD2.F32 R57, -RZ, R57.H0_H0 ;  /* 0x20000039ff397230 */ /* 0x000fc40000004100 */
[----:B------:R-:W-:Y:S01]  /*67f0*/  FFMA.FTZ R59, R44, R53, R59 ;  /* 0x000000352c3b7223 */ /* 0x000fe2000001003b */
[--C-:B------:R-:W-:Y:S02]  /*6800*/  HADD2.F32 R44, -RZ, R15.reuse.H0_H0 ;  /* 0x2000000fff2c7230 */ /* 0x100fe40000004100 */
[----:B------:R-:W-:Y:S01]  /*6810*/  FFMA.FTZ R56, R52, R56, R61 ;  /* 0x0000003834387223 */ /* 0x000fe2000001003d */
[----:B------:R-:W-:Y:S02]  /*6820*/  HADD2.F32 R51, -RZ, R15.H1_H1 ;  /* 0x3000000fff337230 */ /* 0x000fe40000004100 */
[--C-:B------:R-:W-:Y:S01]  /*6830*/  HADD2.F32 R15, -RZ, R14.reuse.H0_H0 ;  /* 0x2000000eff0f7230 */ /* 0x100fe20000004100 */
[----:B------:R-:W-:Y:S01]  /*6840*/  F2FP.SATFINITE.E4M3.F32.PACK_AB_MERGE_C R59, R59, R60, RZ ;  /* 0x0000003c3b3b723e */ /* 0x000fe200048070ff */
[----:B------:R-:W-:Y:S02]  /*6850*/  HADD2.F32 R14, -RZ, R14.H1_H1 ;  /* 0x3000000eff0e7230 */ /* 0x000fe40000004100 */
[----:B------:R-:W-:Y:S01]  /*6860*/  FMUL.FTZ R53, R51, R58 ;  /* 0x0000003a33357220 */ /* 0x000fe20000410000 */
[----:B------:R-:W-:-:S02]  /*6870*/  HADD2.F32 R55, -RZ, R55.H0_H0 ;  /* 0x20000037ff377230 */ /* 0x000fc40000004100 */
        /* <DEDUP_REMOVED lines=8> */
[----:B------:R-:W-:Y:S02]  /*6900*/  F2FP.SATFINITE.E4M3.F32.PACK_AB_MERGE_C R56, R56, R13, RZ ;  /* 0x0000000d3838723e */ /* 0x000fe400048070ff */
[----:B------:R-:W-:-:S02]  /*6910*/  F2FP.SATFINITE.E4M3.F32.PACK_AB_MERGE_C R13, R12, R11, R47 ;  /* 0x0000000b0c0d723e */ /* 0x000fc4000480702f */
[----:B------:R-:W-:Y:S02]  /*6920*/  F2FP.SATFINITE.E4M3.F32.PACK_AB_MERGE_C R12, R46, R45, R50 ;  /* 0x0000002d2e0c723e */ /* 0x000fe40004807032 */
[----:B------:R-:W-:Y:S02]  /*6930*/  F2FP.SATFINITE.E4M3.F32.PACK_AB_MERGE_C R14, R57, R52, R59 ;  /* 0x00000034390e723e */ /* 0x000fe4000480703b */
[----:B------:R-:W-:-:S07]  /*6940*/  F2FP.SATFINITE.E4M3.F32.PACK_AB_MERGE_C R15, R58, R53, R56 ;  /* 0x000000353a0f723e */ /* 0x000fce0004807038 */
.L_x_3108:
[----:B------:R-:W-:Y:S05]  /*6950*/  BSYNC B2 ;  /* 0x0000000000027941 */ /* 0x000fea0003800000 */
.L_x_3107:
[----:B0-----:R0:W-:Y:S02]  /*6960*/  ST.E.128 desc[UR42][R48.64], R12 ;  /* 0x0000000c30007985 */ /* 0x0011e4000c101d2a */
.L_x_3102:
[----:B------:R-:W-:Y:S05]  /*6970*/  BSYNC B1 ;  /* 0x0000000000017941 */ /* 0x000fea0003800000 */
.L_x_3101:
[----:B------:R-:W-:-:S03]  /*6980*/  UMOV UR4, 0xffffffff ;  /* 0xffffffff00047882 */ /* 0x000fc60000000000 */
[----:B------:R-:W-:Y:S05]  /*6990*/  BRA.DIV UR4, `(.L_x_3109) ;  /* 0x0000029a04ac7947 */ /* 0x000fea000b800000 */
[----:B------:R1:W1:Y:S04]  /*69a0*/  SHFL.IDX PT, R47, R100, 0x3, 0x181f ;  /* 0x00781f00642f7f89 */ /* 0x00026800000e0000 */
[----:B0-2---:R-:W0:Y:S02]  /*69b0*/  SHFL.IDX PT, R99, R99, 0x3, 0x181f ;  /* 0x00781f0063637f89 */ /* 0x005e2400000e0000 */
.L_x_3452:
        /* <DEDUP_REMOVED lines=15> */
[----:B------:R-:W-:Y:S01]  /*6ab0*/  IMAD.SHL.U32 R49, R49, 0x100, RZ ;  /* 0x0000010031317824 */ /* 0x000fe200078e00ff */
[----:B------:R-:W-:Y:S01]  /*6ac0*/  SHF.R.U32.HI R48, RZ, 0x10, R41 ;  /* 0x00000010ff307819 */ /* 0x000fe20000011629 */
[----:B--2---:R-:W-:Y:S01]  /*6ad0*/  IMAD.MOV.U32 R41, RZ, RZ, R12 ;  /* 0x000000ffff297224 */ /* 0x004fe200078e000c */
[----:B------:R-:W-:-:S02]  /*6ae0*/  MOV R11, R13 ;  /* 0x0000000d000b7202 */ /* 0x000fc40000000f00 */
        /* <DEDUP_REMOVED lines=32> */
[----:B------:R-:W-:Y:S01]  /*6cf0*/  F2FP.F16.E4M3.UNPACK_B R54, R40 ;  /* 0x00000028ff36723e */ /* 0x000fe200020006ff */
        /* <DEDUP_REMOVED lines=18> */
[----:B------:R-:W-:Y:S01]  /*6e20*/  F2FP.F16.E4M3.UNPACK_B R55, R40.H1 ;  /* 0x00000028ff37723e */ /* 0x000fe200030006ff */
[--C-:B------:R-:W-:Y:S01]  /*6e30*/  HADD2.F32 R50, -RZ, R49.reuse.H0_H0 ;  /* 0x20000031ff327230 */ /* 0x100fe20000004100 */
[-C--:B------:R-:W-:Y:S01]  /*6e40*/  F2FP.F16.E4M3.UNPACK_B R52, R13.reuse.H1 ;  /* 0x0000000dff34723e */ /* 0x080fe200030006ff */
[----:B------:R-:W-:Y:S01]  /*6e50*/  HADD2.F32 R49, -RZ, R49.H1_H1 ;  /* 0x30000031ff317230 */ /* 0x000fe20000004100 */
[----:B------:R-:W-:Y:S01]  /*6e60*/  F2FP.F16.E4M3.UNPACK_B R48, R14.H1 ;  /* 0x0000000eff30723e */ /* 0x000fe200030006ff */
[----:B------:R-:W-:Y:S01]  /*6e70*/  HADD2.F32 R56, -RZ, R55.H1_H1 ;  /* 0x30000037ff387230 */ /* 0x000fe20000004100 */
[----:B------:R-:W-:Y:S01]  /*6e80*/  F2FP.SATFINITE.E4M3.F32.PACK_AB_MERGE_C R46, R53, R46, RZ ;  /* 0x0000002e352e723e */ /* 0x000fe200048070ff */
[----:B------:R-:W-:Y:S01]  /*6e90*/  HADD2.F32 R53, -RZ, R52.H1_H1 ;  /* 0x30000034ff357230 */ /* 0x000fe20000004100 */
[----:B------:R-:W-:Y:S01]  /*6ea0*/  F2FP.F16.E4M3.UNPACK_B R51, R13 ;  /* 0x0000000dff33723e */ /* 0x000fe200020006ff */
[----:B------:R-:W-:-:S02]  /*6eb0*/  HADD2.F32 R40, -RZ, R48.H1_H1 ;  /* 0x30000030ff287230 */ /* 0x000fc40000004100 */
[-C--:B------:R-:W-:Y:S01]  /*6ec0*/  FMUL.FTZ R13, R49, R56.reuse ;  /* 0x00000038310d7220 */ /* 0x080fe20000410000 */
[----:B------:R-:W-:Y:S01]  /*6ed0*/  HADD2.F32 R48, -RZ, R48.H0_H0 ;  /* 0x20000030ff307230 */ /* 0x000fe20000004100 */
[----:B------:R-:W-:Y:S01]  /*6ee0*/  F2FP.F16.E4M3.UNPACK_B R15, R15 ;  /* 0x0000000fff0f723e */ /* 0x000fe200020006ff */
[C---:B------:R-:W-:Y:S01]  /*6ef0*/  FMUL.FTZ R56, R50.reuse, R56 ;  /* 0x0000003832387220 */ /* 0x040fe20000410000 */
[----:B------:R-:W-:Y:S01]  /*6f00*/  FFMA.FTZ R58, R50, R53, -R13 ;  /* 0x00000035323a7223 */ /* 0x000fe2000001080d */
[----:B------:R-:W-:Y:S02]  /*6f10*/  HADD2.F32 R13, -RZ, R51.H1_H1 ;  /* 0x30000033ff0d7230 */ /* 0x000fe40000004100 */
[-C--:B------:R-:W-:Y:S01]  /*6f20*/  FMUL.FTZ R59, R40, R57.reuse ;  /* 0x00000039283b7220 */ /* 0x080fe20000410000 */
[----:B------:R-:W-:Y:S01]  /*6f30*/  FMUL.FTZ R57, R48, R57 ;  /* 0x0000003930397220 */ /* 0x000fe20000410000 */
[----:B------:R-:W-:Y:S01]  /*6f40*/  F2FP.F16.E4M3.UNPACK_B R14, R14 ;  /* 0x0000000eff0e723e */ /* 0x000fe200020006ff */
[----:B------:R-:W-:-:S02]  /*6f50*/  HADD2.F32 R55, -RZ, R55.H0_H0 ;  /* 0x20000037ff377230 */ /* 0x000fc40000004100 */
[-C--:B------:R-:W-:Y:S01]  /*6f60*/  FFMA.FTZ R59, R48, R13.reuse, -R59 ;  /* 0x0000000d303b7223 */ /* 0x080fe2000001083b */
[----:B------:R-:W-:Y:S01]  /*6f70*/  FFMA.FTZ R50, R40, R13, R57 ;  /* 0x0000000d28327223 */ /* 0x000fe20000010039 */
[--C-:B------:R-:W-:Y:S02]  /*6f80*/  HADD2.F32 R40, -RZ, R15.reuse.H0_H0 ;  /* 0x2000000fff287230 */ /* 0x100fe40000004100 */
[----:B------:R-:W-:Y:S01]  /*6f90*/  FFMA.FTZ R61, R49, R53, R56 ;  /* 0x00000035313d7223 */ /* 0x000fe20000010038 */
[--C-:B------:R-:W-:Y:S02]  /*6fa0*/  HADD2.F32 R13, -RZ, R14.reuse.H0_H0 ;  /* 0x2000000eff0d7230 */ /* 0x100fe40000004100 */
[----:B------:R-:W-:Y:S02]  /*6fb0*/  HADD2.F32 R15, -RZ, R15.H1_H1 ;  /* 0x3000000fff0f7230 */ /* 0x000fe40000004100 */
[----:B------:R-:W-:Y:S01]  /*6fc0*/  FMUL.FTZ R56, R40, R55 ;  /* 0x0000003728387220 */ /* 0x000fe20000410000 */
[----:B------:R-:W-:-:S02]  /*6fd0*/  HADD2.F32 R14, -RZ, R14.H1_H1 ;  /* 0x3000000eff0e7230 */ /* 0x000fc40000004100 */
[-C--:B------:R-:W-:Y:S01]  /*6fe0*/  FMUL.FTZ R49, R13, R54.reuse ;  /* 0x000000360d317220 */ /* 0x080fe20000410000 */
[----:B------:R-:W-:Y:S02]  /*6ff0*/  HADD2.F32 R52, -RZ, R52.H0_H0 ;  /* 0x20000034ff347230 */ /* 0x000fe40000004100 */
[C---:B------:R-:W-:Y:S01]  /*7000*/  FMUL.FTZ R53, R15.reuse, R55 ;  /* 0x000000370f357220 */ /* 0x040fe20000410000 */
[----:B------:R-:W-:Y:S02]  /*7010*/  HADD2.F32 R51, -RZ, R51.H0_H0 ;  /* 0x20000033ff337230 */ /* 0x000fe40000004100 */
[----:B------:R-:W-:Y:S01]  /*7020*/  FMUL.FTZ R48, R14, R54 ;  /* 0x000000360e307220 */ /* 0x000fe20000410000 */
[----:B------:R-:W-:Y:S01]  /*7030*/  F2FP.SATFINITE.E4M3.F32.PACK_AB_MERGE_C R50, R50, R59, RZ ;  /* 0x0000003b3232723e */ /* 0x000fe200048070ff */
        /* <DEDUP_REMOVED lines=9> */
.L_x_3114:
[----:B------:R-:W-:Y:S05]  /*70d0*/  BSYNC B2 ;  /* 0x0000000000027941 */ /* 0x000fea0003800000 */
.L_x_3113:
[----:B--2---:R2:W-:Y:S02]  /*70e0*/  ST.E.128 desc[UR42][R44.64], R12 ;  /* 0x0000000c2c007985 */ /* 0x0045e4000c101d2a */
.L_x_3112:
[----:B------:R-:W-:Y:S05]  /*70f0*/  BSYNC B1 ;  /* 0x0000000000017941 */ /* 0x000fea0003800000 */
.L_x_3111:
[----:B------:R-:W-:-:S13]  /*7100*/  LOP3.LUT P2, RZ, R23, 0x2, RZ, 0xc0, !PT ;  /* 0x0000000217ff7812 */ /* 0x000fda000784c0ff */
[----:B------:R-:W-:Y:S05]  /*7110*/  @P2 BRA `(.L_x_3110) ;  /* 0x00000054000c2947 */ /* 0x000fea0003800000 */
[----:B--2---:R2:W2:Y:S01]  /*7120*/  LDS.128 R12, [R89+0x2f400] ;  /* 0x02f40000590c7984 */ /* 0x0044a20000000c00 */
[----:B0-----:R-:W-:Y:S01]  /*7130*/  IADD3 R40, P2, R22, R99, RZ ;  /* 0x0000006316287210 */ /* 0x001fe20007f5e0ff */
[----:B------:R-:W-:Y:S04]  /*7140*/  BSSY B1, `(.L_x_3115) ;  /* 0x000006c000017945 */ /* 0x000fe80003800000 */
[----:B-1----:R-:W-:Y:S01]  /*7150*/  IMAD.X R41, R47, 0x1, R218, P2 ;  /* 0x000000012f297824 */ /* 0x002fe200010e06da */
[----:B------:R-:W-:-:S13]  /*7160*/  ISETP.GE.AND P2, PT, R219, R101, PT ;  /* 0x00000065db00720c */ /* 0x000fda0003f46270 */
[----:B------:R-:W-:Y:S05]  /*7170*/  @P2 BRA `(.L_x_3116) ;  /* 0x0000000400a02947 */ /* 0x000fea0003800000 */
[----:B----4-:R-:W-:Y:S02]  /*7180*/  SHF.R.U32.HI R11, RZ, 0x8, R37 ;  /* 0x00000008ff0b7819 */ /* 0x010fe40000011625 */
[--C-:B------:R-:W-:Y:S02]  /*7190*/  SHF.R.U32.HI R38, RZ, 0x8, R39.reuse ;  /* 0x00000008ff267819 */ /* 0x100fe40000011627 */
[----:B------:R-:W-:Y:S01]  /*71a0*/  LOP3.LUT R36, R37, 0xff0000ff, RZ, 0xc0, !PT ;  /* 0xff0000ff25247812 */ /* 0x000fe200078ec0ff */
[----:B------:R-:W-:Y:S01]  /*71b0*/  IMAD.SHL.U32 R11, R11, 0x100, RZ ;  /* 0x000001000b0b7824 */ /* 0x000fe200078e00ff */
[----:B------:R-:W-:Y:S01]  /*71c0*/  SHF.R.U32.HI R42, RZ, 0x10, R39 ;  /* 0x00000010ff2a7819 */ /* 0x000fe20000011627 */
[----:B------:R-:W-:Y:S01]  /*71d0*/  IMAD.SHL.U32 R38, R38, 0x100, RZ ;  /* 0x0000010026267824 */ /* 0x000fe200078e00ff */
[----:B------:R-:W-:Y:S01]  /*71e0*/  SHF.R.U32.HI R44, RZ, 0x10, R37 ;  /* 0x00000010ff2c7819 */ /* 0x000fe20000011625 */
[----:B--2---:R-:W-:Y:S01]  /*71f0*/  IMAD.MOV.U32 R37, RZ, RZ, R12 ;  /* 0x000000ffff257224 */ /* 0x004fe200078e000c */
[----:B------:R-:W-:-:S02]  /*7200*/  LOP3.LUT R43, R39, 0xff0000ff, RZ, 0xc0, !PT ;  /* 0xff0000ff272b7812 */ /* 0x000fc400078ec0ff */
[----:B------:R-:W-:Y:S01]  /*7210*/  LOP3.LUT R39, R36, 0xff00, R11, 0xf8, !PT ;  /* 0x0000ff0024277812 */ /* 0x000fe200078ef80b */
[----:B------:R-:W-:Y:S01]  /*7220*/  IMAD.U32 R36, R42, 0x10000, RZ ;  /* 0x000100002a247824 */ /* 0x000fe200078e00ff */
[----:B------:R-:W-:Y:S02]  /*7230*/  LOP3.LUT R43, R43, 0xff00, R38, 0xf8, !PT ;  /* 0x0000ff002b2b7812 */ /* 0x000fe400078ef826 */
[----:B------:R-:W-:Y:S02]  /*7240*/  SHF.L.U32 R12, R44, 0x10, RZ ;  /* 0x000000102c0c7819 */ /* 0x000fe400000006ff */
[----:B------:R-:W-:Y:S02]  /*7250*/  F2FP.F16.E4M3.UNPACK_B R38, R73.H1 ;  /* 0x00000049ff26723e */ /* 0x000fe400030006ff */
[-C--:B------:R-:W-:Y:S02]  /*7260*/  F2FP.F16.E4M3.UNPACK_B R11, R13.reuse ;  /* 0x0000000dff0b723e */ /* 0x080fe400020006ff */
[----:B------:R-:W-:Y:S01]  /*7270*/  LOP3.LUT R12, R39, 0xff0000, R12, 0xf8, !PT ;  /* 0x00ff0000270c7812 */ /* 0x000fe200078ef80c */
[--C-:B------:R-:W-:Y:S01]  /*7280*/  HADD2.F32 R44, -RZ, R38.reuse.H1_H1 ;  /* 0x30000026ff2c7230 */ /* 0x100fe20000004100 */
[----:B------:R-:W-:Y:S01]  /*7290*/  LOP3.LUT R45, R43, 0xff0000, R36, 0xf8, !PT ;  /* 0x00ff00002b2d7812 */ /* 0x000fe200078ef824 */
[----:B------:R-:W-:Y:S01]  /*72a0*/  HADD2.F32 R43, -RZ, R38.H0_H0 ;  /* 0x20000026ff2b7230 */ /* 0x000fe20000004100 */
[----:B------:R-:W-:Y:S01]  /*72b0*/  F2FP.F16.E4M3.UNPACK_B R39, R72.H1 ;  /* 0x00000048ff27723e */ /* 0x000fe200030006ff */
[--C-:B------:R-:W-:Y:S01]  /*72c0*/  HADD2.F32 R36, -RZ, R11.reuse.H1_H1 ;  /* 0x3000000bff247230 */ /* 0x100fe20000004100 */
[----:B------:R-:W-:Y:S01]  /*72d0*/  F2FP.F16.E4M3.UNPACK_B R13, R13.H1 ;  /* 0x0000000dff0d723e */ /* 0x000fe200030006ff */
[----:B------:R-:W-:Y:S01]  /*72e0*/  HADD2.F32 R11, -RZ, R11.H0_H0 ;  /* 0x2000000bff0b7230 */ /* 0x000fe20000004100 */
[----:B------:R-:W-:Y:S01]  /*72f0*/  F2FP.F16.E4M3.UNPACK_B R73, R73 ;  /* 0x00000049ff49723e */ /* 0x000fe200020006ff */
[----:B------:R-:W-:-:S02]  /*7300*/  HADD2.F32 R42, -RZ, R39.H0_H0 ;  /* 0x20000027ff2a7230 */ /* 0x000fc40000004100 */
[-C--:B------:R-:W-:Y:S01]  /*7310*/  FMUL.FTZ R46, R36, R43.reuse ;  /* 0x0000002b242e7220 */ /* 0x080fe20000410000 */
[--C-:B------:R-:W-:Y:S02]  /*7320*/  HADD2.F32 R38, -RZ, R13.reuse.H1_H1 ;  /* 0x3000000dff267230 */ /* 0x100fe40000004100 */
[C---:B------:R-:W-:Y:S01]  /*7330*/  FMUL.FTZ R43, R11.reuse, R43 ;  /* 0x0000002b0b2b7220 */ /* 0x040fe20000410000 */
[----:B------:R-:W-:Y:S02]  /*7340*/  HADD2.F32 R13, -RZ, R13.H0_H0 ;  /* 0x2000000dff0d7230 */ /* 0x000fe40000004100 */
[----:B------:R-:W-:Y:S01]  /*7350*/  FFMA.FTZ R11, R11, R42, -R46 ;  /* 0x0000002a0b0b7223 */ /* 0x000fe2000001082e */
[----:B------:R-:W-:Y:S02]  /*7360*/  HADD2.F32 R39, -RZ, R39.H1_H1 ;  /* 0x30000027ff277230 */ /* 0x000fe40000004100 */
[----:B------:R-:W-:Y:S01]  /*7370*/  FMUL.FTZ R46, R38, R44 ;  /* 0x0000002c262e7220 */ /* 0x000fe20000410000 */
[----:B------:R-:W-:Y:S01]  /*7380*/  FFMA.FTZ R36, R36, R42, R43 ;  /* 0x0000002a24247223 */ /* 0x000fe2000001002b */
[C---:B------:R-:W-:Y:S01]  /*7390*/  FMUL.FTZ R47, R13.reuse, R44 ;  /* 0x0000002c0d2f7220 */ /* 0x040fe20000410000 */
[----:B------:R-:W-:Y:S01]  /*73a0*/  F2FP.F16.E4M3.UNPACK_B R72, R72 ;  /* 0x00000048ff48723e */ /* 0x000fe200020006ff */
[----:B------:R-:W-:Y:S01]  /*73b0*/  FFMA.FTZ R49, R13, R39, -R46 ;  /* 0x000000270d317223 */ /* 0x000fe2000001082e */
[----:B------:R-:W-:Y:S01]  /*73c0*/  F2FP.F16.E4M3.UNPACK_B R13, R37.H1 ;  /* 0x00000025ff0d723e */ /* 0x000fe200030006ff */
[----:B------:R-:W-:Y:S01]  /*73d0*/  FFMA.FTZ R50, R38, R39, R47 ;  /* 0x0000002726327223 */ /* 0x000fe2000001002f */
[----:B------:R-:W-:Y:S01]  /*73e0*/  HADD2.F32 R43, -RZ, R73.H1_H1 ;  /* 0x30000049ff2b7230 */ /* 0x000fe20000004100 */
[----:B------:R-:W-:Y:S01]  /*73f0*/  F2FP.F16.E4M3.UNPACK_B R37, R37 ;  /* 0x00000025ff25723e */ /* 0x000fe200020006ff */
[----:B------:R-:W-:-:S02]  /*7400*/  HADD2.F32 R42, -RZ, R72.H1_H1 ;  /* 0x30000048ff2a7230 */ /* 0x000fc40000004100 */
[--C-:B------:R-:W-:Y:S01]  /*7410*/  HADD2.F32 R38, -RZ, R13.reuse.H0_H0 ;  /* 0x2000000dff267230 */ /* 0x100fe20000004100 */
[----:B------:R-:W-:Y:S01]  /*7420*/  F2FP.SATFINITE.E4M3.F32.PACK_AB_MERGE_C R53, R50, R49, RZ ;  /* 0x000000313235723e */ /* 0x000fe200048070ff */
[----:B------:R-:W-:Y:S02]  /*7430*/  HADD2.F32 R39, -RZ, R13.H1_H1 ;  /* 0x3000000dff277230 */ /* 0x000fe40000004100 */
[----:B------:R-:W-:Y:S02]  /*7440*/  HADD2.F32 R13, -RZ, R37.H0_H0 ;  /* 0x20000025ff0d7230 */ /* 0x000fe40000004100 */
[-C--:B------:R-:W-:Y:S01]  /*7450*/  FMUL.FTZ R48, R38, R43.reuse ;  /* 0x0000002b26307220 */ /* 0x080fe20000410000 */
[----:B------:R-:W-:Y:S02]  /*7460*/  HADD2.F32 R44, -RZ, R73.H0_H0 ;  /* 0x20000049ff2c7230 */ /* 0x000fe40000004100 */
[----:B------:R-:W-:Y:S01]  /*7470*/  FMUL.FTZ R47, R39, R43 ;  /* 0x0000002b272f7220 */ /* 0x000fe20000410000 */
[----:B------:R-:W-:-:S02]  /*7480*/  HADD2.F32 R37, -RZ, R37.H1_H1 ;  /* 0x30000025ff257230 */ /* 0x000fc40000004100 */
[-C--:B------:R-:W-:Y:S01]  /*7490*/  FFMA.FTZ R48, R39, R42.reuse, R48 ;  /* 0x0000002a27307223 */ /* 0x080fe20000010030 */
[----:B------:R-:W-:Y:S02]  /*74a0*/  HADD2.F32 R72, -RZ, R72.H0_H0 ;  /* 0x20000048ff487230 */ /* 0x000fe40000004100 */
[----:B------:R-:W-:Y:S01]  /*74b0*/  FFMA.FTZ R47, R38, R42, -R47 ;  /* 0x0000002a262f7223 */ /* 0x000fe2000001082f */
[----:B------:R-:W-:Y:S01]  /*74c0*/  F2FP.F16.E4M3.UNPACK_B R38, R15.H1 ;  /* 0x0000000fff26723e */ /* 0x000fe200030006ff */
[-C--:B------:R-:W-:Y:S01]  /*74d0*/  FMUL.FTZ R46, R37, R44.reuse ;  /* 0x0000002c252e7220 */ /* 0x080fe20000410000 */
[C---:B------:R-:W-:Y:S01]  /*74e0*/  FMUL.FTZ R44, R13.reuse, R44 ;  /* 0x0000002c0d2c7220 */ /* 0x040fe20000410000 */
[----:B------:R-:W-:Y:S02]  /*74f0*/  F2FP.F16.E4M3.UNPACK_B R43, R12 ;  /* 0x0000000cff2b723e */ /* 0x000fe400020006ff */
[----:B------:R-:W-:Y:S01]  /*7500*/  F2FP.SATFINITE.E4M3.F32.PACK_AB_MERGE_C R52, R48, R47, RZ ;  /* 0x0000002f3034723e */ /* 0x000fe200048070ff */
[-C--:B------:R-:W-:Y:S01]  /*7510*/  FFMA.FTZ R13, R13, R72.reuse, -R46 ;  /* 0x000000480d0d7223 */ /* 0x080fe2000001082e */
[-C--:B------:R-:W-:Y:S01]  /*7520*/  F2FP.F16.E4M3.UNPACK_B R47, R45.reuse.H1 ;  /* 0x0000002dff2f723e */ /* 0x080fe200030006ff */
[----:B------:R-:W-:Y:S01]  /*7530*/  FFMA.FTZ R72, R37, R72, R44 ;  /* 0x0000004825487223 */ /* 0x000fe2000001002c */
[----:B------:R-:W-:Y:S01]  /*7540*/  F2FP.F16.E4M3.UNPACK_B R44, R12.H1 ;  /* 0x0000000cff2c723e */ /* 0x000fe200030006ff */
[--C-:B------:R-:W-:Y:S01]  /*7550*/  HADD2.F32 R42, -RZ, R38.reuse.H1_H1 ;  /* 0x30000026ff2a7230 */ /* 0x100fe20000004100 */
[----:B------:R-:W-:Y:S01]  /*7560*/  F2FP.F16.E4M3.UNPACK_B R37, R14.H1 ;  /* 0x0000000eff25723e */ /* 0x000fe200030006ff */
        /* <DEDUP_REMOVED lines=8> */
[----:B------:R-:W-:Y:S02]  /*75f0*/  HADD2.F32 R48, -RZ, R46.H1_H1 ;  /* 0x3000002eff307230 */ /* 0x000fe40000004100 */
[----:B------:R-:W-:Y:S01]  /*7600*/  FFMA.FTZ R51, R39, R45, -R12 ;  /* 0x0000002d27337223 */ /* 0x000fe2000001080c */
[----:B------:R-:W-:Y:S01]  /*7610*/  HADD2.F32 R37, -RZ, R37.H0_H0 ;  /* 0x20000025ff257230 */ /* 0x000fe20000004100 */
[----:B------:R-:W-:Y:S01]  /*7620*/  F2FP.F16.E4M3.UNPACK_B R14, R14 ;  /* 0x0000000eff0e723e */ /* 0x000fe200020006ff */
[----:B------:R-:W-:Y:S02]  /*7630*/  HADD2.F32 R12, -RZ, R43.H1_H1 ;  /* 0x3000002bff0c7230 */ /* 0x000fe40000004100 */
[----:B------:R-:W-:Y:S01]  /*7640*/  FMUL.FTZ R50, R38, R48 ;  /* 0x0000003026327220 */ /* 0x000fe20000410000 */
[----:B------:R-:W-:-:S02]  /*7650*/  HADD2.F32 R44, -RZ, R44.H0_H0 ;  /* 0x2000002cff2c7230 */ /* 0x000fc40000004100 */
[C---:B------:R-:W-:Y:S01]  /*7660*/  FMUL.FTZ R39, R37.reuse, R48 ;  /* 0x0000003025277220 */ /* 0x040fe20000410000 */
[----:B------:R-:W-:Y:S01]  /*7670*/  FFMA.FTZ R48, R42, R45, R49 ;  /* 0x0000002d2a307223 */ /* 0x000fe20000010031 */
[-C--:B------:R-:W-:Y:S01]  /*7680*/  FFMA.FTZ R50, R37, R12.reuse, -R50 ;  /* 0x0000000c25327223 */ /* 0x080fe20000010832 */
[--C-:B------:R-:W-:Y:S02]  /*7690*/  HADD2.F32 R37, -RZ, R15.reuse.H0_H0 ;  /* 0x2000000fff257230 */ /* 0x100fe40000004100 */
[----:B------:R-:W-:Y:S01]  /*76a0*/  FFMA.FTZ R49, R38, R12, R39 ;  /* 0x0000000c26317223 */ /* 0x000fe20000010027 */
[--C-:B------:R-:W-:Y:S01]  /*76b0*/  HADD2.F32 R12, -RZ, R14.reuse.H0_H0 ;  /* 0x2000000eff0c7230 */ /* 0x100fe20000004100 */
[----:B------:R-:W-:Y:S01]  /*76c0*/  F2FP.SATFINITE.E4M3.F32.PACK_AB_MERGE_C R11, R36, R11, R53 ;  /* 0x0000000b240b723e */ /* 0x000fe20004807035 */
[----:B------:R-:W-:Y:S01]  /*76d0*/  HADD2.F32 R15, -RZ, R15.H1_H1 ;  /* 0x3000000fff0f7230 */ /* 0x000fe20000004100 */
[----:B------:R-:W-:Y:S01]  /*76e0*/  F2FP.SATFINITE.E4M3.F32.PACK_AB_MERGE_C R48, R48, R51, RZ ;  /* 0x000000333030723e */ /* 0x000fe200048070ff */
[----:B------:R-:W-:Y:S01]  /*76f0*/  HADD2.F32 R38, -RZ, R47.H0_H0 ;  /* 0x2000002fff267230 */ /* 0x000fe20000004100 */
[----:B------:R-:W-:Y:S01]  /*7700*/  F2FP.SATFINITE.E4M3.F32.PACK_AB_MERGE_C R49, R49, R50, RZ ;  /* 0x000000323131723e */ /* 0x000fe200048070ff */
[----:B------:R-:W-:-:S02]  /*7710*/  HADD2.F32 R14, -RZ, R14.H1_H1 ;  /* 0x3000000eff0e7230 */ /* 0x000fc40000004100 */
[----:B------:R-:W-:Y:S02]  /*7720*/  HADD2.F32 R39, -RZ, R46.H0_H0 ;  /* 0x2000002eff277230 */ /* 0x000fe40000004100 */
[-C--:B------:R-:W-:Y:S01]  /*7730*/  FMUL.FTZ R42, R15, R38.reuse ;  /* 0x000000260f2a7220 */ /* 0x080fe20000410000 */
[----:B------:R-:W-:Y:S02]  /*7740*/  HADD2.F32 R43, -RZ, R43.H0_H0 ;  /* 0x2000002bff2b7230 */ /* 0x000fe40000004100 */
[C---:B------:R-:W-:Y:S01]  /*7750*/  FMUL.FTZ R38, R37.reuse, R38 ;  /* 0x0000002625267220 */ /* 0x040fe20000410000 */
[-C--:B------:R-:W-:Y:S01]  /*7760*/  FMUL.FTZ R45, R14, R39.reuse ;  /* 0x000000270e2d7220 */ /* 0x080fe20000410000 */
[C---:B------:R-:W-:Y:S01]  /*7770*/  FMUL.FTZ R39, R12.reuse, R39 ;  /* 0x000000270c277220 */ /* 0x040fe20000410000 */
[-C--:B------:R-:W-:Y:S01]  /*7780*/  FFMA.FTZ R42, R37, R44.reuse, -R42 ;  /* 0x0000002c252a7223 */ /* 0x080fe2000001082a */
[----:B------:R-:W-:Y:S01]  /*7790*/  FFMA.FTZ R15, R15, R44, R38 ;  /* 0x0000002c0f0f7223 */ /* 0x000fe20000010026 */
[-C--:B------:R-:W-:Y:S01]  /*77a0*/  FFMA.FTZ R45, R12, R43.reuse, -R45 ;  /* 0x0000002b0c2d7223 */ /* 0x080fe2000001082d */
[----:B------:R-:W-:Y:S01]  /*77b0*/  FFMA.FTZ R14, R14, R43, R39 ;  /* 0x0000002b0e0e7223 */ /* 0x000fe20000010027 */
[----:B------:R-:W-:Y:S01]  /*77c0*/  F2FP.SATFINITE.E4M3.F32.PACK_AB_MERGE_C R12, R72, R13, R52 ;  /* 0x0000000d480c723e */ /* 0x000fe20004807034 */
[----:B------:R-:W-:Y:S01]  /*77d0*/  IMAD.MOV.U32 R13, RZ, RZ, R11 ;  /* 0x000000ffff0d7224 */ /* 0x000fe200078e000b */
[----:B------:R-:W-:-:S02]  /*77e0*/  F2FP.SATFINITE.E4M3.F32.PACK_AB_MERGE_C R15, R15, R42, R48 ;  /* 0x0000002a0f0f723e */ /* 0x000fc40004807030 */
[----:B------:R-:W-:-:S07]  /*77f0*/  F2FP.SATFINITE.E4M3.F32.PACK_AB_MERGE_C R14, R14, R45, R49 ;  /* 0x0000002d0e0e723e */ /* 0x000fce0004807031 */
.L_x_3116:
[----:B------:R-:W-:Y:S05]  /*7800*/  BSYNC B1 ;  /* 0x0000000000017941 */ /* 0x000fea0003800000 */
.L_x_3115:
[----:B--2---:R0:W-:Y:S01]  /*7810*/  ST.E.128 desc[UR42][R40.64], R12 ;  /* 0x0000000c28007985 */ /* 0x0041e2000c101d2a */
[----:B------:R-:W-:Y:S05]  /*7820*/  BRA `(.L_x_3110) ;  /* 0x0000004c00487947 */ /* 0x000fea0003800000 */
.L_x_3070:
[C---:B------:R-:W-:Y:S01]  /*7830*/  ISETP.GE.AND P5, PT, R220.reuse, R97, PT ;  /* 0x00000061dc00720c */ /* 0x040fe20003fa6270 */
[C---:B------:R-:W-:Y:S01]  /*7840*/  VIADD R36, R220.reuse, 0x60 ;  /* 0x00000060dc247836 */ /* 0x040fe20000000000 */
[----:B------:R-:W-:Y:S02]  /*7850*/  IADD3 R41, R220, 0x20, RZ ;  /* 0x00000020dc297810 */ /* 0x000fe40007ffe0ff */
[----:B------:R-:W-:Y:S02]  /*7860*/  CS2R R42, SRZ ;  /* 0x00000000002a7805 */ /* 0x000fe4000001ff00 */
[----:B------:R-:W-:Y:S02]  /*7870*/  ISETP.GE.OR P5, PT, R16, R101, P5 ;  /* 0x000000651000720c */ /* 0x000fe40002fa6670 */
[----:B------:R-:W-:-:S11]  /*7880*/  P2R R40, PR, RZ, 0x1 ;  /* 0x00000001ff287803 */ /* 0x000fd60000000000 */
[----:B------:R-:W0:Y:S08]  /*7890*/  @!P5 LDC.64 R44, c[0x0][0x3e8] ;  /* 0x0000fa00ff2cdb82 */ /* 0x000e300000000a00 */
[----:B------:R-:W1:Y:S01]  /*78a0*/  @!P5 LDC.64 R46, c[0x0][0x400] ;  /* 0x00010000ff2edb82 */ /* 0x000e620000000a00 */
[----:B0-----:R-:W-:-:S04]  /*78b0*/  @!P5 IADD3 R44, P2, P3, R80, R44, R12 ;  /* 0x0000002c502cd210 */ /* 0x001fc80007b5e00c */
[----:B------:R-:W-:Y:S02]  /*78c0*/  @!P5 IADD3.X R45, R69, R45, R88, P2, P3 ;  /* 0x0000002d452dd210 */ /* 0x000fe400017e6458 */
[----:B------:R-:W-:-:S04]  /*78d0*/  ISETP.GE.AND P2, PT, R36, R97, PT ;  /* 0x000000612400720c */ /* 0x000fc80003f46270 */
[----:B------:R-:W-:-:S13]  /*78e0*/  ISETP.GE.OR P2, PT, R16, R101, P2 ;  /* 0x000000651000720c */ /* 0x000fda0001746670 */
[----:B------:R-:W0:Y:S01]  /*78f0*/  @!P2 LDC.64 R36, c[0x0][0x3f8] ;  /* 0x0000fe00ff24ab82 */ /* 0x000e220000000a00 */
[----:B------:R-:W-:Y:S02]  /*7900*/  @!P2 IMAD.MOV.U32 R13, RZ, RZ, R88 ;  /* 0x000000ffff0da224 */ /* 0x000fe400078e0058 */
[----:B------:R-:W-:-:S05]  /*7910*/  @!P2 IMAD.MOV.U32 R15, RZ, RZ, R11 ;  /* 0x000000ffff0fa224 */ /* 0x000fca00078e000b */
        /* <DEDUP_REMOVED lines=15> */
[----:B------:R-:W-:Y:S01]  /*7a10*/  ISETP.GE.AND P4, PT, R41, R97, PT ;  /* 0x000000612900720c */ /* 0x000fe20003f86270 */
[----:B------:R-:W-:-:S03]  /*7a20*/  VIADD R41, R220, 0x40 ;  /* 0x00000040dc297836 */ /* 0x000fc60000000000 */
[----:B------:R-:W-:-:S13]  /*7a30*/  ISETP.GE.OR P4, PT, R16, R101, P4 ;  /* 0x000000651000720c */ /* 0x000fda0002786670 */
[----:B------:R-:W-:Y:S01]  /*7a40*/  @!P4 IADD3 R39, P3, P6, R80, R12, R20 ;  /* 0x0000000c5027c210 */ /* 0x000fe20007e7e014 */
[----:B------:R-:W0:Y:S03]  /*7a50*/  @!P4 LDC.64 R52, c[0x0][0x3e8] ;  /* 0x0000fa00ff34cb82 */ /* 0x000e260000000a00 */
[----:B------:R-:W-:Y:S02]  /*7a60*/  @!P4 IADD3.X R38, R69, R88, R8, P3, P6 ;  /* 0x000000584526c210 */ /* 0x000fe40001fec408 */
[----:B------:R-:W-:-:S03]  /*7a70*/  ISETP.GE.AND P3, PT, R41, R97, PT ;  /* 0x000000612900720c */ /* 0x000fc60003f66270 */
        /* <DEDUP_REMOVED lines=9> */
[----:B------:R-:W-:Y:S02]  /*7b10*/  ISETP.NE.AND P0, PT, R40, RZ, PT ;  /* 0x000000ff2800720c */ /* 0x000fe40003f05270 */
[----:B------:R-:W-:Y:S01]  /*7b20*/  CS2R R40, SRZ ;  /* 0x0000000000287805 */ /* 0x000fe2000001ff00 */
[----:B------:R-:W-:Y:S01]  /*7b30*/  @!P4 IMAD.X R53, R38, 0x1, R53, P6 ;  /* 0x000000012635c824 */ /* 0x000fe200030e0635 */
[----:B-1----:R-:W-:Y:S02]  /*7b40*/  @!P4 IADD3 R54, P6, R15, R54, RZ ;  /* 0x000000360f36c210 */ /* 0x002fe40007fde0ff */
[----:B------:R-:W-:Y:S01]  /*7b50*/  CS2R R38, SRZ ;  /* 0x0000000000267805 */ /* 0x000fe2000001ff00 */
[----:B------:R-:W0:Y:S01]  /*7b60*/  @!P3 LDC.64 R14, c[0x0][0x3e8] ;  /* 0x0000fa00ff0ebb82 */ /* 0x000e220000000a00 */
[----:B------:R1:W2:Y:S01]  /*7b70*/  @!P5 LDG.E.128 R40, desc[UR42][R46.64] ;  /* 0x0000002a2e28d981 */ /* 0x0002a2000c1e1d00 */
[----:B------:R-:W-:Y:S01]  /*7b80*/  @!P4 IMAD.X R55, R12, 0x1, R55, P6 ;  /* 0x000000010c37c824 */ /* 0x000fe200030e0637 */
[----:B0-----:R-:W-:-:S05]  /*7b90*/  @!P3 IADD3 R14, P6, R13, R14, RZ ;  /* 0x0000000e0d0eb210 */ /* 0x001fca0007fde0ff */
[----:B------:R-:W0:Y:S01]  /*7ba0*/  @!P3 LDC.64 R12, c[0x0][0x400] ;  /* 0x00010000ff0cbb82 */ /* 0x000e220000000a00 */
[----:B------:R-:W-:Y:S01]  /*7bb0*/  @!P3 IMAD.X R15, R88, 0x1, R15, P6 ;  /* 0x00000001580fb824 */ /* 0x000fe200030e060f */
[----:B-1----:R-:W-:Y:S02]  /*7bc0*/  CS2R R46, SRZ ;  /* 0x00000000002e7805 */ /* 0x002fe4000001ff00 */
[----:B------:R-:W-:Y:S02]  /*7bd0*/  CS2R R48, SRZ ;  /* 0x0000000000307805 */ /* 0x000fe4000001ff00 */
[----:B------:R-:W-:Y:S02]  /*7be0*/  CS2R R50, SRZ ;  /* 0x0000000000327805 */ /* 0x000fe4000001ff00 */
[----:B------:R-:W-:Y:S02]  /*7bf0*/  CS2R R56, SRZ ;  /* 0x0000000000387805 */ /* 0x000fe4000001ff00 */
[----:B------:R-:W-:-:S02]  /*7c00*/  CS2R R58, SRZ ;  /* 0x00000000003a7805 */ /* 0x000fc4000001ff00 */
        /* <DEDUP_REMOVED lines=22> */
[----:B---3--:R-:W-:Y:S02]  /*7d70*/  IMAD.MOV.U32 R114, RZ, RZ, R48 ;  /* 0x000000ffff727224 */ /* 0x008fe400078e0030 */
[----:B------:R-:W-:Y:S02]  /*7d80*/  IMAD.MOV.U32 R115, RZ, RZ, R50 ;  /* 0x000000ffff737224 */ /* 0x000fe400078e0032 */
[----:B----4-:R-:W-:-:S02]  /*7d90*/  IMAD.MOV.U32 R101, RZ, RZ, R60 ;  /* 0x000000ffff657224 */ /* 0x010fc400078e003c */
[----:B------:R-:W-:Y:S02]  /*7da0*/  IMAD.MOV.U32 R102, RZ, RZ, R62 ;  /* 0x000000ffff667224 */ /* 0x000fe400078e003e */
[----:B-----5:R-:W-:Y:S02]  /*7db0*/  IMAD.MOV.U32 R103, RZ, RZ, R64 ;  /* 0x000000ffff677224 */ /* 0x020fe400078e0040 */
[----:B------:R-:W-:Y:S01]  /*7dc0*/  IMAD.MOV.U32 R104, RZ, RZ, R66 ;  /* 0x000000ffff687224 */ /* 0x000fe200078e0042 */
[----:B------:R-:W-:Y:S01]  /*7dd0*/  MOV R109, R56 ;  /* 0x00000038006d7202 */ /* 0x000fe20000000f00 */
        /* <DEDUP_REMOVED lines=9> */
.L_x_3117:
[----:B------:R-:W-:Y:S01]  /*7e70*/  IMAD R88, R217, 0x8, R216 ;  /* 0x00000008d9587824 */ /* 0x000fe200078e02d8 */
[----:B------:R-:W-:Y:S01]  /*7e80*/  SHF.L.U32 R98, R224, 0x1f, RZ ;  /* 0x0000001fe0627819 */ /* 0x000fe200000006ff */
[----:B------:R-:W0:Y:S01]  /*7e90*/  LDC R105, c[0x0][0x2f4] ;  /* 0x0000bd00ff697b82 */ /* 0x000e220000000800 */
[----:B------:R-:W-:Y:S02]  /*7ea0*/  BSSY B1, `(.L_x_3118) ;  /* 0x0000003000017945 */ /* 0x000fe40003800000 */
[----:B------:R-:W1:Y:S02]  /*7eb0*/  SYNCS.PHASECHK.TRANS64.TRYWAIT P3, [R88+URZ+0x38890], R98 ;  /* 0x03889062580075a7 */ /* 0x000e64000806017f */
[----:B-1----:R-:W-:Y:S05]  /*7ec0*/  @!P3 BRA `(.L_x_3119) ;  /* 0x0000028400acb947 */ /* 0x002fea0003800000 */
.L_x_3453:
[----:B------:R-:W-:Y:S05]  /*7ed0*/  BSYNC B1 ;  /* 0x0000000000017941 */ /* 0x000fea0003800000 */
.L_x_3118:
[----:B------:R-:W-:Y:S01]  /*7ee0*/  UMOV UR4, 0xffffffff ;  /* 0xffffffff00047882 */ /* 0x000fe20000000000 */
[----:B0-----:R-:W-:Y:S02]  /*7ef0*/  IMAD.IADD R106, R105, 0x1, -R34 ;  /* 0x00000001696a7824 */ /* 0x001fe400078e0a22 */
[----:B------:R-:W-:Y:S05]  /*7f00*/  BRA.DIV UR4, `(.L_x_3120) ;  /* 0x0000028604b07947 */ /* 0x000fea000b800000 */
[----:B------:R0:W2:Y:S04]  /*7f10*/  SHFL.IDX PT, R111, R100, RZ, 0x181f ;  /* 0x00181fff646f7589 */ /* 0x0000a800000e0000 */
[----:B------:R0:W3:Y:S02]  /*7f20*/  SHFL.IDX PT, R11, R99, RZ, 0x181f ;  /* 0x00181fff630b7589 */ /* 0x0000e400000e0000 */
.L_x_3457:
[----:B------:R-:W-:Y:S01]  /*7f30*/  ISETP.GE.OR P3, PT, R220, R97, P1 ;  /* 0x00000061dc00720c */ /* 0x000fe20000f66670 */
[----:B------:R-:W-:-:S12]  /*7f40*/  BSSY B1, `(.L_x_3121) ;  /* 0x00000f9000017945 */ /* 0x000fd80003800000 */
[----:B------:R-:W-:Y:S05]  /*7f50*/  @P3 BRA `(.L_x_3122) ;  /* 0x0000000c00dc3947 */ /* 0x000fea0003800000 */
[----:B------:R-:W4:Y:S01]  /*7f60*/  LDL R14, [R1+0x28] ;  /* 0x00002800010e7983 */ /* 0x000f220000100800 */
[----:B------:R-:W-:Y:S01]  /*7f70*/  SEL R12, R34, R106, !P0 ;  /* 0x0000006a220c7207 */ /* 0x000fe20004000000 */
[C---:B------:R-:W-:Y:S01]  /*7f80*/  IMAD.SHL.U32 R72, R220.reuse, 0x80, RZ ;  /* 0x00000080dc487824 */ /* 0x040fe200078e00ff */
[----:B------:R-:W-:Y:S01]  /*7f90*/  SHF.L.U32 R15, R220, 0x7, RZ ;  /* 0x00000007dc0f7819 */ /* 0x000fe200000006ff */
[----:B------:R-:W-:Y:S01]  /*7fa0*/  BSSY B2, `(.L_x_3123) ;  /* 0x00000eb000027945 */ /* 0x000fe20003800000 */
[----:B------:R-:W-:Y:S02]  /*7fb0*/  SHF.R.S32.HI R13, RZ, 0x1f, R12 ;  /* 0x0000001fff0d7819 */ /* 0x000fe4000001140c */
[----:B------:R-:W-:Y:S02]  /*7fc0*/  LOP3.LUT R15, R15, 0x380, RZ, 0xc0, !PT ;  /* 0x000003800f0f7812 */ /* 0x000fe400078ec0ff */
[----:B------:R-:W-:Y:S02]  /*7fd0*/  LEA.HI R12, R13, R12, RZ, 0x5 ;  /* 0x0000000c0d0c7211 */ /* 0x000fe400078f28ff */
[----:B------:R-:W-:-:S02]  /*7fe0*/  LOP3.LUT R72, R72, 0x380, RZ, 0xc0, !PT ;  /* 0x0000038048487812 */ /* 0x000fc400078ec0ff */
[----:B------:R-:W-:Y:S02]  /*7ff0*/  LEA.HI.SX32 R12, R12, R77, 0x1b ;  /* 0x0000004d0c0c7211 */ /* 0x000fe400078fdaff */
[----:B------:R-:W-:Y:S02]  /*8000*/  SHF.R.U32.HI R15, RZ, 0x3, R15 ;  /* 0x00000003ff0f7819 */ /* 0x000fe4000001160f */
[----:B------:R-:W-:Y:S01]  /*8010*/  SHF.R.S32.HI R13, RZ, 0x1f, R12 ;  /* 0x0000001fff0d7819 */ /* 0x000fe2000001140c */
[----:B------:R-:W-:-:S03]  /*8020*/  IMAD.SHL.U32 R120, R12, 0x10, RZ ;  /* 0x000000100c787824 */ /* 0x000fc600078e00ff */
[----:B------:R-:W-:Y:S02]  /*8030*/  LEA.HI R13, R13, R12, RZ, 0x3 ;  /* 0x0000000c0d0d7211 */ /* 0x000fe400078f18ff */
[----:B------:R-:W-:-:S03]  /*8040*/  LOP3.LUT R12, R72, 0x70, R120, 0xf8, !PT ;  /* 0x00000070480c7812 */ /* 0x000fc600078ef878 */
[----:B------:R-:W-:Y:S01]  /*8050*/  IMAD.SHL.U32 R13, R13, 0x800, RZ ;  /* 0x000008000d0d7824 */ /* 0x000fe200078e00ff */
[----:B------:R-:W-:-:S04]  /*8060*/  LOP3.LUT R12, R12, R15, RZ, 0x3c, !PT ;  /* 0x0000000f0c0c7212 */ /* 0x000fc800078e3cff */
[----:B------:R-:W-:-:S04]  /*8070*/  LOP3.LUT R13, R13, 0xffffc000, RZ, 0xc0, !PT ;  /* 0xffffc0000d0d7812 */ /* 0x000fc800078ec0ff */
[----:B----4-:R-:W-:Y:S01]  /*8080*/  IADD3 R12, R12, R13, R14 ;  /* 0x0000000d0c0c7210 */ /* 0x010fe20007ffe00e */
[----:B------:R-:W-:-:S04]  /*8090*/  IMAD R13, R217, 0x8000, R4 ;  /* 0x00008000d90d7824 */ /* 0x000fc800078e0204 */
[----:B------:R-:W-:Y:S02]  /*80a0*/  IMAD R15, R217, 0x8000, R12 ;  /* 0x00008000d90f7824 */ /* 0x000fe400078e020c */
[C---:B------:R-:W-:Y:S02]  /*80b0*/  IMAD.IADD R13, R216.reuse, 0x1, R13 ;  /* 0x00000001d80d7824 */ /* 0x040fe400078e020d */
[----:B------:R-:W-:-:S04]  /*80c0*/  IMAD.IADD R72, R216, 0x1, R15 ;  /* 0x00000001d8487824 */ /* 0x000fc800078e020f */
[----:B------:R-:W4:Y:S04]  /*80d0*/  LDS.128 R12, [R13+0x28400] ;  /* 0x028400000d0c7984 */ /* 0x000f280000000c00 */
[----:B------:R-:W0:Y:S01]  /*80e0*/  LDS.128 R72, [R72+0x28400] ;  /* 0x0284000048487984 */ /* 0x000e220000000c00 */
[----:B------:R-:W-:Y:S05]  /*80f0*/  @P2 BRA `(.L_x_3124) ;  /* 0x0000000c00542947 */ /* 0x000fea0003800000 */
[----:B------:R-:W-:Y:S02]  /*8100*/  SHF.R.U32.HI R123, RZ, 0x8, R41 ;  /* 0x00000008ff7b7819 */ /* 0x000fe40000011629 */
[--C-:B------:R-:W-:Y:S02]  /*8110*/  SHF.R.U32.HI R38, RZ, 0x8, R37.reuse ;  /* 0x00000008ff267819 */ /* 0x100fe40000011625 */
[----:B------:R-:W-:Y:S01]  /*8120*/  SHF.R.U32.HI R42, RZ, 0x10, R37 ;  /* 0x00000010ff2a7819 */ /* 0x000fe20000011625 */
[----:B------:R-:W-:Y:S01]  /*8130*/  IMAD.SHL.U32 R123, R123, 0x100, RZ ;  /* 0x000001007b7b7824 */ /* 0x000fe200078e00ff */
[----:B------:R-:W-:Y:S02]  /*8140*/  SHF.R.U32.HI R124, RZ, 0x10, R41 ;  /* 0x00000010ff7c7819 */ /* 0x000fe40000011629 */
[----:B------:R-:W-:Y:S01]  /*8150*/  LOP3.LUT R40, R37, 0xff0000ff, RZ, 0xc0, !PT ;  /* 0xff0000ff25287812 */ /* 0x000fe200078ec0ff */
[----:B------:R-:W-:Y:S01]  /*8160*/  IMAD.U32 R42, R42, 0x10000, RZ ;  /* 0x000100002a2a7824 */ /* 0x000fe200078e00ff */
[----:B------:R-:W-:Y:S01]  /*8170*/  SHF.R.U32.HI R122, RZ, 0x8, R39 ;  /* 0x00000008ff7a7819 */ /* 0x000fe20000011627 */
[----:B------:R-:W-:Y:S01]  /*8180*/  IMAD.U32 R124, R124, 0x10000, RZ ;  /* 0x000100007c7c7824 */ /* 0x000fe200078e00ff */
[----:B------:R-:W-:-:S02]  /*8190*/  LOP3.LUT R121, R39, 0xff0000ff, RZ, 0xc0, !PT ;  /* 0xff0000ff27797812 */ /* 0x000fc400078ec0ff */
[----:B------:R-:W-:Y:S02]  /*81a0*/  SHF.R.U32.HI R36, RZ, 0x10, R39 ;  /* 0x00000010ff247819 */ /* 0x000fe40000011627 */
[----:B------:R-:W-:Y:S02]  /*81b0*/  SHF.L.U32 R125, R38, 0x8, RZ ;  /* 0x00000008267d7819 */ /* 0x000fe400000006ff */
[----:B------:R-:W-:Y:S01]  /*81c0*/  LOP3.LUT R39, R41, 0xff0000ff, RZ, 0xc0, !PT ;  /* 0xff0000ff29277812 */ /* 0x000fe200078ec0ff */
[----:B------:R-:W-:Y:S01]  /*81d0*/  IMAD.U32 R36, R36, 0x10000, RZ ;  /* 0x0001000024247824 */ /* 0x000fe200078e00ff */
[----:B------:R-:W-:Y:S02]  /*81e0*/  LOP3.LUT R40, R40, 0xff00, R125, 0xf8, !PT ;  /* 0x0000ff0028287812 */ /* 0x000fe400078ef87d */
[----:B------:R-:W-:Y:S02]  /*81f0*/  LOP3.LUT R39, R39, 0xff00, R123, 0xf8, !PT ;  /* 0x0000ff0027277812 */ /* 0x000fe400078ef87b */
[----:B------:R-:W-:-:S02]  /*8200*/  SHF.R.U32.HI R37, RZ, 0x8, R43 ;  /* 0x00000008ff257819 */ /* 0x000fc4000001162b */
[----:B------:R-:W-:Y:S02]  /*8210*/  LOP3.LUT R38, R43, 0xff0000ff, RZ, 0xc0, !PT ;  /* 0xff0000ff2b267812 */ /* 0x000fe400078ec0ff */
[----:B------:R-:W-:Y:S01]  /*8220*/  SHF.R.U32.HI R41, RZ, 0x10, R43 ;  /* 0x00000010ff297819 */ /* 0x000fe2000001162b */
[----:B------:R-:W-:Y:S01]  /*8230*/  IMAD.SHL.U32 R43, R122, 0x100, RZ ;  /* 0x000001007a2b7824 */ /* 0x000fe200078e00ff */
[----:B------:R-:W-:Y:S01]  /*8240*/  LOP3.LUT R123, R40, 0xff0000, R42, 0xf8, !PT ;  /* 0x00ff0000287b7812 */ /* 0x000fe200078ef82a */
[----:B------:R-:W-:Y:S01]  /*8250*/  IMAD.SHL.U32 R37, R37, 0x100, RZ ;  /* 0x0000010025257824 */ /* 0x000fe200078e00ff */
[----:B------:R-:W-:Y:S01]  /*8260*/  LOP3.LUT R42, R39, 0xff0000, R124, 0xf8, !PT ;  /* 0x00ff0000272a7812 */ /* 0x000fe200078ef87c */
[----:B------:R-:W-:Y:S01]  /*8270*/  IMAD.U32 R41, R41, 0x10000, RZ ;  /* 0x0001000029297824 */ /* 0x000fe200078e00ff */
        /* <DEDUP_REMOVED lines=19> */
[----:B------:R-:W-:Y:S02]  /*83b0*/  LOP3.LUT R38, R38, 0xff00, R37, 0xf8, !PT ;  /* 0x0000ff0026267812 */ /* 0x000fe400078ef825 */
[----:B------:R-:W-:-:S02]  /*83c0*/  LOP3.LUT R43, R43, 0xff0000, R36, 0xf8, !PT ;  /* 0x00ff00002b2b7812 */ /* 0x000fc400078ef824 */
[CC--:B------:R-:W-:Y:S01]  /*83d0*/  FMUL.FTZ R121, R126.reuse, R124.reuse ;  /* 0x0000007c7e797220 */ /* 0x0c0fe20000410000 */
[C---:B------:R-:W-:Y:S01]  /*83e0*/  FMUL.FTZ R124, R39.reuse, R124 ;  /* 0x0000007c277c7220 */ /* 0x040fe20000410000 */
[----:B------:R-:W-:Y:S01]  /*83f0*/  MOV R37, R75 ;  /* 0x0000004b00257202 */ /* 0x000fe20000000f00 */
        /* <DEDUP_REMOVED lines=57> */
[----:B------:R-:W-:-:S02]  /*8790*/  HADD2.F32 R75, -RZ, R37.H0_H0 ;  /* 0x20000025ff4b7230 */ /* 0x000fc40000004100 */
[----:B------:R-:W-:Y:S02]  /*87a0*/  HADD2.F32 R37, -RZ, R37.H1_H1 ;  /* 0x30000025ff257230 */ /* 0x000fe40000004100 */
[--C-:B------:R-:W-:Y:S02]  /*87b0*/  HADD2.F32 R125, -RZ, R41.reuse.H0_H0 ;  /* 0x20000029ff7d7230 */ /* 0x100fe40000004100 */
[-C--:B------:R-:W-:Y:S01]  /*87c0*/  FMUL.FTZ R128, R75, R127.reuse ;  /* 0x0000007f4b807220 */ /* 0x080fe20000410000 */
[----:B------:R-:W-:Y:S02]  /*87d0*/  HADD2.F32 R41, -RZ, R41.H1_H1 ;  /* 0x30000029ff297230 */ /* 0x000fe40000004100 */
[--C-:B------:R-:W-:Y:S02]  /*87e0*/  HADD2.F32 R123, -RZ, R73.reuse.H0_H0 ;  /* 0x20000049ff7b7230 */ /* 0x100fe40000004100 */
[C---:B------:R-:W-:Y:S01]  /*87f0*/  FFMA.FTZ R128, R125.reuse, R124, -R128 ;  /* 0x0000007c7d807223 */ /* 0x040fe20000010880 */
[----:B------:R-:W-:Y:S01]  /*8800*/  FMUL.FTZ R125, R125, R127 ;  /* 0x0000007f7d7d7220 */ /* 0x000fe20000410000 */
[----:B------:R-:W-:-:S03]  /*8810*/  HADD2.F32 R73, -RZ, R73.H1_H1 ;  /* 0x30000049ff497230 */ /* 0x000fc60000004100 */
        /* <DEDUP_REMOVED lines=19> */
[-C--:B------:R-:W-:Y:S02]  /*8950*/  FFMA.FTZ R124, R122, R123.reuse, -R124 ;  /* 0x0000007b7a7c7223 */ /* 0x080fe4000001087c */
        /* <DEDUP_REMOVED lines=45> */
[----:B------:R-:W-:-:S03]  /*8c30*/  FFMA.FTZ R124, R116, R117, -R124 ;  /* 0x00000075747c7223 */ /* 0x000fc6000001087c */
[----:B------:R-:W-:Y:S01]  /*8c40*/  FFMA.FTZ R128, R72, R117, R128 ;  /* 0x0000007548807223 */ /* 0x000fe20000010080 */
[CC--:B------:R-:W-:Y:S01]  /*8c50*/  FMUL.FTZ R72, R43.reuse, R14.reuse ;  /* 0x0000000e2b487220 */ /* 0x0c0fe20000410000 */
[C---:B------:R-:W-:Y:S01]  /*8c60*/  FMUL.FTZ R14, R42.reuse, R14 ;  /* 0x0000000e2a0e7220 */ /* 0x040fe20000410000 */
[----:B------:R-:W-:Y:S02]  /*8c70*/  HADD2.F32 R117, -RZ, R118.H0_H0 ;  /* 0x20000076ff757230 */ /* 0x000fe40000004100 */
[-C--:B------:R-:W-:Y:S01]  /*8c80*/  FFMA.FTZ R42, R42, R73.reuse, -R72 ;  /* 0x000000492a2a7223 */ /* 0x080fe20000010848 */
[----:B------:R-:W-:Y:S01]  /*8c90*/  FFMA.FTZ R14, R43, R73, R14 ;  /* 0x000000492b0e7223 */ /* 0x000fe2000001000e */
[----:B------:R-:W-:Y:S02]  /*8ca0*/  HADD2.F32 R43, -RZ, R74.H0_H0 ;  /* 0x2000004aff2b7230 */ /* 0x000fe40000004100 */
        /* <DEDUP_REMOVED lines=11> */
[----:B------:R-:W-:Y:S01]  /*8d60*/  FMUL.FTZ R43, R74, R118 ;  /* 0x000000764a2b7220 */ /* 0x000fe20000410000 */
[----:B------:R-:W-:Y:S01]  /*8d70*/  F2FP.SATFINITE.E4M3.F32.PACK_AB_MERGE_C R14, R14, R128, RZ ;  /* 0x000000800e0e723e */ /* 0x000fe200048070ff */
[----:B------:R-:W-:Y:S01]  /*8d80*/  FMUL.FTZ R118, R41, R118 ;  /* 0x0000007629767220 */ /* 0x000fe20000410000 */
[----:B------:R-:W-:Y:S01]  /*8d90*/  F2FP.SATFINITE.E4M3.F32.PACK_AB_MERGE_C R73, R39, R40, R13 ;  /* 0x000000282749723e */ /* 0x000fe2000480700d */
[-C--:B------:R-:W-:Y:S01]  /*8da0*/  FFMA.FTZ R43, R41, R119.reuse, -R43 ;  /* 0x00000077292b7223 */ /* 0x080fe2000001082b */
[----:B------:R-:W-:Y:S02]  /*8db0*/  IMAD.MOV.U32 R13, RZ, RZ, R121 ;  /* 0x000000ffff0d7224 */ /* 0x000fe400078e0079 */
[----:B------:R-:W-:Y:S01]  /*8dc0*/  FFMA.FTZ R118, R74, R119, R118 ;  /* 0x000000774a767223 */ /* 0x000fe20000010076 */
[----:B------:R-:W-:Y:S01]  /*8dd0*/  IMAD.MOV.U32 R72, RZ, RZ, R36 ;  /* 0x000000ffff487224 */ /* 0x000fe200078e0024 */
[----:B------:R-:W-:Y:S02]  /*8de0*/  F2FP.SATFINITE.E4M3.F32.PACK_AB_MERGE_C R42, R43, R116, R42 ;  /* 0x000000742b2a723e */ /* 0x000fe4000480702a */
[----:B------:R-:W-:-:S02]  /*8df0*/  F2FP.SATFINITE.E4M3.F32.PACK_AB_MERGE_C R43, R38, R129, R75 ;  /* 0x00000081262b723e */ /* 0x000fc4000480704b */
[----:B------:R-:W-:Y:S01]  /*8e00*/  F2FP.SATFINITE.E4M3.F32.PACK_AB_MERGE_C R117, R118, R117, R14 ;  /* 0x000000757675723e */ /* 0x000fe2000480700e */
[----:B------:R-:W-:Y:S01]  /*8e10*/  IMAD.MOV.U32 R14, RZ, RZ, R42 ;  /* 0x000000ffff0e7224 */ /* 0x000fe200078e002a */
[----:B------:R-:W-:Y:S01]  /*8e20*/  F2FP.SATFINITE.E4M3.F32.PACK_AB_MERGE_C R75, R15, R126, R37 ;  /* 0x0000007e0f4b723e */ /* 0x000fe20004807025 */
[----:B------:R-:W-:Y:S01]  /*8e30*/  IMAD.MOV.U32 R15, RZ, RZ, R43 ;  /* 0x000000ffff0f7224 */ /* 0x000fe200078e002b */
[----:B------:R-:W-:-:S07]  /*8e40*/  MOV R74, R117 ;  /* 0x00000075004a7202 */ /* 0x000fce0000000f00 */
.L_x_3124:
[----:B------:R-:W-:Y:S05]  /*8e50*/  BSYNC B2 ;  /* 0x0000000000027941 */ /* 0x000fea0003800000 */
.L_x_3123:
[----:B------:R-:W-:-:S13]  /*8e60*/  ISETP.GE.AND P3, PT, R120, R105, PT ;  /* 0x000000697800720c */ /* 0x000fda0003f66270 */
[----:B---3--:R-:W-:-:S04]  /*8e70*/  @!P3 IADD3 R36, P4, R11, R120, RZ ;  /* 0x000000780b24b210 */ /* 0x008fc80007f9e0ff */
[----:B--2---:R-:W-:Y:S02]  /*8e80*/  @!P3 LEA.HI.X.SX32 R37, R120, R111, 0x1, P4 ;  /* 0x0000006f7825b211 */ /* 0x004fe400020f0eff */
[----:B------:R-:W-:-:S05]  /*8e90*/  IADD3 R38, P4, R71, R11, RZ ;  /* 0x0000000b47267210 */ /* 0x000fca0007f9e0ff */
[----:B------:R-:W-:-:S05]  /*8ea0*/  IMAD.X R39, R111, 0x1, R87, P4 ;  /* 0x000000016f277824 */ /* 0x000fca00020e0657 */
[----:B----4-:R4:W-:Y:S04]  /*8eb0*/  ST.E.128 desc[UR42][R38.64], R12 ;  /* 0x0000000c26007985 */ /* 0x0109e8000c101d2a */
[----:B0-----:R4:W-:Y:S02]  /*8ec0*/  @!P3 ST.E.128 desc[UR42][R36.64], R72 ;  /* 0x000000482400b985 */ /* 0x0019e4000c101d2a */
.L_x_3122:
[----:B------:R-:W-:Y:S05]  /*8ed0*/  BSYNC B1 ;  /* 0x0000000000017941 */ /* 0x000fea0003800000 */
.L_x_3121:
[----:B------:R-:W-:-:S03]  /*8ee0*/  UMOV UR4, 0xffffffff ;  /* 0xffffffff00047882 */ /* 0x000fc60000000000 */
[----:B------:R-:W-:Y:S05]  /*8ef0*/  BRA.DIV UR4, `(.L_x_3125) ;  /* 0x0000027a04007947 */ /* 0x000fea000b800000 */
[----:B------:R0:W0:Y:S04]  /*8f00*/  SHFL.IDX PT, R43, R100, 0x1, 0x181f ;  /* 0x00381f00642b7f89 */ /* 0x00002800000e0000 */
[----:B------:R0:W0:Y:S02]  /*8f10*/  SHFL.IDX PT, R42, R99, 0x1, 0x181f ;  /* 0x00381f00632a7f89 */ /* 0x00002400000e0000 */
.L_x_3461:
[----:B---3--:R-:W-:Y:S01]  /*8f20*/  VIADD R11, R220, 0x20 ;  /* 0x00000020dc0b7836 */ /* 0x008fe20000000000 */
[----:B------:R-:W-:Y:S04]  /*8f30*/  BSSY B1, `(.L_x_3126) ;  /* 0x00000f7000017945 */ /* 0x000fe80003800000 */
[----:B------:R-:W-:-:S13]  /*8f40*/  ISETP.GE.OR P3, PT, R11, R97, P1 ;  /* 0x000000610b00720c */ /* 0x000fda0000f66670 */
[----:B------:R-:W-:Y:S05]  /*8f50*/  @P3 BRA `(.L_x_3127) ;  /* 0x0000000c00d03947 */ /* 0x000fea0003800000 */
[----:B----4-:R-:W3:Y:S01]  /*8f60*/  LDL R14, [R1+0x50] ;  /* 0x00005000010e7983 */ /* 0x010ee20000100800 */
[----:B------:R-:W-:Y:S01]  /*8f70*/  SEL R11, R34, R106, !P0 ;  /* 0x0000006a220b7207 */ /* 0x000fe20004000000 */
[C---:B------:R-:W-:Y:S01]  /*8f80*/  VIADD R15, R220.reuse, 0x20 ;  /* 0x00000020dc0f7836 */ /* 0x040fe20000000000 */
[----:B------:R-:W-:Y:S01]  /*8f90*/  BSSY B2, `(.L_x_3128) ;  /* 0x00000e9000027945 */ /* 0x000fe20003800000 */
[----:B------:R-:W-:Y:S01]  /*8fa0*/  VIADD R36, R220, 0x20 ;  /* 0x00000020dc247836 */ /* 0x000fe20000000000 */
        /* <DEDUP_REMOVED lines=25> */
[----:B------:R-:W-:Y:S02]  /*9140*/  SHF.R.U32.HI R75, RZ, 0x8, R45 ;  /* 0x00000008ff4b7819 */ /* 0x000fe4000001162d */
[----:B------:R-:W-:Y:S02]  /*9150*/  LOP3.LUT R44, R45, 0xff0000ff, RZ, 0xc0, !PT ;  /* 0xff0000ff2d2c7812 */ /* 0x000fe400078ec0ff */
[--C-:B------:R-:W-:Y:S01]  /*9160*/  SHF.R.U32.HI R40, RZ, 0x10, R47.reuse ;  /* 0x00000010ff287819 */ /* 0x100fe2000001162f */
[----:B------:R-:W-:Y:S01]  /*9170*/  IMAD.SHL.U32 R75, R75, 0x100, RZ ;  /* 0x000001004b4b7824 */ /* 0x000fe200078e00ff */
[----:B------:R-:W-:-:S02]  /*9180*/  SHF.R.U32.HI R48, RZ, 0x8, R47 ;  /* 0x00000008ff307819 */ /* 0x000fc4000001162f */
[----:B------:R-:W-:Y:S01]  /*9190*/  LOP3.LUT R73, R47, 0xff0000ff, RZ, 0xc0, !PT ;  /* 0xff0000ff2f497812 */ /* 0x000fe200078ec0ff */
[----:B------:R-:W-:Y:S01]  /*91a0*/  IMAD.U32 R40, R40, 0x10000, RZ ;  /* 0x0001000028287824 */ /* 0x000fe200078e00ff */
[----:B------:R-:W-:Y:S01]  /*91b0*/  SHF.R.U32.HI R46, RZ, 0x10, R49 ;  /* 0x00000010ff2e7819 */ /* 0x000fe20000011631 */
[----:B------:R-:W-:Y:S01]  /*91c0*/  IMAD.SHL.U32 R48, R48, 0x100, RZ ;  /* 0x0000010030307824 */ /* 0x000fe200078e00ff */
[----:B------:R-:W-:Y:S02]  /*91d0*/  LOP3.LUT R72, R49, 0xff0000ff, RZ, 0xc0, !PT ;  /* 0xff0000ff31487812 */ /* 0x000fe400078ec0ff */
[--C-:B------:R-:W-:Y:S01]  /*91e0*/  SHF.R.U32.HI R45, RZ, 0x10, R51.reuse ;  /* 0x00000010ff2d7819 */ /* 0x100fe20000011633 */
[----:B------:R-:W-:Y:S01]  /*91f0*/  IMAD.U32 R46, R46, 0x10000, RZ ;  /* 0x000100002e2e7824 */ /* 0x000fe200078e00ff */
[----:B------:R-:W-:Y:S02]  /*9200*/  SHF.R.U32.HI R47, RZ, 0x8, R51 ;  /* 0x00000008ff2f7819 */ /* 0x000fe40000011633 */
[----:B------:R-:W-:Y:S01]  /*9210*/  LOP3.LUT R49, R51, 0xff0000ff, RZ, 0xc0, !PT ;  /* 0xff0000ff33317812 */ /* 0x000fe200078ec0ff */
[----:B------:R-:W-:Y:S01]  /*9220*/  IMAD.SHL.U32 R51, R50, 0x100, RZ ;  /* 0x0000010032337824 */ /* 0x000fe200078e00ff */
[----:B------:R-:W-:-:S02]  /*9230*/  LOP3.LUT R44, R44, 0xff00, R75, 0xf8, !PT ;  /* 0x0000ff002c2c7812 */ /* 0x000fc400078ef84b */
[----:B------:R-:W-:Y:S02]  /*9240*/  SHF.L.U32 R41, R41, 0x10, RZ ;  /* 0x0000001029297819 */ /* 0x000fe400000006ff */
[----:B------:R-:W-:Y:S02]  /*9250*/  LOP3.LUT R51, R72, 0xff00, R51, 0xf8, !PT ;  /* 0x0000ff0048337812 */ /* 0x000fe400078ef833 */
[----:B------:R-:W-:Y:S02]  /*9260*/  LOP3.LUT R73, R73, 0xff00, R48, 0xf8, !PT ;  /* 0x0000ff0049497812 */ /* 0x000fe400078ef830 */
[----:B------:R-:W-:Y:S02]  /*9270*/  LOP3.LUT R46, R51, 0xff0000, R46, 0xf8, !PT ;  /* 0x00ff0000332e7812 */ /* 0x000fe400078ef82e */
[----:B------:R-:W-:Y:S02]  /*9280*/  LOP3.LUT R48, R44, 0xff0000, R41, 0xf8, !PT ;  /* 0x00ff00002c307812 */ /* 0x000fe400078ef829 */
[----:B----4-:R-:W-:-:S02]  /*9290*/  F2FP.F16.E4M3.UNPACK_B R50, R37 ;  /* 0x00000025ff32723e */ /* 0x010fc400020006ff */
[----:B------:R-:W-:Y:S02]  /*92a0*/  F2FP.F16.E4M3.UNPACK_B R72, R46 ;  /* 0x0000002eff48723e */ /* 0x000fe400020006ff */
[----:B---3--:R-:W-:Y:S01]  /*92b0*/  F2FP.F16.E4M3.UNPACK_B R41, R13 ;  /* 0x0000000dff29723e */ /* 0x008fe200020006ff */
[----:B------:R-:W-:Y:S01]  /*92c0*/  HADD2.F32 R44, -RZ, R50.H0_H0 ;  /* 0x20000032ff2c7230 */ /* 0x000fe20000004100 */
[-C--:B------:R-:W-:Y:S01]  /*92d0*/  F2FP.F16.E4M3.UNPACK_B R74, R48.reuse ;  /* 0x00000030ff4a723e */ /* 0x080fe200020006ff */
[----:B--2---:R-:W-:Y:S01]  /*92e0*/  HADD2.F32 R111, -RZ, R72.H0_H0 ;  /* 0x20000048ff6f7230 */ /* 0x004fe20000004100 */
        /* <DEDUP_REMOVED lines=28> */
[----:B------:R-:W-:Y:S01]  /*94b0*/  FFMA.FTZ R13, R13, R75, R111 ;  /* 0x0000004b0d0d7223 */ /* 0x000fe2000001006f */
[----:B------:R-:W-:Y:S02]  /*94c0*/  HADD2.F32 R75, -RZ, R74.H1_H1 ;  /* 0x3000004aff4b7230 */ /* 0x000fe40000004100 */
[----:B------:R-:W-:-:S03]  /*94d0*/  FMUL.FTZ R74, R37, R72 ;  /* 0x00000048254a7220 */ /* 0x000fc60000410000 */
[C---:B------:R-:W-:Y:S01]  /*94e0*/  FMUL.FTZ R116, R75.reuse, R72 ;  /* 0x000000484b747220 */ /* 0x040fe20000410000 */
[-C--:B------:R-:W-:Y:S01]  /*94f0*/  FFMA.FTZ R72, R75, R48.reuse, -R74 ;  /* 0x000000304b487223 */ /* 0x080fe2000001084a */
[----:B------:R-:W-:Y:S01]  /*9500*/  IMAD.SHL.U32 R74, R47, 0x100, RZ ;  /* 0x000001002f4a7824 */ /* 0x000fe200078e00ff */
[----:B------:R-:W-:Y:S01]  /*9510*/  LOP3.LUT R47, R73, 0xff0000, R40, 0xf8, !PT ;  /* 0x00ff0000492f7812 */ /* 0x000fe200078ef828 */
[----:B------:R-:W-:Y:S01]  /*9520*/  FFMA.FTZ R48, R37, R48, R116 ;  /* 0x0000003025307223 */ /* 0x000fe20000010074 */
[----:B------:R-:W-:Y:S01]  /*9530*/  IMAD.U32 R37, R45, 0x10000, RZ ;  /* 0x000100002d257824 */ /* 0x000fe200078e00ff */
[-C--:B------:R-:W-:Y:S02]  /*9540*/  F2FP.F16.E4M3.UNPACK_B R40, R39.reuse ;  /* 0x00000027ff28723e */ /* 0x080fe400020006ff */
[----:B------:R-:W-:Y:S01]  /*9550*/  LOP3.LUT R74, R49, 0xff00, R74, 0xf8, !PT ;  /* 0x0000ff00314a7812 */ /* 0x000fe200078ef84a */
[----:B------:R-:W-:Y:S01]  /*9560*/  IMAD.MOV.U32 R49, RZ, RZ, R15 ;  /* 0x000000ffff317224 */ /* 0x000fe200078e000f */
[----:B------:R-:W-:Y:S01]  /*9570*/  F2FP.F16.E4M3.UNPACK_B R39, R39.H1 ;  /* 0x00000027ff27723e */ /* 0x000fe200030006ff */
[----:B------:R-:W-:Y:S01]  /*9580*/  HADD2.F32 R75, -RZ, R40.H0_H0 ;  /* 0x20000028ff4b7230 */ /* 0x000fe20000004100 */
[----:B------:R-:W-:-:S02]  /*9590*/  LOP3.LUT R37, R74, 0xff0000, R37, 0xf8, !PT ;  /* 0x00ff00004a257812 */ /* 0x000fc400078ef825 */
[----:B------:R-:W-:Y:S02]  /*95a0*/  F2FP.F16.E4M3.UNPACK_B R15, R49 ;  /* 0x00000031ff0f723e */ /* 0x000fe400020006ff */
[----:B------:R-:W-:Y:S02]  /*95b0*/  F2FP.F16.E4M3.UNPACK_B R73, R37 ;  /* 0x00000025ff49723e */ /* 0x000fe400020006ff */
[----:B------:R-:W-:Y:S01]  /*95c0*/  F2FP.F16.E4M3.UNPACK_B R74, R47 ;  /* 0x0000002fff4a723e */ /* 0x000fe200020006ff */
[----:B------:R-:W-:Y:S01]  /*95d0*/  HADD2.F32 R116, -RZ, R15.H0_H0 ;  /* 0x2000000fff747230 */ /* 0x000fe20000004100 */
[----:B------:R-:W-:Y:S01]  /*95e0*/  F2FP.F16.E4M3.UNPACK_B R37, R37.H1 ;  /* 0x00000025ff25723e */ /* 0x000fe200030006ff */
[--C-:B------:R-:W-:Y:S01]  /*95f0*/  HADD2.F32 R45, -RZ, R73.reuse.H0_H0 ;  /* 0x20000049ff2d7230 */ /* 0x100fe20000004100 */
[----:B------:R-:W-:Y:S01]  /*9600*/  F2FP.F16.E4M3.UNPACK_B R47, R47.H1 ;  /* 0x0000002fff2f723e */ /* 0x000fe200030006ff */
[----:B------:R-:W-:Y:S01]  /*9610*/  HADD2.F32 R111, -RZ, R74.H0_H0 ;  /* 0x2000004aff6f7230 */ /* 0x000fe20000004100 */
[----:B------:R-:W-:Y:S01]  /*9620*/  F2FP.SATFINITE.E4M3.F32.PACK_AB_MERGE_C R46, R72, R46, RZ ;  /* 0x0000002e482e723e */ /* 0x000fe200048070ff */
[----:B------:R-:W-:-:S02]  /*9630*/  HADD2.F32 R73, -RZ, R73.H1_H1 ;  /* 0x30000049ff497230 */ /* 0x000fc40000004100 */
[CC--:B------:R-:W-:Y:S01]  /*9640*/  FMUL.FTZ R117, R75.reuse, R45.reuse ;  /* 0x0000002d4b757220 */ /* 0x0c0fe20000410000 */
[----:B------:R-:W-:Y:S01]  /*9650*/  FMUL.FTZ R45, R116, R45 ;  /* 0x0000002d742d7220 */ /* 0x000fe20000410000 */
[----:B------:R-:W-:Y:S01]  /*9660*/  HADD2.F32 R15, -RZ, R15.H1_H1 ;  /* 0x3000000fff0f7230 */ /* 0x000fe20000004100 */
[----:B------:R-:W-:Y:S01]  /*9670*/  F2FP.SATFINITE.E4M3.F32.PACK_AB_MERGE_C R50, R50, R51, R46 ;  /* 0x000000333232723e */ /* 0x000fe2000480702e */
[----:B------:R-:W-:Y:S02]  /*9680*/  HADD2.F32 R74, -RZ, R74.H1_H1 ;  /* 0x3000004aff4a7230 */ /* 0x000fe40000004100 */
[-C--:B------:R-:W-:Y:S01]  /*9690*/  FFMA.FTZ R75, R75, R111.reuse, R45 ;  /* 0x0000006f4b4b7223 */ /* 0x080fe2000001002d */
[----:B------:R-:W-:Y:S02]  /*96a0*/  HADD2.F32 R45, -RZ, R40.H1_H1 ;  /* 0x30000028ff2d7230 */ /* 0x000fe40000004100 */
[----:B------:R-:W-:Y:S01]  /*96b0*/  FFMA.FTZ R117, R116, R111, -R117 ;  /* 0x0000006f74757223 */ /* 0x000fe20000010875 */
[--C-:B------:R-:W-:Y:S01]  /*96c0*/  HADD2.F32 R111, -RZ, R37.reuse.H0_H0 ;  /* 0x20000025ff6f7230 */ /* 0x100fe20000004100 */
[----:B------:R-:W-:Y:S01]  /*96d0*/  F2FP.F16.E4M3.UNPACK_B R46, R36.H1 ;  /* 0x00000024ff2e723e */ /* 0x000fe200030006ff */
[----:B------:R-:W-:-:S02]  /*96e0*/  HADD2.F32 R37, -RZ, R37.H1_H1 ;  /* 0x30000025ff257230 */ /* 0x000fc40000004100 */
[----:B------:R-:W-:Y:S01]  /*96f0*/  FMUL.FTZ R40, R45, R73 ;  /* 0x000000492d287220 */ /* 0x000fe20000410000 */
[----:B------:R-:W-:Y:S02]  /*9700*/  F2FP.SATFINITE.E4M3.F32.PACK_AB_MERGE_C R13, R48, R13, RZ ;  /* 0x0000000d300d723e */ /* 0x000fe400048070ff */
[----:B------:R-:W-:Y:S01]  /*9710*/  F2FP.F16.E4M3.UNPACK_B R48, R112.H1 ;  /* 0x00000070ff30723e */ /* 0x000fe200030006ff */
[C---:B------:R-:W-:Y:S01]  /*9720*/  FFMA.FTZ R40, R15.reuse, R74, -R40 ;  /* 0x0000004a0f287223 */ /* 0x040fe20000010828 */
[----:B------:R-:W-:Y:S01]  /*9730*/  FMUL.FTZ R15, R15, R73 ;  /* 0x000000490f0f7220 */ /* 0x000fe20000410000 */
[--C-:B------:R-:W-:Y:S01]  /*9740*/  HADD2.F32 R73, -RZ, R47.reuse.H0_H0 ;  /* 0x2000002fff497230 */ /* 0x100fe20000004100 */
[----:B------:R-:W-:Y:S01]  /*9750*/  F2FP.F16.E4M3.UNPACK_B R36, R36 ;  /* 0x00000024ff24723e */ /* 0x000fe200020006ff */
[----:B------:R-:W-:Y:S02]  /*9760*/  HADD2.F32 R47, -RZ, R47.H1_H1 ;  /* 0x3000002fff2f7230 */ /* 0x000fe40000004100 */
[----:B------:R-:W-:Y:S01]  /*9770*/  FFMA.FTZ R15, R45, R74, R15 ;  /* 0x0000004a2d0f7223 */ /* 0x000fe2000001000f */
[----:B------:R-:W-:Y:S01]  /*9780*/  F2FP.F16.E4M3.UNPACK_B R45, R49.H1 ;  /* 0x00000031ff2d723e */ /* 0x000fe200030006ff */
[--C-:B------:R-:W-:Y:S01]  /*9790*/  HADD2.F32 R49, -RZ, R39.reuse.H0_H0 ;  /* 0x20000027ff317230 */ /* 0x100fe20000004100 */
[----:B------:R-:W-:Y:S01]  /*97a0*/  F2FP.F16.E4M3.UNPACK_B R112, R112 ;  /* 0x00000070ff70723e */ /* 0x000fe200020006ff */
[----:B------:R-:W-:-:S02]  /*97b0*/  HADD2.F32 R39, -RZ, R39.H1_H1 ;  /* 0x30000027ff277230 */ /* 0x000fc40000004100 */
[--C-:B------:R-:W-:Y:S02]  /*97c0*/  HADD2.F32 R74, -RZ, R45.reuse.H0_H0 ;  /* 0x2000002dff4a7230 */ /* 0x100fe40000004100 */
[----:B------:R-:W-:Y:S01]  /*97d0*/  FMUL.FTZ R116, R49, R111 ;  /* 0x0000006f31747220 */ /* 0x000fe20000410000 */
[----:B------:R-:W-:Y:S02]  /*97e0*/  HADD2.F32 R45, -RZ, R45.H1_H1 ;  /* 0x3000002dff2d7230 */ /* 0x000fe40000004100 */
[----:B------:R-:W-:Y:S02]  /*97f0*/  HADD2.F32 R72, -RZ, R48.H0_H0 ;  /* 0x20000030ff487230 */ /* 0x000fe40000004100 */
[C---:B------:R-:W-:Y:S01]  /*9800*/  FFMA.FTZ R116, R74.reuse, R73, -R116 ;  /* 0x000000494a747223 */ /* 0x040fe20000010874 */
[----:B------:R-:W-:-:S04]  /*9810*/  FMUL.FTZ R74, R74, R111 ;  /* 0x0000006f4a4a7220 */ /* 0x000fc80000410000 */
        /* <DEDUP_REMOVED lines=22> */
[----:B------:R-:W-:Y:S02]  /*9980*/  HADD2.F32 R72, -RZ, R45.H1_H1 ;  /* 0x3000002dff487230 */ /* 0x000fe40000004100 */
[----:B------:R-:W-:Y:S01]  /*9990*/  FMUL.FTZ R45, R46, R37 ;  /* 0x000000252e2d7220 */ /* 0x000fe20000410000 */
[----:B------:R-:W-:Y:S01]  /*99a0*/  HADD2.F32 R47, -RZ, R48.H1_H1 ;  /* 0x30000030ff2f7230 */ /* 0x000fe20000004100 */
[----:B------:R-:W-:Y:S01]  /*99b0*/  F2FP.SATFINITE.E4M3.F32.PACK_AB_MERGE_C R39, R15, R75, R74 ;  /* 0x0000004b0f27723e */ /* 0x000fe2000480704a */
[----:B------:R-:W-:-:S02]  /*99c0*/  HADD2.F32 R48, -RZ, R12.H0_H0 ;  /* 0x2000000cff307230 */ /* 0x000fc40000004100 */
[C---:B------:R-:W-:Y:S01]  /*99d0*/  FMUL.FTZ R37, R72.reuse, R37 ;  /* 0x0000002548257220 */ /* 0x040fe20000410000 */
[----:B------:R-:W-:Y:S01]  /*99e0*/  MOV R15, R49 ;  /* 0x00000031000f7202 */ /* 0x000fe20000000f00 */
[-C--:B------:R-:W-:Y:S01]  /*99f0*/  FFMA.FTZ R45, R72, R47.reuse, -R45 ;  /* 0x0000002f482d7223 */ /* 0x080fe2000001082d */
[----:B------:R-:W-:Y:S02]  /*9a00*/  HADD2.F32 R72, -RZ, R114.H0_H0 ;  /* 0x20000072ff487230 */ /* 0x000fe40000004100 */
[----:B------:R-:W-:Y:S01]  /*9a10*/  FFMA.FTZ R37, R46, R47, R37 ;  /* 0x0000002f2e257223 */ /* 0x000fe20000010025 */
[----:B------:R-:W-:Y:S02]  /*9a20*/  HADD2.F32 R46, -RZ, R36.H0_H0 ;  /* 0x20000024ff2e7230 */ /* 0x000fe40000004100 */
[----:B------:R-:W-:Y:S01]  /*9a30*/  HADD2.F32 R47, -RZ, R112.H0_H0 ;  /* 0x20000070ff2f7230 */ /* 0x000fe20000004100 */
[----:B------:R-:W-:Y:S01]  /*9a40*/  F2FP.SATFINITE.E4M3.F32.PACK_AB_MERGE_C R73, R45, R73, RZ ;  /* 0x000000492d49723e */ /* 0x000fe200048070ff */
[----:B------:R-:W-:-:S02]  /*9a50*/  HADD2.F32 R114, -RZ, R114.H1_H1 ;  /* 0x30000072ff727230 */ /* 0x000fc40000004100 */
[-C--:B------:R-:W-:Y:S01]  /*9a60*/  FMUL.FTZ R51, R46, R72.reuse ;  /* 0x000000482e337220 */ /* 0x080fe20000410000 */
[C---:B------:R-:W-:Y:S01]  /*9a70*/  FMUL.FTZ R72, R48.reuse, R72 ;  /* 0x0000004830487220 */ /* 0x040fe20000410000 */
[----:B------:R-:W-:Y:S01]  /*9a80*/  HADD2.F32 R112, -RZ, R112.H1_H1 ;  /* 0x30000070ff707230 */ /* 0x000fe20000004100 */
[----:B------:R-:W-:Y:S01]  /*9a90*/  F2FP.SATFINITE.E4M3.F32.PACK_AB_MERGE_C R37, R37, R111, RZ ;  /* 0x0000006f2525723e */ /* 0x000fe200048070ff */
[-C--:B------:R-:W-:Y:S01]  /*9aa0*/  FFMA.FTZ R51, R48, R47.reuse, -R51 ;  /* 0x0000002f30337223 */ /* 0x080fe20000010833 */
[----:B------:R-:W-:Y:S01]  /*9ab0*/  FFMA.FTZ R72, R46, R47, R72 ;  /* 0x0000002f2e487223 */ /* 0x000fe20000010048 */
[----:B------:R-:W-:Y:S01]  /*9ac0*/  HADD2.F32 R47, -RZ, R36.H1_H1 ;  /* 0x30000024ff2f7230 */ /* 0x000fe20000004100 */
[-C--:B------:R-:W-:Y:S01]  /*9ad0*/  F2FP.F16.E4M3.UNPACK_B R48, R38.reuse.H1 ;  /* 0x00000026ff30723e */ /* 0x080fe200030006ff */
[----:B------:R-:W-:Y:S01]  /*9ae0*/  IMAD.MOV.U32 R46, RZ, RZ, R14 ;  /* 0x000000ffff2e7224 */ /* 0x000fe200078e000e */
[----:B------:R-:W-:Y:S02]  /*9af0*/  F2FP.F16.E4M3.UNPACK_B R38, R38 ;  /* 0x00000026ff26723e */ /* 0x000fe400020006ff */
[-C--:B------:R-:W-:Y:S01]  /*9b00*/  FMUL.FTZ R12, R47, R114.reuse ;  /* 0x000000722f0c7220 */ /* 0x080fe20000410000 */
[----:B------:R-:W-:Y:S01]  /*9b10*/  FMUL.FTZ R114, R119, R114 ;  /* 0x0000007277727220 */ /* 0x000fe20000410000 */
[----:B------:R-:W-:-:S02]  /*9b20*/  HADD2.F32 R36, -RZ, R48.H0_H0 ;  /* 0x20000030ff247230 */ /* 0x000fc40000004100 */
[-C--:B------:R-:W-:Y:S01]  /*9b30*/  FFMA.FTZ R12, R119, R112.reuse, -R12 ;  /* 0x00000070770c7223 */ /* 0x080fe2000001080c */
[----:B------:R-:W-:Y:S01]  /*9b40*/  FFMA.FTZ R45, R47, R112, R114 ;  /* 0x000000702f2d7223 */ /* 0x000fe20000010072 */
[-C--:B------:R-:W-:Y:S01]  /*9b50*/  F2FP.F16.E4M3.UNPACK_B R47, R115.reuse.H1 ;  /* 0x00000073ff2f723e */ /* 0x080fe200030006ff */
[----:B------:R-:W-:Y:S01]  /*9b60*/  HADD2.F32 R48, -RZ, R48.H1_H1 ;  /* 0x30000030ff307230 */ /* 0x000fe20000004100 */
[----:B------:R-:W-:Y:S02]  /*9b70*/  F2FP.F16.E4M3.UNPACK_B R115, R115 ;  /* 0x00000073ff73723e */ /* 0x000fe400020006ff */
[----:B------:R-:W-:Y:S01]  /*9b80*/  F2FP.SATFINITE.E4M3.F32.PACK_AB_MERGE_C R12, R12, R51, R73 ;  /* 0x000000330c0c723e */ /* 0x000fe20004807049 */
[--C-:B------:R-:W-:Y:S01]  /*9b90*/  HADD2.F32 R121, -RZ, R47.reuse.H0_H0 ;  /* 0x2000002fff797230 */ /* 0x100fe20000004100 */
[----:B------:R-:W-:Y:S01]  /*9ba0*/  F2FP.F16.E4M3.UNPACK_B R51, R46.H1 ;  /* 0x0000002eff33723e */ /* 0x000fe200030006ff */
[----:B------:R-:W-:Y:S01]  /*9bb0*/  HADD2.F32 R47, -RZ, R47.H1_H1 ;  /* 0x3000002fff2f7230 */ /* 0x000fe20000004100 */
[----:B------:R-:W-:-:S02]  /*9bc0*/  F2FP.F16.E4M3.UNPACK_B R73, R113.H1 ;  /* 0x00000071ff49723e */ /* 0x000fc400030006ff */
[----:B------:R-:W-:Y:S01]  /*9bd0*/  FMUL.FTZ R123, R36, R121 ;  /* 0x00000079247b7220 */ /* 0x000fe20000410000 */
[--C-:B------:R-:W-:Y:S01]  /*9be0*/  HADD2.F32 R14, -RZ, R51.reuse.H0_H0 ;  /* 0x20000033ff0e7230 */ /* 0x100fe20000004100 */
[----:B------:R-:W-:Y:S01]  /*9bf0*/  F2FP.F16.E4M3.UNPACK_B R46, R46 ;  /* 0x0000002eff2e723e */ /* 0x000fe200020006ff */
[----:B------:R-:W-:Y:S02]  /*9c00*/  HADD2.F32 R112, -RZ, R51.H1_H1 ;  /* 0x30000033ff707230 */ /* 0x000fe40000004100 */
[----:B------:R-:W-:Y:S01]  /*9c10*/  FMUL.FTZ R51, R48, R47 ;  /* 0x0000002f30337220 */ /* 0x000fe20000410000 */
[--C-:B------:R-:W-:Y:S02]  /*9c20*/  HADD2.F32 R119, -RZ, R73.reuse.H0_H0 ;  /* 0x20000049ff777230 */ /* 0x100fe40000004100 */
[----:B------:R-:W-:Y:S01]  /*9c30*/  FMUL.FTZ R121, R14, R121 ;  /* 0x000000790e797220 */ /* 0x000fe20000410000 */
[----:B------:R-:W-:Y:S02]  /*9c40*/  HADD2.F32 R73, -RZ, R73.H1_H1 ;  /* 0x30000049ff497230 */ /* 0x000fe40000004100 */
[----:B------:R-:W-:Y:S01]  /*9c50*/  FMUL.FTZ R47, R112, R47 ;  /* 0x0000002f702f7220 */ /* 0x000fe20000410000 */
[----:B------:R-:W-:Y:S01]  /*9c60*/  F2FP.F16.E4M3.UNPACK_B R113, R113 ;  /* 0x00000071ff71723e */ /* 0x000fe200020006ff */
[-C--:B------:R-:W-:Y:S01]  /*9c70*/  FFMA.FTZ R14, R14, R119.reuse, -R123 ;  /* 0x000000770e0e7223 */ /* 0x080fe2000001087b */
[----:B------:R-:W-:Y:S01]  /*9c80*/  FFMA.FTZ R36, R36, R119, R121 ;  /* 0x0000007724247223 */ /* 0x000fe20000010079 */
[-C--:B------:R-:W-:Y:S01]  /*9c90*/  FFMA.FTZ R47, R48, R73.reuse, R47 ;  /* 0x00000049302f7223 */ /* 0x080fe2000001002f */
[----:B------:R-:W-:Y:S01]  /*9ca0*/  FFMA.FTZ R51, R112, R73, -R51 ;  /* 0x0000004970337223 */ /* 0x000fe20000010833 */
[----:B------:R-:W-:-:S02]  /*9cb0*/  HADD2.F32 R119, -RZ, R115.H0_H0 ;  /* 0x20000073ff777230 */ /* 0x000fc40000004100 */
[----:B------:R-:W-:Y:S01]  /*9cc0*/  HADD2.F32 R48, -RZ, R38.H0_H0 ;  /* 0x20000026ff307230 */ /* 0x000fe20000004100 */
[----:B------:R-:W-:Y:S01]  /*9cd0*/  F2FP.SATFINITE.E4M3.F32.PACK_AB_MERGE_C R47, R47, R36, RZ ;  /* 0x000000242f2f723e */ /* 0x000fe200048070ff */
        /* <DEDUP_REMOVED lines=12> */
[----:B------:R-:W-:Y:S01]  /*9da0*/  F2FP.SATFINITE.E4M3.F32.PACK_AB_MERGE_C R36, R45, R72, R37 ;  /* 0x000000482d24723e */ /* 0x000fe20004807025 */
[C---:B------:R-:W-:Y:S01]  /*9db0*/  FMUL.FTZ R115, R46.reuse, R115 ;  /* 0x000000732e737220 */ /* 0x040fe20000410000 */
[----:B------:R-:W-:Y:S01]  /*9dc0*/  F2FP.SATFINITE.E4M3.F32.PACK_AB_MERGE_C R37, R41, R44, R13 ;  /* 0x0000002c2925723e */ /* 0x000fe2000480700d */
[----:B------:R-:W-:Y:S01]  /*9dd0*/  FFMA.FTZ R73, R46, R113, -R73 ;  /* 0x000000712e497223 */ /* 0x000fe20000010849 */
[----:B------:R-:W-:-:S02]  /*9de0*/  IMAD.MOV.U32 R13, RZ, RZ, R50 ;  /* 0x000000ffff0d7224 */ /* 0x000fc400078e0032 */
[----:B------:R-:W-:Y:S02]  /*9df0*/  FFMA.FTZ R38, R38, R113, R115 ;  /* 0x0000007126267223 */ /* 0x000fe40000010073 */
[----:B------:R-:W-:-:S03]  /*9e00*/  F2FP.SATFINITE.E4M3.F32.PACK_AB_MERGE_C R14, R73, R112, R14 ;  /* 0x00000070490e723e */ /* 0x000fc6000480700e */
[----:B------:R-:W-:-:S07]  /*9e10*/  F2FP.SATFINITE.E4M3.F32.PACK_AB_MERGE_C R38, R38, R119, R47 ;  /* 0x000000772626723e */ /* 0x000fce000480702f */
.L_x_3129:
[----:B------:R-:W-:Y:S05]  /*9e20*/  BSYNC B2 ;  /* 0x0000000000027941 */ /* 0x000fea0003800000 */
.L_x_3128:
[----:B0-----:R-:W-:-:S05]  /*9e30*/  IADD3 R40, P3, R71, R42, RZ ;  /* 0x0000002a47287210 */ /* 0x001fca0007f7e0ff */
[----:B------:R-:W-:Y:S01]  /*9e40*/  IMAD.X R41, R43, 0x1, R87, P3 ;  /* 0x000000012b297824 */ /* 0x000fe200018e0657 */
[----:B------:R-:W-:-:S04]  /*9e50*/  ISETP.GE.AND P3, PT, R11, R105, PT ;  /* 0x000000690b00720c */ /* 0x000fc80003f66270 */
[----:B---3--:R3:W-:Y:S09]  /*9e60*/  ST.E.128 desc[UR42][R40.64], R12 ;  /* 0x0000000c28007985 */ /* 0x0087f2000c101d2a */
[----:B------:R-:W-:-:S04]  /*9e70*/  @!P3 IADD3 R42, P4, R11, R42, RZ ;  /* 0x0000002a0b2ab210 */ /* 0x000fc80007f9e0ff */
[----:B------:R-:W-:-:S05]  /*9e80*/  @!P3 LEA.HI.X.SX32 R43, R11, R43, 0x1, P4 ;  /* 0x0000002b0b2bb211 */ /* 0x000fca00020f0eff */
[----:B----4-:R3:W-:Y:S04]  /*9e90*/  @!P3 ST.E.128 desc[UR42][R42.64], R36 ;  /* 0x000000242a00b985 */ /* 0x0107e8000c101d2a */
.L_x_3127:
[----:B------:R-:W-:Y:S05]  /*9ea0*/  BSYNC B1 ;  /* 0x0000000000017941 */ /* 0x000fea0003800000 */
.L_x_3126:
[----:B------:R-:W-:-:S03]  /*9eb0*/  UMOV UR4, 0xffffffff ;  /* 0xffffffff00047882 */ /* 0x000fc60000000000 */
[----:B------:R-:W-:Y:S05]  /*9ec0*/  BRA.DIV UR4, `(.L_x_3130) ;  /* 0x0000026a04587947 */ /* 0x000fea000b800000 */
[----:B------:R1:W1:Y:S04]  /*9ed0*/  SHFL.IDX PT, R44, R100, 0x2, 0x181f ;  /* 0x00581f00642c7f89 */ /* 0x00026800000e0000 */
[----:B0--3--:R0:W3:Y:S02]  /*9ee0*/  SHFL.IDX PT, R42, R99, 0x2, 0x181f ;  /* 0x00581f00632a7f89 */ /* 0x0090e400000e0000 */
.L_x_3465:
[----:B------:R-:W-:Y:S01]  /*9ef0*/  VIADD R11, R220, 0x40 ;  /* 0x00000040dc0b7836 */ /* 0x000fe20000000000 */
[----:B------:R-:W-:Y:S04]  /*9f00*/  BSSY B1, `(.L_x_3131) ;  /* 0x00000f9000017945 */ /* 0x000fe80003800000 */
[----:B------:R-:W-:-:S13]  /*9f10*/  ISETP.GE.OR P3, PT, R11, R97, P1 ;  /* 0x000000610b00720c */ /* 0x000fda0000f66670 */
[----:B------:R-:W-:Y:S05]  /*9f20*/  @P3 BRA `(.L_x_3132) ;  /* 0x0000000c00d83947 */ /* 0x000fea0003800000 */
[----:B----4-:R-:W4:Y:S01]  /*9f30*/  LDL R14, [R1+0x4c] ;  /* 0x00004c00010e7983 */ /* 0x010f220000100800 */
[----:B------:R-:W-:Y:S01]  /*9f40*/  SEL R11, R34, R106, !P0 ;  /* 0x0000006a220b7207 */ /* 0x000fe20004000000 */
[C---:B------:R-:W-:Y:S01]  /*9f50*/  VIADD R15, R220.reuse, 0x40 ;  /* 0x00000040dc0f7836 */ /* 0x040fe20000000000 */
[----:B---3--:R-:W-:Y:S01]  /*9f60*/  IADD3 R40, P3, R71, R42, RZ ;  /* 0x0000002a47287210 */ /* 0x008fe20007f7e0ff */
[----:B------:R-:W-:Y:S01]  /*9f70*/  VIADD R36, R220, 0x40 ;  /* 0x00000040dc247836 */ /* 0x000fe20000000000 */
[----:B------:R-:W-:Y:S01]  /*9f80*/  SHF.R.S32.HI R12, RZ, 0x1f, R11 ;  /* 0x0000001fff0c7819 */ /* 0x000fe2000001140b */
[----:B------:R-:W-:Y:S01]  /*9f90*/  IMAD.SHL.U32 R15, R15, 0x80, RZ ;  /* 0x000000800f0f7824 */ /* 0x000fe200078e00ff */
[----:B------:R-:W-:Y:S01]  /*9fa0*/  BSSY B2, `(.L_x_3133) ;  /* 0x00000e9000027945 */ /* 0x000fe20003800000 */
[----:B-1----:R-:W-:Y:S01]  /*9fb0*/  IMAD.X R41, R44, 0x1, R87, P3 ;  /* 0x000000012c297824 */ /* 0x002fe200018e0657 */
[----:B------:R-:W-:Y:S02]  /*9fc0*/  LEA.HI R12, R12, R11, RZ, 0x5 ;  /* 0x0000000b0c0c7211 */ /* 0x000fe400078f28ff */
[----:B------:R-:W-:-:S02]  /*9fd0*/  SHF.L.U32 R36, R36, 0x7, RZ ;  /* 0x0000000724247819 */ /* 0x000fc400000006ff */
[----:B------:R-:W-:Y:S02]  /*9fe0*/  LEA.HI.SX32 R12, R12, R77, 0x1b ;  /* 0x0000004d0c0c7211 */ /* 0x000fe400078fdaff */
[----:B------:R-:W-:Y:S02]  /*9ff0*/  LOP3.LUT R36, R36, 0x380, RZ, 0xc0, !PT ;  /* 0x0000038024247812 */ /* 0x000fe400078ec0ff */
[----:B------:R-:W-:Y:S01]  /*a000*/  SHF.R.S32.HI R13, RZ, 0x1f, R12 ;  /* 0x0000001fff0d7819 */ /* 0x000fe2000001140c */
[----:B------:R-:W-:Y:S01]  /*a010*/  IMAD.SHL.U32 R11, R12, 0x10, RZ ;  /* 0x000000100c0b7824 */ /* 0x000fe200078e00ff */
[----:B------:R-:W-:Y:S02]  /*a020*/  LOP3.LUT R15, R15, 0x380, RZ, 0xc0, !PT ;  /* 0x000003800f0f7812 */ /* 0x000fe400078ec0ff */
[----:B------:R-:W-:Y:S02]  /*a030*/  LEA.HI R13, R13, R12, RZ, 0x3 ;  /* 0x0000000c0d0d7211 */ /* 0x000fe400078f18ff */
[----:B------:R-:W-:-:S02]  /*a040*/  SHF.R.U32.HI R15, RZ, 0x3, R15 ;  /* 0x00000003ff0f7819 */ /* 0x000fc4000001160f */
[----:B------:R-:W-:Y:S01]  /*a050*/  LOP3.LUT R12, R36, 0x70, R11, 0xf8, !PT ;  /* 0x00000070240c7812 */ /* 0x000fe200078ef80b */
[----:B------:R-:W-:-:S03]  /*a060*/  IMAD.SHL.U32 R13, R13, 0x800, RZ ;  /* 0x000008000d0d7824 */ /* 0x000fc600078e00ff */
[----:B------:R-:W-:Y:S02]  /*a070*/  LOP3.LUT R12, R12, R15, RZ, 0x3c, !PT ;  /* 0x0000000f0c0c7212 */ /* 0x000fe400078e3cff */
[----:B------:R-:W-:-:S04]  /*a080*/  LOP3.LUT R13, R13, 0xffffc000, RZ, 0xc0, !PT ;  /* 0xffffc0000d0d7812 */ /* 0x000fc800078ec0ff */
[----:B----4-:R-:W-:Y:S01]  /*a090*/  IADD3 R12, R12, R13, R14 ;  /* 0x0000000d0c0c7210 */ /* 0x010fe20007ffe00e */
[----:B------:R-:W-:-:S04]  /*a0a0*/  IMAD R13, R217, 0x8000, R6 ;  /* 0x00008000d90d7824 */ /* 0x000fc800078e0206 */
[----:B------:R-:W-:Y:S02]  /*a0b0*/  IMAD R15, R217, 0x8000, R12 ;  /* 0x00008000d90f7824 */ /* 0x000fe400078e020c */
[C---:B------:R-:W-:Y:S02]  /*a0c0*/  IMAD.IADD R13, R216.reuse, 0x1, R13 ;  /* 0x00000001d80d7824 */ /* 0x040fe400078e020d */
[----:B------:R-:W-:-:S04]  /*a0d0*/  IMAD.IADD R36, R216, 0x1, R15 ;  /* 0x00000001d8247824 */ /* 0x000fc800078e020f */
[----:B------:R-:W1:Y:S04]  /*a0e0*/  LDS.128 R12, [R13+0x28400] ;  /* 0x028400000d0c7984 */ /* 0x000e680000000c00 */
[----:B------:R-:W3:Y:S01]  /*a0f0*/  LDS.128 R36, [R36+0x28400] ;  /* 0x0284000024247984 */ /* 0x000ee20000000c00 */
[----:B------:R-:W-:Y:S05]  /*a100*/  @P2 BRA `(.L_x_3134) ;  /* 0x0000000c00482947 */ /* 0x000fea0003800000 */
[----:B---3--:R-:W-:Y:S01]  /*a110*/  IMAD.MOV.U32 R58, RZ, RZ, R36 ;  /* 0x000000ffff3a7224 */ /* 0x008fe200078e0024 */
[--C-:B------:R-:W-:Y:S01]  /*a120*/  SHF.R.U32.HI R43, RZ, 0x8, R53.reuse ;  /* 0x00000008ff2b7819 */ /* 0x100fe20000011635 */
[----:B-1----:R-:W-:Y:S01]  /*a130*/  IMAD.MOV.U32 R56, RZ, RZ, R12 ;  /* 0x000000ffff387224 */ /* 0x002fe200078e000c */
[----:B------:R-:W-:Y:S02]  /*a140*/  LOP3.LUT R45, R53, 0xff0000ff, RZ, 0xc0, !PT ;  /* 0xff0000ff352d7812 */ /* 0x000fe400078ec0ff */
[----:B------:R-:W-:Y:S02]  /*a150*/  SHF.R.U32.HI R48, RZ, 0x10, R53 ;  /* 0x00000010ff307819 */ /* 0x000fe40000011635 */
[--C-:B------:R-:W-:Y:S02]  /*a160*/  SHF.R.U32.HI R47, RZ, 0x8, R55.reuse ;  /* 0x00000008ff2f7819 */ /* 0x100fe40000011637 */
[----:B------:R-:W-:Y:S01]  /*a170*/  LOP3.LUT R46, R55, 0xff0000ff, RZ, 0xc0, !PT ;  /* 0xff0000ff372e7812 */ /* 0x000fe200078ec0ff */
[----:B------:R-:W-:Y:S01]  /*a180*/  IMAD.U32 R48, R48, 0x10000, RZ ;  /* 0x0001000030307824 */ /* 0x000fe200078e00ff */
[----:B------:R-:W-:Y:S01]  /*a190*/  SHF.R.U32.HI R49, RZ, 0x10, R55 ;  /* 0x00000010ff317819 */ /* 0x000fe20000011637 */
[----:B------:R-:W-:Y:S01]  /*a1a0*/  IMAD.SHL.U32 R47, R47, 0x100, RZ ;  /* 0x000001002f2f7824 */ /* 0x000fe200078e00ff */
[----:B------:R-:W-:-:S02]  /*a1b0*/  SHF.R.U32.HI R53, RZ, 0x8, R59 ;  /* 0x00000008ff357819 */ /* 0x000fc4000001163b */
[----:B------:R-:W-:Y:S02]  /*a1c0*/  LOP3.LUT R54, R59, 0xff0000ff, RZ, 0xc0, !PT ;  /* 0xff0000ff3b367812 */ /* 0x000fe400078ec0ff */
[----:B------:R-:W-:Y:S01]  /*a1d0*/  SHF.R.U32.HI R55, RZ, 0x10, R59 ;  /* 0x00000010ff377819 */ /* 0x000fe2000001163b */
[----:B------:R-:W-:Y:S01]  /*a1e0*/  IMAD.SHL.U32 R53, R53, 0x100, RZ ;  /* 0x0000010035357824 */ /* 0x000fe200078e00ff */
[----:B------:R-:W-:Y:S02]  /*a1f0*/  F2FP.F16.E4M3.UNPACK_B R74, R109.H1 ;  /* 0x0000006dff4a723e */ /* 0x000fe400030006ff */
[----:B------:R-:W-:Y:S01]  /*a200*/  F2FP.F16.E4M3.UNPACK_B R72, R58.H1 ;  /* 0x0000003aff48723e */ /* 0x000fe200030006ff */
[----:B------:R-:W-:Y:S01]  /*a210*/  IMAD.U32 R55, R55, 0x10000, RZ ;  /* 0x0001000037377824 */ /* 0x000fe200078e00ff */
[----:B------:R-:W-:Y:S01]  /*a220*/  F2FP.F16.E4M3.UNPACK_B R59, R56.H1 ;  /* 0x00000038ff3b723e */ /* 0x000fe200030006ff */
[----:B------:R-:W-:Y:S01]  /*a230*/  HADD2.F32 R75, -RZ, R74.H0_H0 ;  /* 0x2000004aff4b7230 */ /* 0x000fe20000004100 */
[--C-:B------:R-:W-:Y:S01]  /*a240*/  SHF.R.U32.HI R50, RZ, 0x8, R57.reuse ;  /* 0x00000008ff327819 */ /* 0x100fe20000011639 */
[----:B------:R-:W-:Y:S01]  /*a250*/  HADD2.F32 R36, -RZ, R72.H0_H0 ;  /* 0x20000048ff247230 */ /* 0x000fe20000004100 */
[----:B------:R-:W-:Y:S01]  /*a260*/  LOP3.LUT R51, R57, 0xff0000ff, RZ, 0xc0, !PT ;  /* 0xff0000ff39337812 */ /* 0x000fe200078ec0ff */
[----:B------:R-:W-:Y:S01]  /*a270*/  HADD2.F32 R12, -RZ, R59.H0_H0 ;  /* 0x2000003bff0c7230 */ /* 0x000fe20000004100 */
[----:B------:R-:W-:Y:S01]  /*a280*/  SHF.R.U32.HI R52, RZ, 0x10, R57 ;  /* 0x00000010ff347819 */ /* 0x000fe20000011639 */
[----:B------:R-:W-:Y:S01]  /*a290*/  HADD2.F32 R74, -RZ, R74.H1_H1 ;  /* 0x3000004aff4a7230 */ /* 0x000fe20000004100 */
[----:B------:R-:W-:Y:S01]  /*a2a0*/  F2FP.F16.E4M3.UNPACK_B R57, R107.H1 ;  /* 0x0000006bff39723e */ /* 0x000fe200030006ff */
[----:B--2---:R-:W-:Y:S01]  /*a2b0*/  FMUL.FTZ R111, R36, R75 ;  /* 0x0000004b246f7220 */ /* 0x004fe20000410000 */
[----:B------:R-:W-:-:S02]  /*a2c0*/  HADD2.F32 R72, -RZ, R72.H1_H1 ;  /* 0x30000048ff487230 */ /* 0x000fc40000004100 */
[----:B------:R-:W-:Y:S01]  /*a2d0*/  FMUL.FTZ R75, R12, R75 ;  /* 0x0000004b0c4b7220 */ /* 0x000fe20000410000 */
[----:B------:R-:W-:Y:S01]  /*a2e0*/  HADD2.F32 R59, -RZ, R59.H1_H1 ;  /* 0x3000003bff3b7230 */ /* 0x000fe20000004100 */
[----:B------:R-:W-:Y:S01]  /*a2f0*/  F2FP.F16.E4M3.UNPACK_B R109, R109 ;  /* 0x0000006dff6d723e */ /* 0x000fe200020006ff */
[--C-:B------:R-:W-:Y:S02]  /*a300*/  HADD2.F32 R73, -RZ, R57.reuse.H0_H0 ;  /* 0x20000039ff497230 */ /* 0x100fe40000004100 */
[----:B------:R-:W-:Y:S01]  /*a310*/  FMUL.FTZ R112, R72, R74 ;  /* 0x0000004a48707220 */ /* 0x000fe20000410000 */
[----:B------:R-:W-:Y:S01]  /*a320*/  HADD2.F32 R57, -RZ, R57.H1_H1 ;  /* 0x30000039ff397230 */ /* 0x000fe20000004100 */
[----:B------:R-:W-:Y:S01]  /*a330*/  F2FP.F16.E4M3.UNPACK_B R58, R58 ;  /* 0x0000003aff3a723e */ /* 0x000fe200020006ff */
[----:B------:R-:W-:Y:S02]  /*a340*/  IMAD.SHL.U32 R50, R50, 0x100, RZ ;  /* 0x0000010032327824 */ /* 0x000fe400078e00ff */
        /* <DEDUP_REMOVED lines=8> */
[----:B------:R-:W-:Y:S01]  /*a3d0*/  LOP3.LUT R50, R51, 0xff00, R50, 0xf8, !PT ;  /* 0x0000ff0033327812 */ /* 0x000fe200078ef832 */
[----:B------:R-:W-:Y:S01]  /*a3e0*/  HADD2.F32 R73, -RZ, R58.H0_H0 ;  /* 0x2000003aff497230 */ /* 0x000fe20000004100 */
[----:B------:R-:W-:Y:S01]  /*a3f0*/  F2FP.F16.E4M3.UNPACK_B R51, R37 ;  /* 0x00000025ff33723e */ /* 0x000fe200020006ff */
        /* <DEDUP_REMOVED lines=10> */
[----:B------:R-:W-:Y:S01]  /*a4a0*/  HADD2.F32 R72, -RZ, R58.H1_H1 ;  /* 0x3000003aff487230 */ /* 0x000fe20000004100 */
[----:B------:R-:W-:-:S02]  /*a4b0*/  MOV R74, R38 ;  /* 0x00000026004a7202 */ /* 0x000fc40000000f00 */
[-C--:B------:R-:W-:Y:S02]  /*a4c0*/  F2FP.F16.E4M3.UNPACK_B R112, R108.reuse.H1 ;  /* 0x0000006cff70723e */ /* 0x080fe400030006ff */
[-C--:B------:R-:W-:Y:S01]  /*a4d0*/  FMUL.FTZ R111, R72, R109.reuse ;  /* 0x0000006d486f7220 */ /* 0x080fe20000410000 */
[C---:B------:R-:W-:Y:S01]  /*a4e0*/  FMUL.FTZ R109, R56.reuse, R109 ;  /* 0x0000006d386d7220 */ /* 0x040fe20000410000 */
[----:B------:R-:W-:Y:S01]  /*a4f0*/  F2FP.F16.E4M3.UNPACK_B R108, R108 ;  /* 0x0000006cff6c723e */ /* 0x000fe200020006ff */
[--C-:B------:R-:W-:Y:S02]  /*a500*/  HADD2.F32 R113, -RZ, R112.reuse.H0_H0 ;  /* 0x20000070ff717230 */ /* 0x100fe40000004100 */
[-C--:B------:R-:W-:Y:S01]  /*a510*/  FFMA.FTZ R58, R56, R107.reuse, -R111 ;  /* 0x0000006b383a7223 */ /* 0x080fe2000001086f */
[----:B------:R-:W-:Y:S01]  /*a520*/  FFMA.FTZ R56, R72, R107, R109 ;  /* 0x0000006b48387223 */ /* 0x000fe2000001006d */
[----:B------:R-:W-:Y:S01]  /*a530*/  IMAD.MOV.U32 R72, RZ, RZ, R14 ;  /* 0x000000ffff487224 */ /* 0x000fe200078e000e */
[----:B------:R-:W-:Y:S01]  /*a540*/  F2FP.F16.E4M3.UNPACK_B R107, R110.H1 ;  /* 0x0000006eff6b723e */ /* 0x000fe200030006ff */
[----:B------:R-:W-:Y:S01]  /*a550*/  HADD2.F32 R112, -RZ, R112.H1_H1 ;  /* 0x30000070ff707230 */ /* 0x000fe20000004100 */
[----:B------:R-:W-:-:S02]  /*a560*/  F2FP.F16.E4M3.UNPACK_B R109, R74.H1 ;  /* 0x0000004aff6d723e */ /* 0x000fc400030006ff */
[----:B------:R-:W-:Y:S01]  /*a570*/  F2FP.F16.E4M3.UNPACK_B R111, R72.H1 ;  /* 0x00000048ff6f723e */ /* 0x000fe200030006ff */
[--C-:B------:R-:W-:Y:S01]  /*a580*/  HADD2.F32 R115, -RZ, R107.reuse.H0_H0 ;  /* 0x2000006bff737230 */ /* 0x100fe20000004100 */
[----:B------:R-:W-:Y:S01]  /*a590*/  F2FP.F16.E4M3.UNPACK_B R110, R110 ;  /* 0x0000006eff6e723e */ /* 0x000fe200020006ff */
[----:B------:R-:W-:Y:S01]  /*a5a0*/  HADD2.F32 R114, -RZ, R107.H1_H1 ;  /* 0x3000006bff727230 */ /* 0x000fe20000004100 */
[----:B------:R-:W-:Y:S01]  /*a5b0*/  F2FP.SATFINITE.E4M3.F32.PACK_AB_MERGE_C R36, R56, R73, R36 ;  /* 0x000000493824723e */ /* 0x000fe20004807024 */
[----:B------:R-:W-:Y:S01]  /*a5c0*/  HADD2.F32 R14, -RZ, R111.H0_H0 ;  /* 0x2000006fff0e7230 */ /* 0x000fe20000004100 */
[----:B------:R-:W-:Y:S01]  /*a5d0*/  F2FP.SATFINITE.E4M3.F32.PACK_AB_MERGE_C R12, R59, R12, RZ ;  /* 0x0000000c3b0c723e */ /* 0x000fe200048070ff */
[----:B------:R-:W-:Y:S01]  /*a5e0*/  HADD2.F32 R107, -RZ, R109.H1_H1 ;  /* 0x3000006dff6b7230 */ /* 0x000fe20000004100 */
[----:B------:R-:W-:Y:S01]  /*a5f0*/  LOP3.LUT R54, R54, 0xff00, R53, 0xf8, !PT ;  /* 0x0000ff0036367812 */ /* 0x000fe200078ef835 */
[----:B------:R-:W-:Y:S01]  /*a600*/  HADD2.F32 R111, -RZ, R111.H1_H1 ;  /* 0x3000006fff6f7230 */ /* 0x000fe20000004100 */
[----:B------:R-:W-:Y:S01]  /*a610*/  F2FP.SATFINITE.E4M3.F32.PACK_AB_MERGE_C R12, R58, R75, R12 ;  /* 0x0000004b3a0c723e */ /* 0x000fe2000480700c */
[----:B------:R-:W-:-:S02]  /*a620*/  HADD2.F32 R38, -RZ, R109.H0_H0 ;  /* 0x2000006dff267230 */ /* 0x000fc40000004100 */
[-C--:B------:R-:W-:Y:S01]  /*a630*/  FMUL.FTZ R116, R107, R114.reuse ;  /* 0x000000726b747220 */ /* 0x080fe20000410000 */
[C---:B------:R-:W-:Y:S02]  /*a640*/  FMUL.FTZ R114, R111.reuse, R114 ;  /* 0x000000726f727220 */ /* 0x040fe40000410000 */
[-C--:B------:R-:W-:Y:S01]  /*a650*/  FMUL.FTZ R117, R38, R115.reuse ;  /* 0x0000007326757220 */ /* 0x080fe20000410000 */
[-C--:B------:R-:W-:Y:S01]  /*a660*/  FFMA.FTZ R109, R111, R112.reuse, -R116 ;  /* 0x000000706f6d7223 */ /* 0x080fe20000010874 */
[C---:B------:R-:W-:Y:S01]  /*a670*/  FMUL.FTZ R115, R14.reuse, R115 ;  /* 0x000000730e737220 */ /* 0x040fe20000410000 */
[----:B------:R-:W-:Y:S01]  /*a680*/  FFMA.FTZ R107, R107, R112, R114 ;  /* 0x000000706b6b7223 */ /* 0x000fe20000010072 */
[----:B------:R-:W-:Y:S01]  /*a690*/  F2FP.F16.E4M3.UNPACK_B R111, R74 ;  /* 0x0000004aff6f723e */ /* 0x000fe200020006ff */
[-C--:B------:R-:W-:Y:S01]  /*a6a0*/  FFMA.FTZ R14, R14, R113.reuse, -R117 ;  /* 0x000000710e0e7223 */ /* 0x080fe20000010875 */
[----:B------:R-:W-:Y:S01]  /*a6b0*/  F2FP.F16.E4M3.UNPACK_B R112, R72 ;  /* 0x00000048ff70723e */ /* 0x000fe200020006ff */
[----:B------:R-:W-:Y:S01]  /*a6c0*/  FFMA.FTZ R38, R38, R113, R115 ;  /* 0x0000007126267223 */ /* 0x000fe20000010073 */
[----:B------:R-:W-:-:S02]  /*a6d0*/  HADD2.F32 R115, -RZ, R110.H0_H0 ;  /* 0x2000006eff737230 */ /* 0x000fc40000004100 */
[--C-:B------:R-:W-:Y:S01]  /*a6e0*/  HADD2.F32 R74, -RZ, R111.reuse.H0_H0 ;  /* 0x2000006fff4a7230 */ /* 0x100fe20000004100 */
        /* <DEDUP_REMOVED lines=12> */
[----:B------:R-:W-:-:S03]  /*a7b0*/  FMUL.FTZ R112, R111, R110 ;  /* 0x0000006e6f707220 */ /* 0x000fc60000410000 */
[C---:B------:R-:W-:Y:S01]  /*a7c0*/  FMUL.FTZ R110, R113.reuse, R110 ;  /* 0x0000006e716e7220 */ /* 0x040fe20000410000 */
[----:B------:R-:W-:-:S03]  /*a7d0*/  FFMA.FTZ R113, R113, R108, -R112 ;  /* 0x0000006c71717223 */ /* 0x000fc60000010870 */
[----:B------:R-:W-:Y:S01]  /*a7e0*/  FFMA.FTZ R111, R111, R108, R110 ;  /* 0x0000006c6f6f7223 */ /* 0x000fe2000001006e */
[----:B------:R-:W-:Y:S01]  /*a7f0*/  IMAD.SHL.U32 R108, R43, 0x100, RZ ;  /* 0x000001002b6c7824 */ /* 0x000fe200078e00ff */
[----:B------:R-:W-:Y:S01]  /*a800*/  LOP3.LUT R43, R46, 0xff00, R47, 0xf8, !PT ;  /* 0x0000ff002e2b7812 */ /* 0x000fe200078ef82f */
[----:B------:R-:W-:Y:S01]  /*a810*/  IMAD.U32 R46, R49, 0x10000, RZ ;  /* 0x00010000312e7824 */ /* 0x000fe200078e00ff */
[----:B------:R-:W-:Y:S02]  /*a820*/  SHF.L.U32 R49, R52, 0x10, RZ ;  /* 0x0000001034317819 */ /* 0x000fe400000006ff */
[----:B------:R-:W-:Y:S02]  /*a830*/  LOP3.LUT R45, R45, 0xff00, R108, 0xf8, !PT ;  /* 0x0000ff002d2d7812 */ /* 0x000fe400078ef86c */
[----:B------:R-:W-:Y:S02]  /*a840*/  LOP3.LUT R49, R50, 0xff0000, R49, 0xf8, !PT ;  /* 0x00ff000032317812 */ /* 0x000fe400078ef831 */
[----:B------:R-:W-:Y:S01]  /*a850*/  LOP3.LUT R47, R45, 0xff0000, R48, 0xf8, !PT ;  /* 0x00ff00002d2f7812 */ /* 0x000fe200078ef830 */
[----:B------:R-:W-:Y:S01]  /*a860*/  HADD2.F32 R45, -RZ, R51.H0_H0 ;  /* 0x20000033ff2d7230 */ /* 0x000fe20000004100 */
[----:B------:R-:W-:-:S02]  /*a870*/  F2FP.F16.E4M3.UNPACK_B R57, R49 ;  /* 0x00000031ff39723e */ /* 0x000fc400020006ff */
[----:B------:R-:W-:Y:S02]  /*a880*/  F2FP.F16.E4M3.UNPACK_B R50, R13 ;  /* 0x0000000dff32723e */ /* 0x000fe400020006ff */
[----:B------:R-:W-:Y:S01]  /*a890*/  F2FP.F16.E4M3.UNPACK_B R56, R47 ;  /* 0x0000002fff38723e */ /* 0x000fe200020006ff */
[--C-:B------:R-:W-:Y:S01]  /*a8a0*/  HADD2.F32 R48, -RZ, R57.reuse.H0_H0 ;  /* 0x20000039ff307230 */ /* 0x100fe20000004100 */
[----:B------:R-:W-:Y:S01]  /*a8b0*/  LOP3.LUT R43, R43, 0xff0000, R46, 0xf8, !PT ;  /* 0x00ff00002b2b7812 */ /* 0x000fe200078ef82e */
[----:B------:R-:W-:Y:S01]  /*a8c0*/  HADD2.F32 R46, -RZ, R50.H0_H0 ;  /* 0x20000032ff2e7230 */ /* 0x000fe20000004100 */
[----:B------:R-:W-:Y:S01]  /*a8d0*/  F2FP.SATFINITE.E4M3.F32.PACK_AB_MERGE_C R14, R113, R72, R14 ;  /* 0x00000048710e723e */ /* 0x000fe2000480700e */
[----:B------:R-:W-:Y:S02]  /*a8e0*/  HADD2.F32 R52, -RZ, R56.H0_H0 ;  /* 0x20000038ff347230 */ /* 0x000fe40000004100 */
[----:B------:R-:W-:Y:S01]  /*a8f0*/  FMUL.FTZ R53, R45, R48 ;  /* 0x000000302d357220 */ /* 0x000fe20000410000 */
[----:B------:R-:W-:-:S02]  /*a900*/  HADD2.F32 R57, -RZ, R57.H1_H1 ;  /* 0x30000039ff397230 */ /* 0x000fc40000004100 */
[C---:B------:R-:W-:Y:S01]  /*a910*/  FMUL.FTZ R58, R46.reuse, R48 ;  /* 0x000000302e3a7220 */ /* 0x040fe20000410000 */
[----:B------:R-:W-:Y:S02]  /*a920*/  HADD2.F32 R50, -RZ, R50.H1_H1 ;  /* 0x30000032ff327230 */ /* 0x000fe40000004100 */
[-C--:B------:R-:W-:Y:S01]  /*a930*/  FFMA.FTZ R46, R46, R52.reuse, -R53 ;  /* 0x000000342e2e7223 */ /* 0x080fe20000010835 */
[----:B------:R-:W-:Y:S01]  /*a940*/  HADD2.F32 R53, -RZ, R51.H1_H1 ;  /* 0x30000033ff357230 */ /* 0x000fe20000004100 */
[----:B------:R-:W-:Y:S01]  /*a950*/  LOP3.LUT R48, R54, 0xff0000, R55, 0xf8, !PT ;  /* 0x00ff000036307812 */ /* 0x000fe200078ef837 */
[----:B------:R-:W-:Y:S01]  /*a960*/  FFMA.FTZ R45, R45, R52, R58 ;  /* 0x000000342d2d7223 */ /* 0x000fe2000001003a */
[----:B------:R-:W-:Y:S01]  /*a970*/  F2FP.F16.E4M3.UNPACK_B R52, R37.H1 ;  /* 0x00000025ff34723e */ /* 0x000fe200030006ff */
[----:B------:R-:W-:Y:S01]  /*a980*/  HADD2.F32 R56, -RZ, R56.H1_H1 ;  /* 0x30000038ff387230 */ /* 0x000fe20000004100 */
[----:B------:R-:W-:Y:S01]  /*a990*/  F2FP.F16.E4M3.UNPACK_B R55, R49.H1 ;  /* 0x00000031ff37723e */ /* 0x000fe200030006ff */
[----:B------:R-:W-:Y:S01]  /*a9a0*/  FMUL.FTZ R58, R50, R57 ;  /* 0x00000039323a7220 */ /* 0x000fe20000410000 */
[----:B------:R-:W-:Y:S01]  /*a9b0*/  F2FP.F16.E4M3.UNPACK_B R51, R13.H1 ;  /* 0x0000000dff33723e */ /* 0x000fe200030006ff */
[----:B------:R-:W-:Y:S01]  /*a9c0*/  FMUL.FTZ R13, R53, R57 ;  /* 0x00000039350d7220 */ /* 0x000fe20000410000 */
[----:B------:R-:W-:Y:S01]  /*a9d0*/  HADD2.F32 R49, -RZ, R52.H0_H0 ;  /* 0x20000034ff317230 */ /* 0x000fe20000004100 */
[----:B------:R-:W-:Y:S01]  /*a9e0*/  F2FP.F16.E4M3.UNPACK_B R54, R47.H1 ;  /* 0x0000002fff36723e */ /* 0x000fe200030006ff */
[----:B------:R-:W-:-:S02]  /*a9f0*/  HADD2.F32 R72, -RZ, R55.H0_H0 ;  /* 0x20000037ff487230 */ /* 0x000fc40000004100 */
[-C--:B------:R-:W-:Y:S01]  /*aa00*/  FFMA.FTZ R13, R50, R56.reuse, -R13 ;  /* 0x00000038320d7223 */ /* 0x080fe2000001080d */
[----:B------:R-:W-:Y:S02]  /*aa10*/  HADD2.F32 R37, -RZ, R51.H0_H0 ;  /* 0x20000033ff257230 */ /* 0x000fe40000004100 */
[----:B------:R-:W-:Y:S01]  /*aa20*/  FFMA.FTZ R50, R53, R56, R58 ;  /* 0x0000003835327223 */ /* 0x000fe2000001003a */
[----:B------:R-:W-:Y:S01]  /*aa30*/  HADD2.F32 R56, -RZ, R52.H1_H1 ;  /* 0x30000034ff387230 */ /* 0x000fe20000004100 */
[----:B------:R-:W-:Y:S01]  /*aa40*/  F2FP.SATFINITE.E4M3.F32.PACK_AB_MERGE_C R38, R111, R74, R38 ;  /* 0x0000004a6f26723e */ /* 0x000fe20004807026 */
[----:B------:R-:W-:Y:S02]  /*aa50*/  HADD2.F32 R52, -RZ, R55.H1_H1 ;  /* 0x30000037ff347230 */ /* 0x000fe40000004100 */
[-C--:B------:R-:W-:Y:S01]  /*aa60*/  FMUL.FTZ R74, R49, R72.reuse ;  /* 0x00000048314a7220 */ /* 0x080fe20000410000 */
[--C-:B------:R-:W-:Y:S02]  /*aa70*/  HADD2.F32 R58, -RZ, R54.reuse.H0_H0 ;  /* 0x20000036ff3a7230 */ /* 0x100fe40000004100 */
[----:B------:R-:W-:Y:S01]  /*aa80*/  FMUL.FTZ R72, R37, R72 ;  /* 0x0000004825487220 */ /* 0x000fe20000410000 */
[----:B------:R-:W-:Y:S01]  /*aa90*/  HADD2.F32 R51, -RZ, R51.H1_H1 ;  /* 0x30000033ff337230 */ /* 0x000fe20000004100 */
[----:B------:R-:W-:Y:S01]  /*aaa0*/  F2FP.F16.E4M3.UNPACK_B R53, R39 ;  /* 0x00000027ff35723e */ /* 0x000fe200020006ff */
[----:B------:R-:W-:-:S02]  /*aab0*/  HADD2.F32 R55, -RZ, R54.H1_H1 ;  /* 0x30000036ff377230 */ /* 0x000fc40000004100 */
[C---:B------:R-:W-:Y:S01]  /*aac0*/  FMUL.FTZ R54, R56.reuse, R52 ;  /* 0x0000003438367220 */ /* 0x040fe20000410000 */
[----:B------:R-:W-:Y:S01]  /*aad0*/  FFMA.FTZ R47, R49, R58, R72 ;  /* 0x0000003a312f7223 */ /* 0x000fe20000010048 */
[----:B------:R-:W-:Y:S01]  /*aae0*/  F2FP.F16.E4M3.UNPACK_B R49, R48 ;  /* 0x00000030ff31723e */ /* 0x000fe200020006ff */
[C---:B------:R-:W-:Y:S01]  /*aaf0*/  FMUL.FTZ R59, R51.reuse, R52 ;  /* 0x00000034333b7220 */ /* 0x040fe20000410000 */
[----:B------:R-:W-:Y:S01]  /*ab00*/  FFMA.FTZ R52, R51, R55, -R54 ;  /* 0x0000003733347223 */ /* 0x000fe20000010836 */
[----:B------:R-:W-:Y:S01]  /*ab10*/  F2FP.F16.E4M3.UNPACK_B R54, R15 ;  /* 0x0000000fff36723e */ /* 0x000fe200020006ff */
[----:B------:R-:W-:Y:S01]  /*ab20*/  FFMA.FTZ R37, R37, R58, -R74 ;  /* 0x0000003a25257223 */ /* 0x000fe2000001084a */
[----:B------:R-:W-:Y:S01]  /*ab30*/  F2FP.F16.E4M3.UNPACK_B R51, R43 ;  /* 0x0000002bff33723e */ /* 0x000fe200020006ff */
[----:B------:R-:W-:Y:S02]  /*ab40*/  HADD2.F32 R58, -RZ, R53.H0_H0 ;  /* 0x20000035ff3a7230 */ /* 0x000fe40000004100 */
[----:B------:R-:W-:Y:S01]  /*ab50*/  FFMA.FTZ R56, R56, R55, R59 ;  /* 0x0000003738387223 */ /* 0x000fe2000001003b */
[----:B------:R-:W-:Y:S01]  /*ab60*/  HADD2.F32 R57, -RZ, R49.H0_H0 ;  /* 0x20000031ff397230 */ /* 0x000fe20000004100 */
[----:B------:R-:W-:Y:S01]  /*ab70*/  F2FP.SATFINITE.E4M3.F32.PACK_AB_MERGE_C R37, R52, R37, RZ ;  /* 0x000000253425723e */ /* 0x000fe200048070ff */
[----:B------:R-:W-:-:S02]  /*ab80*/  HADD2.F32 R55, -RZ, R54.H0_H0 ;  /* 0x20000036ff377230 */ /* 0x000fc40000004100 */
[----:B------:R-:W-:Y:S02]  /*ab90*/  HADD2.F32 R59, -RZ, R51.H0_H0 ;  /* 0x20000033ff3b7230 */ /* 0x000fe40000004100 */
[CC--:B------:R-:W-:Y:S01]  /*aba0*/  FMUL.FTZ R72, R58.reuse, R57.reuse ;  /* 0x000000393a487220 */ /* 0x0c0fe20000410000 */
[----:B------:R-:W-:Y:S02]  /*abb0*/  HADD2.F32 R53, -RZ, R53.H1_H1 ;  /* 0x30000035ff357230 */ /* 0x000fe40000004100 */
[C---:B------:R-:W-:Y:S01]  /*abc0*/  FMUL.FTZ R73, R55.reuse, R57 ;  /* 0x0000003937497220 */ /* 0x040fe20000410000 */
[----:B------:R-:W-:Y:S01]  /*abd0*/  F2FP.F16.E4M3.UNPACK_B R57, R39.H1 ;  /* 0x00000027ff39723e */ /* 0x000fe200030006ff */
[----:B------:R-:W-:Y:S01]  /*abe0*/  FFMA.FTZ R55, R55, R59, -R72 ;  /* 0x0000003b37377223 */ /* 0x000fe20000010848 */
[----:B------:R-:W-:Y:S01]  /*abf0*/  F2FP.F16.E4M3.UNPACK_B R72, R48.H1 ;  /* 0x00000030ff48723e */ /* 0x000fe200030006ff */
[----:B------:R-:W-:Y:S01]  /*ac00*/  HADD2.F32 R49, -RZ, R49.H1_H1 ;  /* 0x30000031ff317230 */ /* 0x000fe20000004100 */
[----:B------:R-:W-:Y:S01]  /*ac10*/  F2FP.F16.E4M3.UNPACK_B R48, R15.H1 ;  /* 0x0000000fff30723e */ /* 0x000fe200030006ff */
[----:B------:R-:W-:Y:S01]  /*ac20*/  FFMA.FTZ R15, R58, R59, R73 ;  /* 0x0000003b3a0f7223 */ /* 0x000fe20000010049 */
[----:B------:R-:W-:Y:S01]  /*ac30*/  F2FP.F16.E4M3.UNPACK_B R59, R43.H1 ;  /* 0x0000002bff3b723e */ /* 0x000fe200030006ff */
[----:B------:R-:W-:Y:S01]  /*ac40*/  HADD2.F32 R58, -RZ, R57.H0_H0 ;  /* 0x20000039ff3a7230 */ /* 0x000fe20000004100 */
[----:B------:R-:W-:Y:S01]  /*ac50*/  F2FP.SATFINITE.E4M3.F32.PACK_AB_MERGE_C R47, R56, R47, RZ ;  /* 0x0000002f382f723e */ /* 0x000fe200048070ff */
[----:B------:R-:W-:Y:S01]  /*ac60*/  HADD2.F32 R73, -RZ, R72.H0_H0 ;  /* 0x20000048ff497230 */ /* 0x000fe20000004100 */
[----:B------:R-:W-:Y:S01]  /*ac70*/  F2FP.SATFINITE.E4M3.F32.PACK_AB_MERGE_C R13, R13, R46, R37 ;  /* 0x0000002e0d0d723e */ /* 0x000fe20004807025 */
[----:B------:R-:W-:Y:S01]  /*ac80*/  HADD2.F32 R39, -RZ, R48.H0_H0 ;  /* 0x20000030ff277230 */ /* 0x000fe20000004100 */
[----:B------:R-:W-:Y:S01]  /*ac90*/  F2FP.SATFINITE.E4M3.F32.PACK_AB_MERGE_C R37, R50, R45, R47 ;  /* 0x0000002d3225723e */ /* 0x000fe2000480702f */
        /* <DEDUP_REMOVED lines=9> */
[CC--:B------:R-:W-:Y:S01]  /*ad30*/  FMUL.FTZ R73, R57.reuse, R72.reuse ;  /* 0x0000004839497220 */ /* 0x0c0fe20000410000 */
[----:B------:R-:W-:Y:S02]  /*ad40*/  HADD2.F32 R54, -RZ, R54.H1_H1 ;  /* 0x30000036ff367230 */ /* 0x000fe40000004100 */
[C---:B------:R-:W-:Y:S01]  /*ad50*/  FMUL.FTZ R72, R48.reuse, R72 ;  /* 0x0000004830487220 */ /* 0x040fe20000410000 */
[----:B------:R-:W-:Y:S02]  /*ad60*/  HADD2.F32 R51, -RZ, R51.H1_H1 ;  /* 0x30000033ff337230 */ /* 0x000fe40000004100 */
[-C--:B------:R-:W-:Y:S01]  /*ad70*/  FFMA.FTZ R58, R48, R59.reuse, -R73 ;  /* 0x0000003b303a7223 */ /* 0x080fe20000010849 */
[----:B------:R-:W-:Y:S01]  /*ad80*/  FFMA.FTZ R72, R57, R59, R72 ;  /* 0x0000003b39487223 */ /* 0x000fe20000010048 */
[CC--:B------:R-:W-:Y:S01]  /*ad90*/  FMUL.FTZ R57, R53.reuse, R49.reuse ;  /* 0x0000003135397220 */ /* 0x0c0fe20000410000 */
[----:B------:R-:W-:Y:S02]  /*ada0*/  FMUL.FTZ R48, R54, R49 ;  /* 0x0000003136307220 */ /* 0x000fe40000410000 */
[----:B------:R-:W-:Y:S01]  /*adb0*/  F2FP.SATFINITE.E4M3.F32.PACK_AB_MERGE_C R39, R58, R39, RZ ;  /* 0x000000273a27723e */ /* 0x000fe200048070ff */
[-C--:B------:R-:W-:Y:S01]  /*adc0*/  FFMA.FTZ R54, R54, R51.reuse, -R57 ;  /* 0x0000003336367223 */ /* 0x080fe20000010839 */
[----:B------:R-:W-:Y:S01]  /*add0*/  FFMA.FTZ R48, R53, R51, R48 ;  /* 0x0000003335307223 */ /* 0x000fe20000010030 */
[----:B------:R-:W-:-:S03]  /*ade0*/  F2FP.SATFINITE.E4M3.F32.PACK_AB_MERGE_C R43, R72, R43, RZ ;  /* 0x0000002b482b723e */ /* 0x000fc600048070ff */
[----:B------:R-:W-:Y:S02]  /*adf0*/  F2FP.SATFINITE.E4M3.F32.PACK_AB_MERGE_C R39, R54, R55, R39 ;  /* 0x000000373627723e */ /* 0x000fe40004807027 */
[----:B------:R-:W-:-:S03]  /*ae00*/  F2FP.SATFINITE.E4M3.F32.PACK_AB_MERGE_C R43, R48, R15, R43 ;  /* 0x0000000f302b723e */ /* 0x000fc6000480702b */
[----:B------:R-:W-:Y:S02]  /*ae10*/  IMAD.MOV.U32 R15, RZ, RZ, R39 ;  /* 0x000000ffff0f7224 */ /* 0x000fe400078e0027 */
[----:B------:R-:W-:-:S07]  /*ae20*/  IMAD.MOV.U32 R39, RZ, RZ, R43 ;  /* 0x000000ffff277224 */ /* 0x000fce00078e002b */
.L_x_3134:
[----:B------:R-:W-:Y:S05]  /*ae30*/  BSYNC B2 ;  /* 0x0000000000027941 */ /* 0x000fea0003800000 */
.L_x_3133:
[----:B------:R-:W-:Y:S01]  /*ae40*/  ISETP.GE.AND P3, PT, R11, R105, PT ;  /* 0x000000690b00720c */ /* 0x000fe20003f66270 */
[----:B-1----:R1:W-:-:S12]  /*ae50*/  ST.E.128 desc[UR42][R40.64], R12 ;  /* 0x0000000c28007985 */ /* 0x0023d8000c101d2a */
[----:B------:R-:W-:-:S04]  /*ae60*/  @!P3 IADD3 R42, P4, R11, R42, RZ ;  /* 0x0000002a0b2ab210 */ /* 0x000fc80007f9e0ff */
[----:B------:R-:W-:-:S05]  /*ae70*/  @!P3 LEA.HI.X.SX32 R43, R11, R44, 0x1, P4 ;  /* 0x0000002c0b2bb211 */ /* 0x000fca00020f0eff */
[----:B---3--:R1:W-:Y:S04]  /*ae80*/  @!P3 ST.E.128 desc[UR42][R42.64], R36 ;  /* 0x000000242a00b985 */ /* 0x0083e8000c101d2a */
.L_x_3132:
[----:B------:R-:W-:Y:S05]  /*ae90*/  BSYNC B1 ;  /* 0x0000000000017941 */ /* 0x000fea0003800000 */
.L_x_3131:
[----:B------:R-:W-:-:S03]  /*aea0*/  UMOV UR4, 0xffffffff ;  /* 0xffffffff00047882 */ /* 0x000fc60000000000 */
[----:B------:R-:W-:Y:S05]  /*aeb0*/  BRA.DIV UR4, `(.L_x_3135) ;  /* 0x0000025a04a87947 */ /* 0x000fea000b800000 */
[----:B-1----:R-:W1:Y:S04]  /*aec0*/  SHFL.IDX PT, R100, R100, 0x3, 0x181f ;  /* 0x00781f0064647f89 */ /* 0x002e6800000e0000 */
[----:B---3--:R3:W0:Y:S02]  /*aed0*/  SHFL.IDX PT, R42, R99, 0x3, 0x181f ;  /* 0x00781f00632a7f89 */ /* 0x00862400000e0000 */
.L_x_3469:
[----:B------:R-:W-:-:S05]  /*aee0*/  VIADD R11, R220, 0x60 ;  /* 0x00000060dc0b7836 */ /* 0x000fca0000000000 */
[----:B------:R-:W-:-:S13]  /*aef0*/  ISETP.GE.OR P3, PT, R11, R97, P1 ;  /* 0x000000610b00720c */ /* 0x000fda0000f66670 */
[----:B------:R-:W-:Y:S05]  /*af00*/  @P3 BRA `(.L_x_3110) ;  /* 0x0000001400903947 */ /* 0x000fea0003800000 */
[----:B----4-:R-:W4:Y:S01]  /*af10*/  LDL R14, [R1+0x48] ;  /* 0x00004800010e7983 */ /* 0x010f220000100800 */
[----:B------:R-:W-:Y:S01]  /*af20*/  SEL R106, R34, R106, !P0 ;  /* 0x0000006a226a7207 */ /* 0x000fe20004000000 */
[C---:B------:R-:W-:Y:S01]  /*af30*/  VIADD R15, R220.reuse, 0x60 ;  /* 0x00000060dc0f7836 */ /* 0x040fe20000000000 */
[----:B0-----:R-:W-:Y:S01]  /*af40*/  IADD3 R40, P3, R71, R42, RZ ;  /* 0x0000002a47287210 */ /* 0x001fe20007f7e0ff */
[----:B------:R-:W-:Y:S01]  /*af50*/  VIADD R12, R220, 0x60 ;  /* 0x00000060dc0c7836 */ /* 0x000fe20000000000 */
[----:B------:R-:W-:Y:S01]  /*af60*/  SHF.R.S32.HI R11, RZ, 0x1f, R106 ;  /* 0x0000001fff0b7819 */ /* 0x000fe2000001146a */
[----:B------:R-:W-:Y:S01]  /*af70*/  BSSY B1, `(.L_x_3136) ;  /* 0x00000ed000017945 */ /* 0x000fe20003800000 */
[----:B------:R-:W-:Y:S01]  /*af80*/  SHF.L.U32 R15, R15, 0x7, RZ ;  /* 0x000000070f0f7819 */ /* 0x000fe200000006ff */
[----:B------:R-:W-:Y:S01]  /*af90*/  IMAD.SHL.U32 R12, R12, 0x80, RZ ;  /* 0x000000800c0c7824 */ /* 0x000fe200078e00ff */
[----:B------:R-:W-:Y:S01]  /*afa0*/  LEA.HI R106, R11, R106, RZ, 0x5 ;  /* 0x0000006a0b6a7211 */ /* 0x000fe200078f28ff */
[----:B-1----:R-:W-:Y:S01]  /*afb0*/  IMAD.X R41, R100, 0x1, R87, P3 ;  /* 0x0000000164297824 */ /* 0x002fe200018e0657 */
[----:B------:R-:W-:-:S02]  /*afc0*/  LOP3.LUT R15, R15, 0x380, RZ, 0xc0, !PT ;  /* 0x000003800f0f7812 */ /* 0x000fc400078ec0ff */
[----:B------:R-:W-:Y:S02]  /*afd0*/  LEA.HI.SX32 R106, R106, R77, 0x1b ;  /* 0x0000004d6a6a7211 */ /* 0x000fe400078fdaff */
[----:B------:R-:W-:Y:S02]  /*afe0*/  LOP3.LUT R12, R12, 0x380, RZ, 0xc0, !PT ;  /* 0x000003800c0c7812 */ /* 0x000fe400078ec0ff */
[----:B------:R-:W-:Y:S01]  /*aff0*/  SHF.R.S32.HI R13, RZ, 0x1f, R106 ;  /* 0x0000001fff0d7819 */ /* 0x000fe2000001146a */
[----:B------:R-:W-:Y:S01]  /*b000*/  IMAD.SHL.U32 R11, R106, 0x10, RZ ;  /* 0x000000106a0b7824 */ /* 0x000fe200078e00ff */
[----:B------:R-:W-:Y:S02]  /*b010*/  SHF.R.U32.HI R15, RZ, 0x3, R15 ;  /* 0x00000003ff0f7819 */ /* 0x000fe4000001160f */
        /* <DEDUP_REMOVED lines=10> */
[----:B------:R-:W0:Y:S04]  /*b0c0*/  LDS.128 R12, [R13+0x28400] ;  /* 0x028400000d0c7984 */ /* 0x000e280000000c00 */
[----:B------:R-:W1:Y:S01]  /*b0d0*/  LDS.128 R36, [R36+0x28400] ;  /* 0x0284000024247984 */ /* 0x000e620000000c00 */
[----:B------:R-:W-:Y:S05]  /*b0e0*/  @P2 BRA `(.L_x_3137) ;  /* 0x0000000c00542947 */ /* 0x000fea0003800000 */
[----:B------:R-:W-:Y:S01]  /*b0f0*/  SHF.R.U32.HI R43, RZ, 0x8, R61 ;  /* 0x00000008ff2b7819 */ /* 0x000fe2000001163d */
[----:B-1----:R-:W-:Y:S01]  /*b100*/  IMAD.MOV.U32 R48, RZ, RZ, R36 ;  /* 0x000000ffff307224 */ /* 0x002fe200078e0024 */
[----:B0-----:R-:W-:Y:S01]  /*b110*/  MOV R47, R12 ;  /* 0x0000000c002f7202 */ /* 0x001fe20000000f00 */
[----:B------:R-:W-:Y:S01]  /*b120*/  IMAD.MOV.U32 R44, RZ, RZ, R38 ;  /* 0x000000ffff2c7224 */ /* 0x000fe200078e0026 */
[----:B------:R-:W-:Y:S01]  /*b130*/  LOP3.LUT R49, R61, 0xff0000ff, RZ, 0xc0, !PT ;  /* 0xff0000ff3d317812 */ /* 0x000fe200078ec0ff */
[----:B------:R-:W-:Y:S01]  /*b140*/  IMAD.SHL.U32 R12, R43, 0x100, RZ ;  /* 0x000001002b0c7824 */ /* 0x000fe200078e00ff */
[----:B------:R-:W-:Y:S01]  /*b150*/  SHF.R.U32.HI R52, RZ, 0x8, R63 ;  /* 0x00000008ff347819 */ /* 0x000fe2000001163f */
[----:B------:R-:W-:Y:S01]  /*b160*/  IMAD.MOV.U32 R43, RZ, RZ, R14 ;  /* 0x000000ffff2b7224 */ /* 0x000fe200078e000e */
[----:B------:R-:W-:Y:S02]  /*b170*/  SHF.R.U32.HI R53, RZ, 0x10, R61 ;  /* 0x00000010ff357819 */ /* 0x000fe4000001163d */
[----:B------:R-:W-:Y:S01]  /*b180*/  LOP3.LUT R49, R49, 0xff00, R12, 0xf8, !PT ;  /* 0x0000ff0031317812 */ /* 0x000fe200078ef80c */
[----:B------:R-:W-:Y:S01]  /*b190*/  IMAD.SHL.U32 R12, R52, 0x100, RZ ;  /* 0x00000100340c7824 */ /* 0x000fe200078e00ff */
[----:B------:R-:W-:-:S02]  /*b1a0*/  SHF.R.U32.HI R54, RZ, 0x10, R63 ;  /* 0x00000010ff367819 */ /* 0x000fc4000001163f */
[----:B------:R-:W-:Y:S02]  /*b1b0*/  LOP3.LUT R51, R63, 0xff0000ff, RZ, 0xc0, !PT ;  /* 0xff0000ff3f337812 */ /* 0x000fe400078ec0ff */
[----:B------:R-:W-:Y:S02]  /*b1c0*/  SHF.R.U32.HI R50, RZ, 0x8, R65 ;  /* 0x00000008ff327819 */ /* 0x000fe40000011641 */
[----:B------:R-:W-:Y:S02]  /*b1d0*/  SHF.L.U32 R36, R53, 0x10, RZ ;  /* 0x0000001035247819 */ /* 0x000fe400000006ff */
[----:B------:R-:W-:Y:S01]  /*b1e0*/  SHF.R.U32.HI R46, RZ, 0x8, R67 ;  /* 0x00000008ff2e7819 */ /* 0x000fe20000011643 */
[----:B------:R-:W-:Y:S01]  /*b1f0*/  IMAD.SHL.U32 R14, R50, 0x100, RZ ;  /* 0x00000100320e7824 */ /* 0x000fe200078e00ff */
[----:B------:R-:W-:Y:S01]  /*b200*/  LOP3.LUT R53, R51, 0xff00, R12, 0xf8, !PT ;  /* 0x0000ff0033357812 */ /* 0x000fe200078ef80c */
[----:B------:R-:W-:Y:S01]  /*b210*/  IMAD.U32 R12, R54, 0x10000, RZ ;  /* 0x00010000360c7824 */ /* 0x000fe200078e00ff */
[----:B------:R-:W-:Y:S01]  /*b220*/  LOP3.LUT R55, R65, 0xff0000ff, RZ, 0xc0, !PT ;  /* 0xff0000ff41377812 */ /* 0x000fe200078ec0ff */
[----:B------:R-:W-:Y:S01]  /*b230*/  IMAD.SHL.U32 R38, R46, 0x100, RZ ;  /* 0x000001002e267824 */ /* 0x000fe200078e00ff */
[----:B------:R-:W-:-:S02]  /*b240*/  LOP3.LUT R36, R49, 0xff0000, R36, 0xf8, !PT ;  /* 0x00ff000031247812 */ /* 0x000fc400078ef824 */
[----:B------:R-:W-:Y:S02]  /*b250*/  F2FP.F16.E4M3.UNPACK_B R54, R103.H1 ;  /* 0x00000067ff36723e */ /* 0x000fe400030006ff */
[----:B------:R-:W-:Y:S02]  /*b260*/  F2FP.F16.E4M3.UNPACK_B R51, R48.H1 ;  /* 0x00000030ff33723e */ /* 0x000fe400030006ff */
[----:B------:R-:W-:Y:S02]  /*b270*/  F2FP.F16.E4M3.UNPACK_B R49, R47.H1 ;  /* 0x0000002fff31723e */ /* 0x000fe400030006ff */
[----:B------:R-:W-:Y:S01]  /*b280*/  SHF.R.U32.HI R45, RZ, 0x10, R65 ;  /* 0x00000010ff2d7819 */ /* 0x000fe20000011641 */
[----:B------:R-:W-:Y:S01]  /*b290*/  HADD2.F32 R50, -RZ, R51.H0_H0 ;  /* 0x20000033ff327230 */ /* 0x000fe20000004100 */
[----:B------:R-:W-:Y:S01]  /*b2a0*/  LOP3.LUT R59, R67, 0xff0000ff, RZ, 0xc0, !PT ;  /* 0xff0000ff433b7812 */ /* 0x000fe200078ec0ff */
[----:B------:R-:W-:Y:S01]  /*b2b0*/  HADD2.F32 R46, -RZ, R49.H0_H0 ;  /* 0x20000031ff2e7230 */ /* 0x000fe20000004100 */
[----:B------:R-:W-:Y:S01]  /*b2c0*/  LOP3.LUT R57, R55, 0xff00, R14, 0xf8, !PT ;  /* 0x0000ff0037397812 */ /* 0x000fe200078ef80e */
[----:B------:R-:W-:Y:S01]  /*b2d0*/  HADD2.F32 R55, -RZ, R54.H0_H0 ;  /* 0x20000036ff377230 */ /* 0x000fe20000004100 */
[----:B------:R-:W-:-:S02]  /*b2e0*/  F2FP.F16.E4M3.UNPACK_B R52, R101.H1 ;  /* 0x00000065ff34723e */ /* 0x000fc400030006ff */
[----:B------:R-:W-:Y:S01]  /*b2f0*/  LOP3.LUT R59, R59, 0xff00, R38, 0xf8, !PT ;  /* 0x0000ff003b3b7812 */ /* 0x000fe200078ef826 */
[----:B------:R-:W-:Y:S01]  /*b300*/  IMAD.U32 R38, R45, 0x10000, RZ ;  /* 0x000100002d267824 */ /* 0x000fe200078e00ff */
[----:B------:R-:W-:Y:S01]  /*b310*/  LOP3.LUT R12, R53, 0xff0000, R12, 0xf8, !PT ;  /* 0x00ff0000350c7812 */ /* 0x000fe200078ef80c */
[----:B------:R-:W-:Y:S02]  /*b320*/  HADD2.F32 R53, -RZ, R52.H0_H0 ;  /* 0x20000034ff357230 */ /* 0x000fe40000004100 */
[-C--:B------:R-:W-:Y:S01]  /*b330*/  FMUL.FTZ R45, R50, R55.reuse ;  /* 0x00000037322d7220 */ /* 0x080fe20000410000 */
[C---:B------:R-:W-:Y:S01]  /*b340*/  FMUL.FTZ R55, R46.reuse, R55 ;  /* 0x000000372e377220 */ /* 0x040fe20000410000 */
[----:B------:R-:W-:Y:S02]  /*b350*/  SHF.R.U32.HI R56, RZ, 0x10, R67 ;  /* 0x00000010ff387819 */ /* 0x000fe40000011643 */
[-C--:B------:R-:W-:Y:S01]  /*b360*/  FFMA.FTZ R45, R46, R53.reuse, -R45 ;  /* 0x000000352e2d7223 */ /* 0x080fe2000001082d */
[----:B------:R-:W-:Y:S01]  /*b370*/  FFMA.FTZ R46, R50, R53, R55 ;  /* 0x00000035322e7223 */ /* 0x000fe20000010037 */
        /* <DEDUP_REMOVED lines=8> */
[----:B------:R-:W-:Y:S01]  /*b400*/  IMAD.U32 R14, R56, 0x10000, RZ ;  /* 0x00010000380e7824 */ /* 0x000fe200078e00ff */
[----:B------:R-:W-:Y:S01]  /*b410*/  F2FP.F16.E4M3.UNPACK_B R101, R101 ;  /* 0x00000065ff65723e */ /* 0x000fe200020006ff */
[-C--:B------:R-:W-:Y:S01]  /*b420*/  FMUL.FTZ R57, R50, R53.reuse ;  /* 0x0000003532397220 */ /* 0x080fe20000410000 */
[----:B------:R-:W-:Y:S01]  /*b430*/  FMUL.FTZ R47, R54, R53 ;  /* 0x00000035362f7220 */ /* 0x000fe20000410000 */
[----:B------:R-:W-:Y:S01]  /*b440*/  HADD2.F32 R56, -RZ, R103.H0_H0 ;  /* 0x20000067ff387230 */ /* 0x000fe20000004100 */
[----:B------:R-:W-:Y:S01]  /*b450*/  LOP3.LUT R14, R59, 0xff0000, R14, 0xf8, !PT ;  /* 0x00ff00003b0e7812 */ /* 0x000fe200078ef80e */
[----:B------:R-:W-:-:S02]  /*b460*/  HADD2.F32 R53, -RZ, R52.H0_H0 ;  /* 0x20000034ff357230 */ /* 0x000fc40000004100 */
[-C--:B------:R-:W-:Y:S01]  /*b470*/  FFMA.FTZ R48, R50, R55.reuse, -R47 ;  /* 0x0000003732307223 */ /* 0x080fe2000001082f */
[----:B------:R-:W-:Y:S02]  /*b480*/  HADD2.F32 R49, -RZ, R51.H0_H0 ;  /* 0x20000033ff317230 */ /* 0x000fe40000004100 */
[----:B------:R-:W-:Y:S01]  /*b490*/  FFMA.FTZ R47, R54, R55, R57 ;  /* 0x00000037362f7223 */ /* 0x000fe20000010039 */
[----:B------:R-:W-:Y:S02]  /*b4a0*/  HADD2.F32 R50, -RZ, R101.H0_H0 ;  /* 0x20000065ff327230 */ /* 0x000fe40000004100 */
[-C--:B------:R-:W-:Y:S01]  /*b4b0*/  FMUL.FTZ R58, R53, R56.reuse ;  /* 0x00000038353a7220 */ /* 0x080fe20000410000 */
[----:B------:R-:W-:Y:S02]  /*b4c0*/  HADD2.F32 R103, -RZ, R103.H1_H1 ;  /* 0x30000067ff677230 */ /* 0x000fe40000004100 */
[C---:B------:R-:W-:Y:S01]  /*b4d0*/  FMUL.FTZ R56, R49.reuse, R56 ;  /* 0x0000003831387220 */ /* 0x040fe20000410000 */
[----:B------:R-:W-:Y:S01]  /*b4e0*/  HADD2.F32 R54, -RZ, R52.H1_H1 ;  /* 0x30000034ff367230 */ /* 0x000fe20000004100 */
[----:B------:R-:W-:Y:S01]  /*b4f0*/  F2FP.F16.E4M3.UNPACK_B R57, R104.H1 ;  /* 0x00000068ff39723e */ /* 0x000fe200030006ff */
[----:B------:R-:W-:Y:S01]  /*b500*/  HADD2.F32 R51, -RZ, R51.H1_H1 ;  /* 0x30000033ff337230 */ /* 0x000fe20000004100 */
[----:B------:R-:W-:Y:S01]  /*b510*/  F2FP.F16.E4M3.UNPACK_B R55, R44.H1 ;  /* 0x0000002cff37723e */ /* 0x000fe200030006ff */
[----:B------:R-:W-:Y:S01]  /*b520*/  FFMA.FTZ R49, R49, R50, -R58 ;  /* 0x0000003231317223 */ /* 0x000fe2000001083a */
[----:B------:R-:W-:-:S02]  /*b530*/  HADD2.F32 R101, -RZ, R101.H1_H1 ;  /* 0x30000065ff657230 */ /* 0x000fc40000004100 */
[----:B------:R-:W-:Y:S01]  /*b540*/  FFMA.FTZ R50, R53, R50, R56 ;  /* 0x0000003235327223 */ /* 0x000fe20000010038 */
[CC--:B------:R-:W-:Y:S01]  /*b550*/  FMUL.FTZ R52, R54.reuse, R103.reuse ;  /* 0x0000006736347220 */ /* 0x0c0fe20000410000 */
[C---:B------:R-:W-:Y:S01]  /*b560*/  FMUL.FTZ R103, R51.reuse, R103 ;  /* 0x0000006733677220 */ /* 0x040fe20000410000 */
[----:B------:R-:W-:Y:S01]  /*b570*/  F2FP.F16.E4M3.UNPACK_B R58, R102.H1 ;  /* 0x00000066ff3a723e */ /* 0x000fe200030006ff */
[----:B------:R-:W-:Y:S01]  /*b580*/  HADD2.F32 R61, -RZ, R57.H0_H0 ;  /* 0x20000039ff3d7230 */ /* 0x000fe20000004100 */
[----:B------:R-:W-:Y:S01]  /*b590*/  F2FP.F16.E4M3.UNPACK_B R53, R43.H1 ;  /* 0x0000002bff35723e */ /* 0x000fe200030006ff */
[----:B------:R-:W-:Y:S02]  /*b5a0*/  HADD2.F32 R56, -RZ, R55.H0_H0 ;  /* 0x20000037ff387230 */ /* 0x000fe40000004100 */
[-C--:B------:R-:W-:Y:S01]  /*b5b0*/  FFMA.FTZ R52, R51, R101.reuse, -R52 ;  /* 0x0000006533347223 */ /* 0x080fe20000010834 */
[----:B------:R-:W-:Y:S01]  /*b5c0*/  FFMA.FTZ R51, R54, R101, R103 ;  /* 0x0000006536337223 */ /* 0x000fe20000010067 */
[----:B------:R-:W-:Y:S01]  /*b5d0*/  HADD2.F32 R60, -RZ, R57.H1_H1 ;  /* 0x30000039ff3c7230 */ /* 0x000fe20000004100 */
[----:B------:R-:W-:Y:S01]  /*b5e0*/  F2FP.F16.E4M3.UNPACK_B R104, R104 ;  /* 0x00000068ff68723e */ /* 0x000fe200020006ff */
[----:B------:R-:W-:-:S02]  /*b5f0*/  HADD2.F32 R54, -RZ, R53.H0_H0 ;  /* 0x20000035ff367230 */ /* 0x000fc40000004100 */
[----:B------:R-:W-:Y:S01]  /*b600*/  FMUL.FTZ R63, R56, R61 ;  /* 0x0000003d383f7220 */ /* 0x000fe20000410000 */
[--C-:B------:R-:W-:Y:S01]  /*b610*/  HADD2.F32 R59, -RZ, R58.reuse.H0_H0 ;  /* 0x2000003aff3b7230 */ /* 0x100fe20000004100 */
[----:B------:R-:W-:Y:S01]  /*b620*/  F2FP.F16.E4M3.UNPACK_B R43, R43 ;  /* 0x0000002bff2b723e */ /* 0x000fe200020006ff */
[----:B------:R-:W-:Y:S02]  /*b630*/  HADD2.F32 R57, -RZ, R55.H1_H1 ;  /* 0x30000037ff397230 */ /* 0x000fe40000004100 */
[C---:B------:R-:W-:Y:S01]  /*b640*/  FMUL.FTZ R61, R54.reuse, R61 ;  /* 0x0000003d363d7220 */ /* 0x040fe20000410000 */
[----:B------:R-:W-:Y:S02]  /*b650*/  HADD2.F32 R55, -RZ, R53.H1_H1 ;  /* 0x30000035ff377230 */ /* 0x000fe40000004100 */
[-C--:B------:R-:W-:Y:S01]  /*b660*/  FFMA.FTZ R53, R54, R59.reuse, -R63 ;  /* 0x0000003b36357223 */ /* 0x080fe2000001083f */
[----:B------:R-:W-:Y:S02]  /*b670*/  HADD2.F32 R58, -RZ, R58.H1_H1 ;  /* 0x3000003aff3a7230 */ /* 0x000fe40000004100 */
[----:B------:R-:W-:Y:S01]  /*b680*/  FMUL.FTZ R54, R57, R60 ;  /* 0x0000003c39367220 */ /* 0x000fe20000410000 */
[----:B------:R-:W-:Y:S01]  /*b690*/  F2FP.F16.E4M3.UNPACK_B R102, R102 ;  /* 0x00000066ff66723e */ /* 0x000fe200020006ff */
[C---:B------:R-:W-:Y:S01]  /*b6a0*/  FMUL.FTZ R60, R55.reuse, R60 ;  /* 0x0000003c373c7220 */ /* 0x040fe20000410000 */
[----:B------:R-:W-:Y:S01]  /*b6b0*/  FFMA.FTZ R61, R56, R59, R61 ;  /* 0x0000003b383d7223 */ /* 0x000fe2000001003d */
[----:B------:R-:W-:Y:S01]  /*b6c0*/  FFMA.FTZ R62, R55, R58, -R54 ;  /* 0x0000003a373e7223 */ /* 0x000fe20000010836 */
[----:B------:R-:W-:Y:S01]  /*b6d0*/  F2FP.F16.E4M3.UNPACK_B R54, R44 ;  /* 0x0000002cff36723e */ /* 0x000fe200020006ff */
[----:B------:R-:W-:Y:S01]  /*b6e0*/  FFMA.FTZ R64, R57, R58, R60 ;  /* 0x0000003a39407223 */ /* 0x000fe2000001003c */
[----:B------:R-:W-:Y:S01]  /*b6f0*/  HADD2.F32 R57, -RZ, R104.H0_H0 ;  /* 0x20000068ff397230 */ /* 0x000fe20000004100 */
[----:B------:R-:W-:Y:S01]  /*b700*/  F2FP.SATFINITE.E4M3.F32.PACK_AB_MERGE_C R45, R48, R45, RZ ;  /* 0x0000002d302d723e */ /* 0x000fe200048070ff */
[----:B------:R-:W-:Y:S01]  /*b710*/  HADD2.F32 R44, -RZ, R43.H0_H0 ;  /* 0x2000002bff2c7230 */ /* 0x000fe20000004100 */
[----:B------:R-:W-:Y:S01]  /*b720*/  F2FP.SATFINITE.E4M3.F32.PACK_AB_MERGE_C R62, R62, R53, RZ ;  /* 0x000000353e3e723e */ /* 0x000fe200048070ff */
[----:B------:R-:W-:Y:S01]  /*b730*/  HADD2.F32 R55, -RZ, R54.H0_H0 ;  /* 0x20000036ff377230 */ /* 0x000fe20000004100 */
[----:B------:R-:W-:Y:S01]  /*b740*/  F2FP.SATFINITE.E4M3.F32.PACK_AB_MERGE_C R47, R47, R46, RZ ;  /* 0x0000002e2f2f723e */ /* 0x000fe200048070ff */
[----:B------:R-:W-:-:S02]  /*b750*/  HADD2.F32 R104, -RZ, R104.H1_H1 ;  /* 0x30000068ff687230 */ /* 0x000fc40000004100 */
[CC--:B------:R-:W-:Y:S01]  /*b760*/  FMUL.FTZ R58, R44.reuse, R57.reuse ;  /* 0x000000392c3a7220 */ /* 0x0c0fe20000410000 */
[----:B------:R-:W-:Y:S02]  /*b770*/  HADD2.F32 R43, -RZ, R43.H1_H1 ;  /* 0x3000002bff2b7230 */ /* 0x000fe40000004100 */
[----:B------:R-:W-:Y:S01]  /*b780*/  FMUL.FTZ R59, R55, R57 ;  /* 0x00000039373b7220 */ /* 0x000fe20000410000 */
[----:B------:R-:W-:Y:S01]  /*b790*/  HADD2.F32 R56, -RZ, R102.H0_H0 ;  /* 0x20000066ff387230 */ /* 0x000fe20000004100 */
[----:B------:R-:W-:Y:S01]  /*b7a0*/  F2FP.F16.E4M3.UNPACK_B R53, R37 ;  /* 0x00000025ff35723e */ /* 0x000fe200020006ff */
[----:B------:R-:W-:Y:S02]  /*b7b0*/  HADD2.F32 R54, -RZ, R54.H1_H1 ;  /* 0x30000036ff367230 */ /* 0x000fe40000004100 */
[C---:B------:R-:W-:Y:S01]  /*b7c0*/  FMUL.FTZ R57, R43.reuse, R104 ;  /* 0x000000682b397220 */ /* 0x040fe20000410000 */
[----:B------:R-:W-:Y:S01]  /*b7d0*/  HADD2.F32 R102, -RZ, R102.H1_H1 ;  /* 0x30000066ff667230 */ /* 0x000fe20000004100 */
[----:B------:R-:W-:Y:S01]  /*b7e0*/  F2FP.F16.E4M3.UNPACK_B R48, R13 ;  /* 0x0000000dff30723e */ /* 0x000fe200020006ff */
[----:B------:R-:W-:Y:S01]  /*b7f0*/  FFMA.FTZ R44, R44, R56, -R59 ;  /* 0x000000382c2c7223 */ /* 0x000fe2000001083b */
[----:B------:R-:W-:Y:S01]  /*b800*/  FMUL.FTZ R60, R54, R104 ;  /* 0x00000068363c7220 */ /* 0x000fe20000410000 */
[----:B------:R-:W-:Y:S01]  /*b810*/  F2FP.SATFINITE.E4M3.F32.PACK_AB_MERGE_C R46, R52, R49, R45 ;  /* 0x00000031342e723e */ /* 0x000fe2000480702d */
[----:B------:R-:W-:Y:S01]  /*b820*/  FFMA.FTZ R57, R54, R102, R57 ;  /* 0x0000006636397223 */ /* 0x000fe20000010039 */
[----:B------:R-:W-:Y:S01]  /*b830*/  F2FP.F16.E4M3.UNPACK_B R54, R38 ;  /* 0x00000026ff36723e */ /* 0x000fe200020006ff */
[----:B------:R-:W-:Y:S01]  /*b840*/  FFMA.FTZ R43, R43, R102, -R60 ;  /* 0x000000662b2b7223 */ /* 0x000fe2000001083c */
[----:B------:R-:W-:Y:S01]  /*b850*/  FFMA.FTZ R58, R55, R56, R58 ;  /* 0x00000038373a7223 */ /* 0x000fe2000001003a */
[----:B------:R-:W-:Y:S01]  /*b860*/  F2FP.SATFINITE.E4M3.F32.PACK_AB_MERGE_C R45, R51, R50, R47 ;  /* 0x00000032332d723e */ /* 0x000fe2000480702f */
[--C-:B------:R-:W-:Y:S01]  /*b870*/  HADD2.F32 R49, -RZ, R53.reuse.H0_H0 ;  /* 0x20000035ff317230 */ /* 0x100fe20000004100 */
[----:B------:R-:W-:Y:S01]  /*b880*/  F2FP.SATFINITE.E4M3.F32.PACK_AB_MERGE_C R61, R64, R61, RZ ;  /* 0x0000003d403d723e */ /* 0x000fe200048070ff */
[----:B------:R-:W-:Y:S01]  /*b890*/  HADD2.F32 R50, -RZ, R54.H0_H0 ;  /* 0x20000036ff327230 */ /* 0x000fe20000004100 */
[----:B------:R-:W-:Y:S01]  /*b8a0*/  F2FP.F16.E4M3.UNPACK_B R51, R36 ;  /* 0x00000024ff33723e */ /* 0x000fe200020006ff */
[----:B------:R-:W-:Y:S01]  /*b8b0*/  HADD2.F32 R47, -RZ, R48.H0_H0 ;  /* 0x20000030ff2f7230 */ /* 0x000fe20000004100 */
[----:B------:R-:W-:Y:S01]  /*b8c0*/  F2FP.SATFINITE.E4M3.F32.PACK_AB_MERGE_C R44, R43, R44, R62 ;  /* 0x0000002c2b2c723e */ /* 0x000fe2000480703e */
[----:B------:R-:W-:Y:S01]  /*b8d0*/  HADD2.F32 R53, -RZ, R53.H1_H1 ;  /* 0x30000035ff357230 */ /* 0x000fe20000004100 */
[----:B------:R-:W-:Y:S01]  /*b8e0*/  F2FP.SATFINITE.E4M3.F32.PACK_AB_MERGE_C R43, R57, R58, R61 ;  /* 0x0000003a392b723e */ /* 0x000fe2000480703d */
[----:B------:R-:W-:-:S02]  /*b8f0*/  HADD2.F32 R52, -RZ, R51.H0_H0 ;  /* 0x20000033ff347230 */ /* 0x000fc40000004100 */
[-C--:B------:R-:W-:Y:S01]  /*b900*/  FMUL.FTZ R56, R49, R50.reuse ;  /* 0x0000003231387220 */ /* 0x080fe20000410000 */
[C---:B------:R-:W-:Y:S01]  /*b910*/  FMUL.FTZ R58, R47.reuse, R50 ;  /* 0x000000322f3a7220 */ /* 0x040fe20000410000 */
[----:B------:R-:W-:Y:S01]  /*b920*/  HADD2.F32 R54, -RZ, R54.H1_H1 ;  /* 0x30000036ff367230 */ /* 0x000fe20000004100 */
[----:B------:R-:W-:Y:S01]  /*b930*/  F2FP.F16.E4M3.UNPACK_B R36, R36.H1 ;  /* 0x00000024ff24723e */ /* 0x000fe200030006ff */
        /* <DEDUP_REMOVED lines=8> */
[-C--:B------:R-:W-:Y:S01]  /*b9c0*/  FFMA.FTZ R50, R50, R52.reuse, -R55 ;  /* 0x0000003432327223 */ /* 0x080fe20000010837 */
[----:B------:R-:W-:Y:S01]  /*b9d0*/  F2FP.F16.E4M3.UNPACK_B R49, R13.H1 ;  /* 0x0000000dff31723e */ /* 0x000fe200030006ff */
[----:B------:R-:W-:Y:S01]  /*b9e0*/  FFMA.FTZ R13, R53, R52, R56 ;  /* 0x00000034350d7223 */ /* 0x000fe20000010038 */
[----:B------:R-:W-:Y:S01]  /*b9f0*/  HADD2.F32 R38, -RZ, R51.H0_H0 ;  /* 0x20000033ff267230 */ /* 0x000fe20000004100 */
[-C--:B------:R-:W-:Y:S01]  /*ba00*/  F2FP.F16.E4M3.UNPACK_B R60, R14.reuse.H1 ;  /* 0x0000000eff3c723e */ /* 0x080fe200030006ff */
[----:B------:R-:W-:Y:S01]  /*ba10*/  HADD2.F32 R53, -RZ, R54.H0_H0 ;  /* 0x20000036ff357230 */ /* 0x000fe20000004100 */
[----:B------:R-:W-:Y:S01]  /*ba20*/  F2FP.F16.E4M3.UNPACK_B R59, R14 ;  /* 0x0000000eff3b723e */ /* 0x000fe200020006ff */
[----:B------:R-:W-:Y:S01]  /*ba30*/  HADD2.F32 R37, -RZ, R49.H0_H0 ;  /* 0x20000031ff257230 */ /* 0x000fe20000004100 */
[----:B------:R-:W-:Y:S01]  /*ba40*/  F2FP.F16.E4M3.UNPACK_B R14, R12 ;  /* 0x0000000cff0e723e */ /* 0x000fe200020006ff */
[----:B------:R-:W-:-:S02]  /*ba50*/  HADD2.F32 R52, -RZ, R51.H1_H1 ;  /* 0x30000033ff347230 */ /* 0x000fc40000004100 */
[-C--:B------:R-:W-:Y:S01]  /*ba60*/  FMUL.FTZ R56, R38, R53.reuse ;  /* 0x0000003526387220 */ /* 0x080fe20000410000 */
[----:B------:R-:W-:Y:S02]  /*ba70*/  HADD2.F32 R55, -RZ, R54.H1_H1 ;  /* 0x30000036ff377230 */ /* 0x000fe40000004100 */
[----:B------:R-:W-:Y:S01]  /*ba80*/  FMUL.FTZ R53, R37, R53 ;  /* 0x0000003525357220 */ /* 0x000fe20000410000 */
[----:B------:R-:W-:Y:S02]  /*ba90*/  HADD2.F32 R49, -RZ, R49.H1_H1 ;  /* 0x30000031ff317230 */ /* 0x000fe40000004100 */
[--C-:B------:R-:W-:Y:S02]  /*baa0*/  HADD2.F32 R51, -RZ, R36.reuse.H0_H0 ;  /* 0x20000024ff337230 */ /* 0x100fe40000004100 */
[-C--:B------:R-:W-:Y:S01]  /*bab0*/  FMUL.FTZ R58, R52, R55.reuse ;  /* 0x00000037343a7220 */ /* 0x080fe20000410000 */
[----:B------:R-:W-:Y:S02]  /*bac0*/  HADD2.F32 R54, -RZ, R36.H1_H1 ;  /* 0x30000024ff367230 */ /* 0x000fe40000004100 */
[----:B------:R-:W-:Y:S01]  /*bad0*/  FMUL.FTZ R55, R49, R55 ;  /* 0x0000003731377220 */ /* 0x000fe20000410000 */
[----:B------:R-:W-:-:S02]  /*bae0*/  HADD2.F32 R61, -RZ, R60.H0_H0 ;  /* 0x2000003cff3d7230 */ /* 0x000fc40000004100 */
[-C--:B------:R-:W-:Y:S01]  /*baf0*/  FFMA.FTZ R36, R37, R51.reuse, -R56 ;  /* 0x0000003325247223 */ /* 0x080fe20000010838 */
[----:B------:R-:W-:Y:S01]  /*bb00*/  FFMA.FTZ R37, R38, R51, R53 ;  /* 0x0000003326257223 */ /* 0x000fe20000010035 */
[-C--:B------:R-:W-:Y:S01]  /*bb10*/  FFMA.FTZ R49, R49, R54.reuse, -R58 ;  /* 0x0000003631317223 */ /* 0x080fe2000001083a */
[----:B------:R-:W-:Y:S01]  /*bb20*/  FFMA.FTZ R38, R52, R54, R55 ;  /* 0x0000003634267223 */ /* 0x000fe20000010037 */
[----:B------:R-:W-:Y:S01]  /*bb30*/  F2FP.F16.E4M3.UNPACK_B R51, R15 ;  /* 0x0000000fff33723e */ /* 0x000fe200020006ff */
[----:B------:R-:W-:Y:S01]  /*bb40*/  HADD2.F32 R62, -RZ, R59.H0_H0 ;  /* 0x2000003bff3e7230 */ /* 0x000fe20000004100 */
[----:B------:R-:W-:Y:S01]  /*bb50*/  F2FP.F16.E4M3.UNPACK_B R54, R39.H1 ;  /* 0x00000027ff36723e */ /* 0x000fe200030006ff */
[----:B------:R-:W-:Y:S01]  /*bb60*/  HADD2.F32 R58, -RZ, R14.H0_H0 ;  /* 0x2000000eff3a7230 */ /* 0x000fe20000004100 */
[----:B------:R-:W-:Y:S01]  /*bb70*/  F2FP.F16.E4M3.UNPACK_B R15, R15.H1 ;  /* 0x0000000fff0f723e */ /* 0x000fe200030006ff */
[----:B------:R-:W-:Y:S01]  /*bb80*/  HADD2.F32 R60, -RZ, R60.H1_H1 ;  /* 0x3000003cff3c7230 */ /* 0x000fe20000004100 */
[----:B------:R-:W-:Y:S01]  /*bb90*/  F2FP.F16.E4M3.UNPACK_B R53, R39 ;  /* 0x00000027ff35723e */ /* 0x000fe200020006ff */
        /* <DEDUP_REMOVED lines=10> */
[----:B------:R-:W-:Y:S02]  /*bc40*/  HADD2.F32 R54, -RZ, R54.H1_H1 ;  /* 0x30000036ff367230 */ /* 0x000fe40000004100 */
[-C--:B------:R-:W-:Y:S01]  /*bc50*/  FMUL.FTZ R64, R55, R62.reuse ;  /* 0x0000003e37407220 */ /* 0x080fe20000410000 */
[----:B------:R-:W-:Y:S01]  /*bc60*/  FMUL.FTZ R62, R39, R62 ;  /* 0x0000003e273e7220 */ /* 0x000fe20000410000 */
[----:B------:R-:W-:Y:S02]  /*bc70*/  HADD2.F32 R15, -RZ, R15.H1_H1 ;  /* 0x3000000fff0f7230 */ /* 0x000fe40000004100 */
[----:B------:R-:W-:Y:S01]  /*bc80*/  FFMA.FTZ R61, R12, R57, R61 ;  /* 0x000000390c3d7223 */ /* 0x000fe2000001003d */
[----:B------:R-:W-:-:S02]  /*bc90*/  HADD2.F32 R53, -RZ, R53.H1_H1 ;  /* 0x30000035ff357230 */ /* 0x000fc40000004100 */
[-C--:B------:R-:W-:Y:S01]  /*bca0*/  FFMA.FTZ R64, R39, R58.reuse, -R64 ;  /* 0x0000003a27407223 */ /* 0x080fe20000010840 */
[----:B------:R-:W-:Y:S02]  /*bcb0*/  HADD2.F32 R12, -RZ, R59.H1_H1 ;  /* 0x3000003bff0c7230 */ /* 0x000fe40000004100 */
[----:B------:R-:W-:Y:S01]  /*bcc0*/  FFMA.FTZ R62, R55, R58, R62 ;  /* 0x0000003a373e7223 */ /* 0x000fe2000001003e */
[----:B------:R-:W-:Y:S02]  /*bcd0*/  HADD2.F32 R51, -RZ, R51.H1_H1 ;  /* 0x30000033ff337230 */ /* 0x000fe40000004100 */
[-C--:B------:R-:W-:Y:S01]  /*bce0*/  FMUL.FTZ R58, R54, R60.reuse ;  /* 0x0000003c363a7220 */ /* 0x080fe20000410000 */
[----:B------:R-:W-:Y:S02]  /*bcf0*/  HADD2.F32 R56, -RZ, R56.H1_H1 ;  /* 0x30000038ff387230 */ /* 0x000fe40000004100 */
[----:B------:R-:W-:Y:S01]  /*bd00*/  FMUL.FTZ R39, R15, R60 ;  /* 0x0000003c0f277220 */ /* 0x000fe20000410000 */
[----:B------:R-:W-:Y:S01]  /*bd10*/  FFMA.FTZ R63, R52, R57, -R63 ;  /* 0x00000039343f7223 */ /* 0x000fe2000001083f */
[----:B------:R-:W-:-:S02]  /*bd20*/  HADD2.F32 R14, -RZ, R14.H1_H1 ;  /* 0x3000000eff0e7230 */ /* 0x000fc40000004100 */
[-C--:B------:R-:W-:Y:S01]  /*bd30*/  FMUL.FTZ R52, R53, R12.reuse ;  /* 0x0000000c35347220 */ /* 0x080fe20000410000 */
[----:B------:R-:W-:Y:S01]  /*bd40*/  FMUL.FTZ R12, R51, R12 ;  /* 0x0000000c330c7220 */ /* 0x000fe20000410000 */
[-C--:B------:R-:W-:Y:S01]  /*bd50*/  FFMA.FTZ R58, R15, R56.reuse, -R58 ;  /* 0x000000380f3a7223 */ /* 0x080fe2000001083a */
[----:B------:R-:W-:Y:S01]  /*bd60*/  FFMA.FTZ R54, R54, R56, R39 ;  /* 0x0000003836367223 */ /* 0x000fe20000010027 */
[-C--:B------:R-:W-:Y:S01]  /*bd70*/  FFMA.FTZ R51, R51, R14.reuse, -R52 ;  /* 0x0000000e33337223 */ /* 0x080fe20000010834 */
[----:B------:R-:W-:Y:S01]  /*bd80*/  FFMA.FTZ R53, R53, R14, R12 ;  /* 0x0000000e35357223 */ /* 0x000fe2000001000c */
[----:B------:R-:W-:Y:S01]  /*bd90*/  F2FP.SATFINITE.E4M3.F32.PACK_AB_MERGE_C R47, R50, R47, R36 ;  /* 0x0000002f322f723e */ /* 0x000fe20004807024 */
[----:B------:R-:W-:Y:S01]  /*bda0*/  IMAD.MOV.U32 R12, RZ, RZ, R46 ;  /* 0x000000ffff0c7224 */ /* 0x000fe200078e002e */
[----:B------:R-:W-:Y:S01]  /*bdb0*/  F2FP.SATFINITE.E4M3.F32.PACK_AB_MERGE_C R58, R58, R63, RZ ;  /* 0x0000003f3a3a723e */ /* 0x000fe200048070ff */
[----:B------:R-:W-:Y:S01]  /*bdc0*/  IMAD.MOV.U32 R36, RZ, RZ, R45 ;  /* 0x000000ffff247224 */ /* 0x000fe200078e002d */
[----:B------:R-:W-:Y:S01]  /*bdd0*/  F2FP.SATFINITE.E4M3.F32.PACK_AB_MERGE_C R54, R54, R61, RZ ;  /* 0x0000003d3636723e */ /* 0x000fe200048070ff */
[----:B------:R-:W-:Y:S01]  /*bde0*/  IMAD.MOV.U32 R14, RZ, RZ, R44 ;  /* 0x000000ffff0e7224 */ /* 0x000fe200078e002c */
[----:B------:R-:W-:Y:S01]  /*bdf0*/  F2FP.SATFINITE.E4M3.F32.PACK_AB_MERGE_C R37, R13, R48, R37 ;  /* 0x000000300d25723e */ /* 0x000fe20004807025 */
[----:B------:R-:W-:Y:S01]  /*be00*/  IMAD.MOV.U32 R13, RZ, RZ, R47 ;  /* 0x000000ffff0d7224 */ /* 0x000fe200078e002f */
[----:B------:R-:W-:-:S02]  /*be10*/  F2FP.SATFINITE.E4M3.F32.PACK_AB_MERGE_C R15, R51, R64, R58 ;  /* 0x00000040330f723e */ /* 0x000fc4000480703a */
[----:B------:R-:W-:Y:S02]  /*be20*/  F2FP.SATFINITE.E4M3.F32.PACK_AB_MERGE_C R39, R53, R62, R54 ;  /* 0x0000003e3527723e */ /* 0x000fe40004807036 */
[----:B------:R-:W-:-:S07]  /*be30*/  MOV R38, R43 ;  /* 0x0000002b00267202 */ /* 0x000fce0000000f00 */
.L_x_3137:
[----:B------:R-:W-:Y:S05]  /*be40*/  BSYNC B1 ;  /* 0x0000000000017941 */ /* 0x000fea0003800000 */
.L_x_3136:
[----:B0-----:R0:W-:Y:S01]  /*be50*/  ST.E.128 desc[UR42][R40.64], R12 ;  /* 0x0000000c28007985 */ /* 0x0011e2000c101d2a */
[----:B------:R-:W-:-:S13]  /*be60*/  ISETP.GE.AND P2, PT, R11, R105, PT ;  /* 0x000000690b00720c */ /* 0x000fda0003f46270 */
[----:B------:R-:W-:Y:S05]  /*be70*/  @P2 BRA `(.L_x_3110) ;  /* 0x0000000400b42947 */ /* 0x000fea0003800000 */
[----:B0-----:R-:W-:-:S04]  /*be80*/  IADD3 R12, P2, R11, R42, RZ ;  /* 0x0000002a0b0c7210 */ /* 0x001fc80007f5e0ff */
[----:B------:R-:W-:-:S05]  /*be90*/  LEA.HI.X.SX32 R13, R11, R100, 0x1, P2 ;  /* 0x000000640b0d7211 */ /* 0x000fca00010f0eff */
[----:B-1----:R0:W-:Y:S01]  /*bea0*/  ST.E.128 desc[UR42][R12.64], R36 ;  /* 0x000000240c007985 */ /* 0x0021e2000c101d2a */
[----:B------:R-:W-:Y:S05]  /*beb0*/  BRA `(.L_x_3110) ;  /* 0x0000000400a47947 */ /* 0x000fea0003800000 */
.L_x_3069:
[----:B------:R-:W-:-:S06]  /*bec0*/  UISETP.NE.AND UP0, UPT, UR38, 0x3, UPT ;  /* 0x000000032600788c */ /* 0x000fcc000bf05270 */
[----:B------:R-:W-:-:S13]  /*bed0*/  PLOP3.LUT P5, PT, PT, PT, UP0, 0x80, 0x0 ;  /* 0x000000000000781c */ /* 0x000fda0003faf008 */
[----:B------:R-:W-:Y:S05]  /*bee0*/  @!P5 BRA `(.L_x_3138) ;  /* 0x000000000004d947 */ /* 0x000fea0003800000 */
[----:B------:R-:W-:Y:S01]  /*bef0*/  BPT.TRAP 0x1 ;  /* 0x000000040000795c */ /* 0x000fe20000300000 */
.L_x_3138:
[----:B------:R-:W-:Y:S01]  /*bf00*/  IMAD R88, R217, 0x8, R216 ;  /* 0x00000008d9587824 */ /* 0x000fe200078e02d8 */
[----:B------:R-:W-:Y:S01]  /*bf10*/  SHF.L.U32 R98, R224, 0x1f, RZ ;  /* 0x0000001fe0627819 */ /* 0x000fe200000006ff */
[----:B------:R-:W-:Y:S01]  /*bf20*/  BSSY B1, `(.L_x_3139) ;  /* 0x0000004000017945 */ /* 0x000fe20003800000 */
[----:B------:R-:W-:Y:S02]  /*bf30*/  SHF.R.S32.HI R95, RZ, 0x1f, R94 ;  /* 0x0000001fff5f7819 */ /* 0x000fe4000001145e */
[----:B------:R-:W0:Y:S02]  /*bf40*/  SYNCS.PHASECHK.TRANS64.TRYWAIT P2, [R88+URZ+0x38890], R98 ;  /* 0x03889062580075a7 */ /* 0x000e24000804017f */
[----:B0-----:R-:W-:Y:S05]  /*bf50*/  @!P2 BRA `(.L_x_3140) ;  /* 0x0000024800cca947 */ /* 0x001fea0003800000 */
.L_x_3470:
[----:B------:R-:W-:Y:S05]  /*bf60*/  BSYNC B1 ;  /* 0x0000000000017941 */ /* 0x000fea0003800000 */
.L_x_3139:
        /* <DEDUP_REMOVED lines=25> */
.L_x_3474:
        /* <DEDUP_REMOVED lines=8> */
[----:B------:R-:W2:Y:S03]  /*c180*/  @!P2 LDS.128 R12, [R89+0x28400] ;  /* 0x02840000590ca984 */ /* 0x000ea60000000c00 */
[----:B------:R-:W-:Y:S01]  /*c190*/  @!P3 IMAD.X R37, R37, 0x1, R218, P4 ;  /* 0x000000012525b824 */ /* 0x000fe200020e06da */
[----:B--2---:R-:W-:Y:S04]  /*c1a0*/  @!P2 ST.E.128 desc[UR42][R38.64], R12 ;  /* 0x0000000c2600a985 */ /* 0x004fe8000c101d2a */
[----:B------:R-:W2:Y:S04]  /*c1b0*/  @!P3 LDS.128 R12, [R89+0x2c400] ;  /* 0x02c40000590cb984 */ /* 0x000ea80000000c00 */
[----:B--2---:R4:W-:Y:S02]  /*c1c0*/  @!P3 ST.E.128 desc[UR42][R36.64], R12 ;  /* 0x0000000c2400b985 */ /* 0x0049e4000c101d2a */
.L_x_3143:
[----:B------:R-:W-:Y:S05]  /*c1d0*/  BSYNC B1 ;  /* 0x0000000000017941 */ /* 0x000fea0003800000 */
.L_x_3142:
[----:B------:R-:W-:-:S03]  /*c1e0*/  UMOV UR4, 0xffffffff ;  /* 0xffffffff00047882 */ /* 0x000fc60000000000 */
[----:B------:R-:W-:Y:S05]  /*c1f0*/  BRA.DIV UR4, `(.L_x_3144) ;  /* 0x0000024a04807947 */ /* 0x000fea000b800000 */
[----:B--2-4-:R2:W4:Y:S04]  /*c200*/  SHFL.IDX PT, R37, R41, 0x1, 0x181f ;  /* 0x00381f0029257f89 */ /* 0x01452800000e0000 */
[----:B---3--:R2:W3:Y:S02]  /*c210*/  SHFL.IDX PT, R14, R40, 0x1, 0x181f ;  /* 0x00381f00280e7f89 */ /* 0x0084e400000e0000 */
.L_x_3478:
        /* <DEDUP_REMOVED lines=9> */
[----:B------:R-:W3:Y:S02]  /*c2b0*/  @!P2 LDS.128 R12, [R89+0x29400] ;  /* 0x02940000590ca984 */ /* 0x000ee40000000c00 */
[----:B------:R-:W-:Y:S02]  /*c2c0*/  @!P3 IADD3.X R37, R37, R218, RZ, P4, !PT ;  /* 0x000000da2525b210 */ /* 0x000fe400027fe4ff */
[----:B---3--:R-:W-:Y:S04]  /*c2d0*/  @!P2 ST.E.128 desc[UR42][R38.64], R12 ;  /* 0x0000000c2600a985 */ /* 0x008fe8000c101d2a */
[----:B------:R-:W3:Y:S04]  /*c2e0*/  @!P3 LDS.128 R12, [R89+0x2d400] ;  /* 0x02d40000590cb984 */ /* 0x000ee80000000c00 */
[----:B---3--:R3:W-:Y:S02]  /*c2f0*/  @!P3 ST.E.128 desc[UR42][R36.64], R12 ;  /* 0x0000000c2400b985 */ /* 0x0087e4000c101d2a */
.L_x_3146:
[----:B------:R-:W-:Y:S05]  /*c300*/  BSYNC B1 ;  /* 0x0000000000017941 */ /* 0x000fea0003800000 */
.L_x_3145:
[----:B------:R-:W-:-:S03]  /*c310*/  UMOV UR4, 0xffffffff ;  /* 0xffffffff00047882 */ /* 0x000fc60000000000 */
[----:B------:R-:W-:Y:S05]  /*c320*/  BRA.DIV UR4, `(.L_x_3147) ;  /* 0x0000024a047c7947 */ /* 0x000fea000b800000 */
[----:B---34-:R3:W4:Y:S04]  /*c330*/  SHFL.IDX PT, R37, R41, 0x2, 0x181f ;  /* 0x00581f0029257f89 */ /* 0x01872800000e0000 */
[----:B------:R3:W0:Y:S02]  /*c340*/  SHFL.IDX PT, R14, R40, 0x2, 0x181f ;  /* 0x00581f00280e7f89 */ /* 0x00062400000e0000 */
.L_x_3482:
        /* <DEDUP_REMOVED lines=14> */
.L_x_3149:
[----:B------:R-:W-:Y:S05]  /*c430*/  BSYNC B1 ;  /* 0x0000000000017941 */ /* 0x000fea0003800000 */
.L_x_3148:
[----:B------:R-:W-:-:S03]  /*c440*/  UMOV UR4, 0xffffffff ;  /* 0xffffffff00047882 */ /* 0x000fc60000000000 */
[----:B------:R-:W-:Y:S05]  /*c450*/  BRA.DIV UR4, `(.L_x_3150) ;  /* 0x0000024a04787947 */ /* 0x000fea000b800000 */
[----:B0---4-:R0:W4:Y:S04]  /*c460*/  SHFL.IDX PT, R37, R41, 0x3, 0x181f ;  /* 0x00781f0029257f89 */ /* 0x01112800000e0000 */
[----:B------:R0:W0:Y:S02]  /*c470*/  SHFL.IDX PT, R14, R40, 0x3, 0x181f ;  /* 0x00781f00280e7f89 */ /* 0x00002400000e0000 */
.L_x_3486:
[----:B------:R-:W-:-:S13]  /*c480*/  ISETP.GE.AND P2, PT, R42, 0x61, PT ;  /* 0x000000612a00780c */ /* 0x000fda0003f46270 */
        /* <DEDUP_REMOVED lines=12> */
.L_x_3110:
[----:B------:R-:W-:Y:S05]  /*c550*/  BSYNC B0 ;  /* 0x0000000000007941 */ /* 0x000fea0003800000 */
.L_x_3068:
[----:B----4-:R-:W4:Y:S01]  /*c560*/  S2R R11, SR_TID.X ;  /* 0x00000000000b7919 */ /* 0x010f220000002100 */
[----:B------:R-:W-:Y:S01]  /*c570*/  @!PT LDS RZ, [RZ] ;  /* 0x00000000fffff984 */ /* 0x000fe20000000800 */
[----:B------:R-:W-:Y:S01]  /*c580*/  @!PT LDS RZ, [RZ] ;  /* 0x00000000fffff984 */ /* 0x000fe20000000800 */
[----:B------:R-:W-:Y:S01]  /*c590*/  @!PT LDS RZ, [RZ] ;  /* 0x00000000fffff984 */ /* 0x000fe20000000800 */
[----:B------:R-:W-:Y:S01]  /*c5a0*/  @!PT LDS RZ, [RZ] ;  /* 0x00000000fffff984 */ /* 0x000fe20000000800 */
[----:B------:R5:W-:Y:S06]  /*c5b0*/  MEMBAR.ALL.CTA ;  /* 0x0000000000007992 */ /* 0x000bec0000008000 */
[----:B-----5:R-:W5:Y:S01]  /*c5c0*/  FENCE.VIEW.ASYNC.S ;  /* 0x00000000000073c6 */ /* 0x020f620000000000 */
[----:B------:R-:W-:Y:S05]  /*c5d0*/  WARPSYNC.ALL ;  /* 0x0000000000007948 */ /* 0x000fea0003800000 */
[----:B------:R-:W-:Y:S01]  /*c5e0*/  BSSY B0, `(.L_x_3151) ;  /* 0x0000008000007945 */ /* 0x000fe20003800000 */
[----:B-----5:R0:W-:Y:S01]  /*c5f0*/  BAR.SYNC.DEFER_BLOCKING R90, 0x80 ;  /* 0x0002005a0000751d */ /* 0x0201e20000010000 */
[----:B----4-:R-:W-:-:S13]  /*c600*/  LOP3.LUT P2, RZ, R11, 0x7f, RZ, 0xc0, !PT ;  /* 0x0000007f0bff7812 */ /* 0x010fda000784c0ff */
[----:B------:R-:W-:-:S05]  /*c610*/  @!P2 VIADD R11, R88, 0x388a0 ;  /* 0x000388a0580ba836 */ /* 0x000fca0000000000 */
[----:B------:R-:W-:-:S04]  /*c620*/  @!P2 PRMT R11, RZ, 0x654, R11 ;  /* 0x00000654ff0ba816 */ /* 0x000fc8000000000b */
[----:B------:R4:W-:Y:S01]  /*c630*/  @!P2 SYNCS.ARRIVE.TRANS64.RED.A1T0 RZ, [R11+URZ], RZ ;  /* 0x000000ff0bffa9a7 */ /* 0x0009e2000810043f */
[----:B0-----:R-:W-:Y:S05]  /*c640*/  @!P5 BRA `(.L_x_3152) ;  /* 0x000000000004d947 */ /* 0x001fea0003800000 */
[----:B------:R-:W-:Y:S01]  /*c650*/  BPT.TRAP 0x1 ;  /* 0x000000040000795c */ /* 0x000fe20000300000 */
.L_x_3152:
[----:B------:R-:W-:Y:S05]  /*c660*/  BSYNC B0 ;  /* 0x0000000000007941 */ /* 0x000fea0003800000 */
.L_x_3151:
[----:B------:R-:W0:Y:S01]  /*c670*/  SYNCS.PHASECHK.TRANS64.TRYWAIT P3, [R88+URZ+0x388b0], R98 ;  /* 0x0388b062580075a7 */ /* 0x000e22000806017f */
[----:B------:R-:W-:Y:S01]  /*c680*/  ULDC UR39, c[0x0][0x2f4] ;  /* 0x0000bd0000277ab9 */ /* 0x000fe20000000800 */
[----:B------:R-:W-:Y:S04]  /*c690*/  BSSY B0, `(.L_x_3153) ;  /* 0x0000002000007945 */ /* 0x000fe80003800000 */
[----:B0-----:R-:W-:Y:S05]  /*c6a0*/  @!P3 BRA `(.L_x_3154) ;  /* 0x00000248002cb947 */ /* 0x001fea0003800000 */
.L_x_3487:
[----:B------:R-:W-:Y:S05]  /*c6b0*/  BSYNC B0 ;  /* 0x0000000000007941 */ /* 0x000fea0003800000 */
.L_x_3153:
[----:B------:R-:W-:Y:S01]  /*c6c0*/  ULDC.64 UR4, c[0x0][0x328] ;  /* 0x0000ca0000047ab9 */ /* 0x000fe20000000a00 */
[----:B------:R-:W-:Y:S01]  /*c6d0*/  ULDC.64 UR6, c[0x0][0x318] ;  /* 0x0000c60000067ab9 */ /* 0x000fe20000000a00 */
[----:B------:R-:W-:Y:S01]  /*c6e0*/  IMAD R95, R95, UR4, RZ ;  /* 0x000000045f5f7c24 */ /* 0x000fe2000f8e02ff */
[----:B------:R-:W-:Y:S01]  /*c6f0*/  IADD3 R97, -R220, R97, RZ ;  /* 0x00000061dc617210 */ /* 0x000fe20007ffe1ff */
[C---:B--2---:R-:W-:Y:S01]  /*c700*/  IMAD.WIDE.U32 R12, R94.reuse, UR4, RZ ;  /* 0x000000045e0c7c25 */ /* 0x044fe2000f8e00ff */
[----:B------:R-:W-:Y:S03]  /*c710*/  BSSY B0, `(.L_x_3155) ;  /* 0x000001b000007945 */ /* 0x000fe60003800000 */
[----:B------:R-:W-:Y:S01]  /*c720*/  IMAD R95, R94, UR5, R95 ;  /* 0x000000055e5f7c24 */ /* 0x000fe2000f8e025f */
[----:B------:R-:W-:Y:S02]  /*c730*/  ULDC.64 UR4, c[0x0][0x338] ;  /* 0x0000ce0000047ab9 */ /* 0x000fe40000000a00 */
[----:B------:R-:W-:-:S02]  /*c740*/  IMAD R96, R96, UR4, RZ ;  /* 0x0000000460607c24 */ /* 0x000fc4000f8e02ff */
[----:B------:R-:W-:Y:S02]  /*c750*/  IMAD.IADD R13, R13, 0x1, R95 ;  /* 0x000000010d0d7824 */ /* 0x000fe400078e025f */
[C---:B----4-:R-:W-:Y:S02]  /*c760*/  IMAD R11, R93.reuse, UR5, R96 ;  /* 0x000000055d0b7c24 */ /* 0x050fe4000f8e0260 */
[----:B------:R-:W-:Y:S01]  /*c770*/  IMAD.WIDE.U32 R12, R93, UR4, R12 ;  /* 0x000000045d0c7c25 */ /* 0x000fe2000f8e000c */
[----:B------:R-:W-:-:S03]  /*c780*/  ULDC.64 UR4, c[0x0][0x330] ;  /* 0x0000cc0000047ab9 */ /* 0x000fc60000000a00 */
[----:B------:R-:W-:Y:S02]  /*c790*/  IMAD.IADD R13, R13, 0x1, R11 ;  /* 0x000000010d0d7824 */ /* 0x000fe400078e020b */
[----:B------:R-:W-:-:S04]  /*c7a0*/  IMAD.WIDE.U32 R12, R221, UR4, R12 ;  /* 0x00000004dd0c7c25 */ /* 0x000fc8000f8e000c */
[----:B------:R-:W-:Y:S01]  /*c7b0*/  IMAD R11, R221, UR5, R13 ;  /* 0x00000005dd0b7c24 */ /* 0x000fe2000f8e020d */
[----:B-1-3--:R-:W-:-:S04]  /*c7c0*/  IADD3 R40, P3, R12, UR6, RZ ;  /* 0x000000060c287c10 */ /* 0x00afc8000ff7e0ff */
[----:B------:R-:W-:Y:S01]  /*c7d0*/  IADD3.X R11, R11, UR7, RZ, P3, !PT ;  /* 0x000000070b0b7c10 */ /* 0x000fe20009ffe4ff */
[----:B------:R0:W1:Y:S01]  /*c7e0*/  SHFL.IDX PT, R37, R40, RZ, 0x181f ;  /* 0x00181fff28257589 */ /* 0x00006200000e0000 */
        /* <DEDUP_REMOVED lines=13> */
.L_x_3156:
[----:B------:R-:W-:Y:S05]  /*c8c0*/  BSYNC B0 ;  /* 0x0000000000007941 */ /* 0x000fea0003800000 */
.L_x_3155:
        /* <DEDUP_REMOVED lines=15> */
.L_x_3158:
[----:B------:R-:W-:Y:S05]  /*c9c0*/  BSYNC B0 ;  /* 0x0000000000007941 */ /* 0x000fea0003800000 */
.L_x_3157:
        /* <DEDUP_REMOVED lines=15> */
.L_x_3160:
[----:B------:R-:W-:Y:S05]  /*cac0*/  BSYNC B0 ;  /* 0x0000000000007941 */ /* 0x000fea0003800000 */
.L_x_3159:
        /* <DEDUP_REMOVED lines=10> */
[----:B------:R-:W-:-:S04]  /*cb70*/  @!P4 IADD3 R36, P5, R22, R37, RZ ;  /* 0x000000251624c210 */ /* 0x000fc80007fbe0ff */
[----:B------:R-:W-:Y:S01]  /*cb80*/  @!P4 IADD3.X R37, R11, R218, RZ, P5, !PT ;  /* 0x000000da0b25c210 */ /* 0x000fe20002ffe4ff */
[----:B0-----:R-:W-:Y:S04]  /*cb90*/  @!P3 ST.E.128 desc[UR42][R38.64], R12 ;  /* 0x0000000c2600b985 */ /* 0x001fe8000c101d2a */
[----:B------:R-:W0:Y:S04]  /*cba0*/  @!P4 LDS.128 R12, [R89+0x17400] ;  /* 0x01740000590cc984 */ /* 0x000e280000000c00 */
[----:B0-----:R0:W-:Y:S02]  /*cbb0*/  @!P4 ST.E.128 desc[UR42][R36.64], R12 ;  /* 0x0000000c2400c985 */ /* 0x0011e4000c101d2a */
.L_x_3162:
[----:B------:R-:W-:Y:S05]  /*cbc0*/  BSYNC B0 ;  /* 0x0000000000007941 */ /* 0x000fea0003800000 */
.L_x_3161:
[----:B------:R-:W-:Y:S01]  /*cbd0*/  @!PT LDS RZ, [RZ] ;  /* 0x00000000fffff984 */ /* 0x000fe20000000800 */
[----:B------:R-:W-:Y:S01]  /*cbe0*/  @!PT LDS RZ, [RZ] ;  /* 0x00000000fffff984 */ /* 0x000fe20000000800 */
[----:B------:R-:W-:Y:S01]  /*cbf0*/  @!PT LDS RZ, [RZ] ;  /* 0x00000000fffff984 */ /* 0x000fe20000000800 */
[----:B------:R-:W-:Y:S01]  /*cc00*/  @!PT LDS RZ, [RZ] ;  /* 0x00000000fffff984 */ /* 0x000fe20000000800 */
[----:B------:R4:W-:Y:S06]  /*cc10*/  MEMBAR.ALL.CTA ;  /* 0x0000000000007992 */ /* 0x0009ec0000008000 */
[----:B----4-:R-:W4:Y:S01]  /*cc20*/  FENCE.VIEW.ASYNC.S ;  /* 0x00000000000073c6 */ /* 0x010f220000000000 */
[----:B------:R-:W-:Y:S01]  /*cc30*/  @!P2 VIADD R88, R88, 0x388c0 ;  /* 0x000388c05858a836 */ /* 0x000fe20000000000 */
[----:B----4-:R4:W-:Y:S01]  /*cc40*/  BAR.SYNC.DEFER_BLOCKING R90, 0x80 ;  /* 0x0002005a0000751d */ /* 0x0109e20000010000 */
[----:B------:R-:W-:Y:S01]  /*cc50*/  LOP3.LUT P3, RZ, R23, 0x4, RZ, 0xc0, !PT ;  /* 0x0000000417ff7812 */ /* 0x000fe2000786c0ff */
[----:B------:R-:W-:-:S02]  /*cc60*/  VIADD R217, R217, 0x1 ;  /* 0x00000001d9d97836 */ /* 0x000fc40000000000 */
[----:B------:R-:W-:-:S04]  /*cc70*/  @!P2 PRMT R88, RZ, 0x654, R88 ;  /* 0x00000654ff58a816 */ /* 0x000fc80000000058 */
[----:B------:R4:W-:Y:S01]  /*cc80*/  @!P2 SYNCS.ARRIVE.TRANS64.RED.A1T0 RZ, [R88+URZ], RZ ;  /* 0x000000ff58ffa9a7 */ /* 0x0009e2000810043f */
[----:B------:R-:W-:-:S04]  /*cc90*/  ISETP.NE.AND P2, PT, R217, 0x2, PT ;  /* 0x00000002d900780c */ /* 0x000fc80003f45270 */
[----:B---3--:R-:W-:Y:S02]  /*cca0*/  SEL R11, RZ, 0x1, P2 ;  /* 0x00000001ff0b7807 */ /* 0x008fe40001000000 */
[----:B------:R-:W-:Y:S02]  /*ccb0*/  SEL R217, R217, RZ, P2 ;  /* 0x000000ffd9d97207 */ /* 0x000fe40001000000 */
[----:B------:R-:W-:Y:S01]  /*ccc0*/  LOP3.LUT R224, R224, R11, RZ, 0x3c, !PT ;  /* 0x0000000be0e07212 */ /* 0x000fe200078e3cff */
[----:B------:R-:W-:Y:S06]  /*ccd0*/  @P3 BRA `(.L_x_3163) ;  /* 0xffffff60007c3947 */ /* 0x000fec000383ffff */
[----:B0-----:R-:W0:Y:S01]  /*cce0*/  S2R R12, SR_TID.X ;  /* 0x00000000000c7919 */ /* 0x001e220000002100 */
[----:B------:R-:W-:Y:S02]  /*ccf0*/  PLOP3.LUT P0, PT, PT, PT, PT, 0x8, 0x0 ;  /* 0x000000000000781c */ /* 0x000fe40003f0e170 */
[----:B0-----:R-:W-:-:S04]  /*cd00*/  SHF.R.U32.HI R12, RZ, 0x7, R12 ;  /* 0x00000007ff0c7819 */ /* 0x001fc8000001160c */
[----:B------:R-:W-:-:S13]  /*cd10*/  ISETP.NE.AND P3, PT, R12, 0x1, PT ;  /* 0x000000010c00780c */ /* 0x000fda0003f65270 */
[----:B------:R-:W-:Y:S06]  /*cd20*/  @!P3 BAR.ARV 0x9, 0x100 ;  /* 0x024400000000bb1d */ /* 0x000fec0000002000 */
.L_x_3063:
[----:B------:R-:W-:Y:S05]  /*cd30*/  @P0 BRA `(.L_x_3164) ;  /* 0x00000000000c0947 */ /* 0x000fea0003800000 */
[----:B------:R-:W0:Y:S01]  /*cd40*/  FENCE.VIEW.ASYNC.G ;  /* 0x00000000000073c6 */ /* 0x000e220000000100 */
[----:B------:R-:W-:Y:S05]  /*cd50*/  WARPSYNC.ALL ;  /* 0x0000000000007948 */ /* 0x000fea0003800000 */
[----:B0-----:R-:W-:Y:S06]  /*cd60*/  BAR.ARV 0xc, 0x180 ;  /* 0x0306000000007b1d */ /* 0x001fec0000002000 */
.L_x_3164:
[----:B------:R-:W3:Y:S01]  /*cd70*/  LDL R0, [R1+0x70] ;  /* 0x0000700001007983 */ /* 0x000ee20000100800 */
[----:B------:R-:W-:Y:S01]  /*cd80*/  ULDC.64 UR6, c[0x0][0x998] ;  /* 0x0002660000067ab9 */ /* 0x000fe20000000a00 */
[----:B------:R-:W-:Y:S02]  /*cd90*/  ULDC.64 UR4, c[0x0][0x990] ;  /* 0x0002640000047ab9 */ /* 0x000fe40000000a00 */
[----:B------:R-:W2:Y:S01]  /*cda0*/  LDL R14, [R1+0x5c] ;  /* 0x00005c00010e7983 */ /* 0x000ea20000100800 */
[----:B------:R-:W-:Y:S02]  /*cdb0*/  ISETP.NE.U32.AND P1, PT, RZ, UR6, PT ;  /* 0x00000006ff007c0c */ /* 0x000fe4000bf25070 */
[----:B------:R-:W-:Y:S01]  /*cdc0*/  ISETP.NE.U32.AND P0, PT, RZ, UR4, PT ;  /* 0x00000004ff007c0c */ /* 0x000fe2000bf05070 */
[----:B------:R-:W4:Y:S01]  /*cdd0*/  LDL R12, [R1+0x2c] ;  /* 0x00002c00010c7983 */ /* 0x000f220000100800 */
[----:B------:R-:W-:Y:S02]  /*cde0*/  ISETP.NE.AND.EX P1, PT, RZ, UR7, PT, P1 ;  /* 0x00000007ff007c0c */ /* 0x000fe4000bf25310 */
[----:B------:R-:W-:-:S11]  /*cdf0*/  ISETP.NE.AND.EX P0, PT, RZ, UR5, PT, P0 ;  /* 0x00000005ff007c0c */ /* 0x000fd6000bf05300 */
[----:B------:R-:W3:Y:S08]  /*ce00*/  @P1 LDC.64 R6, c[0x0][0x9b8] ;  /* 0x00026e00ff061b82 */ /* 0x000ef00000000a00 */
[----:B------:R-:W0:Y:S08]  /*ce10*/  @P0 LDC.64 R8, c[0x0][0x9a8] ;  /* 0x00026a00ff080b82 */ /* 0x000e300000000a00 */
[----:B------:R-:W1:Y:S08]  /*ce20*/  @P1 LDC.64 R4, c[0x0][0x9c0] ;  /* 0x00027000ff041b82 */ /* 0x000e700000000a00 */
[----:B------:R-:W1:Y:S01]  /*ce30*/  @P0 LDC.64 R2, c[0x0][0x9b0] ;  /* 0x00026c00ff020b82 */ /* 0x000e620000000a00 */
[----:B---3--:R-:W-:-:S02]  /*ce40*/  @P1 IMAD R10, R0, R6, RZ ;  /* 0x00000006000a1224 */ /* 0x008fc400078e02ff */
[----:B0-----:R-:W-:Y:S02]  /*ce50*/  @P0 IMAD R0, R0, R8, RZ ;  /* 0x0000000800000224 */ /* 0x001fe400078e02ff */
[C---:B--2---:R-:W-:Y:S02]  /*ce60*/  @P1 IMAD R13, R14.reuse, R7, R10 ;  /* 0x000000070e0d1224 */ /* 0x044fe400078e020a */
[C---:B------:R-:W-:Y:S02]  /*ce70*/  @P0 IMAD R11, R14.reuse, R9, R0 ;  /* 0x000000090e0b0224 */ /* 0x040fe400078e0200 */
[----:B------:R-:W-:-:S04]  /*ce80*/  @P1 IMAD.WIDE.U32 R6, R14, R6, RZ ;  /* 0x000000060e061225 */ /* 0x000fc800078e00ff */
[----:B------:R-:W-:-:S04]  /*ce90*/  @P0 IMAD.WIDE.U32 R8, R14, R8, RZ ;  /* 0x000000080e080225 */ /* 0x000fc800078e00ff */
[----:B------:R-:W-:Y:S02]  /*cea0*/  @P1 IMAD.IADD R7, R7, 0x1, R13 ;  /* 0x0000000107071824 */ /* 0x000fe400078e020d */
[----:B------:R-:W-:Y:S02]  /*ceb0*/  @P0 IMAD.IADD R9, R9, 0x1, R11 ;  /* 0x0000000109090824 */ /* 0x000fe400078e020b */
[----:B-1----:R-:W-:-:S04]  /*cec0*/  @P1 IMAD.WIDE.U32 R6, R221, R4, R6 ;  /* 0x00000004dd061225 */ /* 0x002fc800078e0006 */
[----:B------:R-:W-:Y:S01]  /*ced0*/  @P0 IMAD.WIDE.U32 R8, R221, R2, R8 ;  /* 0x00000002dd080225 */ /* 0x000fe200078e0008 */
[----:B------:R-:W-:-:S03]  /*cee0*/  @P1 LEA R2, P3, R6, UR6, 0x2 ;  /* 0x0000000606021c11 */ /* 0x000fc6000f8610ff */
[C---:B------:R-:W-:Y:S01]  /*cef0*/  @P1 IMAD R5, R221.reuse, R5, R7 ;  /* 0x00000005dd051224 */ /* 0x040fe200078e0207 */
        /* <DEDUP_REMOVED lines=8> */
[----:B------:R1:W2:Y:S04]  /*cf80*/  @P1 LDG.E R0, desc[UR42][R2.64] ;  /* 0x0000002a02001981 */ /* 0x0002a8000c1e1900 */
[----:B------:R-:W2:Y:S01]  /*cf90*/  @P0 LDG.E R7, desc[UR42][R4.64] ;  /* 0x0000002a04070981 */ /* 0x000ea2000c1e1900 */
[----:B------:R-:W-:Y:S01]  /*cfa0*/  BSSY B0, `(.L_x_3165) ;  /* 0x000002f000007945 */ /* 0x000fe20003800000 */
[----:B------:R-:W-:Y:S01]  /*cfb0*/  IMAD.MOV.U32 R168, RZ, RZ, RZ ;  /* 0x000000ffffa87224 */ /* 0x000fe200078e00ff */
[----:B0-----:R-:W-:Y:S01]  /*cfc0*/  ISETP.NE.AND P0, PT, R6, 0x1, PT ;  /* 0x000000010600780c */ /* 0x001fe20003f05270 */
[----:B----4-:R-:W-:-:S12]  /*cfd0*/  VIADD R6, R12, 0x7f ;  /* 0x0000007f0c067836 */ /* 0x010fd80000000000 */
[----:B------:R-:W0:Y:S08]  /*cfe0*/  @P0 LDC R9, c[0x0][0x44c] ;  /* 0x00011300ff090b82 */ /* 0x000e300000000800 */
[----:B------:R-:W3:Y:S01]  /*cff0*/  @P0 LDC R8, c[0x0][0x450] ;  /* 0x00011400ff080b82 */ /* 0x000ee20000000800 */
[----:B0-----:R-:W-:-:S05]  /*d000*/  @P0 IMAD.HI.U32 R9, R6, R9, RZ ;  /* 0x0000000906090227 */ /* 0x001fca00078e00ff */
[----:B---3--:R-:W-:-:S04]  /*d010*/  @P0 SHF.R.U32.HI R6, RZ, R8, R9 ;  /* 0x00000008ff060219 */ /* 0x008fc80000011609 */
[----:B------:R-:W-:-:S04]  /*d020*/  IADD3 R6, R91, R6, RZ ;  /* 0x000000065b067210 */ /* 0x000fc80007ffe0ff */
[----:B-1----:R-:W-:-:S04]  /*d030*/  SHF.R.S32.HI R3, RZ, 0x1f, R6 ;  /* 0x0000001fff037819 */ /* 0x002fc80000011406 */
[----:B------:R-:W-:-:S04]  /*d040*/  LEA.HI R3, R3, R6, RZ, 0x7 ;  /* 0x0000000603037211 */ /* 0x000fc800078f38ff */
[----:B------:R-:W-:-:S04]  /*d050*/  SHF.R.S32.HI R3, RZ, 0x7, R3 ;  /* 0x00000007ff037819 */ /* 0x000fc80000011403 */
[----:B------:R-:W-:-:S04]  /*d060*/  VIMNMX R9, R92, R3, PT ;  /* 0x000000035c097248 */ /* 0x000fc80003fe0100 */
[----:B------:R-:W-:Y:S01]  /*d070*/  ISETP.GE.AND P0, PT, R9, 0x1, PT ;  /* 0x000000010900780c */ /* 0x000fe20003f06270 */
[----:B--2---:R-:W-:-:S04]  /*d080*/  FMUL.FTZ R0, R7, R0 ;  /* 0x0000000007007220 */ /* 0x004fc80000410000 */
[----:B------:R-:W-:-:S08]  /*d090*/  FMUL.FTZ R2, R0, UR4 ;  /* 0x0000000400027c20 */ /* 0x000fd00008410000 */
[----:B------:R-:W-:Y:S05]  /*d0a0*/  @!P0 BRA `(.L_x_3166) ;  /* 0x0000000000788947 */ /* 0x000fea0003800000 */
[----:B------:R-:W2:Y:S01]  /*d0b0*/  LDL R10, [R1+0x64] ;  /* 0x00006400010a7983 */ /* 0x000ea20000100800 */
[----:B------:R-:W-:Y:S01]  /*d0c0*/  ULDC UR4, c[0x0][0x9f0] ;  /* 0x00027c0000047ab9 */ /* 0x000fe20000000800 */
[----:B--2---:R-:W-:-:S04]  /*d0d0*/  ISETP.NE.AND P0, PT, R10, RZ, PT ;  /* 0x000000ff0a00720c */ /* 0x004fc80003f05270 */
[----:B------:R-:W-:-:S04]  /*d0e0*/  SEL R10, R10, UR4, P0 ;  /* 0x000000040a0a7c07 */ /* 0x000fc80008000000 */
[-C--:B------:R-:W-:Y:S02]  /*d0f0*/  IABS R6, R10.reuse ;  /* 0x0000000a00067213 */ /* 0x080fe40000000000 */
[----:B------:R-:W-:Y:S02]  /*d100*/  IADD3 R0, R10, -0x1, R9 ;  /* 0xffffffff0a007810 */ /* 0x000fe40007ffe009 */
[----:B------:R-:W0:Y:S01]  /*d110*/  I2F.RP R3, R6 ;  /* 0x0000000600037306 */ /* 0x000e220000209400 */
[----:B------:R-:W-:Y:S02]  /*d120*/  IABS R11, R10 ;  /* 0x0000000a000b7213 */ /* 0x000fe40000000000 */
        /* <DEDUP_REMOVED lines=14> */
[----:B------:R-:W-:Y:S02]  /*d210*/  @!P1 IMAD.IADD R3, R3, 0x1, -R6 ;  /* 0x0000000103039824 */ /* 0x000fe400078e0a06 */
[----:B------:R-:W-:Y:S01]  /*d220*/  @!P1 VIADD R5, R5, 0x1 ;  /* 0x0000000105059836 */ /* 0x000fe20000000000 */
[----:B------:R-:W-:Y:S02]  /*d230*/  ISETP.NE.AND P1, PT, R10, RZ, PT ;  /* 0x000000ff0a00720c */ /* 0x000fe40003f25270 */
[----:B------:R-:W-:-:S13]  /*d240*/  ISETP.GE.U32.AND P0, PT, R3, R6, PT ;  /* 0x000000060300720c */ /* 0x000fda0003f06070 */
[----:B------:R-:W-:-:S05]  /*d250*/  @P0 IADD3 R5, R5, 0x1, RZ ;  /* 0x0000000105050810 */ /* 0x000fca0007ffe0ff */
[----:B------:R-:W-:Y:S01]  /*d260*/  @!P2 IMAD.MOV R5, RZ, RZ, -R5 ;  /* 0x000000ffff05a224 */ /* 0x000fe200078e0a05 */
[----:B------:R-:W-:-:S05]  /*d270*/  @!P1 LOP3.LUT R5, RZ, R10, RZ, 0x33, !PT ;  /* 0x0000000aff059212 */ /* 0x000fca00078e33ff */
[----:B------:R-:W-:-:S07]  /*d280*/  IMAD.MOV.U32 R168, RZ, RZ, R5 ;  /* 0x000000ffffa87224 */ /* 0x000fce00078e0005 */
.L_x_3166:
[----:B------:R-:W-:Y:S05]  /*d290*/  BSYNC B0 ;  /* 0x0000000000007941 */ /* 0x000fea0003800000 */
.L_x_3165:
[----:B------:R-:W2:Y:S01]  /*d2a0*/  LDL R0, [R1+0x80] ;  /* 0x0000800001007983 */ /* 0x000ea20000100800 */
[----:B------:R-:W-:Y:S02]  /*d2b0*/  PLOP3.LUT P0, PT, PT, PT, PT, 0x80, 0x0 ;  /* 0x000000000000781c */ /* 0x000fe40003f0f070 */
[----:B------:R-:W-:Y:S01]  /*d2c0*/  CS2R R166, SRZ ;  /* 0x0000000000a67805 */ /* 0x000fe2000001ff00 */
[----:B------:R-:W-:Y:S01]  /*d2d0*/  IMAD.MOV.U32 R5, RZ, RZ, RZ ;  /* 0x000000ffff057224 */ /* 0x000fe200078e00ff */
[----:B------:R-:W-:Y:S02]  /*d2e0*/  CS2R R146, SRZ ;  /* 0x0000000000927805 */ /* 0x000fe4000001ff00 */
[----:B------:R-:W-:Y:S02]  /*d2f0*/  CS2R R64, SRZ ;  /* 0x0000000000407805 */ /* 0x000fe4000001ff00 */
[----:B------:R-:W-:Y:S01]  /*d300*/  CS2R R28, SRZ ;  /* 0x00000000001c7805 */ /* 0x000fe2000001ff00 */
[----:B------:R-:W-:Y:S01]  /*d310*/  IMAD.MOV.U32 R25, RZ, RZ, RZ ;  /* 0x000000ffff197224 */ /* 0x000fe200078e00ff */
[----:B------:R-:W-:-:S02]  /*d320*/  CS2R R152, SRZ ;  /* 0x0000000000987805 */ /* 0x000fc4000001ff00 */
[----:B------:R-:W-:Y:S02]  /*d330*/  CS2R R158, SRZ ;  /* 0x00000000009e7805 */ /* 0x000fe4000001ff00 */
[----:B------:R-:W-:Y:S02]  /*d340*/  CS2R R36, SRZ ;  /* 0x0000000000247805 */ /* 0x000fe4000001ff00 */
[----:B------:R-:W-:Y:S02]  /*d350*/  CS2R R6, SRZ ;  /* 0x0000000000067805 */ /* 0x000fe4000001ff00 */
[----:B------:R-:W-:Y:S01]  /*d360*/  CS2R R160, SRZ ;  /* 0x0000000000a07805 */ /* 0x000fe2000001ff00 */
        /* <DEDUP_REMOVED lines=55> */
[----:B--2---:R-:W-:Y:S02]  /*d6e0*/  IMAD R3, R0, R168, RZ ;  /* 0x000000a800037224 */ /* 0x004fe400078e02ff */
[----:B------:R-:W-:-:S03]  /*d6f0*/  IMAD.MOV.U32 R0, RZ, RZ, RZ ;  /* 0x000000ffff007224 */ /* 0x000fc600078e00ff */
[----:B------:R0:W-:Y:S01]  /*d700*/  STL [R1+0x38], R3 ;  /* 0x0000380301007387 */ /* 0x0001e20000100800 */
[----:B------:R-:W-:-:S04]  /*d710*/  VIADDMNMX R168, R3, R168, R9, PT ;  /* 0x000000a803a87246 */ /* 0x000fc80003800109 */
[----:B------:R-:W-:-:S13]  /*d720*/  ISETP.GT.AND P1, PT, R168, R3, PT ;  /* 0x00000003a800720c */ /* 0x000fda0003f24270 */
[----:B0-----:R-:W-:Y:S05]  /*d730*/  @!P1 BRA `(.L_x_3167) ;  /* 0x0000012400209947 */ /* 0x001fea0003800000 */
[----:B------:R-:W0:Y:S01]  /*d740*/  S2R R3, SR_TID.X ;  /* 0x0000000000037919 */ /* 0x000e220000002100 */
[----:B------:R-:W-:Y:S01]  /*d750*/  UMOV UR4, 0xffffffff ;  /* 0xffffffff00047882 */ /* 0x000fe20000000000 */
[----:B------:R-:W-:Y:S01]  /*d760*/  IADD3 R0, R216, 0x20400, RZ ;  /* 0x00020400d8007810 */ /* 0x000fe20007ffe0ff */
[----:B0-----:R-:W-:-:S05]  /*d770*/  VIADD R28, R3, 0xffffff80 ;  /* 0xffffff80031c7836 */ /* 0x001fca0000000000 */
[----:B------:R-:W-:-:S04]  /*d780*/  SHF.R.S32.HI R33, RZ, 0x1f, R28 ;  /* 0x0000001fff217819 */ /* 0x000fc8000001141c */
[----:B------:R-:W-:-:S04]  /*d790*/  LEA.HI R13, R33, R28, RZ, 0x7 ;  /* 0x0000001c210d7211 */ /* 0x000fc800078f38ff */
[----:B------:R-:W-:Y:S01]  /*d7a0*/  SHF.R.S32.HI R13, RZ, 0x7, R13 ;  /* 0x00000007ff0d7819 */ /* 0x000fe2000001140d */
[----:B------:R-:W-:Y:S06]  /*d7b0*/  BRA.DIV UR4, `(.L_x_3168) ;  /* 0x0000023604fc7947 */ /* 0x000fec000b800000 */
[----:B------:R0:W1:Y:S02]  /*d7c0*/  SHFL.IDX PT, R14, R13, RZ, 0x1f ;  /* 0x00001fff0d0e7589 */ /* 0x00006400000e0000 */
.L_x_3490:
[----:B-1----:R-:W-:Y:S01]  /*d7d0*/  LEA.HI R3, R14, R14, RZ, 0x1 ;  /* 0x0000000e0e037211 */ /* 0x002fe200078f08ff */
[----:B------:R-:W-:Y:S01]  /*d7e0*/  BSSY B6, `(.L_x_3169) ;  /* 0x0000019000067945 */ /* 0x000fe20003800000 */
[----:B------:R-:W-:Y:S02]  /*d7f0*/  LOP3.LUT P0, RZ, R0, 0x3ff, RZ, 0xc0, !PT ;  /* 0x000003ff00ff7812 */ /* 0x000fe4000780c0ff */
[----:B------:R-:W-:Y:S02]  /*d800*/  LOP3.LUT R3, R3, 0x1e, RZ, 0xc0, !PT ;  /* 0x0000001e03037812 */ /* 0x000fe400078ec0ff */
[----:B------:R-:W-:-:S03]  /*d810*/  P2R R25, PR, RZ, 0x1 ;  /* 0x00000001ff197803 */ /* 0x000fc60000000000 */
[----:B------:R-:W-:-:S04]  /*d820*/  IMAD.IADD R3, R14, 0x1, -R3 ;  /* 0x000000010e037824 */ /* 0x000fc800078e0a03 */
[----:B------:R-:W-:-:S05]  /*d830*/  IMAD R3, R3, 0x2000, R0 ;  /* 0x0000200003037824 */ /* 0x000fca00078e0200 */
[----:B------:R-:W-:-:S04]  /*d840*/  SHF.R.U32.HI R3, RZ, 0x4, R3 ;  /* 0x00000004ff037819 */ /* 0x000fc80000011603 */
[----:B------:R-:W-:Y:S01]  /*d850*/  LOP3.LUT R36, R3, 0x3fff, RZ, 0xc0, !PT ;  /* 0x00003fff03247812 */ /* 0x000fe200078ec0ff */
        /* <DEDUP_REMOVED lines=16> */
[----:B-1---5:R-:W-:Y:S05]  /*d960*/  CALL.ABS.NOINC R14 ;  /* 0x000000000e007343 */ /* 0x022fea0003c00000 */
.L_x_3170:
[----:B------:R-:W-:Y:S05]  /*d970*/  BSYNC B6 ;  /* 0x0000000000067941 */ /* 0x000fea0003800000 */
.L_x_3169:
        /* <DEDUP_REMOVED lines=13> */
.L_x_3174:
[----:B--2---:R2:W3:Y:S02]  /*da50*/  SYNCS.PHASECHK.TRANS64.TRYWAIT P0, [R216+URZ+0x38800], R3 ;  /* 0x03880003d80075a7 */ /* 0x0044e4000800017f */
[----:B---3--:R-:W-:Y:S05]  /*da60*/  @!P0 NANOSLEEP.SYNCS 0x989680 ;  /* 0x009896800000895d */ /* 0x008fea0003900000 */
[----:B------:R-:W3:Y:S02]  /*da70*/  @!P0 SYNCS.PHASECHK.TRANS64 P0, [R216+URZ+0x38800], R3 ;  /* 0x03880003d80085a7 */ /* 0x000ee4000800007f */
[----:B---3--:R-:W-:Y:S05]  /*da80*/  @!P0 BRA `(.L_x_3174) ;  /* 0xfffffffc00f08947 */ /* 0x008fea000383ffff */
.L_x_3173:
[----:B------:R-:W-:Y:S05]  /*da90*/  BSYNC B0 ;  /* 0x0000000000007941 */ /* 0x000fea0003800000 */
.L_x_3172:
[----:B------:R-:W-:Y:S05]  /*daa0*/  BRA `(.L_x_3175) ;  /* 0x0000009400d47947 */ /* 0x000fea0003800000 */
.L_x_3171:
[----:B------:R-:W-:Y:S01]  /*dab0*/  ISETP.NE.AND P0, PT, R25, RZ, PT ;  /* 0x000000ff1900720c */ /* 0x000fe20003f05270 */
[----:B------:R-:W-:Y:S01]  /*dac0*/  ULDC.64 UR4, c[0x0][0x3f8] ;  /* 0x0000fe0000047ab9 */ /* 0x000fe20000000a00 */
[----:B-----5:R-:W-:Y:S01]  /*dad0*/  SHF.R.S32.HI R0, RZ, 0x1f, R24 ;  /* 0x0000001fff007819 */ /* 0x020fe20000011418 */
[----:B------:R-:W-:Y:S01]  /*dae0*/  ULDC.64 UR6, c[0x0][0x408] ;  /* 0x0001020000067ab9 */ /* 0x000fe20000000a00 */
[----:B------:R-:W-:Y:S01]  /*daf0*/  IMAD.WIDE.U32 R26, R24, UR4, RZ ;  /* 0x00000004181a7c25 */ /* 0x000fe2000f8e00ff */
[----:B------:R-:W-:Y:S03]  /*db00*/  BSSY B6, `(.L_x_3176) ;  /* 0x0000019000067945 */ /* 0x000fe60003800000 */
[C---:B------:R-:W-:Y:S02]  /*db10*/  IMAD R3, R0.reuse, UR4, RZ ;  /* 0x0000000400037c24 */ /* 0x040fe4000f8e02ff */
[----:B------:R-:W-:-:S02]  /*db20*/  IMAD R5, R0, UR6, RZ ;  /* 0x0000000600057c24 */ /* 0x000fc4000f8e02ff */
[C---:B------:R-:W-:Y:S02]  /*db30*/  IMAD R3, R24.reuse, UR5, R3 ;  /* 0x0000000518037c24 */ /* 0x040fe4000f8e0203 */
        /* <DEDUP_REMOVED lines=21> */
.L_x_3177:
[----:B------:R-:W-:Y:S05]  /*dc90*/  BSYNC B6 ;  /* 0x0000000000067941 */ /* 0x000fea0003800000 */
.L_x_3176:
[----:B------:R-:W2:Y:S01]  /*dca0*/  LDL R52, [R1+0x2c] ;  /* 0x00002c0001347983 */ /* 0x000ea20000100800 */
[----:B------:R-:W-:Y:S01]  /*dcb0*/  ULDC.U8 UR4, c[0x0][0x410] ;  /* 0x0001040000047ab9 */ /* 0x000fe20000000000 */
[----:B------:R-:W-:Y:S01]  /*dcc0*/  LEA.HI R33, R33, R28, RZ, 0x3 ;  /* 0x0000001c21217211 */ /* 0x000fe200078f18ff */
[----:B------:R-:W-:Y:S01]  /*dcd0*/  BSSY B0, `(.L_x_3178) ;  /* 0x000094a000007945 */ /* 0x000fe20003800000 */
[----:B------:R-:W-:Y:S02]  /*dce0*/  ISETP.NE.AND P0, PT, RZ, UR4, PT ;  /* 0x00000004ff007c0c */ /* 0x000fe4000bf05270 */
[----:B------:R-:W-:-:S05]  /*dcf0*/  LOP3.LUT R33, R33, 0xfffffff8, RZ, 0xc0, !PT ;  /* 0xfffffff821217812 */ /* 0x000fca00078ec0ff */
[----:B------:R-:W-:Y:S01]  /*dd00*/  IMAD.IADD R0, R28, 0x1, -R33 ;  /* 0x000000011c007824 */ /* 0x000fe200078e0a21 */
[----:B--2---:R-:W-:-:S05]  /*dd10*/  IADD3 R10, R220, R52, RZ ;  /* 0x00000034dc0a7210 */ /* 0x004fca0007ffe0ff */
[----:B------:R-:W-:Y:S01]  /*dd20*/  IMAD R3, R0, 0x20, R10 ;  /* 0x0000002000037824 */ /* 0x000fe200078e020a */
[----:B------:R-:W-:Y:S06]  /*dd30*/  @!P0 BRA `(.L_x_3179) ;  /* 0x0000004800808947 */ /* 0x000fec0003800000 */
        /* <DEDUP_REMOVED lines=29> */
.L_x_3496:
[----:B------:R-:W5:Y:S01]  /*df10*/  LDL R5, [R1+0x24] ;  /* 0x0000240001057983 */ /* 0x000f620000100800 */
[----:B------:R-:W-:Y:S01]  /*df20*/  BSSY B1, `(.L_x_3181) ;  /* 0x000001c000017945 */ /* 0x000fe20003800000 */
[----:B------:R-:W-:Y:S02]  /*df30*/  CS2R R40, SRZ ;  /* 0x0000000000287805 */ /* 0x000fe4000001ff00 */
[----:B------:R-:W-:Y:S02]  /*df40*/  CS2R R44, SRZ ;  /* 0x00000000002c7805 */ /* 0x000fe4000001ff00 */
[----:B------:R-:W-:Y:S02]  /*df50*/  CS2R R42, SRZ ;  /* 0x00000000002a7805 */ /* 0x000fe4000001ff00 */
[----:B------:R-:W-:Y:S01]  /*df60*/  CS2R R46, SRZ ;  /* 0x00000000002e7805 */ /* 0x000fe2000001ff00 */
[----:B-----5:R-:W-:-:S05]  /*df70*/  IMAD R50, R5, R50, RZ ;  /* 0x0000003205327224 */ /* 0x020fca00078e02ff */
[----:B------:R-:W-:-:S13]  /*df80*/  ISETP.GE.AND P0, PT, R10, R50, PT ;  /* 0x000000320a00720c */ /* 0x000fda0003f06270 */
[----:B------:R-:W-:Y:S05]  /*df90*/  @P0 BRA `(.L_x_3182) ;  /* 0x0000000000500947 */ /* 0x000fea0003800000 */
[----:B------:R-:W2:Y:S01]  /*dfa0*/  LDL R11, [R1+0x60] ;  /* 0x00006000010b7983 */ /* 0x000ea20000100800 */
[----:B------:R-:W-:Y:S01]  /*dfb0*/  ULDC UR4, c[0x0][0x3f4] ;  /* 0x0000fd0000047ab9 */ /* 0x000fe20000000800 */
[----:B------:R-:W-:Y:S02]  /*dfc0*/  CS2R R40, SRZ ;  /* 0x0000000000287805 */ /* 0x000fe4000001ff00 */
[----:B------:R-:W-:Y:S02]  /*dfd0*/  ISETP.GE.AND P4, PT, R219, UR4, PT ;  /* 0x00000004db007c0c */ /* 0x000fe4000bf86270 */
[----:B------:R-:W-:Y:S02]  /*dfe0*/  CS2R R44, SRZ ;  /* 0x00000000002c7805 */ /* 0x000fe4000001ff00 */
[----:B------:R-:W-:-:S09]  /*dff0*/  ISETP.GE.AND P3, PT, R18, UR4, PT ;  /* 0x0000000412007c0c */ /* 0x000fd2000bf66270 */
[C---:B---3--:R-:W-:Y:S02]  /*e000*/  @!P4 IADD3 R6, P0, R219.reuse, R4, RZ ;  /* 0x00000004db06c210 */ /* 0x048fe40007f1e0ff */
[----:B0-----:R-:W-:Y:S02]  /*e010*/  @!P4 IADD3 R8, P2, R219, R14, RZ ;  /* 0x0000000edb08c210 */ /* 0x001fe40007f5e0ff */
[----:B------:R-:W-:Y:S02]  /*e020*/  CS2R R46, SRZ ;  /* 0x00000000002e7805 */ /* 0x000fe4000001ff00 */
[----:B------:R-:W-:Y:S01]  /*e030*/  CS2R R42, SRZ ;  /* 0x00000000002a7805 */ /* 0x000fe2000001ff00 */
[----:B--2---:R-:W-:Y:S01]  /*e040*/  @!P4 IMAD.X R7, R3, 0x1, R11, P0 ;  /* 0x000000010307c824 */ /* 0x004fe200000e060b */
[----:B------:R-:W-:-:S04]  /*e050*/  @!P3 IADD3 R4, P0, R18, R4, RZ ;  /* 0x000000041204b210 */ /* 0x000fc80007f1e0ff */
[----:B------:R0:W5:Y:S01]  /*e060*/  @!P4 LD.E.64 R40, desc[UR42][R6.64] ;  /* 0x0000002a0628c980 */ /* 0x000162000c101b00 */
[----:B------:R-:W-:-:S05]  /*e070*/  @!P3 IMAD.X R5, R3, 0x1, R19, P0 ;  /* 0x000000010305b824 */ /* 0x000fca00000e0613 */
[----:B------:R2:W5:Y:S01]  /*e080*/  @!P3 LD.E.64 R44, desc[UR42][R4.64] ;  /* 0x0000002a042cb980 */ /* 0x000562000c101b00 */
[----:B0-----:R-:W-:-:S05]  /*e090*/  @!P3 IADD3 R6, P1, R18, R14, RZ ;  /* 0x0000000e1206b210 */ /* 0x001fca0007f3e0ff */
[C---:B----4-:R-:W-:Y:S01]  /*e0a0*/  @!P3 IMAD.X R7, R9.reuse, 0x1, R19, P1 ;  /* 0x000000010907b824 */ /* 0x050fe200008e0613 */
[----:B------:R-:W-:-:S04]  /*e0b0*/  @!P4 IADD3.X R9, R9, R11, RZ, P2, !PT ;  /* 0x0000000b0909c210 */ /* 0x000fc800017fe4ff */
[----:B------:R2:W5:Y:S04]  /*e0c0*/  @!P3 LD.E.64 R46, desc[UR42][R6.64] ;  /* 0x0000002a062eb980 */ /* 0x000568000c101b00 */
[----:B------:R2:W5:Y:S02]  /*e0d0*/  @!P4 LD.E.64 R42, desc[UR42][R8.64] ;  /* 0x0000002a082ac980 */ /* 0x000564000c101b00 */
.L_x_3182:
[----:B------:R-:W-:Y:S05]  /*e0e0*/  BSYNC B1 ;  /* 0x0000000000017941 */ /* 0x000fea0003800000 */
.L_x_3181:
[----:B------:R-:W-:Y:S01]  /*e0f0*/  UMOV UR4, 0xffffffff ;  /* 0xffffffff00047882 */ /* 0x000fe20000000000 */
[----:B------:R-:W-:Y:S02]  /*e100*/  CS2R R30, SRZ ;  /* 0x00000000001e7805 */ /* 0x000fe4000001ff00 */
[----:B------:R-:W-:Y:S05]  /*e110*/  BRA.DIV UR4, `(.L_x_3183) ;  /* 0x0000023204387947 */ /* 0x000fea000b800000 */
[----:B--2---:R2:W1:Y:S04]  /*e120*/  SHFL.IDX PT, R3, R49, 0x1, 0x181f ;  /* 0x00381f0031037f89 */ /* 0x00446800000e0000 */
[----:B---3--:R2:W3:Y:S04]  /*e130*/  SHFL.IDX PT, R4, R0, 0x1, 0x181f ;  /* 0x00381f0000047f89 */ /* 0x0084e800000e0000 */
[----:B----4-:R2:W4:Y:S04]  /*e140*/  SHFL.IDX PT, R9, R37, 0x1, 0x181f ;  /* 0x00381f0025097f89 */ /* 0x01052800000e0000 */
[----:B0-----:R2:W0:Y:S02]  /*e150*/  SHFL.IDX PT, R14, R48, 0x1, 0x181f ;  /* 0x00381f00300e7f89 */ /* 0x00142400000e0000 */
.L_x_3502:
[----:B------:R-:W-:Y:S01]  /*e160*/  VIADD R5, R10, 0x20 ;  /* 0x000000200a057836 */ /* 0x000fe20000000000 */
[----:B------:R-:W-:Y:S01]  /*e170*/  BSSY B1, `(.L_x_3184) ;  /* 0x000001a000017945 */ /* 0x000fe20003800000 */
[----:B------:R-:W-:Y:S02]  /*e180*/  CS2R R34, SRZ ;  /* 0x0000000000227805 */ /* 0x000fe4000001ff00 */
[----:B------:R-:W-:Y:S02]  /*e190*/  CS2R R32, SRZ ;  /* 0x0000000000207805 */ /* 0x000fe4000001ff00 */
[----:B------:R-:W-:Y:S02]  /*e1a0*/  CS2R R38, SRZ ;  /* 0x0000000000267805 */ /* 0x000fe4000001ff00 */
[----:B------:R-:W-:-:S13]  /*e1b0*/  ISETP.GE.AND P0, PT, R5, R50, PT ;  /* 0x000000320500720c */ /* 0x000fda0003f06270 */
[----:B------:R-:W-:Y:S05]  /*e1c0*/  @P0 BRA `(.L_x_3185) ;  /* 0x0000000000500947 */ /* 0x000fea0003800000 */
[----:B------:R-:W1:Y:S01]  /*e1d0*/  LDL R11, [R1+0x60] ;  /* 0x00006000010b7983 */ /* 0x000e620000100800 */
        /* <DEDUP_REMOVED lines=9> */
[----:B-1----:R-:W-:Y:S01]  /*e270*/  @!P4 IMAD.X R7, R3, 0x1, R11, P0 ;  /* 0x000000010307c824 */ /* 0x002fe200000e060b */
[----:B------:R-:W-:-:S04]  /*e280*/  @!P3 IADD3 R4, P0, R18, R4, RZ ;  /* 0x000000041204b210 */ /* 0x000fc80007f1e0ff */
[----:B------:R0:W5:Y:S01]  /*e290*/  @!P4 LD.E.64 R30, desc[UR42][R6.64] ;  /* 0x0000002a061ec980 */ /* 0x000162000c101b00 */
[----:B------:R-:W-:-:S05]  /*e2a0*/  @!P3 IMAD.X R5, R3, 0x1, R19, P0 ;  /* 0x000000010305b824 */ /* 0x000fca00000e0613 */
[----:B------:R1:W5:Y:S01]  /*e2b0*/  @!P3 LD.E.64 R34, desc[UR42][R4.64] ;  /* 0x0000002a0422b980 */ /* 0x000362000c101b00 */
[----:B0-----:R-:W-:-:S05]  /*e2c0*/  @!P3 IADD3 R6, P1, R18, R14, RZ ;  /* 0x0000000e1206b210 */ /* 0x001fca0007f3e0ff */
[C---:B----4-:R-:W-:Y:S02]  /*e2d0*/  @!P3 IMAD.X R7, R9.reuse, 0x1, R19, P1 ;  /* 0x000000010907b824 */ /* 0x050fe400008e0613 */
[----:B------:R-:W-:-:S03]  /*e2e0*/  @!P4 IMAD.X R9, R9, 0x1, R11, P2 ;  /* 0x000000010909c824 */ /* 0x000fc600010e060b */
[----:B------:R1:W5:Y:S04]  /*e2f0*/  @!P3 LD.E.64 R38, desc[UR42][R6.64] ;  /* 0x0000002a0626b980 */ /* 0x000368000c101b00 */
[----:B------:R1:W5:Y:S02]  /*e300*/  @!P4 LD.E.64 R32, desc[UR42][R8.64] ;  /* 0x0000002a0820c980 */ /* 0x000364000c101b00 */
.L_x_3185:
[----:B------:R-:W-:Y:S05]  /*e310*/  BSYNC B1 ;  /* 0x0000000000017941 */ /* 0x000fea0003800000 */
.L_x_3184:
[----:B------:R-:W-:-:S03]  /*e320*/  UMOV UR4, 0xffffffff ;  /* 0xffffffff00047882 */ /* 0x000fc60000000000 */
[----:B------:R-:W-:Y:S05]  /*e330*/  BRA.DIV UR4, `(.L_x_3186) ;  /* 0x0000023204207947 */ /* 0x000fea000b800000 */
[----:B-1----:R1:W1:Y:S04]  /*e340*/  SHFL.IDX PT, R3, R49, 0x2, 0x181f ;  /* 0x00581f0031037f89 */ /* 0x00226800000e0000 */
[----:B---3--:R3:W1:Y:S04]  /*e350*/  SHFL.IDX PT, R4, R0, 0x2, 0x181f ;  /* 0x00581f0000047f89 */ /* 0x00866800000e0000 */
[----:B----4-:R3:W4:Y:S04]  /*e360*/  SHFL.IDX PT, R9, R37, 0x2, 0x181f ;  /* 0x00581f0025097f89 */ /* 0x01072800000e0000 */
[----:B0-----:R3:W0:Y:S02]  /*e370*/  SHFL.IDX PT, R14, R48, 0x2, 0x181f ;  /* 0x00581f00300e7f89 */ /* 0x00162400000e0000 */
.L_x_3508:
        /* <DEDUP_REMOVED lines=8> */
[----:B------:R-:W2:Y:S01]  /*e400*/  LDL R11, [R1+0x60] ;  /* 0x00006000010b7983 */ /* 0x000ea20000100800 */
[----:B------:R-:W-:Y:S01]  /*e410*/  ULDC UR4, c[0x0][0x3f4] ;  /* 0x0000fd0000047ab9 */ /* 0x000fe20000000800 */
[----:B------:R-:W-:Y:S02]  /*e420*/  CS2R R24, SRZ ;  /* 0x0000000000187805 */ /* 0x000fe4000001ff00 */
[----:B------:R-:W-:Y:S02]  /*e430*/  ISETP.GE.AND P4, PT, R219, UR4, PT ;  /* 0x00000004db007c0c */ /* 0x000fe4000bf86270 */
[----:B------:R-:W-:Y:S02]  /*e440*/  CS2R R26, SRZ ;  /* 0x00000000001a7805 */ /* 0x000fe4000001ff00 */
[----:B------:R-:W-:-:S09]  /*e450*/  ISETP.GE.AND P3, PT, R18, UR4, PT ;  /* 0x0000000412007c0c */ /* 0x000fd2000bf66270 */
[C---:B-1----:R-:W-:Y:S02]  /*e460*/  @!P4 IADD3 R6, P0, R219.reuse, R4, RZ ;  /* 0x00000004db06c210 */ /* 0x042fe40007f1e0ff */
[----:B0-----:R-:W-:Y:S02]  /*e470*/  @!P4 IADD3 R8, P2, R219, R14, RZ ;  /* 0x0000000edb08c210 */ /* 0x001fe40007f5e0ff */
[----:B------:R-:W-:Y:S02]  /*e480*/  CS2R R28, SRZ ;  /* 0x00000000001c7805 */ /* 0x000fe4000001ff00 */
[----:B------:R-:W-:Y:S01]  /*e490*/  CS2R R20, SRZ ;  /* 0x0000000000147805 */ /* 0x000fe2000001ff00 */
[----:B--2---:R-:W-:Y:S01]  /*e4a0*/  @!P4 IMAD.X R7, R3, 0x1, R11, P0 ;  /* 0x000000010307c824 */ /* 0x004fe200000e060b */
[----:B------:R-:W-:-:S04]  /*e4b0*/  @!P3 IADD3 R4, P0, R18, R4, RZ ;  /* 0x000000041204b210 */ /* 0x000fc80007f1e0ff */
[----:B------:R0:W5:Y:S01]  /*e4c0*/  @!P4 LD.E.64 R24, desc[UR42][R6.64] ;  /* 0x0000002a0618c980 */ /* 0x000162000c101b00 */
[----:B------:R-:W-:-:S05]  /*e4d0*/  @!P3 IADD3.X R5, R3, R19, RZ, P0, !PT ;  /* 0x000000130305b210 */ /* 0x000fca00007fe4ff */
[----:B------:R1:W5:Y:S01]  /*e4e0*/  @!P3 LD.E.64 R26, desc[UR42][R4.64] ;  /* 0x0000002a041ab980 */ /* 0x000362000c101b00 */
[----:B0-----:R-:W-:-:S05]  /*e4f0*/  @!P3 IADD3 R6, P1, R18, R14, RZ ;  /* 0x0000000e1206b210 */ /* 0x001fca0007f3e0ff */
[C---:B----4-:R-:W-:Y:S02]  /*e500*/  @!P3 IMAD.X R7, R9.reuse, 0x1, R19, P1 ;  /* 0x000000010907b824 */ /* 0x050fe400008e0613 */
[----:B------:R-:W-:-:S03]  /*e510*/  @!P4 IMAD.X R9, R9, 0x1, R11, P2 ;  /* 0x000000010909c824 */ /* 0x000fc600010e060b */
[----:B------:R1:W5:Y:S04]  /*e520*/  @!P3 LD.E.64 R28, desc[UR42][R6.64] ;  /* 0x0000002a061cb980 */ /* 0x000368000c101b00 */
[----:B------:R1:W5:Y:S02]  /*e530*/  @!P4 LD.E.64 R20, desc[UR42][R8.64] ;  /* 0x0000002a0814c980 */ /* 0x000364000c101b00 */
.L_x_3188:
[----:B------:R-:W-:Y:S05]  /*e540*/  BSYNC B1 ;  /* 0x0000000000017941 */ /* 0x000fea0003800000 */
.L_x_3187:
[----:B------:R-:W-:Y:S01]  /*e550*/  UMOV UR4, 0xffffffff ;  /* 0xffffffff00047882 */ /* 0x000fe20000000000 */
[----:B-1--4-:R-:W-:Y:S02]  /*e560*/  CS2R R8, SRZ ;  /* 0x0000000000087805 */ /* 0x012fe4000001ff00 */
[----:B------:R-:W-:Y:S05]  /*e570*/  BRA.DIV UR4, `(.L_x_3189) ;  /* 0x0000023204007947 */ /* 0x000fea000b800000 */
[----:B------:R1:W4:Y:S04]  /*e580*/  SHFL.IDX PT, R3, R49, 0x3, 0x181f ;  /* 0x00781f0031037f89 */ /* 0x00032800000e0000 */
[----:B------:R1:W0:Y:S04]  /*e590*/  SHFL.IDX PT, R4, R0, 0x3, 0x181f ;  /* 0x00781f0000047f89 */ /* 0x00022800000e0000 */
[----:B--23--:R-:W2:Y:S04]  /*e5a0*/  SHFL.IDX PT, R37, R37, 0x3, 0x181f ;  /* 0x00781f0025257f89 */ /* 0x00cea800000e0000 */
[----:B-1----:R-:W3:Y:S02]  /*e5b0*/  SHFL.IDX PT, R48, R48, 0x3, 0x181f ;  /* 0x00781f0030307f89 */ /* 0x002ee400000e0000 */
.L_x_3514:
[----:B------:R-:W4:Y:S01]  /*e5c0*/  LDL R5, [R1+0x74] ;  /* 0x0000740001057983 */ /* 0x000f220000100800 */
[----:B------:R-:W-:Y:S01]  /*e5d0*/  VIADD R10, R10, 0x60 ;  /* 0x000000600a0a7836 */ /* 0x000fe20000000000 */
[----:B------:R-:W-:Y:S01]  /*e5e0*/  BSSY B1, `(.L_x_3190) ;  /* 0x000001e000017945 */ /* 0x000fe20003800000 */
[----:B------:R-:W-:Y:S02]  /*e5f0*/  CS2R R12, SRZ ;  /* 0x00000000000c7805 */ /* 0x000fe4000001ff00 */
[----:B0-----:R-:W-:Y:S02]  /*e600*/  CS2R R14, SRZ ;  /* 0x00000000000e7805 */ /* 0x001fe4000001ff00 */
[----:B------:R-:W-:Y:S02]  /*e610*/  ISETP.GE.AND P0, PT, R10, R50, PT ;  /* 0x000000320a00720c */ /* 0x000fe40003f06270 */
[----:B------:R-:W-:Y:S02]  /*e620*/  CS2R R10, SRZ ;  /* 0x00000000000a7805 */ /* 0x000fe4000001ff00 */
[----:B----4-:R-:W-:-:S04]  /*e630*/  LEA.HI R0, R5, R5, RZ, 0x1 ;  /* 0x0000000505007211 */ /* 0x010fc800078f08ff */
[----:B------:R-:W-:-:S05]  /*e640*/  LOP3.LUT R0, R0, 0xfffffffe, RZ, 0xc0, !PT ;  /* 0xfffffffe00007812 */ /* 0x000fca00078ec0ff */
[----:B------:R-:W-:-:S05]  /*e650*/  IMAD.IADD R0, R5, 0x1, -R0 ;  /* 0x0000000105007824 */ /* 0x000fca00078e0a00 */
[----:B------:R-:W-:Y:S01]  /*e660*/  SHF.L.U32 R51, R0, 0x1f, RZ ;  /* 0x0000001f00337819 */ /* 0x000fe200000006ff */
[----:B------:R-:W-:Y:S06]  /*e670*/  @P0 BRA `(.L_x_3191) ;  /* 0x0000000000500947 */ /* 0x000fec0003800000 */
[----:B------:R-:W4:Y:S01]  /*e680*/  LDL R53, [R1+0x60] ;  /* 0x0000600001357983 */ /* 0x000f220000100800 */
[----:B------:R-:W-:Y:S01]  /*e690*/  ULDC UR4, c[0x0][0x3f4] ;  /* 0x0000fd0000047ab9 */ /* 0x000fe20000000800 */
[----:B------:R-:W-:Y:S02]  /*e6a0*/  CS2R R8, SRZ ;  /* 0x0000000000087805 */ /* 0x000fe4000001ff00 */
[----:B------:R-:W-:Y:S02]  /*e6b0*/  ISETP.GE.AND P4, PT, R219, UR4, PT ;  /* 0x00000004db007c0c */ /* 0x000fe4000bf86270 */
[----:B------:R-:W-:Y:S02]  /*e6c0*/  CS2R R12, SRZ ;  /* 0x00000000000c7805 */ /* 0x000fe4000001ff00 */
[----:B------:R-:W-:-:S09]  /*e6d0*/  ISETP.GE.AND P3, PT, R18, UR4, PT ;  /* 0x0000000412007c0c */ /* 0x000fd2000bf66270 */
[-C--:B------:R-:W-:Y:S02]  /*e6e0*/  @!P4 IADD3 R6, P0, R219, R4.reuse, RZ ;  /* 0x00000004db06c210 */ /* 0x080fe40007f1e0ff */
[----:B------:R-:W-:Y:S02]  /*e6f0*/  CS2R R14, SRZ ;  /* 0x00000000000e7805 */ /* 0x000fe4000001ff00 */
[----:B------:R-:W-:Y:S01]  /*e700*/  CS2R R10, SRZ ;  /* 0x00000000000a7805 */ /* 0x000fe2000001ff00 */
[----:B----4-:R-:W-:Y:S01]  /*e710*/  @!P4 IMAD.X R7, R3, 0x1, R53, P0 ;  /* 0x000000010307c824 */ /* 0x010fe200000e0635 */
[----:B------:R-:W-:-:S04]  /*e720*/  @!P3 IADD3 R4, P0, R18, R4, RZ ;  /* 0x000000041204b210 */ /* 0x000fc80007f1e0ff */
[----:B------:R3:W5:Y:S01]  /*e730*/  @!P4 LD.E.64 R8, desc[UR42][R6.64] ;  /* 0x0000002a0608c980 */ /* 0x000762000c101b00 */
[----:B------:R-:W-:-:S05]  /*e740*/  @!P3 IMAD.X R5, R3, 0x1, R19, P0 ;  /* 0x000000010305b824 */ /* 0x000fca00000e0613 */
[----:B------:R0:W5:Y:S01]  /*e750*/  @!P3 LD.E.64 R12, desc[UR42][R4.64] ;  /* 0x0000002a040cb980 */ /* 0x000162000c101b00 */
[-C--:B---3--:R-:W-:Y:S02]  /*e760*/  @!P3 IADD3 R6, P1, R18, R48.reuse, RZ ;  /* 0x000000301206b210 */ /* 0x088fe40007f3e0ff */
[----:B------:R-:W-:-:S03]  /*e770*/  @!P4 IADD3 R48, P2, R219, R48, RZ ;  /* 0x00000030db30c210 */ /* 0x000fc60007f5e0ff */
[C---:B--2---:R-:W-:Y:S01]  /*e780*/  @!P3 IMAD.X R7, R37.reuse, 0x1, R19, P1 ;  /* 0x000000012507b824 */ /* 0x044fe200008e0613 */
[----:B------:R-:W-:-:S04]  /*e790*/  @!P4 IADD3.X R49, R37, R53, RZ, P2, !PT ;  /* 0x000000352531c210 */ /* 0x000fc800017fe4ff */
[----:B------:R0:W5:Y:S04]  /*e7a0*/  @!P3 LD.E.64 R14, desc[UR42][R6.64] ;  /* 0x0000002a060eb980 */ /* 0x000168000c101b00 */
[----:B------:R0:W5:Y:S02]  /*e7b0*/  @!P4 LD.E.64 R10, desc[UR42][R48.64] ;  /* 0x0000002a300ac980 */ /* 0x000164000c101b00 */
.L_x_3191:
[----:B------:R-:W-:Y:S05]  /*e7c0*/  BSYNC B1 ;  /* 0x0000000000017941 */ /* 0x000fea0003800000 */
.L_x_3190:
[----:B------:R-:W1:Y:S01]  /*e7d0*/  SYNCS.PHASECHK.TRANS64.TRYWAIT P0, [R216+URZ+0x38800], R51 ;  /* 0x03880033d80075a7 */ /* 0x000e62000800017f */
[----:B------:R-:W-:Y:S01]  /*e7e0*/  VIADDMNMX R3, R50, -R52, 0x80, PT ;  /* 0x0000008032037446 */ /* 0x000fe20003800934 */
[----:B------:R-:W-:Y:S03]  /*e7f0*/  BSSY B1, `(.L_x_3192) ;  /* 0x0000003000017945 */ /* 0x000fe60003800000 */
[----:B------:R-:W-:Y:S01]  /*e800*/  ISETP.GE.AND P1, PT, R220, R3, PT ;  /* 0x00000003dc00720c */ /* 0x000fe20003f26270 */
[----:B-1----:R-:W-:-:S12]  /*e810*/  @!P0 BRA `(.L_x_3193) ;  /* 0x0000022c00cc8947 */ /* 0x002fd80003800000 */
.L_x_3515:
[----:B------:R-:W-:Y:S05]  /*e820*/  BSYNC B1 ;  /* 0x0000000000017941 */ /* 0x000fea0003800000 */
.L_x_3192:
[----:B------:R-:W-:Y:S04]  /*e830*/  BSSY B1, `(.L_x_3194) ;  /* 0x00000fa000017945 */ /* 0x000fe80003800000 */
[----:B------:R-:W-:Y:S05]  /*e840*/  @P1 BRA `(.L_x_3195) ;  /* 0x0000000c00e01947 */ /* 0x000fea0003800000 */
[----:B------:R4:W5:Y:S01]  /*e850*/  LDL R61, [R1+0x54] ;  /* 0x00005400013d7983 */ /* 0x0009620000100800 */
[----:B------:R-:W0:Y:S01]  /*e860*/  LDC R0, c[0x0][0x3f4] ;  /* 0x0000fd00ff007b82 */ /* 0x000e220000000800 */
[----:B------:R-:W-:Y:S01]  /*e870*/  BSSY B2, `(.L_x_3196) ;  /* 0x000007a000027945 */ /* 0x000fe20003800000 */
[-C--:B0-----:R-:W-:Y:S02]  /*e880*/  ISETP.GE.AND P0, PT, R18, R0.reuse, PT ;  /* 0x000000001200720c */ /* 0x081fe40003f06270 */
[----:B------:R-:W-:-:S11]  /*e890*/  ISETP.GE.AND P1, PT, R219, R0, PT ;  /* 0x00000000db00720c */ /* 0x000fd60003f26270 */
[----:B----4-:R-:W-:Y:S05]  /*e8a0*/  @P0 BRA `(.L_x_3197) ;  /* 0x0000000400d80947 */ /* 0x010fea0003800000 */
[----:B-----5:R-:W0:Y:S01]  /*e8b0*/  LDS.128 R4, [R61+0x20400] ;  /* 0x020400003d047984 */ /* 0x020e220000000c00 */
[----:B------:R-:W-:Y:S02]  /*e8c0*/  SHF.R.U32.HI R49, RZ, 0x8, R45 ;  /* 0x00000008ff317819 */ /* 0x000fe4000001162d */
[----:B---3--:R-:W-:Y:S02]  /*e8d0*/  LOP3.LUT R48, R45, 0xff, RZ, 0xc0, !PT ;  /* 0x000000ff2d307812 */ /* 0x008fe400078ec0ff */
[----:B------:R-:W-:Y:S02]  /*e8e0*/  LOP3.LUT R49, R49, 0xff, RZ, 0xc0, !PT ;  /* 0x000000ff31317812 */ /* 0x000fe400078ec0ff */
[----:B------:R-:W-:Y:S02]  /*e8f0*/  SHF.R.U32.HI R53, RZ, 0x8, R47 ;  /* 0x00000008ff357819 */ /* 0x000fe4000001162f */
[----:B--2---:R-:W-:Y:S02]  /*e900*/  SHF.R.U32.HI R37, RZ, 0x8, R44 ;  /* 0x00000008ff257819 */ /* 0x004fe4000001162c */
[----:B------:R-:W-:-:S02]  /*e910*/  PRMT R48, R49, 0x7604, R48 ;  /* 0x0000760431307816 */ /* 0x000fc40000000030 */
[----:B------:R-:W-:Y:S02]  /*e920*/  LOP3.LUT R50, R47, 0xff, RZ, 0xc0, !PT ;  /* 0x000000ff2f327812 */ /* 0x000fe400078ec0ff */
[----:B------:R-:W-:Y:S02]  /*e930*/  LOP3.LUT R53, R53, 0xff, RZ, 0xc0, !PT ;  /* 0x000000ff35357812 */ /* 0x000fe400078ec0ff */
[----:B------:R-:W-:Y:S02]  /*e940*/  SHF.R.U32.HI R52, RZ, 0x10, R47 ;  /* 0x00000010ff347819 */ /* 0x000fe4000001162f */
[----:B------:R-:W-:Y:S02]  /*e950*/  SHF.R.U32.HI R54, RZ, 0x10, R45 ;  /* 0x00000010ff367819 */ /* 0x000fe4000001162d */
[----:B------:R-:W-:Y:S02]  /*e960*/  SHF.R.U32.HI R49, RZ, 0x8, R46 ;  /* 0x00000008ff317819 */ /* 0x000fe4000001162e */
[----:B------:R-:W-:-:S02]  /*e970*/  LOP3.LUT R0, R44, 0xff, RZ, 0xc0, !PT ;  /* 0x000000ff2c007812 */ /* 0x000fc400078ec0ff */
[----:B------:R-:W-:Y:S02]  /*e980*/  LOP3.LUT R37, R37, 0xff, RZ, 0xc0, !PT ;  /* 0x000000ff25257812 */ /* 0x000fe400078ec0ff */
[----:B------:R-:W-:Y:S01]  /*e990*/  PRMT R50, R53, 0x7604, R50 ;  /* 0x0000760435327816 */ /* 0x000fe20000000032 */
[----:B------:R-:W-:Y:S01]  /*e9a0*/  IMAD.U32 R53, R52, 0x10000, RZ ;  /* 0x0001000034357824 */ /* 0x000fe200078e00ff */
[----:B-1----:R-:W-:Y:S01]  /*e9b0*/  LOP3.LUT R51, R49, 0xff, RZ, 0xc0, !PT ;  /* 0x000000ff31337812 */ /* 0x002fe200078ec0ff */
[----:B------:R-:W-:Y:S01]  /*e9c0*/  IMAD.U32 R49, R54, 0x10000, RZ ;  /* 0x0001000036317824 */ /* 0x000fe200078e00ff */
[----:B------:R-:W-:Y:S02]  /*e9d0*/  PRMT R37, R37, 0x7604, R0 ;  /* 0x0000760425257816 */ /* 0x000fe40000000000 */
[----:B------:R-:W-:Y:S02]  /*e9e0*/  LOP3.LUT R0, R46, 0xff, RZ, 0xc0, !PT ;  /* 0x000000ff2e007812 */ /* 0x000fe400078ec0ff */
[----:B------:R-:W-:-:S02]  /*e9f0*/  LOP3.LUT R53, R50, 0xff0000, R53, 0xf8, !PT ;  /* 0x00ff000032357812 */ /* 0x000fc400078ef835 */
[----:B------:R-:W-:Y:S02]  /*ea00*/  LOP3.LUT R49, R48, 0xff0000, R49, 0xf8, !PT ;  /* 0x00ff000030317812 */ /* 0x000fe400078ef831 */
[----:B------:R-:W-:Y:S02]  /*ea10*/  PRMT R51, R51, 0x7604, R0 ;  /* 0x0000760433337816 */ /* 0x000fe40000000000 */
[----:B------:R-:W-:Y:S02]  /*ea20*/  LOP3.LUT R53, R53, 0xff000000, R47, 0xf8, !PT ;  /* 0xff00000035357812 */ /* 0x000fe400078ef82f */
[----:B------:R-:W-:Y:S02]  /*ea30*/  LOP3.LUT R49, R49, 0xff000000, R45, 0xf8, !PT ;  /* 0xff00000031317812 */ /* 0x000fe400078ef82d */
[----:B0-----:R-:W-:Y:S02]  /*ea40*/  F2FP.F16.E4M3.UNPACK_B R0, R6.H1 ;  /* 0x00000006ff00723e */ /* 0x001fe400030006ff */
[----:B------:R-:W-:-:S02]  /*ea50*/  LOP3.LUT R51, R51, 0xff0000, R46, 0xf8, !PT ;  /* 0x00ff000033337812 */ /* 0x000fc400078ef82e */
[----:B------:R-:W-:Y:S02]  /*ea60*/  F2FP.F16.E4M3.UNPACK_B R54, R53 ;  /* 0x00000035ff36723e */ /* 0x000fe400020006ff */
[----:B------:R-:W-:Y:S02]  /*ea70*/  F2FP.F16.E4M3.UNPACK_B R50, R49 ;  /* 0x00000031ff32723e */ /* 0x000fe400020006ff */
[----:B------:R-:W-:Y:S01]  /*ea80*/  LOP3.LUT R52, R51, 0xff000000, R46, 0xf8, !PT ;  /* 0xff00000033347812 */ /* 0x000fe200078ef82e */
[--C-:B------:R-:W-:Y:S01]  /*ea90*/  HADD2.F32 R46, -RZ, R0.reuse.H0_H0 ;  /* 0x20000000ff2e7230 */ /* 0x100fe20000004100 */
[--C-:B------:R-:W-:Y:S01]  /*eaa0*/  LOP3.LUT R37, R37, 0xff0000, R44.reuse, 0xf8, !PT ;  /* 0x00ff000025257812 */ /* 0x100fe200078ef82c */
[----:B------:R-:W-:Y:S01]  /*eab0*/  HADD2.F32 R0, -RZ, R0.H1_H1 ;  /* 0x30000000ff007230 */ /* 0x000fe20000004100 */
[----:B------:R-:W-:Y:S01]  /*eac0*/  F2FP.F16.E4M3.UNPACK_B R45, R6 ;  /* 0x00000006ff2d723e */ /* 0x000fe200020006ff */
[----:B------:R-:W-:Y:S01]  /*ead0*/  HADD2.F32 R55, -RZ, R54.H1_H1 ;  /* 0x30000036ff377230 */ /* 0x000fe20000004100 */
[----:B------:R-:W-:Y:S01]  /*eae0*/  LOP3.LUT R48, R37, 0xff000000, R44, 0xf8, !PT ;  /* 0xff00000025307812 */ /* 0x000fe200078ef82c */
[----:B------:R-:W-:Y:S01]  /*eaf0*/  HADD2.F32 R51, -RZ, R50.H1_H1 ;  /* 0x30000032ff337230 */ /* 0x000fe20000004100 */
[----:B------:R-:W-:Y:S01]  /*eb00*/  F2FP.F16.E4M3.UNPACK_B R37, R5 ;  /* 0x00000005ff25723e */ /* 0x000fe200020006ff */
[----:B------:R-:W-:-:S02]  /*eb10*/  HADD2.F32 R54, -RZ, R54.H0_H0 ;  /* 0x20000036ff367230 */ /* 0x000fc40000004100 */
[C---:B------:R-:W-:Y:S01]  /*eb20*/  FMUL.FTZ R57, R0.reuse, R55 ;  /* 0x0000003700397220 */ /* 0x040fe20000410000 */
[----:B------:R-:W-:Y:S01]  /*eb30*/  F2FP.F16.E4M3.UNPACK_B R44, R5.H1 ;  /* 0x00000005ff2c723e */ /* 0x000fe200030006ff */
[----:B------:R-:W-:Y:S01]  /*eb40*/  FMUL.FTZ R56, R0, R51 ;  /* 0x0000003300387220 */ /* 0x000fe20000410000 */
[--C-:B------:R-:W-:Y:S01]  /*eb50*/  HADD2.F32 R5, -RZ, R45.reuse.H1_H1 ;  /* 0x3000002dff057230 */ /* 0x100fe20000004100 */
[----:B------:R-:W-:Y:S01]  /*eb60*/  F2FP.F16.E4M3.UNPACK_B R47, R7 ;  /* 0x00000007ff2f723e */ /* 0x000fe200020006ff */
[----:B------:R-:W-:Y:S01]  /*eb70*/  HADD2.F32 R50, -RZ, R50.H0_H0 ;  /* 0x20000032ff327230 */ /* 0x000fe20000004100 */
[----:B------:R-:W-:Y:S01]  /*eb80*/  F2FP.F16.E4M3.UNPACK_B R53, R53.H1 ;  /* 0x00000035ff35723e */ /* 0x000fe200030006ff */
[C---:B------:R-:W-:Y:S01]  /*eb90*/  FFMA.FTZ R0, R46.reuse, R51, -R57 ;  /* 0x000000332e007223 */ /* 0x040fe20000010839 */
[----:B------:R-:W-:Y:S01]  /*eba0*/  FFMA.FTZ R57, R46, R55, R56 ;  /* 0x000000372e397223 */ /* 0x000fe20000010038 */
[----:B------:R-:W-:Y:S01]  /*ebb0*/  HADD2.F32 R45, -RZ, R45.H0_H0 ;  /* 0x2000002dff2d7230 */ /* 0x000fe20000004100 */
[----:B------:R-:W-:Y:S01]  /*ebc0*/  F2FP.F16.E4M3.UNPACK_B R49, R49.H1 ;  /* 0x00000031ff31723e */ /* 0x000fe200030006ff */
[C---:B------:R-:W-:Y:S01]  /*ebd0*/  FMUL.FTZ R46, R5.reuse, R54 ;  /* 0x00000036052e7220 */ /* 0x040fe20000410000 */
[----:B------:R-:W-:Y:S01]  /*ebe0*/  FMUL.FTZ R51, R5, R50 ;  /* 0x0000003205337220 */ /* 0x000fe20000410000 */
[----:B------:R-:W-:Y:S01]  /*ebf0*/  HADD2.F32 R5, -RZ, R47.H1_H1 ;  /* 0x3000002fff057230 */ /* 0x000fe20000004100 */
[----:B------:R-:W-:Y:S01]  /*ec00*/  F2FP.F16.E4M3.UNPACK_B R7, R7.H1 ;  /* 0x00000007ff07723e */ /* 0x000fe200030006ff */
[----:B------:R-:W-:-:S02]  /*ec10*/  HADD2.F32 R56, -RZ, R53.H0_H0 ;  /* 0x20000035ff387230 */ /* 0x000fc40000004100 */
[C---:B------:R-:W-:Y:S01]  /*ec20*/  FFMA.FTZ R55, R45.reuse, R50, -R46 ;  /* 0x000000322d377223 */ /* 0x040fe2000001082e */
[----:B------:R-:W-:Y:S02]  /*ec30*/  HADD2.F32 R46, -RZ, R49.H0_H0 ;  /* 0x20000031ff2e7230 */ /* 0x000fe40000004100 */
[----:B------:R-:W-:Y:S01]  /*ec40*/  FFMA.FTZ R58, R45, R54, R51 ;  /* 0x000000362d3a7223 */ /* 0x000fe20000010033 */
[----:B------:R-:W-:Y:S02]  /*ec50*/  HADD2.F32 R47, -RZ, R47.H0_H0 ;  /* 0x2000002fff2f7230 */ /* 0x000fe40000004100 */
[C---:B------:R-:W-:Y:S01]  /*ec60*/  FMUL.FTZ R50, R5.reuse, R56 ;  /* 0x0000003805327220 */ /* 0x040fe20000410000 */
[----:B------:R-:W-:Y:S02]  /*ec70*/  HADD2.F32 R54, -RZ, R53.H1_H1 ;  /* 0x30000035ff367230 */ /* 0x000fe40000004100 */
[----:B------:R-:W-:Y:S01]  /*ec80*/  FMUL.FTZ R60, R5, R46 ;  /* 0x0000002e053c7220 */ /* 0x000fe20000410000 */
[----:B------:R-:W-:-:S02]  /*ec90*/  HADD2.F32 R45, -RZ, R7.H1_H1 ;  /* 0x30000007ff2d7230 */ /* 0x000fc40000004100 */
[C---:B------:R-:W-:Y:S01]  /*eca0*/  FFMA.FTZ R53, R47.reuse, R46, -R50 ;  /* 0x0000002e2f357223 */ /* 0x040fe20000010832 */
[----:B------:R-:W-:Y:S02]  /*ecb0*/  HADD2.F32 R46, -RZ, R49.H1_H1 ;  /* 0x30000031ff2e7230 */ /* 0x000fe40000004100 */
[----:B------:R-:W-:Y:S01]  /*ecc0*/  FFMA.FTZ R60, R47, R56, R60 ;  /* 0x000000382f3c7223 */ /* 0x000fe2000001003c */
[----:B------:R-:W-:Y:S01]  /*ecd0*/  F2FP.F16.E4M3.UNPACK_B R6, R4 ;  /* 0x00000004ff06723e */ /* 0x000fe200020006ff */
[----:B------:R-:W-:Y:S02]  /*ece0*/  HADD2.F32 R5, -RZ, R7.H0_H0 ;  /* 0x20000007ff057230 */ /* 0x000fe40000004100 */
[C---:B------:R-:W-:Y:S01]  /*ecf0*/  FMUL.FTZ R50, R45.reuse, R54 ;  /* 0x000000362d327220 */ /* 0x040fe20000410000 */
[----:B------:R-:W-:Y:S01]  /*ed00*/  FMUL.FTZ R56, R45, R46 ;  /* 0x0000002e2d387220 */ /* 0x000fe20000410000 */
[----:B------:R-:W-:Y:S02]  /*ed10*/  F2FP.F16.E4M3.UNPACK_B R4, R4.H1 ;  /* 0x00000004ff04723e */ /* 0x000fe400030006ff */
[----:B------:R-:W-:Y:S01]  /*ed20*/  F2FP.F16.E4M3.UNPACK_B R47, R52 ;  /* 0x00000034ff2f723e */ /* 0x000fe200020006ff */
[C---:B------:R-:W-:Y:S01]  /*ed30*/  FFMA.FTZ R59, R5.reuse, R46, -R50 ;  /* 0x0000002e053b7223 */ /* 0x040fe20000010832 */
[----:B------:R-:W-:Y:S01]  /*ed40*/  F2FP.F16.E4M3.UNPACK_B R45, R48 ;  /* 0x00000030ff2d723e */ /* 0x000fe200020006ff */
[----:B------:R-:W-:Y:S01]  /*ed50*/  FFMA.FTZ R62, R5, R54, R56 ;  /* 0x00000036053e7223 */ /* 0x000fe20000010038 */
[--C-:B------:R-:W-:Y:S01]  /*ed60*/  HADD2.F32 R7, -RZ, R4.reuse.H1_H1 ;  /* 0x30000004ff077230 */ /* 0x100fe20000004100 */
[----:B------:R-:W-:Y:S01]  /*ed70*/  F2FP.F16.E4M3.UNPACK_B R48, R48.H1 ;  /* 0x00000030ff30723e */ /* 0x000fe200030006ff */
[----:B------:R-:W-:Y:S01]  /*ed80*/  HADD2.F32 R50, -RZ, R47.H1_H1 ;  /* 0x3000002fff327230 */ /* 0x000fe20000004100 */
[----:B------:R-:W-:Y:S01]  /*ed90*/  F2FP.F16.E4M3.UNPACK_B R52, R52.H1 ;  /* 0x00000034ff34723e */ /* 0x000fe200030006ff */
[----:B------:R-:W-:Y:S01]  /*eda0*/  HADD2.F32 R46, -RZ, R45.H1_H1 ;  /* 0x3000002dff2e7230 */ /* 0x000fe20000004100 */
[----:B------:R-:W-:Y:S01]  /*edb0*/  F2FP.SATFINITE.E4M3.F32.PACK_AB_MERGE_C R0, R57, R0, RZ ;  /* 0x000000003900723e */ /* 0x000fe200048070ff */
[----:B------:R-:W-:-:S02]  /*edc0*/  HADD2.F32 R5, -RZ, R4.H0_H0 ;  /* 0x20000004ff057230 */ /* 0x000fc40000004100 */
[C---:B------:R-:W-:Y:S01]  /*edd0*/  FMUL.FTZ R54, R7.reuse, R50 ;  /* 0x0000003207367220 */ /* 0x040fe20000410000 */
[----:B------:R-:W-:Y:S02]  /*ede0*/  HADD2.F32 R47, -RZ, R47.H0_H0 ;  /* 0x2000002fff2f7230 */ /* 0x000fe40000004100 */
[-C--:B------:R-:W-:Y:S01]  /*edf0*/  FMUL.FTZ R56, R7, R46.reuse ;  /* 0x0000002e07387220 */ /* 0x080fe20000410000 */
[--C-:B------:R-:W-:Y:S02]  /*ee00*/  HADD2.F32 R4, -RZ, R6.reuse.H1_H1 ;  /* 0x30000006ff047230 */ /* 0x100fe40000004100 */
[C---:B------:R-:W-:Y:S01]  /*ee10*/  FFMA.FTZ R54, R5.reuse, R46, -R54 ;  /* 0x0000002e05367223 */ /* 0x040fe20000010836 */
[----:B------:R-:W-:Y:S02]  /*ee20*/  HADD2.F32 R45, -RZ, R45.H0_H0 ;  /* 0x2000002dff2d7230 */ /* 0x000fe40000004100 */
[----:B------:R-:W-:Y:S01]  /*ee30*/  FFMA.FTZ R49, R5, R50, R56 ;  /* 0x0000003205317223 */ /* 0x000fe20000010038 */
[----:B------:R-:W-:-:S02]  /*ee40*/  HADD2.F32 R6, -RZ, R6.H0_H0 ;  /* 0x20000006ff067230 */ /* 0x000fc40000004100 */
[C---:B------:R-:W-:Y:S01]  /*ee50*/  FMUL.FTZ R7, R4.reuse, R47 ;  /* 0x0000002f04077220 */ /* 0x040fe20000410000 */
[--C-:B------:R-:W-:Y:S02]  /*ee60*/  HADD2.F32 R5, -RZ, R44.reuse.H1_H1 ;  /* 0x3000002cff057230 */ /* 0x100fe40000004100 */
[-C--:B------:R-:W-:Y:S01]  /*ee70*/  FMUL.FTZ R4, R4, R45.reuse ;  /* 0x0000002d04047220 */ /* 0x080fe20000410000 */
[----:B------:R-:W-:Y:S02]  /*ee80*/  HADD2.F32 R44, -RZ, R44.H0_H0 ;  /* 0x2000002cff2c7230 */ /* 0x000fe40000004100 */
[C---:B------:R-:W-:Y:S01]  /*ee90*/  FFMA.FTZ R45, R6.reuse, R45, -R7 ;  /* 0x0000002d062d7223 */ /* 0x040fe20000010807 */
[----:B------:R-:W-:Y:S02]  /*eea0*/  HADD2.F32 R7, -RZ, R52.H1_H1 ;  /* 0x30000034ff077230 */ /* 0x000fe40000004100 */
[----:B------:R-:W-:Y:S01]  /*eeb0*/  FFMA.FTZ R46, R6, R47, R4 ;  /* 0x0000002f062e7223 */ /* 0x000fe20000010004 */
[----:B------:R-:W-:-:S02]  /*eec0*/  HADD2.F32 R6, -RZ, R48.H1_H1 ;  /* 0x30000030ff067230 */ /* 0x000fc40000004100 */
[----:B------:R-:W-:Y:S02]  /*eed0*/  HADD2.F32 R48, -RZ, R48.H0_H0 ;  /* 0x20000030ff307230 */ /* 0x000fe40000004100 */
[CC--:B------:R-:W-:Y:S01]  /*eee0*/  FMUL.FTZ R51, R5.reuse, R7.reuse ;  /* 0x0000000705337220 */ /* 0x0c0fe20000410000 */
[----:B------:R-:W-:Y:S02]  /*eef0*/  HADD2.F32 R52, -RZ, R52.H0_H0 ;  /* 0x20000034ff347230 */ /* 0x000fe40000004100 */
[-C--:B------:R-:W-:Y:S01]  /*ef00*/  FMUL.FTZ R56, R5, R6.reuse ;  /* 0x0000000605387220 */ /* 0x080fe20000410000 */
[--C-:B------:R-:W-:Y:S02]  /*ef10*/  HADD2.F32 R4, -RZ, R37.reuse.H1_H1 ;  /* 0x30000025ff047230 */ /* 0x100fe40000004100 */
[C---:B------:R-:W-:Y:S01]  /*ef20*/  FFMA.FTZ R51, R44.reuse, R6, -R51 ;  /* 0x000000062c337223 */ /* 0x040fe20000010833 */
[----:B------:R-:W-:Y:S02]  /*ef30*/  HADD2.F32 R37, -RZ, R37.H0_H0 ;  /* 0x20000025ff257230 */ /* 0x000fe40000004100 */
[----:B------:R-:W-:Y:S01]  /*ef40*/  FFMA.FTZ R56, R44, R7, R56 ;  /* 0x000000072c387223 */ /* 0x000fe20000010038 */
[----:B------:R-:W-:Y:S01]  /*ef50*/  F2FP.SATFINITE.E4M3.F32.PACK_AB_MERGE_C R7, R62, R59, RZ ;  /* 0x0000003b3e07723e */ /* 0x000fe200048070ff */
[C---:B------:R-:W-:Y:S01]  /*ef60*/  FMUL.FTZ R50, R4.reuse, R52 ;  /* 0x0000003404327220 */ /* 0x040fe20000410000 */
[----:B------:R-:W-:Y:S01]  /*ef70*/  FMUL.FTZ R47, R4, R48 ;  /* 0x00000030042f7220 */ /* 0x000fe20000410000 */
[----:B------:R-:W-:-:S02]  /*ef80*/  F2FP.SATFINITE.E4M3.F32.PACK_AB_MERGE_C R4, R49, R54, RZ ;  /* 0x000000363104723e */ /* 0x000fc400048070ff */
[C---:B------:R-:W-:Y:S01]  /*ef90*/  FFMA.FTZ R5, R37.reuse, R48, -R50 ;  /* 0x0000003025057223 */ /* 0x040fe20000010832 */
[----:B------:R-:W-:Y:S01]  /*efa0*/  FFMA.FTZ R52, R37, R52, R47 ;  /* 0x0000003425347223 */ /* 0x000fe2000001002f */
[----:B------:R-:W-:Y:S02]  /*efb0*/  F2FP.SATFINITE.E4M3.F32.PACK_AB_MERGE_C R51, R56, R51, RZ ;  /* 0x000000333833723e */ /* 0x000fe400048070ff */
[----:B------:R-:W-:Y:S02]  /*efc0*/  F2FP.SATFINITE.E4M3.F32.PACK_AB_MERGE_C R6, R58, R55, R0 ;  /* 0x000000373a06723e */ /* 0x000fe40004807000 */
[----:B------:R-:W-:Y:S02]  /*efd0*/  F2FP.SATFINITE.E4M3.F32.PACK_AB_MERGE_C R7, R60, R53, R7 ;  /* 0x000000353c07723e */ /* 0x000fe40004807007 */
[----:B------:R-:W-:Y:S02]  /*efe0*/  F2FP.SATFINITE.E4M3.F32.PACK_AB_MERGE_C R4, R46, R45, R4 ;  /* 0x0000002d2e04723e */ /* 0x000fe40004807004 */
[----:B------:R-:W-:-:S05]  /*eff0*/  F2FP.SATFINITE.E4M3.F32.PACK_AB_MERGE_C R5, R52, R5, R51 ;  /* 0x000000053405723e */ /* 0x000fca0004807033 */
[----:B------:R0:W-:Y:S02]  /*f000*/  STS.128 [R61+0x20400], R4 ;  /* 0x020400043d007388 */ /* 0x0001e40000000c00 */
.L_x_3197:
[----:B------:R-:W-:Y:S05]  /*f010*/  BSYNC B2 ;  /* 0x0000000000027941 */ /* 0x000fea0003800000 */
.L_x_3196:
[----:B------:R-:W-:Y:S05]  /*f020*/  @P1 BRA `(.L_x_3195) ;  /* 0x0000000400e81947 */ /* 0x000fea0003800000 */
[----:B0----5:R-:W0:Y:S01]  /*f030*/  LDS.128 R4, [R61+0x24400] ;  /* 0x024400003d047984 */ /* 0x021e220000000c00 */
[----:B------:R-:W-:Y:S02]  /*f040*/  SHF.R.U32.HI R44, RZ, 0x8, R41 ;  /* 0x00000008ff2c7819 */ /* 0x000fe40000011629 */
[----:B---3--:R-:W-:Y:S02]  /*f050*/  SHF.R.U32.HI R48, RZ, 0x8, R43 ;  /* 0x00000008ff307819 */ /* 0x008fe4000001162b */
[----:B------:R-:W-:Y:S02]  /*f060*/  LOP3.LUT R45, R41, 0xff, RZ, 0xc0, !PT ;  /* 0x000000ff292d7812 */ /* 0x000fe400078ec0ff */
[----:B------:R-:W-:Y:S02]  /*f070*/  LOP3.LUT R49, R43, 0xff, RZ, 0xc0, !PT ;  /* 0x000000ff2b317812 */ /* 0x000fe400078ec0ff */
[----:B------:R-:W-:Y:S02]  /*f080*/  LOP3.LUT R44, R44, 0xff, RZ, 0xc0, !PT ;  /* 0x000000ff2c2c7812 */ /* 0x000fe400078ec0ff */
[----:B------:R-:W-:-:S02]  /*f090*/  LOP3.LUT R48, R48, 0xff, RZ, 0xc0, !PT ;  /* 0x000000ff30307812 */ /* 0x000fc400078ec0ff */
[----:B------:R-:W-:Y:S02]  /*f0a0*/  SHF.R.U32.HI R0, RZ, 0x8, R40 ;  /* 0x00000008ff007819 */ /* 0x000fe40000011628 */
[----:B------:R-:W-:Y:S02]  /*f0b0*/  PRMT R45, R44, 0x7604, R45 ;  /* 0x000076042c2d7816 */ /* 0x000fe4000000002d */
[----:B------:R-:W-:Y:S02]  /*f0c0*/  PRMT R49, R48, 0x7604, R49 ;  /* 0x0000760430317816 */ /* 0x000fe40000000031 */
[----:B------:R-:W-:Y:S02]  /*f0d0*/  SHF.R.U32.HI R44, RZ, 0x10, R41 ;  /* 0x00000010ff2c7819 */ /* 0x000fe40000011629 */
[----:B------:R-:W-:Y:S02]  /*f0e0*/  SHF.R.U32.HI R48, RZ, 0x10, R43 ;  /* 0x00000010ff307819 */ /* 0x000fe4000001162b */
[----:B--2---:R-:W-:-:S02]  /*f0f0*/  LOP3.LUT R37, R40, 0xff, RZ, 0xc0, !PT ;  /* 0x000000ff28257812 */ /* 0x004fc400078ec0ff */
[----:B------:R-:W-:Y:S02]  /*f100*/  LOP3.LUT R0, R0, 0xff, RZ, 0xc0, !PT ;  /* 0x000000ff00007812 */ /* 0x000fe400078ec0ff */
[----:B------:R-:W-:Y:S02]  /*f110*/  SHF.R.U32.HI R46, RZ, 0x8, R42 ;  /* 0x00000008ff2e7819 */ /* 0x000fe4000001162a */
[----:B------:R-:W-:Y:S02]  /*f120*/  LOP3.LUT R44, R44, 0xff, RZ, 0xc0, !PT ;  /* 0x000000ff2c2c7812 */ /* 0x000fe400078ec0ff */
[----:B------:R-:W-:Y:S02]  /*f130*/  LOP3.LUT R48, R48, 0xff, RZ, 0xc0, !PT ;  /* 0x000000ff30307812 */ /* 0x000fe400078ec0ff */
[----:B------:R-:W-:Y:S02]  /*f140*/  PRMT R37, R0, 0x7604, R37 ;  /* 0x0000760400257816 */ /* 0x000fe40000000025 */
[----:B------:R-:W-:-:S02]  /*f150*/  LOP3.LUT R47, R42, 0xff, RZ, 0xc0, !PT ;  /* 0x000000ff2a2f7812 */ /* 0x000fc400078ec0ff */
[----:B------:R-:W-:Y:S02]  /*f160*/  LOP3.LUT R46, R46, 0xff, RZ, 0xc0, !PT ;  /* 0x000000ff2e2e7812 */ /* 0x000fe400078ec0ff */
[----:B------:R-:W-:Y:S02]  /*f170*/  SHF.R.U32.HI R0, RZ, 0x10, R40 ;  /* 0x00000010ff007819 */ /* 0x000fe40000011628 */
[----:B------:R-:W-:Y:S02]  /*f180*/  PRMT R45, R44, 0x7054, R45 ;  /* 0x000070542c2d7816 */ /* 0x000fe4000000002d */
[----:B------:R-:W-:Y:S02]  /*f190*/  PRMT R49, R48, 0x7054, R49 ;  /* 0x0000705430317816 */ /* 0x000fe40000000031 */
[----:B------:R-:W-:Y:S02]  /*f1a0*/  PRMT R47, R46, 0x7604, R47 ;  /* 0x000076042e2f7816 */ /* 0x000fe4000000002f */
[----:B------:R-:W-:-:S02]  /*f1b0*/  LOP3.LUT R0, R0, 0xff, RZ, 0xc0, !PT ;  /* 0x000000ff00007812 */ /* 0x000fc400078ec0ff */
[----:B------:R-:W-:Y:S02]  /*f1c0*/  SHF.R.U32.HI R46, RZ, 0x10, R42 ;  /* 0x00000010ff2e7819 */ /* 0x000fe4000001162a */
[----:B------:R-:W-:Y:S02]  /*f1d0*/  LOP3.LUT R49, R49, 0xff000000, R43, 0xf8, !PT ;  /* 0xff00000031317812 */ /* 0x000fe400078ef82b */
[----:B------:R-:W-:Y:S02]  /*f1e0*/  LOP3.LUT R45, R45, 0xff000000, R41, 0xf8, !PT ;  /* 0xff0000002d2d7812 */ /* 0x000fe400078ef829 */
[----:B------:R-:W-:Y:S02]  /*f1f0*/  PRMT R37, R0, 0x7054, R37 ;  /* 0x0000705400257816 */ /* 0x000fe40000000025 */
[----:B------:R-:W-:Y:S02]  /*f200*/  LOP3.LUT R46, R46, 0xff, RZ, 0xc0, !PT ;  /* 0x000000ff2e2e7812 */ /* 0x000fe400078ec0ff */
[----:B0-----:R-:W-:-:S02]  /*f210*/  F2FP.F16.E4M3.UNPACK_B R0, R6.H1 ;  /* 0x00000006ff00723e */ /* 0x001fc400030006ff */
[----:B------:R-:W-:Y:S02]  /*f220*/  F2FP.F16.E4M3.UNPACK_B R48, R49 ;  /* 0x00000031ff30723e */ /* 0x000fe400020006ff */
[----:B------:R-:W-:Y:S02]  /*f230*/  F2FP.F16.E4M3.UNPACK_B R43, R45 ;  /* 0x0000002dff2b723e */ /* 0x000fe400020006ff */
[----:B------:R-:W-:Y:S01]  /*f240*/  PRMT R47, R46, 0x7054, R47 ;  /* 0x000070542e2f7816 */ /* 0x000fe2000000002f */
[----:B------:R-:W-:Y:S01]  /*f250*/  HADD2.F32 R50, -RZ, R48.H1_H1 ;  /* 0x30000030ff327230 */ /* 0x000fe20000004100 */
[----:B------:R-:W-:Y:S01]  /*f260*/  LOP3.LUT R44, R37, 0xff000000, R40, 0xf8, !PT ;  /* 0xff000000252c7812 */ /* 0x000fe200078ef828 */
[--C-:B------:R-:W-:Y:S01]  /*f270*/  HADD2.F32 R37, -RZ, R0.reuse.H1_H1 ;  /* 0x30000000ff257230 */ /* 0x100fe20000004100 */
[----:B------:R-:W-:Y:S01]  /*f280*/  F2FP.F16.E4M3.UNPACK_B R6, R6 ;  /* 0x00000006ff06723e */ /* 0x000fe200020006ff */
[--C-:B------:R-:W-:Y:S01]  /*f290*/  HADD2.F32 R46, -RZ, R43.reuse.H1_H1 ;  /* 0x3000002bff2e7230 */ /* 0x100fe20000004100 */
[----:B------:R-:W-:Y:S01]  /*f2a0*/  LOP3.LUT R47, R47, 0xff000000, R42, 0xf8, !PT ;  /* 0xff0000002f2f7812 */ /* 0x000fe200078ef82a */
[----:B------:R-:W-:Y:S01]  /*f2b0*/  HADD2.F32 R40, -RZ, R0.H0_H0 ;  /* 0x20000000ff287230 */ /* 0x000fe20000004100 */
[-C--:B------:R-:W-:Y:S01]  /*f2c0*/  F2FP.F16.E4M3.UNPACK_B R41, R7.reuse ;  /* 0x00000007ff29723e */ /* 0x080fe200020006ff */
[C---:B-1----:R-:W-:Y:S01]  /*f2d0*/  FMUL.FTZ R51, R37.reuse, R50 ;  /* 0x0000003225337220 */ /* 0x042fe20000410000 */
        /* <DEDUP_REMOVED lines=20> */
[----:B------:R-:W-:-:S02]  /*f420*/  HADD2.F32 R49, -RZ, R49.H1_H1 ;  /* 0x30000031ff317230 */ /* 0x000fc40000004100 */
[C---:B------:R-:W-:Y:S01]  /*f430*/  FMUL.FTZ R50, R5.reuse, R46 ;  /* 0x0000002e05327220 */ /* 0x040fe20000410000 */
[--C-:B------:R-:W-:Y:S02]  /*f440*/  HADD2.F32 R6, -RZ, R42.reuse.H1_H1 ;  /* 0x3000002aff067230 */ /* 0x100fe40000004100 */
[----:B------:R-:W-:Y:S01]  /*f450*/  FMUL.FTZ R54, R5, R40 ;  /* 0x0000002805367220 */ /* 0x000fe20000410000 */
[----:B------:R-:W-:Y:S01]  /*f460*/  HADD2.F32 R41, -RZ, R41.H0_H0 ;  /* 0x20000029ff297230 */ /* 0x000fe20000004100 */
[----:B------:R-:W-:Y:S01]  /*f470*/  F2FP.F16.E4M3.UNPACK_B R5, R47 ;  /* 0x0000002fff05723e */ /* 0x000fe200020006ff */
[----:B------:R-:W-:Y:S02]  /*f480*/  HADD2.F32 R45, -RZ, R45.H1_H1 ;  /* 0x3000002dff2d7230 */ /* 0x000fe40000004100 */
[C---:B------:R-:W-:Y:S01]  /*f490*/  FMUL.FTZ R43, R6.reuse, R49 ;  /* 0x00000031062b7220 */ /* 0x040fe20000410000 */
[----:B------:R-:W-:Y:S01]  /*f4a0*/  HADD2.F32 R42, -RZ, R42.H0_H0 ;  /* 0x2000002aff2a7230 */ /* 0x000fe20000004100 */
[----:B------:R-:W-:Y:S01]  /*f4b0*/  F2FP.F16.E4M3.UNPACK_B R4, R4.H1 ;  /* 0x00000004ff04723e */ /* 0x000fe200030006ff */
[C---:B------:R-:W-:Y:S01]  /*f4c0*/  FFMA.FTZ R50, R41.reuse, R40, -R50 ;  /* 0x0000002829327223 */ /* 0x040fe20000010832 */
[----:B------:R-:W-:Y:S01]  /*f4d0*/  FFMA.FTZ R53, R41, R46, R54 ;  /* 0x0000002e29357223 */ /* 0x000fe20000010036 */
[-C--:B------:R-:W-:Y:S01]  /*f4e0*/  FMUL.FTZ R41, R6, R45.reuse ;  /* 0x0000002d06297220 */ /* 0x080fe20000410000 */
[----:B------:R-:W-:Y:S01]  /*f4f0*/  F2FP.F16.E4M3.UNPACK_B R40, R44 ;  /* 0x0000002cff28723e */ /* 0x000fe200020006ff */
[----:B------:R-:W-:Y:S01]  /*f500*/  FFMA.FTZ R54, R42, R45, -R43 ;  /* 0x0000002d2a367223 */ /* 0x000fe2000001082b */
[----:B------:R-:W-:-:S02]  /*f510*/  HADD2.F32 R45, -RZ, R5.H1_H1 ;  /* 0x30000005ff2d7230 */ /* 0x000fc40000004100 */
[----:B------:R-:W-:Y:S01]  /*f520*/  FFMA.FTZ R57, R42, R49, R41 ;  /* 0x000000312a397223 */ /* 0x000fe20000010029 */
[----:B------:R-:W-:Y:S01]  /*f530*/  HADD2.F32 R43, -RZ, R5.H0_H0 ;  /* 0x20000005ff2b7230 */ /* 0x000fe20000004100 */
[----:B------:R-:W-:Y:S01]  /*f540*/  F2FP.F16.E4M3.UNPACK_B R44, R44.H1 ;  /* 0x0000002cff2c723e */ /* 0x000fe200030006ff */
[--C-:B------:R-:W-:Y:S01]  /*f550*/  HADD2.F32 R6, -RZ, R4.reuse.H1_H1 ;  /* 0x30000004ff067230 */ /* 0x100fe20000004100 */
[----:B------:R-:W-:Y:S01]  /*f560*/  F2FP.F16.E4M3.UNPACK_B R47, R47.H1 ;  /* 0x0000002fff2f723e */ /* 0x000fe200030006ff */
[----:B------:R-:W-:Y:S02]  /*f570*/  HADD2.F32 R5, -RZ, R4.H0_H0 ;  /* 0x20000004ff057230 */ /* 0x000fe40000004100 */
[----:B------:R-:W-:Y:S02]  /*f580*/  HADD2.F32 R4, -RZ, R0.H1_H1 ;  /* 0x30000000ff047230 */ /* 0x000fe40000004100 */
[----:B------:R-:W-:Y:S01]  /*f590*/  FMUL.FTZ R46, R6, R45 ;  /* 0x0000002d062e7220 */ /* 0x000fe20000410000 */
[----:B------:R-:W-:-:S02]  /*f5a0*/  HADD2.F32 R42, -RZ, R40.H1_H1 ;  /* 0x30000028ff2a7230 */ /* 0x000fc40000004100 */
[----:B------:R-:W-:Y:S02]  /*f5b0*/  HADD2.F32 R41, -RZ, R40.H0_H0 ;  /* 0x20000028ff297230 */ /* 0x000fe40000004100 */
[----:B------:R-:W-:Y:S01]  /*f5c0*/  FMUL.FTZ R49, R4, R43 ;  /* 0x0000002b04317220 */ /* 0x000fe20000410000 */
[----:B------:R-:W-:Y:S02]  /*f5d0*/  HADD2.F32 R0, -RZ, R0.H0_H0 ;  /* 0x20000000ff007230 */ /* 0x000fe40000004100 */
[-C--:B------:R-:W-:Y:S01]  /*f5e0*/  FMUL.FTZ R6, R6, R42.reuse ;  /* 0x0000002a06067220 */ /* 0x080fe20000410000 */
[C---:B------:R-:W-:Y:S01]  /*f5f0*/  FFMA.FTZ R46, R5.reuse, R42, -R46 ;  /* 0x0000002a052e7223 */ /* 0x040fe2000001082e */
[----:B------:R-:W-:Y:S02]  /*f600*/  FMUL.FTZ R4, R4, R41 ;  /* 0x0000002904047220 */ /* 0x000fe40000410000 */
[----:B------:R-:W-:Y:S01]  /*f610*/  FFMA.FTZ R45, R5, R45, R6 ;  /* 0x0000002d052d7223 */ /* 0x000fe20000010006 */
[----:B------:R-:W-:-:S02]  /*f620*/  HADD2.F32 R5, -RZ, R44.H1_H1 ;  /* 0x3000002cff057230 */ /* 0x000fc40000004100 */
[C---:B------:R-:W-:Y:S01]  /*f630*/  FFMA.FTZ R40, R0.reuse, R43, R4 ;  /* 0x0000002b00287223 */ /* 0x040fe20000010004 */
[----:B------:R-:W-:Y:S02]  /*f640*/  HADD2.F32 R4, -RZ, R37.H1_H1 ;  /* 0x30000025ff047230 */ /* 0x000fe40000004100 */
[----:B------:R-:W-:Y:S01]  /*f650*/  FFMA.FTZ R49, R0, R41, -R49 ;  /* 0x0000002900317223 */ /* 0x000fe20000010831 */
[--C-:B------:R-:W-:Y:S02]  /*f660*/  HADD2.F32 R6, -RZ, R47.reuse.H1_H1 ;  /* 0x3000002fff067230 */ /* 0x100fe40000004100 */
[----:B------:R-:W-:Y:S02]  /*f670*/  HADD2.F32 R47, -RZ, R47.H0_H0 ;  /* 0x2000002fff2f7230 */ /* 0x000fe40000004100 */
[C---:B------:R-:W-:Y:S01]  /*f680*/  FMUL.FTZ R41, R4.reuse, R5 ;  /* 0x0000000504297220 */ /* 0x040fe20000410000 */
[----:B------:R-:W-:Y:S02]  /*f690*/  HADD2.F32 R0, -RZ, R7.H1_H1 ;  /* 0x30000007ff007230 */ /* 0x000fe40000004100 */
[----:B------:R-:W-:Y:S01]  /*f6a0*/  FMUL.FTZ R42, R4, R6 ;  /* 0x00000006042a7220 */ /* 0x000fe20000410000 */
[----:B------:R-:W-:-:S02]  /*f6b0*/  HADD2.F32 R44, -RZ, R44.H0_H0 ;  /* 0x2000002cff2c7230 */ /* 0x000fc40000004100 */
        /* <DEDUP_REMOVED lines=17> */
.L_x_3195:
[----:B------:R-:W-:Y:S05]  /*f7d0*/  BSYNC B1 ;  /* 0x0000000000017941 */ /* 0x000fea0003800000 */
.L_x_3194:
[----:B------:R-:W-:Y:S01]  /*f7e0*/  VIADD R0, R220, 0x20 ;  /* 0x00000020dc007836 */ /* 0x000fe20000000000 */
[----:B------:R-:W-:Y:S04]  /*f7f0*/  BSSY B1, `(.L_x_3198) ;  /* 0x00000fb000017945 */ /* 0x000fe80003800000 */
[----:B------:R-:W-:-:S13]  /*f800*/  ISETP.GE.AND P0, PT, R0, R3, PT ;  /* 0x000000030000720c */ /* 0x000fda0003f06270 */
[----:B------:R-:W-:Y:S05]  /*f810*/  @P0 BRA `(.L_x_3199) ;  /* 0x0000000c00e00947 */ /* 0x000fea0003800000 */
[----:B------:R0:W5:Y:S01]  /*f820*/  LDL R53, [R1+0x54] ;  /* 0x0000540001357983 */ /* 0x0001620000100800 */
[----:B------:R-:W1:Y:S01]  /*f830*/  LDC R0, c[0x0][0x3f4] ;  /* 0x0000fd00ff007b82 */ /* 0x000e620000000800 */
[----:B------:R-:W-:Y:S01]  /*f840*/  BSSY B2, `(.L_x_3200) ;  /* 0x000007e000027945 */ /* 0x000fe20003800000 */
[-C--:B-1----:R-:W-:Y:S02]  /*f850*/  ISETP.GE.AND P0, PT, R18, R0.reuse, PT ;  /* 0x000000001200720c */ /* 0x082fe40003f06270 */
[----:B------:R-:W-:-:S11]  /*f860*/  ISETP.GE.AND P1, PT, R219, R0, PT ;  /* 0x00000000db00720c */ /* 0x000fd60003f26270 */
[----:B0-----:R-:W-:Y:S05]  /*f870*/  @P0 BRA `(.L_x_3201) ;  /* 0x0000000400e80947 */ /* 0x001fea0003800000 */
[----:B----45:R-:W0:Y:S01]  /*f880*/  LDS.128 R4, [R53+0x21400] ;  /* 0x0214000035047984 */ /* 0x030e220000000c00 */
[----:B------:R-:W-:Y:S02]  /*f890*/  SHF.R.U32.HI R40, RZ, 0x8, R35 ;  /* 0x00000008ff287819 */ /* 0x000fe40000011623 */
[----:B------:R-:W-:Y:S02]  /*f8a0*/  SHF.R.U32.HI R44, RZ, 0x8, R39 ;  /* 0x00000008ff2c7819 */ /* 0x000fe40000011627 */
        /* <DEDUP_REMOVED lines=29> */
[----:B------:R-:W-:Y:S01]  /*fa80*/  F2FP.F16.E4M3.UNPACK_B R39, R41 ;  /* 0x00000029ff27723e */ /* 0x000fe200020006ff */
[----:B------:R-:W-:Y:S01]  /*fa90*/  HADD2.F32 R35, -RZ, R0.H0_H0 ;  /* 0x20000000ff237230 */ /* 0x000fe20000004100 */
[----:B------:R-:W-:Y:S01]  /*faa0*/  PRMT R43, R42, 0x7054, R43 ;  /* 0x000070542a2b7816 */ /* 0x000fe2000000002b */
[----:B------:R-:W-:Y:S01]  /*fab0*/  HADD2.F32 R46, -RZ, R44.H1_H1 ;  /* 0x3000002cff2e7230 */ /* 0x000fe20000004100 */
[----:B------:R-:W-:Y:S01]  /*fac0*/  LOP3.LUT R40, R37, 0xff000000, R34, 0xf8, !PT ;  /* 0xff00000025287812 */ /* 0x000fe200078ef822 */
[----:B------:R-:W-:Y:S01]  /*fad0*/  HADD2.F32 R34, -RZ, R0.H1_H1 ;  /* 0x30000000ff227230 */ /* 0x000fe20000004100 */
[----:B------:R-:W-:Y:S01]  /*fae0*/  F2FP.F16.E4M3.UNPACK_B R6, R6 ;  /* 0x00000006ff06723e */ /* 0x000fe200020006ff */
[--C-:B------:R-:W-:Y:S01]  /*faf0*/  HADD2.F32 R42, -RZ, R39.reuse.H1_H1 ;  /* 0x30000027ff2a7230 */ /* 0x100fe20000004100 */
[----:B------:R-:W-:Y:S01]  /*fb00*/  LOP3.LUT R43, R43, 0xff000000, R38, 0xf8, !PT ;  /* 0xff0000002b2b7812 */ /* 0x000fe200078ef826 */
[----:B------:R-:W-:Y:S01]  /*fb10*/  HADD2.F32 R44, -RZ, R44.H0_H0 ;  /* 0x2000002cff2c7230 */ /* 0x000fe20000004100 */
[-C--:B------:R-:W-:Y:S01]  /*fb20*/  F2FP.F16.E4M3.UNPACK_B R37, R7.reuse ;  /* 0x00000007ff25723e */ /* 0x080fe200020006ff */
[C---:B---3--:R-:W-:Y:S01]  /*fb30*/  FMUL.FTZ R48, R34.reuse, R46 ;  /* 0x0000002e22307220 */ /* 0x048fe20000410000 */
        /* <DEDUP_REMOVED lines=24> */
[----:B------:R-:W-:Y:S01]  /*fcc0*/  F2FP.F16.E4M3.UNPACK_B R4, R4.H1 ;  /* 0x00000004ff04723e */ /* 0x000fe200030006ff */
[----:B------:R-:W-:-:S02]  /*fcd0*/  HADD2.F32 R41, -RZ, R41.H1_H1 ;  /* 0x30000029ff297230 */ /* 0x000fc40000004100 */
[C---:B------:R-:W-:Y:S01]  /*fce0*/  FMUL.FTZ R35, R6.reuse, R45 ;  /* 0x0000002d06237220 */ /* 0x040fe20000410000 */
[----:B------:R-:W-:Y:S01]  /*fcf0*/  HADD2.F32 R38, -RZ, R38.H0_H0 ;  /* 0x20000026ff267230 */ /* 0x000fe20000004100 */
[----:B------:R-:W-:Y:S01]  /*fd00*/  F2FP.F16.E4M3.UNPACK_B R5, R43 ;  /* 0x0000002bff05723e */ /* 0x000fe200020006ff */
[C---:B------:R-:W-:Y:S01]  /*fd10*/  FFMA.FTZ R49, R37.reuse, R46, R52 ;  /* 0x0000002e25317223 */ /* 0x040fe20000010034 */
[----:B------:R-:W-:Y:S01]  /*fd20*/  FFMA.FTZ R50, R37, R42, -R50 ;  /* 0x0000002a25327223 */ /* 0x000fe20000010832 */
[-C--:B------:R-:W-:Y:S01]  /*fd30*/  FMUL.FTZ R37, R6, R41.reuse ;  /* 0x0000002906257220 */ /* 0x080fe20000410000 */
[C---:B------:R-:W-:Y:S01]  /*fd40*/  FFMA.FTZ R46, R38.reuse, R41, -R35 ;  /* 0x00000029262e7223 */ /* 0x040fe20000010823 */
[-C--:B------:R-:W-:Y:S01]  /*fd50*/  F2FP.F16.E4M3.UNPACK_B R35, R40.reuse ;  /* 0x00000028ff23723e */ /* 0x080fe200020006ff */
[----:B------:R-:W-:Y:S02]  /*fd60*/  HADD2.F32 R6, -RZ, R4.H1_H1 ;  /* 0x30000004ff067230 */ /* 0x000fe40000004100 */
[----:B------:R-:W-:Y:S01]  /*fd70*/  FFMA.FTZ R45, R38, R45, R37 ;  /* 0x0000002d262d7223 */ /* 0x000fe20000010025 */
[--C-:B------:R-:W-:Y:S01]  /*fd80*/  HADD2.F32 R41, -RZ, R5.reuse.H1_H1 ;  /* 0x30000005ff297230 */ /* 0x100fe20000004100 */
[----:B------:R-:W-:Y:S01]  /*fd90*/  F2FP.F16.E4M3.UNPACK_B R40, R40.H1 ;  /* 0x00000028ff28723e */ /* 0x000fe200030006ff */
[----:B------:R-:W-:Y:S01]  /*fda0*/  HADD2.F32 R39, -RZ, R5.H0_H0 ;  /* 0x20000005ff277230 */ /* 0x000fe20000004100 */
[----:B------:R-:W-:Y:S01]  /*fdb0*/  F2FP.F16.E4M3.UNPACK_B R43, R43.H1 ;  /* 0x0000002bff2b723e */ /* 0x000fe200030006ff */
[----:B------:R-:W-:-:S02]  /*fdc0*/  HADD2.F32 R37, -RZ, R35.H1_H1 ;  /* 0x30000023ff257230 */ /* 0x000fc40000004100 */
[C---:B------:R-:W-:Y:S01]  /*fdd0*/  FMUL.FTZ R38, R6.reuse, R41 ;  /* 0x0000002906267220 */ /* 0x040fe20000410000 */
[----:B------:R-:W-:Y:S01]  /*fde0*/  HADD2.F32 R5, -RZ, R4.H0_H0 ;  /* 0x20000004ff057230 */ /* 0x000fe20000004100 */
[----:B------:R-:W-:Y:S01]  /*fdf0*/  F2FP.SATFINITE.E4M3.F32.PACK_AB_MERGE_C R48, R51, R48, RZ ;  /* 0x000000303330723e */ /* 0x000fe200048070ff */
[--C-:B------:R-:W-:Y:S02]  /*fe00*/  HADD2.F32 R4, -RZ, R0.reuse.H1_H1 ;  /* 0x30000000ff047230 */ /* 0x100fe40000004100 */
[-C--:B------:R-:W-:Y:S01]  /*fe10*/  FMUL.FTZ R42, R6, R37.reuse ;  /* 0x00000025062a7220 */ /* 0x080fe20000410000 */
[----:B------:R-:W-:Y:S02]  /*fe20*/  HADD2.F32 R35, -RZ, R35.H0_H0 ;  /* 0x20000023ff237230 */ /* 0x000fe40000004100 */
[C---:B------:R-:W-:Y:S01]  /*fe30*/  FFMA.FTZ R6, R5.reuse, R37, -R38 ;  /* 0x0000002505067223 */ /* 0x040fe20000010826 */
[----:B------:R-:W-:Y:S02]  /*fe40*/  HADD2.F32 R0, -RZ, R0.H0_H0 ;  /* 0x20000000ff007230 */ /* 0x000fe40000004100 */
[C---:B------:R-:W-:Y:S01]  /*fe50*/  FMUL.FTZ R37, R4.reuse, R39 ;  /* 0x0000002704257220 */ /* 0x040fe20000410000 */
[----:B------:R-:W-:Y:S01]  /*fe60*/  FFMA.FTZ R41, R5, R41, R42 ;  /* 0x0000002905297223 */ /* 0x000fe2000001002a */
[----:B------:R-:W-:Y:S01]  /*fe70*/  FMUL.FTZ R4, R4, R35 ;  /* 0x0000002304047220 */ /* 0x000fe20000410000 */
[----:B------:R-:W-:-:S02]  /*fe80*/  HADD2.F32 R5, -RZ, R40.H1_H1 ;  /* 0x30000028ff057230 */ /* 0x000fc40000004100 */
[C---:B------:R-:W-:Y:S01]  /*fe90*/  FFMA.FTZ R37, R0.reuse, R35, -R37 ;  /* 0x0000002300257223 */ /* 0x040fe20000010825 */
[--C-:B------:R-:W-:Y:S02]  /*fea0*/  HADD2.F32 R35, -RZ, R43.reuse.H1_H1 ;  /* 0x3000002bff237230 */ /* 0x100fe40000004100 */
[----:B------:R-:W-:Y:S01]  /*feb0*/  FFMA.FTZ R38, R0, R39, R4 ;  /* 0x0000002700267223 */ /* 0x000fe20000010004 */
[----:B------:R-:W-:Y:S02]  /*fec0*/  HADD2.F32 R4, -RZ, R34.H1_H1 ;  /* 0x30000022ff047230 */ /* 0x000fe40000004100 */
[----:B------:R-:W-:Y:S02]  /*fed0*/  HADD2.F32 R43, -RZ, R43.H0_H0 ;  /* 0x2000002bff2b7230 */ /* 0x000fe40000004100 */
[----:B------:R-:W-:Y:S02]  /*fee0*/  HADD2.F32 R0, -RZ, R7.H1_H1 ;  /* 0x30000007ff007230 */ /* 0x000fe40000004100 */
[----:B------:R-:W-:Y:S01]  /*fef0*/  FMUL.FTZ R39, R4, R35 ;  /* 0x0000002304277220 */ /* 0x000fe20000410000 */
[----:B------:R-:W-:-:S02]  /*ff00*/  HADD2.F32 R40, -RZ, R40.H0_H0 ;  /* 0x20000028ff287230 */ /* 0x000fc40000004100 */
        /* <DEDUP_REMOVED lines=17> */
.L_x_3201:
[----:B------:R-:W-:Y:S05]  /*10020*/  BSYNC B2 ;  /* 0x0000000000027941 */ /* 0x000fea0003800000 */
.L_x_3200:
[----:B------:R-:W-:Y:S05]  /*10030*/  @P1 BRA `(.L_x_3199) ;  /* 0x0000000400d81947 */ /* 0x000fea0003800000 */
[----:B0---45:R-:W0:Y:S01]  /*10040*/  LDS.128 R4, [R53+0x25400] ;  /* 0x0254000035047984 */ /* 0x031e220000000c00 */
[----:B------:R-:W-:Y:S02]  /*10050*/  SHF.R.U32.HI R34, RZ, 0x8, R30 ;  /* 0x00000008ff227819 */ /* 0x000fe4000001161e */
[----:B------:R-:W-:Y:S02]  /*10060*/  SHF.R.U32.HI R38, RZ, 0x8, R31 ;  /* 0x00000008ff267819 */ /* 0x000fe4000001161f */
[----:B------:R-:W-:Y:S02]  /*10070*/  LOP3.LUT R35, R34, 0xff, RZ, 0xc0, !PT ;  /* 0x000000ff22237812 */ /* 0x000fe400078ec0ff */
[----:B--2---:R-:W-:Y:S02]  /*10080*/  LOP3.LUT R37, R31, 0xff, RZ, 0xc0, !PT ;  /* 0x000000ff1f257812 */ /* 0x004fe400078ec0ff */
[----:B------:R-:W-:Y:S02]  /*10090*/  LOP3.LUT R34, R38, 0xff, RZ, 0xc0, !PT ;  /* 0x000000ff26227812 */ /* 0x000fe400078ec0ff */
[----:B------:R-:W-:-:S02]  /*100a0*/  SHF.R.U32.HI R41, RZ, 0x8, R33 ;  /* 0x00000008ff297819 */ /* 0x000fc40000011621 */
[----:B------:R-:W-:Y:S02]  /*100b0*/  PRMT R34, R34, 0x7604, R37 ;  /* 0x0000760422227816 */ /* 0x000fe40000000025 */
[----:B------:R-:W-:Y:S02]  /*100c0*/  SHF.R.U32.HI R42, RZ, 0x10, R31 ;  /* 0x00000010ff2a7819 */ /* 0x000fe4000001161f */
[----:B------:R-:W-:Y:S02]  /*100d0*/  SHF.R.U32.HI R37, RZ, 0x8, R32 ;  /* 0x00000008ff257819 */ /* 0x000fe40000011620 */
[----:B------:R-:W-:Y:S02]  /*100e0*/  LOP3.LUT R38, R33, 0xff, RZ, 0xc0, !PT ;  /* 0x000000ff21267812 */ /* 0x000fe400078ec0ff */
[----:B------:R-:W-:Y:S02]  /*100f0*/  LOP3.LUT R41, R41, 0xff, RZ, 0xc0, !PT ;  /* 0x000000ff29297812 */ /* 0x000fe400078ec0ff */
[----:B------:R-:W-:-:S02]  /*10100*/  SHF.R.U32.HI R40, RZ, 0x10, R33 ;  /* 0x00000010ff287819 */ /* 0x000fc40000011621 */
[----:B------:R-:W-:Y:S01]  /*10110*/  LOP3.LUT R39, R37, 0xff, RZ, 0xc0, !PT ;  /* 0x000000ff25277812 */ /* 0x000fe200078ec0ff */
[----:B------:R-:W-:Y:S01]  /*10120*/  IMAD.U32 R37, R42, 0x10000, RZ ;  /* 0x000100002a257824 */ /* 0x000fe200078e00ff */
[----:B------:R-:W-:Y:S01]  /*10130*/  PRMT R38, R41, 0x7604, R38 ;  /* 0x0000760429267816 */ /* 0x000fe20000000026 */
[----:B------:R-:W-:Y:S01]  /*10140*/  IMAD.U32 R41, R40, 0x10000, RZ ;  /* 0x0001000028297824 */ /* 0x000fe200078e00ff */
[----:B------:R-:W-:Y:S02]  /*10150*/  LOP3.LUT R0, R30, 0xff, RZ, 0xc0, !PT ;  /* 0x000000ff1e007812 */ /* 0x000fe400078ec0ff */
[----:B------:R-:W-:Y:S02]  /*10160*/  LOP3.LUT R37, R34, 0xff0000, R37, 0xf8, !PT ;  /* 0x00ff000022257812 */ /* 0x000fe400078ef825 */
[----:B------:R-:W-:Y:S02]  /*10170*/  LOP3.LUT R41, R38, 0xff0000, R41, 0xf8, !PT ;  /* 0x00ff000026297812 */ /* 0x000fe400078ef829 */
[----:B------:R-:W-:-:S02]  /*10180*/  PRMT R35, R35, 0x7604, R0 ;  /* 0x0000760423237816 */ /* 0x000fc40000000000 */
[----:B------:R-:W-:Y:S02]  /*10190*/  LOP3.LUT R0, R32, 0xff, RZ, 0xc0, !PT ;  /* 0x000000ff20007812 */ /* 0x000fe400078ec0ff */
[----:B------:R-:W-:Y:S02]  /*101a0*/  LOP3.LUT R41, R41, 0xff000000, R33, 0xf8, !PT ;  /* 0xff00000029297812 */ /* 0x000fe400078ef821 */
[----:B------:R-:W-:Y:S02]  /*101b0*/  LOP3.LUT R37, R37, 0xff000000, R31, 0xf8, !PT ;  /* 0xff00000025257812 */ /* 0x000fe400078ef81f */
[----:B------:R-:W-:Y:S02]  /*101c0*/  PRMT R39, R39, 0x7604, R0 ;  /* 0x0000760427277816 */ /* 0x000fe40000000000 */
        /* <DEDUP_REMOVED lines=54> */
[--C-:B------:R-:W-:Y:S01]  /*10530*/  HADD2.F32 R6, -RZ, R4.reuse.H1_H1 ;  /* 0x30000004ff067230 */ /* 0x100fe20000004100 */
[----:B------:R-:W-:Y:S01]  /*10540*/  F2FP.SATFINITE.E4M3.F32.PACK_AB_MERGE_C R44, R45, R44, RZ ;  /* 0x0000002c2d2c723e */ /* 0x000fe200048070ff */
[----:B------:R-:W-:-:S02]  /*10550*/  HADD2.F32 R5, -RZ, R4.H0_H0 ;  /* 0x20000004ff057230 */ /* 0x000fc40000004100 */
[--C-:B------:R-:W-:Y:S02]  /*10560*/  HADD2.F32 R32, -RZ, R31.reuse.H1_H1 ;  /* 0x3000001fff207230 */ /* 0x100fe40000004100 */
[C---:B------:R-:W-:Y:S01]  /*10570*/  FMUL.FTZ R38, R6.reuse, R34 ;  /* 0x0000002206267220 */ /* 0x040fe20000410000 */
[--C-:B------:R-:W-:Y:S02]  /*10580*/  HADD2.F32 R4, -RZ, R0.reuse.H1_H1 ;  /* 0x30000000ff047230 */ /* 0x100fe40000004100 */
[----:B------:R-:W-:Y:S02]  /*10590*/  HADD2.F32 R31, -RZ, R31.H0_H0 ;  /* 0x2000001fff1f7230 */ /* 0x000fe40000004100 */
[-C--:B------:R-:W-:Y:S01]  /*105a0*/  FMUL.FTZ R6, R6, R32.reuse ;  /* 0x0000002006067220 */ /* 0x080fe20000410000 */
[----:B------:R-:W-:Y:S02]  /*105b0*/  HADD2.F32 R0, -RZ, R0.H0_H0 ;  /* 0x20000000ff007230 */ /* 0x000fe40000004100 */
[C---:B------:R-:W-:Y:S01]  /*105c0*/  FMUL.FTZ R37, R4.reuse, R33 ;  /* 0x0000002104257220 */ /* 0x040fe20000410000 */
[C---:B------:R-:W-:Y:S01]  /*105d0*/  FFMA.FTZ R38, R5.reuse, R32, -R38 ;  /* 0x0000002005267223 */ /* 0x040fe20000010826 */
[-C--:B------:R-:W-:Y:S01]  /*105e0*/  FMUL.FTZ R4, R4, R31.reuse ;  /* 0x0000001f04047220 */ /* 0x080fe20000410000 */
[----:B------:R-:W-:Y:S01]  /*105f0*/  FFMA.FTZ R41, R5, R34, R6 ;  /* 0x0000002205297223 */ /* 0x000fe20000010006 */
[----:B------:R-:W-:Y:S01]  /*10600*/  FFMA.FTZ R37, R0, R31, -R37 ;  /* 0x0000001f00257223 */ /* 0x000fe20000010825 */
[----:B------:R-:W-:-:S02]  /*10610*/  HADD2.F32 R5, -RZ, R35.H1_H1 ;  /* 0x30000023ff057230 */ /* 0x000fc40000004100 */
[----:B------:R-:W-:Y:S01]  /*10620*/  FFMA.FTZ R32, R0, R33, R4 ;  /* 0x0000002100207223 */ /* 0x000fe20000010004 */
[----:B------:R-:W-:Y:S02]  /*10630*/  HADD2.F32 R4, -RZ, R30.H1_H1 ;  /* 0x3000001eff047230 */ /* 0x000fe40000004100 */
        /* <DEDUP_REMOVED lines=22> */
.L_x_3199:
[----:B------:R-:W-:Y:S05]  /*107a0*/  BSYNC B1 ;  /* 0x0000000000017941 */ /* 0x000fea0003800000 */
.L_x_3198:
[----:B------:R-:W-:Y:S01]  /*107b0*/  VIADD R0, R220, 0x40 ;  /* 0x00000040dc007836 */ /* 0x000fe20000000000 */
[----:B------:R-:W-:Y:S04]  /*107c0*/  BSSY B1, `(.L_x_3202) ;  /* 0x00000fb000017945 */ /* 0x000fe80003800000 */
[----:B------:R-:W-:-:S13]  /*107d0*/  ISETP.GE.AND P0, PT, R0, R3, PT ;  /* 0x000000030000720c */ /* 0x000fda0003f06270 */
[----:B------:R-:W-:Y:S05]  /*107e0*/  @P0 BRA `(.L_x_3203) ;  /* 0x0000000c00e00947 */ /* 0x000fea0003800000 */
[----:B-----5:R0:W5:Y:S01]  /*107f0*/  LDL R44, [R1+0x54] ;  /* 0x00005400012c7983 */ /* 0x0201620000100800 */
[----:B------:R-:W1:Y:S01]  /*10800*/  LDC R0, c[0x0][0x3f4] ;  /* 0x0000fd00ff007b82 */ /* 0x000e620000000800 */
[----:B------:R-:W-:Y:S01]  /*10810*/  BSSY B2, `(.L_x_3204) ;  /* 0x000007a000027945 */ /* 0x000fe20003800000 */
[-C--:B-1----:R-:W-:Y:S02]  /*10820*/  ISETP.GE.AND P0, PT, R18, R0.reuse, PT ;  /* 0x000000001200720c */ /* 0x082fe40003f06270 */
[----:B------:R-:W-:-:S11]  /*10830*/  ISETP.GE.AND P1, PT, R219, R0, PT ;  /* 0x00000000db00720c */ /* 0x000fd60003f26270 */
[----:B0-----:R-:W-:Y:S05]  /*10840*/  @P0 BRA `(.L_x_3205) ;  /* 0x0000000400d80947 */ /* 0x001fea0003800000 */
[----:B----45:R-:W0:Y:S01]  /*10850*/  LDS.128 R4, [R44+0x22400] ;  /* 0x022400002c047984 */ /* 0x030e220000000c00 */
[----:B------:R-:W-:Y:S02]  /*10860*/  SHF.R.U32.HI R33, RZ, 0x8, R27 ;  /* 0x00000008ff217819 */ /* 0x000fe4000001161b */
[----:B------:R-:W-:Y:S02]  /*10870*/  LOP3.LUT R32, R27, 0xff, RZ, 0xc0, !PT ;  /* 0x000000ff1b207812 */ /* 0x000fe400078ec0ff */
[----:B------:R-:W-:Y:S02]  /*10880*/  LOP3.LUT R33, R33, 0xff, RZ, 0xc0, !PT ;  /* 0x000000ff21217812 */ /* 0x000fe400078ec0ff */
[----:B--2---:R-:W-:Y:S02]  /*10890*/  SHF.R.U32.HI R37, RZ, 0x8, R29 ;  /* 0x00000008ff257819 */ /* 0x004fe4000001161d */
[----:B------:R-:W-:Y:S02]  /*108a0*/  PRMT R32, R33, 0x7604, R32 ;  /* 0x0000760421207816 */ /* 0x000fe40000000020 */
[----:B------:R-:W-:-:S02]  /*108b0*/  SHF.R.U32.HI R33, RZ, 0x10, R27 ;  /* 0x00000010ff217819 */ /* 0x000fc4000001161b */
[----:B------:R-:W-:Y:S02]  /*108c0*/  LOP3.LUT R34, R29, 0xff, RZ, 0xc0, !PT ;  /* 0x000000ff1d227812 */ /* 0x000fe400078ec0ff */
[----:B------:R-:W-:Y:S01]  /*108d0*/  LOP3.LUT R37, R37, 0xff, RZ, 0xc0, !PT ;  /* 0x000000ff25257812 */ /* 0x000fe200078ec0ff */
[----:B------:R-:W-:Y:S01]  /*108e0*/  IMAD.U32 R33, R33, 0x10000, RZ ;  /* 0x0001000021217824 */ /* 0x000fe200078e00ff */
[----:B------:R-:W-:Y:S02]  /*108f0*/  SHF.R.U32.HI R38, RZ, 0x10, R29 ;  /* 0x00000010ff267819 */ /* 0x000fe4000001161d */
[----:B------:R-:W-:Y:S02]  /*10900*/  SHF.R.U32.HI R30, RZ, 0x8, R26 ;  /* 0x00000008ff1e7819 */ /* 0x000fe4000001161a */
[----:B------:R-:W-:Y:S02]  /*10910*/  PRMT R34, R37, 0x7604, R34 ;  /* 0x0000760425227816 */ /* 0x000fe40000000022 */
[----:B------:R-:W-:-:S02]  /*10920*/  SHF.L.U32 R37, R38, 0x10, RZ ;  /* 0x0000001026257819 */ /* 0x000fc400000006ff */
[----:B------:R-:W-:Y:S02]  /*10930*/  LOP3.LUT R0, R26, 0xff, RZ, 0xc0, !PT ;  /* 0x000000ff1a007812 */ /* 0x000fe400078ec0ff */
[----:B------:R-:W-:Y:S02]  /*10940*/  LOP3.LUT R31, R30, 0xff, RZ, 0xc0, !PT ;  /* 0x000000ff1e1f7812 */ /* 0x000fe400078ec0ff */
[----:B------:R-:W-:Y:S02]  /*10950*/  SHF.R.U32.HI R30, RZ, 0x8, R28 ;  /* 0x00000008ff1e7819 */ /* 0x000fe4000001161c */
[----:B------:R-:W-:Y:S02]  /*10960*/  LOP3.LUT R33, R32, 0xff0000, R33, 0xf8, !PT ;  /* 0x00ff000020217812 */ /* 0x000fe400078ef821 */
[----:B------:R-:W-:Y:S02]  /*10970*/  LOP3.LUT R37, R34, 0xff0000, R37, 0xf8, !PT ;  /* 0x00ff000022257812 */ /* 0x000fe400078ef825 */
[----:B------:R-:W-:-:S02]  /*10980*/  PRMT R31, R31, 0x7604, R0 ;  /* 0x000076041f1f7816 */ /* 0x000fc40000000000 */
[----:B------:R-:W-:Y:S02]  /*10990*/  LOP3.LUT R0, R28, 0xff, RZ, 0xc0, !PT ;  /* 0x000000ff1c007812 */ /* 0x000fe400078ec0ff */
[----:B------:R-:W-:Y:S02]  /*109a0*/  LOP3.LUT R35, R30, 0xff, RZ, 0xc0, !PT ;  /* 0x000000ff1e237812 */ /* 0x000fe400078ec0ff */
[----:B------:R-:W-:Y:S02]  /*109b0*/  LOP3.LUT R37, R37, 0xff000000, R29, 0xf8, !PT ;  /* 0xff00000025257812 */ /* 0x000fe400078ef81d */
[----:B------:R-:W-:Y:S02]  /*109c0*/  LOP3.LUT R33, R33, 0xff000000, R27, 0xf8, !PT ;  /* 0xff00000021217812 */ /* 0x000fe400078ef81b */
[----:B------:R-:W-:Y:S02]  /*109d0*/  PRMT R35, R35, 0x7604, R0 ;  /* 0x0000760423237816 */ /* 0x000fe40000000000 */
[----:B------:R-:W-:-:S02]  /*109e0*/  LOP3.LUT R31, R31, 0xff0000, R26, 0xf8, !PT ;  /* 0x00ff00001f1f7812 */ /* 0x000fc400078ef81a */
[-C--:B0-----:R-:W-:Y:S02]  /*109f0*/  F2FP.F16.E4M3.UNPACK_B R0, R6.reuse.H1 ;  /* 0x00000006ff00723e */ /* 0x081fe400030006ff */
        /* <DEDUP_REMOVED lines=91> */
.L_x_3205:
[----:B------:R-:W-:Y:S05]  /*10fb0*/  BSYNC B2 ;  /* 0x0000000000027941 */ /* 0x000fea0003800000 */
.L_x_3204:
[----:B------:R-:W-:Y:S05]  /*10fc0*/  @P1 BRA `(.L_x_3203) ;  /* 0x0000000400e81947 */ /* 0x000fea0003800000 */
[----:B0---45:R-:W0:Y:S01]  /*10fd0*/  LDS.128 R4, [R44+0x26400] ;  /* 0x026400002c047984 */ /* 0x031e220000000c00 */
[----:B------:R-:W-:Y:S02]  /*10fe0*/  SHF.R.U32.HI R26, RZ, 0x8, R25 ;  /* 0x00000008ff1a7819 */ /* 0x000fe40000011619 */
        /* <DEDUP_REMOVED lines=120> */
.L_x_3203:
[----:B------:R-:W-:Y:S05]  /*11770*/  BSYNC B1 ;  /* 0x0000000000017941 */ /* 0x000fea0003800000 */
.L_x_3202:
[----:B------:R-:W-:-:S05]  /*11780*/  VIADD R0, R220, 0x60 ;  /* 0x00000060dc007836 */ /* 0x000fca0000000000 */
        /* <DEDUP_REMOVED lines=130> */
.L_x_3208:
[----:B------:R-:W-:Y:S05]  /*11fb0*/  BSYNC B1 ;  /* 0x0000000000017941 */ /* 0x000fea0003800000 */
.L_x_3207:
[----:B------:R-:W-:Y:S05]  /*11fc0*/  @P1 BRA `(.L_x_3206) ;  /* 0x0000005000681947 */ /* 0x000fea0003800000 */
[----:B0---45:R-:W0:Y:S01]  /*11fd0*/  LDS.128 R4, [R35+0x27400] ;  /* 0x0274000023047984 */ /* 0x031e220000000c00 */
[----:B------:R-:W-:Y:S02]  /*11fe0*/  SHF.R.U32.HI R13, RZ, 0x8, R9 ;  /* 0x00000008ff0d7819 */ /* 0x000fe40000011609 */
        /* <DEDUP_REMOVED lines=117> */
.L_x_3179:
[----:B------:R-:W1:Y:S01]  /*12740*/  LDC R37, c[0x0][0x448] ;  /* 0x00011200ff257b82 */ /* 0x000e620000000800 */
[----:B------:R-:W-:Y:S01]  /*12750*/  IMAD.MOV.U32 R27, RZ, RZ, R29 ;  /* 0x000000ffff1b7224 */ /* 0x000fe200078e001d */
[----:B------:R-:W-:Y:S01]  /*12760*/  ULDC.64 UR4, c[0x0][0x3f8] ;  /* 0x0000fe0000047ab9 */ /* 0x000fe20000000a00 */
[----:B------:R-:W-:Y:S01]  /*12770*/  IMAD.MOV.U32 R25, RZ, RZ, R31 ;  /* 0x000000ffff197224 */ /* 0x000fe200078e001f */
[----:B------:R-:W-:Y:S01]  /*12780*/  ULDC.64 UR6, c[0x0][0x408] ;  /* 0x0001020000067ab9 */ /* 0x000fe20000000a00 */
        /* <DEDUP_REMOVED lines=10> */
[----:B------:R-:W-:Y:S01]  /*12830*/  IMAD R4, R4, UR6, RZ ;  /* 0x0000000604047c24 */ /* 0x000fe2000f8e02ff */
[----:B------:R-:W-:Y:S01]  /*12840*/  IADD3 R59, P1, R24, UR8, RZ ;  /* 0x00000008183b7c10 */ /* 0x000fe2000ff3e0ff */
[C---:B------:R-:W-:Y:S01]  /*12850*/  IMAD R53, R3.reuse, UR5, R6 ;  /* 0x0000000503357c24 */ /* 0x040fe2000f8e0206 */
[----:B------:R-:W-:Y:S01]  /*12860*/  ULDC.64 UR4, c[0x0][0x3e8] ;  /* 0x0000fa0000047ab9 */ /* 0x000fe20000000a00 */
[----:B------:R-:W-:Y:S01]  /*12870*/  IMAD R57, R3, UR7, R4 ;  /* 0x0000000703397c24 */ /* 0x000fe2000f8e0204 */
[----:B------:R-:W-:Y:S01]  /*12880*/  IADD3 R55, P0, R26, UR4, RZ ;  /* 0x000000041a377c10 */ /* 0x000fe2000ff1e0ff */
[----:B------:R-:W-:-:S03]  /*12890*/  UMOV UR4, 0xffffffff ;  /* 0xffffffff00047882 */ /* 0x000fc60000000000 */
[----:B------:R-:W-:Y:S02]  /*128a0*/  IADD3.X R53, R27, UR5, R53, P0, !PT ;  /* 0x000000051b357c10 */ /* 0x000fe400087fe435 */
[----:B------:R-:W-:Y:S01]  /*128b0*/  IADD3.X R57, R25, UR9, R57, P1, !PT ;  /* 0x0000000919397c10 */ /* 0x000fe20008ffe439 */
[----:B------:R-:W-:Y:S06]  /*128c0*/  BRA.DIV UR4, `(.L_x_3209) ;  /* 0x000001ee04b47947 */ /* 0x000fec000b800000 */
[----:B------:R-:W2:Y:S01]  /*128d0*/  LDL R6, [R1+0x24] ;  /* 0x0000240001067983 */ /* 0x000ea20000100800 */
[----:B------:R-:W1:Y:S03]  /*128e0*/  LDC R3, c[0x0][0x3f4] ;  /* 0x0000fd00ff037b82 */ /* 0x000e660000000800 */
[----:B------:R-:W3:Y:S04]  /*128f0*/  SHFL.IDX PT, R7, R55, RZ, 0x181f ;  /* 0x00181fff37077589 */ /* 0x000ee800000e0000 */
[----:B------:R-:W4:Y:S04]  /*12900*/  SHFL.IDX PT, R14, R59, RZ, 0x181f ;  /* 0x00181fff3b0e7589 */ /* 0x000f2800000e0000 */
[----:B------:R-:W5:Y:S04]  /*12910*/  SHFL.IDX PT, R5, R53, RZ, 0x181f ;  /* 0x00181fff35057589 */ /* 0x000f6800000e0000 */
[----:B------:R-:W0:Y:S01]  /*12920*/  SHFL.IDX PT, R9, R57, RZ, 0x181f ;  /* 0x00181fff39097589 */ /* 0x000e2200000e0000 */
[----:B-1----:R-:W-:Y:S01]  /*12930*/  ISETP.GE.AND P0, PT, R16, R3, PT ;  /* 0x000000031000720c */ /* 0x002fe20003f06270 */
[----:B--2---:R-:W-:-:S05]  /*12940*/  IMAD R37, R6, R37, RZ ;  /* 0x0000002506257224 */ /* 0x004fca00078e02ff */
[----:B------:R-:W-:-:S13]  /*12950*/  ISETP.GE.OR P1, PT, R10, R37, P0 ;  /* 0x000000250a00720c */ /* 0x000fda0000726670 */
[C---:B---3--:R-:W-:Y:S02]  /*12960*/  @!P1 IADD3 R4, P2, R16.reuse, R7, RZ ;  /* 0x0000000710049210 */ /* 0x048fe40007f5e0ff */
[----:B----4-:R-:W-:-:S03]  /*12970*/  @!P1 IADD3 R24, P3, R16, R14, RZ ;  /* 0x0000000e10189210 */ /* 0x010fc60007f7e0ff */
[--C-:B-----5:R-:W-:Y:S02]  /*12980*/  @!P1 IMAD.X R5, R5, 0x1, R17.reuse, P2 ;  /* 0x0000000105059824 */ /* 0x120fe400010e0611 */
[----:B0-----:R-:W-:-:S04]  /*12990*/  @!P1 IMAD.X R25, R9, 0x1, R17, P3 ;  /* 0x0000000109199824 */ /* 0x001fc800018e0611 */
[----:B------:R-:W2:Y:S04]  /*129a0*/  @!P1 LD.E.128 R4, desc[UR42][R4.64] ;  /* 0x0000002a04049980 */ /* 0x000ea8000c101d00 */
[----:B------:R-:W3:Y:S01]  /*129b0*/  @!P1 LD.E.128 R24, desc[UR42][R24.64] ;  /* 0x0000002a18189980 */ /* 0x000ee2000c101d00 */
[----:B------:R-:W-:Y:S02]  /*129c0*/  CS2R R44, SRZ ;  /* 0x00000000002c7805 */ /* 0x000fe4000001ff00 */
[----:B------:R-:W-:Y:S02]  /*129d0*/  CS2R R46, SRZ ;  /* 0x00000000002e7805 */ /* 0x000fe4000001ff00 */
[----:B------:R-:W-:Y:S01]  /*129e0*/  CS2R R48, SRZ ;  /* 0x0000000000307805 */ /* 0x000fe2000001ff00 */
[----:B------:R0:W1:Y:S01]  /*129f0*/  SHFL.IDX PT, R9, R53, 0x1, 0x181f ;  /* 0x00381f0035097f89 */ /* 0x00006200000e0000 */
[----:B------:R-:W-:-:S03]  /*12a00*/  CS2R R50, SRZ ;  /* 0x0000000000327805 */ /* 0x000fc6000001ff00 */
[----:B------:R0:W4:Y:S04]  /*12a10*/  SHFL.IDX PT, R21, R55, 0x1, 0x181f ;  /* 0x00381f0037157f89 */ /* 0x00012800000e0000 */
[----:B------:R0:W0:Y:S04]  /*12a20*/  SHFL.IDX PT, R33, R57, 0x1, 0x181f ;  /* 0x00381f0039217f89 */ /* 0x00002800000e0000 */
[----:B------:R0:W0:Y:S01]  /*12a30*/  SHFL.IDX PT, R14, R59, 0x1, 0x181f ;  /* 0x00381f003b0e7f89 */ /* 0x00002200000e0000 */
[----:B--2---:R-:W-:Y:S01]  /*12a40*/  @!P1 MOV R44, R4 ;  /* 0x00000004002c9202 */ /* 0x004fe20000000f00 */
[----:B------:R-:W-:Y:S01]  /*12a50*/  @!P1 IMAD.MOV.U32 R45, RZ, RZ, R5 ;  /* 0x000000ffff2d9224 */ /* 0x000fe200078e0005 */
[----:B------:R-:W-:Y:S01]  /*12a60*/  CS2R R4, SRZ ;  /* 0x0000000000047805 */ /* 0x000fe2000001ff00 */
[----:B------:R-:W-:-:S02]  /*12a70*/  @!P1 IMAD.MOV.U32 R46, RZ, RZ, R6 ;  /* 0x000000ffff2e9224 */ /* 0x000fc400078e0006 */
[----:B------:R-:W-:Y:S02]  /*12a80*/  @!P1 IMAD.MOV.U32 R47, RZ, RZ, R7 ;  /* 0x000000ffff2f9224 */ /* 0x000fe400078e0007 */
[----:B---3--:R-:W-:Y:S02]  /*12a90*/  @!P1 IMAD.MOV.U32 R48, RZ, RZ, R24 ;  /* 0x000000ffff309224 */ /* 0x008fe400078e0018 */
[----:B------:R-:W-:Y:S02]  /*12aa0*/  @!P1 IMAD.MOV.U32 R49, RZ, RZ, R25 ;  /* 0x000000ffff319224 */ /* 0x000fe400078e0019 */
[----:B------:R-:W-:Y:S02]  /*12ab0*/  @!P1 IMAD.MOV.U32 R50, RZ, RZ, R26 ;  /* 0x000000ffff329224 */ /* 0x000fe400078e001a */
[----:B01--4-:R-:W-:-:S07]  /*12ac0*/  @!P1 IMAD.MOV.U32 R51, RZ, RZ, R27 ;  /* 0x000000ffff339224 */ /* 0x013fce00078e001b */
.L_x_3525:
[----:B------:R-:W-:Y:S01]  /*12ad0*/  IADD3 R6, R10, 0x20, RZ ;  /* 0x000000200a067810 */ /* 0x000fe20007ffe0ff */
        /* <DEDUP_REMOVED lines=16> */
.L_x_3211:
[----:B------:R-:W-:Y:S05]  /*12be0*/  BSYNC B1 ;  /* 0x0000000000017941 */ /* 0x000fea0003800000 */
.L_x_3210:
        /* <DEDUP_REMOVED lines=24> */
[----:B--2---:R-:W-:Y:S02]  /*12d70*/  @!P1 IMAD.MOV.U32 R40, RZ, RZ, R32 ;  /* 0x000000ffff289224 */ /* 0x004fe400078e0020 */
[----:B------:R-:W-:Y:S02]  /*12d80*/  @!P1 IMAD.MOV.U32 R41, RZ, RZ, R33 ;  /* 0x000000ffff299224 */ /* 0x000fe400078e0021 */
[----:B---3--:R-:W-:Y:S01]  /*12d90*/  @!P1 IMAD.MOV.U32 R20, RZ, RZ, R24 ;  /* 0x000000ffff149224 */ /* 0x008fe200078e0018 */
[----:B------:R-:W-:Y:S01]  /*12da0*/  @!P1 MOV R21, R25 ;  /* 0x0000001900159202 */ /* 0x000fe20000000f00 */
[----:B------:R-:W-:-:S02]  /*12db0*/  @!P1 IMAD.MOV.U32 R38, RZ, RZ, R26 ;  /* 0x000000ffff269224 */ /* 0x000fc400078e001a */
[----:B------:R-:W-:Y:S02]  /*12dc0*/  @!P1 IMAD.MOV.U32 R39, RZ, RZ, R27 ;  /* 0x000000ffff279224 */ /* 0x000fe400078e001b */
[----:B------:R-:W-:Y:S02]  /*12dd0*/  @!P1 IMAD.MOV.U32 R42, RZ, RZ, R34 ;  /* 0x000000ffff2a9224 */ /* 0x000fe400078e0022 */
[----:B01--4-:R-:W-:-:S07]  /*12de0*/  @!P1 IMAD.MOV.U32 R43, RZ, RZ, R35 ;  /* 0x000000ffff2b9224 */ /* 0x013fce00078e0023 */
.L_x_3535:
[----:B------:R-:W2:Y:S01]  /*12df0*/  LDL R12, [R1+0x74] ;  /* 0x00007400010c7983 */ /* 0x000ea20000100800 */
[----:B------:R-:W-:Y:S01]  /*12e00*/  VIADD R10, R10, 0x60 ;  /* 0x000000600a0a7836 */ /* 0x000fe20000000000 */
[----:B------:R-:W-:Y:S01]  /*12e10*/  BSSY B1, `(.L_x_3213) ;  /* 0x0000014000017945 */ /* 0x000fe20003800000 */
[----:B------:R-:W-:-:S03]  /*12e20*/  CS2R R14, SRZ ;  /* 0x00000000000e7805 */ /* 0x000fc6000001ff00 */
[----:B------:R-:W-:Y:S02]  /*12e30*/  ISETP.GE.AND P1, PT, R10, R37, PT ;  /* 0x000000250a00720c */ /* 0x000fe40003f26270 */
[----:B--2---:R-:W-:-:S04]  /*12e40*/  LEA.HI R11, R12, R12, RZ, 0x1 ;  /* 0x0000000c0c0b7211 */ /* 0x004fc800078f08ff */
[----:B------:R-:W-:-:S04]  /*12e50*/  LOP3.LUT R11, R11, 0xfffffffe, RZ, 0xc0, !PT ;  /* 0xfffffffe0b0b7812 */ /* 0x000fc800078ec0ff */
[----:B------:R-:W-:Y:S02]  /*12e60*/  IADD3 R25, R12, -R11, RZ ;  /* 0x8000000b0c197210 */ /* 0x000fe40007ffe0ff */
[----:B------:R-:W-:Y:S02]  /*12e70*/  CS2R R10, SRZ ;  /* 0x00000000000a7805 */ /* 0x000fe4000001ff00 */
[----:B------:R-:W-:Y:S02]  /*12e80*/  CS2R R12, SRZ ;  /* 0x00000000000c7805 */ /* 0x000fe4000001ff00 */
        /* <DEDUP_REMOVED lines=12> */
.L_x_3214:
[----:B------:R-:W-:Y:S05]  /*12f50*/  BSYNC B1 ;  /* 0x0000000000017941 */ /* 0x000fea0003800000 */
.L_x_3213:
[----:B------:R-:W2:Y:S01]  /*12f60*/  LDL R24, [R1+0x2c] ;  /* 0x00002c0001187983 */ /* 0x000ea20000100800 */
[----:B------:R-:W0:Y:S01]  /*12f70*/  SYNCS.PHASECHK.TRANS64.TRYWAIT P4, [R216+URZ+0x38800], R25 ;  /* 0x03880019d80075a7 */ /* 0x000e22000808017f */
[C---:B------:R-:W-:Y:S01]  /*12f80*/  VIADD R27, R220.reuse, 0x20 ;  /* 0x00000020dc1b7836 */ /* 0x040fe20000000000 */
[----:B------:R-:W-:Y:S01]  /*12f90*/  BSSY B1, `(.L_x_3215) ;  /* 0x0000009000017945 */ /* 0x000fe20003800000 */
[C---:B------:R-:W-:Y:S01]  /*12fa0*/  VIADD R26, R220.reuse, 0x40 ;  /* 0x00000040dc1a7836 */ /* 0x040fe20000000000 */
[----:B--2---:R-:W-:Y:S01]  /*12fb0*/  VIADDMNMX R37, R37, -R24, 0x80, PT ;  /* 0x0000008025257446 */ /* 0x004fe20003800918 */
[----:B------:R-:W-:-:S03]  /*12fc0*/  VIADD R24, R220, 0x60 ;  /* 0x00000060dc187836 */ /* 0x000fc60000000000 */
[-C--:B------:R-:W-:Y:S02]  /*12fd0*/  ISETP.GE.OR P3, PT, R220, R37.reuse, P0 ;  /* 0x00000025dc00720c */ /* 0x080fe40000766670 */
[-C--:B------:R-:W-:Y:S02]  /*12fe0*/  ISETP.GE.OR P2, PT, R27, R37.reuse, P0 ;  /* 0x000000251b00720c */ /* 0x080fe40000746670 */
[-C--:B------:R-:W-:Y:S02]  /*12ff0*/  ISETP.GE.OR P1, PT, R26, R37.reuse, P0 ;  /* 0x000000251a00720c */ /* 0x080fe40000726670 */
[----:B------:R-:W-:Y:S01]  /*13000*/  ISETP.GE.OR P0, PT, R24, R37, P0 ;  /* 0x000000251800720c */ /* 0x000fe20000706670 */
[----:B0-----:R-:W-:-:S12]  /*13010*/  @!P4 BRA `(.L_x_3216) ;  /* 0x000001f0001cc947 */ /* 0x001fd80003800000 */
.L_x_3536:
[----:B------:R-:W-:Y:S05]  /*13020*/  BSYNC B1 ;  /* 0x0000000000017941 */ /* 0x000fea0003800000 */
.L_x_3215:
[----:B------:R-:W-:Y:S04]  /*13030*/  BSSY B1, `(.L_x_3217) ;  /* 0x0000107000017945 */ /* 0x000fe80003800000 */
[----:B------:R-:W-:Y:S05]  /*13040*/  @P3 BRA `(.L_x_3218) ;  /* 0x0000001000143947 */ /* 0x000fea0003800000 */
[----:B------:R-:W2:Y:S04]  /*13050*/  LDL R37, [R1+0x28] ;  /* 0x0000280001257983 */ /* 0x000ea80000100800 */
[----:B------:R-:W3:Y:S01]  /*13060*/  LDL R77, [R1+0x54] ;  /* 0x00005400014d7983 */ /* 0x000ee20000100800 */
[----:B------:R-:W-:Y:S01]  /*13070*/  SHF.R.U32.HI R24, RZ, 0x8, R44 ;  /* 0x00000008ff187819 */ /* 0x000fe2000001162c */
[----:B------:R-:W-:Y:S01]  /*13080*/  IMAD.SHL.U32 R52, R220, 0x80, RZ ;  /* 0x00000080dc347824 */ /* 0x000fe200078e00ff */
[----:B------:R-:W-:Y:S02]  /*13090*/  LOP3.LUT R26, R44, 0xff, RZ, 0xc0, !PT ;  /* 0x000000ff2c1a7812 */ /* 0x000fe400078ec0ff */
[----:B0-----:R-:W-:Y:S02]  /*130a0*/  LOP3.LUT R25, R24, 0xff, RZ, 0xc0, !PT ;  /* 0x000000ff18197812 */ /* 0x001fe400078ec0ff */
[----:B------:R-:W-:-:S02]  /*130b0*/  LEA.HI R24, R3, R0, RZ, 0x1c ;  /* 0x0000000003187211 */ /* 0x000fc400078fe0ff */
[----:B------:R-:W-:Y:S02]  /*130c0*/  PRMT R53, R25, 0x7604, R26 ;  /* 0x0000760419357816 */ /* 0x000fe4000000001a */
[----:B------:R-:W-:Y:S02]  /*130d0*/  SHF.R.S32.HI R25, RZ, 0x1f, R24 ;  /* 0x0000001fff197819 */ /* 0x000fe40000011418 */
[----:B------:R-:W-:Y:S02]  /*130e0*/  LOP3.LUT R52, R52, 0x380, RZ, 0xc0, !PT ;  /* 0x0000038034347812 */ /* 0x000fe400078ec0ff */
[----:B------:R-:W-:Y:S01]  /*130f0*/  LEA.HI R25, R25, R24, RZ, 0x3 ;  /* 0x0000001819197211 */ /* 0x000fe200078f18ff */
[----:B------:R-:W-:Y:S01]  /*13100*/  IMAD.SHL.U32 R24, R24, 0x10, RZ ;  /* 0x0000001018187824 */ /* 0x000fe200078e00ff */
[----:B------:R-:W-:Y:S02]  /*13110*/  SHF.R.U32.HI R27, RZ, 0x8, R45 ;  /* 0x00000008ff1b7819 */ /* 0x000fe4000001162d */
[----:B------:R-:W-:Y:S01]  /*13120*/  LOP3.LUT R32, R45, 0xff, RZ, 0xc0, !PT ;  /* 0x000000ff2d207812 */ /* 0x000fe200078ec0ff */
[----:B------:R-:W-:Y:S01]  /*13130*/  IMAD.SHL.U32 R25, R25, 0x800, RZ ;  /* 0x0000080019197824 */ /* 0x000fe200078e00ff */
[----:B------:R-:W-:-:S02]  /*13140*/  LOP3.LUT R24, R52, 0x70, R24, 0xf8, !PT ;  /* 0x0000007034187812 */ /* 0x000fc400078ef818 */
[----:B------:R-:W-:Y:S02]  /*13150*/  SHF.L.U32 R52, R220, 0x7, RZ ;  /* 0x00000007dc347819 */ /* 0x000fe400000006ff */
[----:B------:R-:W-:Y:S02]  /*13160*/  LOP3.LUT R27, R27, 0xff, RZ, 0xc0, !PT ;  /* 0x000000ff1b1b7812 */ /* 0x000fe400078ec0ff */
[----:B------:R-:W-:Y:S02]  /*13170*/  LOP3.LUT R52, R52, 0x380, RZ, 0xc0, !PT ;  /* 0x0000038034347812 */ /* 0x000fe400078ec0ff */
[----:B------:R-:W-:Y:S02]  /*13180*/  PRMT R55, R27, 0x7604, R32 ;  /* 0x000076041b377816 */ /* 0x000fe40000000020 */
[----:B------:R-:W-:Y:S02]  /*13190*/  SHF.R.U32.HI R32, RZ, 0x8, R47 ;  /* 0x00000008ff207819 */ /* 0x000fe4000001162f */
[----:B------:R-:W-:-:S02]  /*131a0*/  SHF.R.U32.HI R34, RZ, 0x8, R48 ;  /* 0x00000008ff227819 */ /* 0x000fc40000011630 */
[----:B------:R-:W-:Y:S02]  /*131b0*/  SHF.R.U32.HI R52, RZ, 0x3, R52 ;  /* 0x00000003ff347819 */ /* 0x000fe40000011634 */
[----:B------:R-:W-:Y:S02]  /*131c0*/  LOP3.LUT R33, R47, 0xff, RZ, 0xc0, !PT ;  /* 0x000000ff2f217812 */ /* 0x000fe400078ec0ff */
[----:B------:R-:W-:Y:S02]  /*131d0*/  LOP3.LUT R35, R48, 0xff, RZ, 0xc0, !PT ;  /* 0x000000ff30237812 */ /* 0x000fe400078ec0ff */
[----:B------:R-:W-:Y:S02]  /*131e0*/  LOP3.LUT R32, R32, 0xff, RZ, 0xc0, !PT ;  /* 0x000000ff20207812 */ /* 0x000fe400078ec0ff */
[----:B------:R-:W-:Y:S02]  /*131f0*/  LOP3.LUT R34, R34, 0xff, RZ, 0xc0, !PT ;  /* 0x000000ff22227812 */ /* 0x000fe400078ec0ff */
[----:B------:R-:W-:-:S02]  /*13200*/  LOP3.LUT R24, R24, R52, RZ, 0x3c, !PT ;  /* 0x0000003418187212 */ /* 0x000fc400078e3cff */
[----:B------:R-:W-:Y:S02]  /*13210*/  LOP3.LUT R25, R25, 0xffffc000, RZ, 0xc0, !PT ;  /* 0xffffc00019197812 */ /* 0x000fe400078ec0ff */
[----:B------:R-:W-:Y:S02]  /*13220*/  PRMT R59, R32, 0x7604, R33 ;  /* 0x00007604203b7816 */ /* 0x000fe40000000021 */
[----:B------:R-:W-:Y:S02]  /*13230*/  PRMT R61, R34, 0x7604, R35 ;  /* 0x00007604223d7816 */ /* 0x000fe40000000023 */
[----:B------:R-:W-:Y:S02]  /*13240*/  SHF.R.U32.HI R32, RZ, 0x8, R49 ;  /* 0x00000008ff207819 */ /* 0x000fe40000011631 */
        /* <DEDUP_REMOVED lines=10> */
[----:B------:R-:W-:Y:S02]  /*132f0*/  PRMT R57, R26, 0x7604, R27 ;  /* 0x000076041a397816 */ /* 0x000fe4000000001b */
[----:B------:R-:W-:Y:S02]  /*13300*/  SHF.R.U32.HI R54, RZ, 0x10, R45 ;  /* 0x00000010ff367819 */ /* 0x000fe4000001162d */
[----:B------:R-:W-:Y:S02]  /*13310*/  SHF.R.U32.HI R52, RZ, 0x8, R51 ;  /* 0x00000008ff347819 */ /* 0x000fe40000011633 */
        /* <DEDUP_REMOVED lines=9> */
[----:B------:R-:W-:Y:S02]  /*133b0*/  PRMT R69, R52, 0x7604, R67 ;  /* 0x0000760434457816 */ /* 0x000fe40000000043 */
[----:B------:R-:W-:Y:S02]  /*133c0*/  PRMT R57, R56, 0x7054, R57 ;  /* 0x0000705438397816 */ /* 0x000fe40000000039 */
[----:B------:R-:W-:Y:S02]  /*133d0*/  PRMT R59, R58, 0x7054, R59 ;  /* 0x000070543a3b7816 */ /* 0x000fe4000000003b */
[----:B------:R-:W-:-:S02]  /*133e0*/  SHF.R.U32.HI R52, RZ, 0x10, R44 ;  /* 0x00000010ff347819 */ /* 0x000fc4000001162c */
[----:B------:R-:W-:Y:S02]  /*133f0*/  SHF.R.U32.HI R56, RZ, 0x10, R50 ;  /* 0x00000010ff387819 */ /* 0x000fe40000011632 */
[----:B------:R-:W-:Y:S02]  /*13400*/  SHF.R.U32.HI R58, RZ, 0x10, R51 ;  /* 0x00000010ff3a7819 */ /* 0x000fe40000011633 */
[----:B------:R-:W-:Y:S02]  /*13410*/  LOP3.LUT R54, R54, 0xff, RZ, 0xc0, !PT ;  /* 0x000000ff36367812 */ /* 0x000fe400078ec0ff */
[----:B------:R-:W-:Y:S02]  /*13420*/  LOP3.LUT R52, R52, 0xff, RZ, 0xc0, !PT ;  /* 0x000000ff34347812 */ /* 0x000fe400078ec0ff */
[----:B------:R-:W-:Y:S02]  /*13430*/  LOP3.LUT R56, R56, 0xff, RZ, 0xc0, !PT ;  /* 0x000000ff38387812 */ /* 0x000fe400078ec0ff */
[----:B------:R-:W-:-:S02]  /*13440*/  LOP3.LUT R58, R58, 0xff, RZ, 0xc0, !PT ;  /* 0x000000ff3a3a7812 */ /* 0x000fc400078ec0ff */
[----:B------:R-:W-:Y:S02]  /*13450*/  PRMT R63, R54, 0x7054, R63 ;  /* 0x00007054363f7816 */ /* 0x000fe4000000003f */
[----:B------:R-:W-:Y:S02]  /*13460*/  PRMT R53, R52, 0x7054, R53 ;  /* 0x0000705434357816 */ /* 0x000fe40000000035 */
[----:B------:R-:W-:Y:S02]  /*13470*/  PRMT R67, R56, 0x7054, R65 ;  /* 0x0000705438437816 */ /* 0x000fe40000000041 */
[----:B------:R-:W-:Y:S02]  /*13480*/  PRMT R69, R58, 0x7054, R69 ;  /* 0x000070543a457816 */ /* 0x000fe40000000045 */
[----:B------:R-:W-:Y:S02]  /*13490*/  SHF.R.U32.HI R52, RZ, 0x10, R48 ;  /* 0x00000010ff347819 */ /* 0x000fe40000011630 */
[----:B------:R-:W-:-:S02]  /*134a0*/  LOP3.LUT R65, R63, 0xff000000, R49, 0xf8, !PT ;  /* 0xff0000003f417812 */ /* 0x000fc400078ef831 */
[----:B------:R-:W-:Y:S02]  /*134b0*/  LOP3.LUT R56, R55, 0xff000000, R45, 0xf8, !PT ;  /* 0xff00000037387812 */ /* 0x000fe400078ef82d */
[----:B------:R-:W-:Y:S02]  /*134c0*/  LOP3.LUT R69, R69, 0xff000000, R51, 0xf8, !PT ;  /* 0xff00000045457812 */ /* 0x000fe400078ef833 */
[----:B------:R-:W-:Y:S02]  /*134d0*/  LOP3.LUT R52, R52, 0xff, RZ, 0xc0, !PT ;  /* 0x000000ff34347812 */ /* 0x000fe400078ec0ff */
[----:B------:R-:W-:Y:S02]  /*134e0*/  F2FP.F16.E4M3.UNPACK_B R66, R65 ;  /* 0x00000041ff42723e */ /* 0x000fe400020006ff */
[----:B------:R-:W-:Y:S02]  /*134f0*/  F2FP.F16.E4M3.UNPACK_B R60, R56 ;  /* 0x00000038ff3c723e */ /* 0x000fe400020006ff */
[----:B------:R-:W-:-:S02]  /*13500*/  LOP3.LUT R58, R59, 0xff000000, R47, 0xf8, !PT ;  /* 0xff0000003b3a7812 */ /* 0x000fc400078ef82f */
[----:B------:R-:W-:Y:S01]  /*13510*/  LOP3.LUT R45, R67, 0xff000000, R50, 0xf8, !PT ;  /* 0xff000000432d7812 */ /* 0x000fe200078ef832 */
[----:B------:R-:W-:Y:S01]  /*13520*/  HADD2.F32 R67, -RZ, R66.H0_H0 ;  /* 0x20000042ff437230 */ /* 0x000fe20000004100 */
[----:B------:R-:W-:Y:S01]  /*13530*/  PRMT R61, R52, 0x7054, R61 ;  /* 0x00007054343d7816 */ /* 0x000fe2000000003d */
[--C-:B------:R-:W-:Y:S01]  /*13540*/  HADD2.F32 R64, -RZ, R60.reuse.H0_H0 ;  /* 0x2000003cff407230 */ /* 0x100fe20000004100 */
[----:B------:R-:W-:Y:S01]  /*13550*/  LOP3.LUT R52, R53, 0xff000000, R44, 0xf8, !PT ;  /* 0xff00000035347812 */ /* 0x000fe200078ef82c */
[----:B------:R-:W-:Y:S01]  /*13560*/  HADD2.F32 R60, -RZ, R60.H1_H1 ;  /* 0x3000003cff3c7230 */ /* 0x000fe20000004100 */
[----:B------:R-:W-:Y:S01]  /*13570*/  LOP3.LUT R53, R61, 0xff000000, R48, 0xf8, !PT ;  /* 0xff0000003d357812 */ /* 0x000fe200078ef830 */
[----:B------:R-:W-:Y:S01]  /*13580*/  HADD2.F32 R66, -RZ, R66.H1_H1 ;  /* 0x30000042ff427230 */ /* 0x000fe20000004100 */
[----:B------:R-:W-:Y:S02]  /*13590*/  LOP3.LUT R44, R57, 0xff000000, R46, 0xf8, !PT ;  /* 0xff000000392c7812 */ /* 0x000fe400078ef82e */
[----:B------:R-:W-:-:S02]  /*135a0*/  F2FP.F16.E4M3.UNPACK_B R56, R56.H1 ;  /* 0x00000038ff38723e */ /* 0x000fc400030006ff */
[----:B--2---:R-:W-:Y:S02]  /*135b0*/  IADD3 R37, R24, R25, R37 ;  /* 0x0000001918257210 */ /* 0x004fe40007ffe025 */
[----:B---3--:R-:W0:Y:S03]  /*135c0*/  LDS.128 R24, [R77+0x20400] ;  /* 0x020400004d187984 */ /* 0x008e260000000c00 */
[----:B------:R-:W-:-:S05]  /*135d0*/  IMAD.IADD R37, R216, 0x1, R37 ;  /* 0x00000001d8257824 */ /* 0x000fca00078e0225 */
[----:B------:R-:W1:Y:S01]  /*135e0*/  LDS.128 R32, [R37+0x20400] ;  /* 0x0204000025207984 */ /* 0x000e620000000c00 */
[-C--:B0-----:R-:W-:Y:S02]  /*135f0*/  F2FP.F16.E4M3.UNPACK_B R47, R25.reuse ;  /* 0x00000019ff2f723e */ /* 0x081fe400020006ff */
[----:B------:R-:W-:Y:S02]  /*13600*/  F2FP.F16.E4M3.UNPACK_B R50, R25.H1 ;  /* 0x00000019ff32723e */ /* 0x000fe400030006ff */
[----:B------:R-:W-:Y:S01]  /*13610*/  F2FP.F16.E4M3.UNPACK_B R59, R27 ;  /* 0x0000001bff3b723e */ /* 0x000fe200020006ff */
[--C-:B------:R-:W-:Y:S01]  /*13620*/  HADD2.F32 R48, -RZ, R47.reuse.H0_H0 ;  /* 0x2000002fff307230 */ /* 0x100fe20000004100 */
[-C--:B-1----:R-:W-:Y:S01]  /*13630*/  F2FP.F16.E4M3.UNPACK_B R51, R33.reuse ;  /* 0x00000021ff33723e */ /* 0x082fe200020006ff */
[----:B------:R-:W-:Y:S01]  /*13640*/  HADD2.F32 R47, -RZ, R47.H1_H1 ;  /* 0x3000002fff2f7230 */ /* 0x000fe20000004100 */
[----:B------:R-:W-:Y:S02]  /*13650*/  F2FP.F16.E4M3.UNPACK_B R54, R33.H1 ;  /* 0x00000021ff36723e */ /* 0x000fe400030006ff */
[-C--:B------:R-:W-:Y:S01]  /*13660*/  F2FP.F16.E4M3.UNPACK_B R49, R32.reuse ;  /* 0x00000020ff31723e */ /* 0x080fe200020006ff */
[----:B------:R-:W-:Y:S01]  /*13670*/  HADD2.F32 R25, -RZ, R51.H0_H0 ;  /* 0x20000033ff197230 */ /* 0x000fe20000004100 */
[----:B------:R-:W-:-:S02]  /*13680*/  F2FP.F16.E4M3.UNPACK_B R57, R32.H1 ;  /* 0x00000020ff39723e */ /* 0x000fc400030006ff */
[----:B------:R-:W-:Y:S02]  /*13690*/  F2FP.F16.E4M3.UNPACK_B R61, R35 ;  /* 0x00000023ff3d723e */ /* 0x000fe400020006ff */
[C---:B------:R-:W-:Y:S01]  /*136a0*/  FMUL.FTZ R33, R25.reuse, R67 ;  /* 0x0000004319217220 */ /* 0x040fe20000410000 */
[-C--:B------:R-:W-:Y:S01]  /*136b0*/  FMUL.FTZ R32, R25, R64.reuse ;  /* 0x0000004019207220 */ /* 0x080fe20000410000 */
[----:B------:R-:W-:Y:S01]  /*136c0*/  F2FP.F16.E4M3.UNPACK_B R63, R35.H1 ;  /* 0x00000023ff3f723e */ /* 0x000fe200030006ff */
[----:B------:R-:W-:Y:S02]  /*136d0*/  HADD2.F32 R35, -RZ, R54.H0_H0 ;  /* 0x20000036ff237230 */ /* 0x000fe40000004100 */
[C---:B------:R-:W-:Y:S01]  /*136e0*/  FFMA.FTZ R25, R48.reuse, R64, -R33 ;  /* 0x0000004030197223 */ /* 0x040fe20000010821 */
[----:B------:R-:W-:Y:S01]  /*136f0*/  FFMA.FTZ R33, R48, R67, R32 ;  /* 0x0000004330217223 */ /* 0x000fe20000010020 */
[----:B------:R-:W-:Y:S01]  /*13700*/  F2FP.F16.E4M3.UNPACK_B R67, R65.H1 ;  /* 0x00000041ff43723e */ /* 0x000fe200030006ff */
[----:B------:R-:W-:Y:S01]  /*13710*/  HADD2.F32 R32, -RZ, R51.H1_H1 ;  /* 0x30000033ff207230 */ /* 0x000fe20000004100 */
[----:B------:R-:W-:Y:S01]  /*13720*/  F2FP.F16.E4M3.UNPACK_B R62, R27.H1 ;  /* 0x0000001bff3e723e */ /* 0x000fe200030006ff */
[----:B------:R-:W-:Y:S01]  /*13730*/  HADD2.F32 R64, -RZ, R56.H0_H0 ;  /* 0x20000038ff407230 */ /* 0x000fe20000004100 */
[----:B------:R-:W-:Y:S01]  /*13740*/  F2FP.F16.E4M3.UNPACK_B R55, R24.H1 ;  /* 0x00000018ff37723e */ /* 0x000fe200030006ff */
[----:B------:R-:W-:-:S02]  /*13750*/  HADD2.F32 R68, -RZ, R67.H0_H0 ;  /* 0x20000043ff447230 */ /* 0x000fc40000004100 */
[C---:B------:R-:W-:Y:S01]  /*13760*/  FMUL.FTZ R48, R32.reuse, R66 ;  /* 0x0000004220307220 */ /* 0x040fe20000410000 */
[----:B------:R-:W-:Y:S02]  /*13770*/  HADD2.F32 R51, -RZ, R50.H0_H0 ;  /* 0x20000032ff337230 */ /* 0x000fe40000004100 */
[----:B------:R-:W-:Y:S01]  /*13780*/  FMUL.FTZ R65, R32, R60 ;  /* 0x0000003c20417220 */ /* 0x000fe20000410000 */
[C---:B------:R-:W-:Y:S01]  /*13790*/  FMUL.FTZ R71, R35.reuse, R64 ;  /* 0x0000004023477220 */ /* 0x040fe20000410000 */
[----:B------:R-:W-:Y:S01]  /*137a0*/  FMUL.FTZ R70, R35, R68 ;  /* 0x0000004423467220 */ /* 0x000fe20000410000 */
[C---:B------:R-:W-:Y:S01]  /*137b0*/  FFMA.FTZ R48, R47.reuse, R60, -R48 ;  /* 0x0000003c2f307223 */ /* 0x040fe20000010830 */
[----:B------:R-:W-:Y:S01]  /*137c0*/  FFMA.FTZ R32, R47, R66, R65 ;  /* 0x000000422f207223 */ /* 0x000fe20000010041 */
[C---:B------:R-:W-:Y:S01]  /*137d0*/  FFMA.FTZ R47, R51.reuse, R68, R71 ;  /* 0x00000044332f7223 */ /* 0x040fe20000010047 */
[----:B------:R-:W-:Y:S01]  /*137e0*/  FFMA.FTZ R35, R51, R64, -R70 ;  /* 0x0000004033237223 */ /* 0x000fe20000010846 */
[----:B------:R-:W-:Y:S01]  /*137f0*/  F2FP.F16.E4M3.UNPACK_B R64, R58 ;  /* 0x0000003aff40723e */ /* 0x000fe200020006ff */
[----:B------:R-:W-:Y:S01]  /*13800*/  HADD2.F32 R65, -RZ, R56.H1_H1 ;  /* 0x30000038ff417230 */ /* 0x000fe20000004100 */
[----:B------:R-:W-:Y:S01]  /*13810*/  F2FP.F16.E4M3.UNPACK_B R68, R69 ;  /* 0x00000045ff44723e */ /* 0x000fe200020006ff */
[----:B------:R-:W-:Y:S01]  /*13820*/  HADD2.F32 R67, -RZ, R67.H1_H1 ;  /* 0x30000043ff437230 */ /* 0x000fe20000004100 */
[----:B------:R-:W-:Y:S01]  /*13830*/  F2FP.F16.E4M3.UNPACK_B R46, R24 ;  /* 0x00000018ff2e723e */ /* 0x000fe200020006ff */
[----:B------:R-:W-:Y:S01]  /*13840*/  HADD2.F32 R54, -RZ, R54.H1_H1 ;  /* 0x30000036ff367230 */ /* 0x000fe20000004100 */
[-C--:B------:R-:W-:Y:S01]  /*13850*/  F2FP.F16.E4M3.UNPACK_B R27, R34.reuse ;  /* 0x00000022ff1b723e */ /* 0x080fe200020006ff */
[----:B------:R-:W-:Y:S01]  /*13860*/  HADD2.F32 R51, -RZ, R61.H0_H0 ;  /* 0x2000003dff337230 */ /* 0x000fe20000004100 */
[----:B------:R-:W-:Y:S01]  /*13870*/  F2FP.F16.E4M3.UNPACK_B R34, R34.H1 ;  /* 0x00000022ff22723e */ /* 0x000fe200030006ff */
        /* <DEDUP_REMOVED lines=11> */
[C---:B------:R-:W-:Y:S01]  /*13930*/  FFMA.FTZ R50, R60.reuse, R70, R75 ;  /* 0x000000463c327223 */ /* 0x040fe2000001004b */
[----:B------:R-:W-:Y:S01]  /*13940*/  F2FP.F16.E4M3.UNPACK_B R70, R69.H1 ;  /* 0x00000045ff46723e */ /* 0x000fe200030006ff */
[----:B------:R-:W-:Y:S01]  /*13950*/  HADD2.F32 R68, -RZ, R68.H1_H1 ;  /* 0x30000044ff447230 */ /* 0x000fe20000004100 */
[----:B------:R-:W-:Y:S01]  /*13960*/  F2FP.F16.E4M3.UNPACK_B R64, R58.H1 ;  /* 0x0000003aff40723e */ /* 0x000fe200030006ff */
[----:B------:R-:W-:Y:S02]  /*13970*/  HADD2.F32 R58, -RZ, R61.H1_H1 ;  /* 0x3000003dff3a7230 */ /* 0x000fe40000004100 */
[----:B------:R-:W-:Y:S01]  /*13980*/  FFMA.FTZ R51, R60, R66, -R73 ;  /* 0x000000423c337223 */ /* 0x000fe20000010849 */
[----:B------:R-:W-:Y:S01]  /*13990*/  HADD2.F32 R67, -RZ, R70.H0_H0 ;  /* 0x20000046ff437230 */ /* 0x000fe20000004100 */
[----:B------:R-:W-:Y:S01]  /*139a0*/  F2FP.F16.E4M3.UNPACK_B R24, R26 ;  /* 0x0000001aff18723e */ /* 0x000fe200020006ff */
[----:B------:R-:W-:Y:S02]  /*139b0*/  HADD2.F32 R60, -RZ, R63.H0_H0 ;  /* 0x2000003fff3c7230 */ /* 0x000fe40000004100 */
[----:B------:R-:W-:Y:S01]  /*139c0*/  FMUL.FTZ R72, R58, R68 ;  /* 0x000000443a487220 */ /* 0x000fe20000410000 */
[----:B------:R-:W-:-:S02]  /*139d0*/  HADD2.F32 R59, -RZ, R59.H1_H1 ;  /* 0x3000003bff3b7230 */ /* 0x000fc40000004100 */
[----:B------:R-:W-:Y:S01]  /*139e0*/  FMUL.FTZ R69, R58, R65 ;  /* 0x000000413a457220 */ /* 0x000fe20000410000 */
[----:B------:R-:W-:Y:S02]  /*139f0*/  HADD2.F32 R66, -RZ, R64.H0_H0 ;  /* 0x20000040ff427230 */ /* 0x000fe40000004100 */
[C---:B------:R-:W-:Y:S01]  /*13a00*/  FMUL.FTZ R74, R60.reuse, R67 ;  /* 0x000000433c4a7220 */ /* 0x040fe20000410000 */
[----:B------:R-:W-:Y:S02]  /*13a10*/  HADD2.F32 R61, -RZ, R62.H0_H0 ;  /* 0x2000003eff3d7230 */ /* 0x000fe40000004100 */
[C---:B------:R-:W-:Y:S01]  /*13a20*/  FFMA.FTZ R58, R59.reuse, R65, -R72 ;  /* 0x000000413b3a7223 */ /* 0x040fe20000010848 */
[----:B------:R-:W-:Y:S01]  /*13a30*/  FFMA.FTZ R59, R59, R68, R69 ;  /* 0x000000443b3b7223 */ /* 0x000fe20000010045 */
[-C--:B------:R-:W-:Y:S01]  /*13a40*/  FMUL.FTZ R76, R60, R66.reuse ;  /* 0x000000423c4c7220 */ /* 0x080fe20000410000 */
[----:B------:R-:W-:Y:S01]  /*13a50*/  F2FP.F16.E4M3.UNPACK_B R69, R53.H1 ;  /* 0x00000035ff45723e */ /* 0x000fe200030006ff */
[----:B------:R-:W-:Y:S01]  /*13a60*/  FFMA.FTZ R60, R61, R66, -R74 ;  /* 0x000000423d3c7223 */ /* 0x000fe2000001084a */
[----:B------:R-:W-:-:S02]  /*13a70*/  HADD2.F32 R71, -RZ, R70.H1_H1 ;  /* 0x30000046ff477230 */ /* 0x000fc40000004100 */
[----:B------:R-:W-:Y:S01]  /*13a80*/  FFMA.FTZ R61, R61, R67, R76 ;  /* 0x000000433d3d7223 */ /* 0x000fe2000001004c */
[----:B------:R-:W-:Y:S01]  /*13a90*/  HADD2.F32 R67, -RZ, R64.H1_H1 ;  /* 0x30000040ff437230 */ /* 0x000fe20000004100 */
[----:B------:R-:W-:Y:S01]  /*13aa0*/  F2FP.F16.E4M3.UNPACK_B R66, R52.H1 ;  /* 0x00000034ff42723e */ /* 0x000fe200030006ff */
[----:B------:R-:W-:Y:S01]  /*13ab0*/  HADD2.F32 R64, -RZ, R63.H1_H1 ;  /* 0x3000003fff407230 */ /* 0x000fe20000004100 */
[----:B------:R-:W-:Y:S01]  /*13ac0*/  F2FP.F16.E4M3.UNPACK_B R26, R26.H1 ;  /* 0x0000001aff1a723e */ /* 0x000fe200030006ff */
[----:B------:R-:W-:Y:S01]  /*13ad0*/  HADD2.F32 R70, -RZ, R69.H0_H0 ;  /* 0x20000045ff467230 */ /* 0x000fe20000004100 */
[----:B------:R-:W-:Y:S01]  /*13ae0*/  F2FP.SATFINITE.E4M3.F32.PACK_AB_MERGE_C R35, R54, R35, RZ ;  /* 0x000000233623723e */ /* 0x000fe200048070ff */
[----:B------:R-:W-:Y:S02]  /*13af0*/  HADD2.F32 R63, -RZ, R57.H0_H0 ;  /* 0x20000039ff3f7230 */ /* 0x000fe40000004100 */
[----:B------:R-:W-:Y:S01]  /*13b00*/  FMUL.FTZ R75, R64, R71 ;  /* 0x00000047404b7220 */ /* 0x000fe20000410000 */
[----:B------:R-:W-:-:S02]  /*13b10*/  HADD2.F32 R68, -RZ, R66.H0_H0 ;  /* 0x20000042ff447230 */ /* 0x000fc40000004100 */
[----:B------:R-:W-:Y:S01]  /*13b20*/  FMUL.FTZ R72, R64, R67 ;  /* 0x0000004340487220 */ /* 0x000fe20000410000 */
[----:B------:R-:W-:Y:S02]  /*13b30*/  HADD2.F32 R65, -RZ, R55.H0_H0 ;  /* 0x20000037ff417230 */ /* 0x000fe40000004100 */
[C---:B------:R-:W-:Y:S01]  /*13b40*/  FMUL.FTZ R64, R63.reuse, R70 ;  /* 0x000000463f407220 */ /* 0x040fe20000410000 */
[----:B------:R-:W-:Y:S02]  /*13b50*/  HADD2.F32 R62, -RZ, R62.H1_H1 ;  /* 0x3000003eff3e7230 */ /* 0x000fe40000004100 */
[-C--:B------:R-:W-:Y:S01]  /*13b60*/  FMUL.FTZ R73, R63, R68.reuse ;  /* 0x000000443f497220 */ /* 0x080fe20000410000 */
[----:B------:R-:W-:Y:S02]  /*13b70*/  HADD2.F32 R57, -RZ, R57.H1_H1 ;  /* 0x30000039ff397230 */ /* 0x000fe40000004100 */
[----:B------:R-:W-:Y:S01]  /*13b80*/  FFMA.FTZ R64, R65, R68, -R64 ;  /* 0x0000004441407223 */ /* 0x000fe20000010840 */
[----:B------:R-:W-:-:S02]  /*13b90*/  HADD2.F32 R68, -RZ, R69.H1_H1 ;  /* 0x30000045ff447230 */ /* 0x000fc40000004100 */
[C---:B------:R-:W-:Y:S01]  /*13ba0*/  FFMA.FTZ R63, R62.reuse, R67, -R75 ;  /* 0x000000433e3f7223 */ /* 0x040fe2000001084b */
[----:B------:R-:W-:Y:S01]  /*13bb0*/  HADD2.F32 R66, -RZ, R66.H1_H1 ;  /* 0x30000042ff427230 */ /* 0x000fe20000004100 */
[----:B------:R-:W-:Y:S01]  /*13bc0*/  F2FP.F16.E4M3.UNPACK_B R67, R52 ;  /* 0x00000034ff43723e */ /* 0x000fe200020006ff */
[----:B------:R-:W-:Y:S02]  /*13bd0*/  HADD2.F32 R55, -RZ, R55.H1_H1 ;  /* 0x30000037ff377230 */ /* 0x000fe40000004100 */
[----:B------:R-:W-:Y:S01]  /*13be0*/  FFMA.FTZ R62, R62, R71, R72 ;  /* 0x000000473e3e7223 */ /* 0x000fe20000010048 */
[C---:B------:R-:W-:Y:S01]  /*13bf0*/  FMUL.FTZ R52, R57.reuse, R68 ;  /* 0x0000004439347220 */ /* 0x040fe20000410000 */
[----:B------:R-:W-:Y:S01]  /*13c00*/  F2FP.F16.E4M3.UNPACK_B R69, R53 ;  /* 0x00000035ff45723e */ /* 0x000fe200020006ff */
[----:B------:R-:W-:Y:S01]  /*13c10*/  FMUL.FTZ R71, R57, R66 ;  /* 0x0000004239477220 */ /* 0x000fe20000410000 */
[----:B------:R-:W-:Y:S01]  /*13c20*/  FFMA.FTZ R65, R65, R70, R73 ;  /* 0x0000004641417223 */ /* 0x000fe20000010049 */
[----:B------:R-:W-:Y:S01]  /*13c30*/  FFMA.FTZ R53, R55, R66, -R52 ;  /* 0x0000004237357223 */ /* 0x000fe20000010834 */
[----:B------:R-:W-:-:S02]  /*13c40*/  HADD2.F32 R57, -RZ, R49.H0_H0 ;  /* 0x20000031ff397230 */ /* 0x000fc40000004100 */
[----:B------:R-:W-:Y:S01]  /*13c50*/  FFMA.FTZ R52, R55, R68, R71 ;  /* 0x0000004437347223 */ /* 0x000fe20000010047 */
[----:B------:R-:W-:Y:S01]  /*13c60*/  HADD2.F32 R70, -RZ, R69.H0_H0 ;  /* 0x20000045ff467230 */ /* 0x000fe20000004100 */
[----:B------:R-:W-:Y:S01]  /*13c70*/  F2FP.F16.E4M3.UNPACK_B R71, R45.H1 ;  /* 0x0000002dff47723e */ /* 0x000fe200030006ff */
        /* <DEDUP_REMOVED lines=9> */
[----:B------:R-:W-:Y:S01]  /*13d10*/  F2FP.SATFINITE.E4M3.F32.PACK_AB_MERGE_C R61, R62, R61, RZ ;  /* 0x0000003d3e3d723e */ /* 0x000fe200048070ff */
        /* <DEDUP_REMOVED lines=23> */
[----:B------:R-:W-:Y:S01]  /*13e90*/  FMUL.FTZ R34, R34, R57 ;  /* 0x0000003922227220 */ /* 0x000fe20000410000 */
[--C-:B------:R-:W-:Y:S01]  /*13ea0*/  HADD2.F32 R45, -RZ, R44.reuse.H0_H0 ;  /* 0x2000002cff2d7230 */ /* 0x100fe20000004100 */
[----:B------:R-:W-:Y:S01]  /*13eb0*/  F2FP.SATFINITE.E4M3.F32.PACK_AB_MERGE_C R25, R48, R25, R35 ;  /* 0x000000193019723e */ /* 0x000fe20004807023 */
[C---:B------:R-:W-:Y:S01]  /*13ec0*/  FFMA.FTZ R73, R26.reuse, R57, -R67 ;  /* 0x000000391a497223 */ /* 0x040fe20000010843 */
[----:B------:R-:W-:Y:S01]  /*13ed0*/  FFMA.FTZ R75, R26, R71, R34 ;  /* 0x000000471a4b7223 */ /* 0x000fe20000010022 */
[----:B------:R-:W-:Y:S01]  /*13ee0*/  HADD2.F32 R57, -RZ, R55.H0_H0 ;  /* 0x20000037ff397230 */ /* 0x000fe20000004100 */
[----:B------:R-:W-:Y:S01]  /*13ef0*/  F2FP.SATFINITE.E4M3.F32.PACK_AB_MERGE_C R33, R32, R33, R47 ;  /* 0x000000212021723e */ /* 0x000fe2000480702f */
[----:B------:R-:W-:Y:S01]  /*13f00*/  HADD2.F32 R34, -RZ, R27.H0_H0 ;  /* 0x2000001bff227230 */ /* 0x000fe20000004100 */
[----:B------:R-:W-:Y:S01]  /*13f10*/  F2FP.SATFINITE.E4M3.F32.PACK_AB_MERGE_C R72, R73, R72, RZ ;  /* 0x000000484948723e */ /* 0x000fe200048070ff */
[----:B------:R-:W-:Y:S01]  /*13f20*/  HADD2.F32 R44, -RZ, R44.H1_H1 ;  /* 0x3000002cff2c7230 */ /* 0x000fe20000004100 */
[----:B------:R-:W-:Y:S01]  /*13f30*/  F2FP.SATFINITE.E4M3.F32.PACK_AB_MERGE_C R74, R75, R74, RZ ;  /* 0x0000004a4b4a723e */ /* 0x000fe200048070ff */
[----:B------:R-:W-:-:S02]  /*13f40*/  HADD2.F32 R55, -RZ, R55.H1_H1 ;  /* 0x30000037ff377230 */ /* 0x000fc40000004100 */
[C---:B------:R-:W-:Y:S01]  /*13f50*/  FMUL.FTZ R67, R34.reuse, R57 ;  /* 0x0000003922437220 */ /* 0x040fe20000410000 */
[----:B------:R-:W-:Y:S02]  /*13f60*/  HADD2.F32 R27, -RZ, R27.H1_H1 ;  /* 0x3000001bff1b7230 */ /* 0x000fe40000004100 */
[----:B------:R-:W-:Y:S01]  /*13f70*/  FMUL.FTZ R34, R34, R45 ;  /* 0x0000002d22227220 */ /* 0x000fe20000410000 */
[--C-:B------:R-:W-:Y:S01]  /*13f80*/  HADD2.F32 R26, -RZ, R24.reuse.H0_H0 ;  /* 0x20000018ff1a7230 */ /* 0x100fe20000004100 */
[----:B------:R-:W-:Y:S01]  /*13f90*/  F2FP.SATFINITE.E4M3.F32.PACK_AB_MERGE_C R35, R59, R50, R61 ;  /* 0x000000323b23723e */ /* 0x000fe2000480703d */
        /* <DEDUP_REMOVED lines=16> */
.L_x_3218:
[----:B------:R-:W-:Y:S05]  /*140a0*/  BSYNC B1 ;  /* 0x0000000000017941 */ /* 0x000fea0003800000 */
.L_x_3217:
[----:B------:R-:W-:Y:S04]  /*140b0*/  BSSY B1, `(.L_x_3219) ;  /* 0x0000101000017945 */ /* 0x000fe80003800000 */
[----:B------:R-:W-:Y:S05]  /*140c0*/  @P2 BRA `(.L_x_3220) ;  /* 0x0000000c00fc2947 */ /* 0x000fea0003800000 */
[----:B-1----:R-:W2:Y:S04]  /*140d0*/  LDL R35, [R1+0x50] ;  /* 0x0000500001237983 */ /* 0x002ea80000100800 */
[----:B------:R-:W3:Y:S01]  /*140e0*/  LDL R68, [R1+0x188] ;  /* 0x0001880001447983 */ /* 0x000ee20000100800 */
[----:B0----5:R-:W-:Y:S01]  /*140f0*/  SHF.R.U32.HI R25, RZ, 0x8, R28 ;  /* 0x00000008ff197819 */ /* 0x021fe2000001161c */
[----:B------:R-:W-:Y:S01]  /*14100*/  VIADD R37, R220, 0x20 ;  /* 0x00000020dc257836 */ /* 0x000fe20000000000 */
[----:B------:R-:W-:Y:S02]  /*14110*/  LOP3.LUT R24, R28, 0xff, RZ, 0xc0, !PT ;  /* 0x000000ff1c187812 */ /* 0x000fe400078ec0ff */
[----:B------:R-:W-:Y:S01]  /*14120*/  LOP3.LUT R25, R25, 0xff, RZ, 0xc0, !PT ;  /* 0x000000ff19197812 */ /* 0x000fe200078ec0ff */
[----:B------:R-:W-:Y:S01]  /*14130*/  IMAD.SHL.U32 R37, R37, 0x80, RZ ;  /* 0x0000008025257824 */ /* 0x000fe200078e00ff */
[----:B------:R-:W-:-:S02]  /*14140*/  LEA.HI R34, R3, R0, RZ, 0x1c ;  /* 0x0000000003227211 */ /* 0x000fc400078fe0ff */
[----:B------:R-:W-:Y:S02]  /*14150*/  PRMT R45, R25, 0x7604, R24 ;  /* 0x00007604192d7816 */ /* 0x000fe40000000018 */
[----:B------:R-:W-:Y:S01]  /*14160*/  LOP3.LUT R37, R37, 0x380, RZ, 0xc0, !PT ;  /* 0x0000038025257812 */ /* 0x000fe200078ec0ff */
[----:B------:R-:W-:Y:S01]  /*14170*/  IMAD.SHL.U32 R24, R34, 0x10, RZ ;  /* 0x0000001022187824 */ /* 0x000fe200078e00ff */
[----:B------:R-:W-:Y:S02]  /*14180*/  SHF.R.U32.HI R33, RZ, 0x8, R30 ;  /* 0x00000008ff217819 */ /* 0x000fe4000001161e */
[----:B------:R-:W-:Y:S02]  /*14190*/  LOP3.LUT R32, R30, 0xff, RZ, 0xc0, !PT ;  /* 0x000000ff1e207812 */ /* 0x000fe400078ec0ff */
[----:B------:R-:W-:Y:S01]  /*141a0*/  LOP3.LUT R24, R37, 0x70, R24, 0xf8, !PT ;  /* 0x0000007025187812 */ /* 0x000fe200078ef818 */
[----:B------:R-:W-:Y:S01]  /*141b0*/  VIADD R37, R220, 0x20 ;  /* 0x00000020dc257836 */ /* 0x000fe20000000000 */
[----:B------:R-:W-:-:S02]  /*141c0*/  LOP3.LUT R33, R33, 0xff, RZ, 0xc0, !PT ;  /* 0x000000ff21217812 */ /* 0x000fc400078ec0ff */
[----:B------:R-:W-:Y:S01]  /*141d0*/  SHF.R.S32.HI R25, RZ, 0x1f, R34 ;  /* 0x0000001fff197819 */ /* 0x000fe20000011422 */
[----:B------:R-:W-:Y:S01]  /*141e0*/  IMAD.SHL.U32 R37, R37, 0x80, RZ ;  /* 0x0000008025257824 */ /* 0x000fe200078e00ff */
[----:B------:R-:W-:Y:S02]  /*141f0*/  PRMT R49, R33, 0x7604, R32 ;  /* 0x0000760421317816 */ /* 0x000fe40000000020 */
[----:B------:R-:W-:Y:S02]  /*14200*/  LEA.HI R33, R25, R34, RZ, 0x3 ;  /* 0x0000002219217211 */ /* 0x000fe400078f18ff */
[----:B------:R-:W-:Y:S02]  /*14210*/  LOP3.LUT R37, R37, 0x380, RZ, 0xc0, !PT ;  /* 0x0000038025257812 */ /* 0x000fe400078ec0ff */
[----:B------:R-:W-:Y:S02]  /*14220*/  SHF.R.U32.HI R27, RZ, 0x8, R29 ;  /* 0x00000008ff1b7819 */ /* 0x000fe4000001161d */
[----:B------:R-:W-:-:S02]  /*14230*/  SHF.R.U32.HI R32, RZ, 0x8, R4 ;  /* 0x00000008ff207819 */ /* 0x000fc40000011604 */
[----:B------:R-:W-:Y:S02]  /*14240*/  SHF.R.U32.HI R37, RZ, 0x3, R37 ;  /* 0x00000003ff257819 */ /* 0x000fe40000011625 */
[----:B------:R-:W-:Y:S02]  /*14250*/  SHF.L.U32 R33, R33, 0xb, RZ ;  /* 0x0000000b21217819 */ /* 0x000fe400000006ff */
[----:B------:R-:W-:Y:S02]  /*14260*/  LOP3.LUT R26, R29, 0xff, RZ, 0xc0, !PT ;  /* 0x000000ff1d1a7812 */ /* 0x000fe400078ec0ff */
[----:B------:R-:W-:Y:S02]  /*14270*/  LOP3.LUT R27, R27, 0xff, RZ, 0xc0, !PT ;  /* 0x000000ff1b1b7812 */ /* 0x000fe400078ec0ff */
[----:B------:R-:W-:Y:S02]  /*14280*/  LOP3.LUT R34, R32, 0xff, RZ, 0xc0, !PT ;  /* 0x000000ff20227812 */ /* 0x000fe400078ec0ff */
[----:B------:R-:W-:-:S02]  /*14290*/  LOP3.LUT R32, R24, R37, RZ, 0x3c, !PT ;  /* 0x0000002518207212 */ /* 0x000fc400078e3cff */
[----:B------:R-:W-:Y:S02]  /*142a0*/  LOP3.LUT R33, R33, 0xffffc000, RZ, 0xc0, !PT ;  /* 0xffffc00021217812 */ /* 0x000fe400078ec0ff */
[----:B------:R-:W-:Y:S02]  /*142b0*/  PRMT R44, R27, 0x7604, R26 ;  /* 0x000076041b2c7816 */ /* 0x000fe4000000001a */
[----:B------:R-:W-:Y:S02]  /*142c0*/  SHF.R.U32.HI R26, RZ, 0x8, R31 ;  /* 0x00000008ff1a7819 */ /* 0x000fe4000001161f */
        /* <DEDUP_REMOVED lines=16> */
[----:B------:R-:W-:Y:S02]  /*143d0*/  SHF.R.U32.HI R53, RZ, 0x10, R5 ;  /* 0x00000010ff357819 */ /* 0x000fe40000011605 */
[----:B------:R-:W-:Y:S02]  /*143e0*/  SHF.R.U32.HI R47, RZ, 0x10, R29 ;  /* 0x00000010ff2f7819 */ /* 0x000fe4000001161d */
[----:B------:R-:W-:Y:S01]  /*143f0*/  PRMT R59, R51, 0x7604, R50 ;  /* 0x00007604333b7816 */ /* 0x000fe20000000032 */
[----:B------:R-:W-:Y:S01]  /*14400*/  IMAD.U32 R53, R53, 0x10000, RZ ;  /* 0x0001000035357824 */ /* 0x000fe200078e00ff */
[----:B------:R-:W-:Y:S01]  /*14410*/  SHF.R.U32.HI R51, RZ, 0x10, R31 ;  /* 0x00000010ff337819 */ /* 0x000fe2000001161f */
[----:B------:R-:W-:Y:S01]  /*14420*/  IMAD.U32 R47, R47, 0x10000, RZ ;  /* 0x000100002f2f7824 */ /* 0x000fe200078e00ff */
[----:B------:R-:W-:-:S02]  /*14430*/  LOP3.LUT R45, R45, 0xff0000, R28, 0xf8, !PT ;  /* 0x00ff00002d2d7812 */ /* 0x000fc400078ef81c */
[----:B------:R-:W-:Y:S01]  /*14440*/  LOP3.LUT R57, R48, 0xff0000, R53, 0xf8, !PT ;  /* 0x00ff000030397812 */ /* 0x000fe200078ef835 */
[----:B------:R-:W-:Y:S01]  /*14450*/  IMAD.U32 R51, R51, 0x10000, RZ ;  /* 0x0001000033337824 */ /* 0x000fe200078e00ff */
[----:B------:R-:W-:Y:S02]  /*14460*/  LOP3.LUT R47, R44, 0xff0000, R47, 0xf8, !PT ;  /* 0x00ff00002c2f7812 */ /* 0x000fe400078ef82f */
[----:B------:R-:W-:Y:S02]  /*14470*/  LOP3.LUT R49, R49, 0xff0000, R30, 0xf8, !PT ;  /* 0x00ff000031317812 */ /* 0x000fe400078ef81e */
[----:B------:R-:W-:Y:S02]  /*14480*/  LOP3.LUT R51, R46, 0xff0000, R51, 0xf8, !PT ;  /* 0x00ff00002e337812 */ /* 0x000fe400078ef833 */
[----:B------:R-:W-:Y:S02]  /*14490*/  LOP3.LUT R57, R57, 0xff000000, R5, 0xf8, !PT ;  /* 0xff00000039397812 */ /* 0x000fe400078ef805 */
        /* <DEDUP_REMOVED lines=8> */
[-C--:B------:R-:W-:Y:S02]  /*14520*/  F2FP.F16.E4M3.UNPACK_B R56, R57.reuse ;  /* 0x00000039ff38723e */ /* 0x080fe400020006ff */
[----:B------:R-:W-:Y:S02]  /*14530*/  LOP3.LUT R45, R45, 0xff000000, R4, 0xf8, !PT ;  /* 0xff0000002d2d7812 */ /* 0x000fe400078ef804 */
[----:B------:R-:W-:Y:S01]  /*14540*/  LOP3.LUT R4, R59, 0xff000000, R6, 0xf8, !PT ;  /* 0xff0000003b047812 */ /* 0x000fe200078ef806 */
[--C-:B------:R-:W-:Y:S01]  /*14550*/  HADD2.F32 R58, -RZ, R56.reuse.H0_H0 ;  /* 0x20000038ff3a7230 */ /* 0x100fe20000004100 */
[----:B------:R-:W-:Y:S01]  /*14560*/  LOP3.LUT R61, R52, 0xff0000, R61, 0xf8, !PT ;  /* 0x00ff0000343d7812 */ /* 0x000fe200078ef83d */
[----:B------:R-:W-:Y:S01]  /*14570*/  HADD2.F32 R59, -RZ, R56.H1_H1 ;  /* 0x30000038ff3b7230 */ /* 0x000fe20000004100 */
[----:B------:R-:W-:Y:S02]  /*14580*/  F2FP.F16.E4M3.UNPACK_B R57, R57.H1 ;  /* 0x00000039ff39723e */ /* 0x000fe400030006ff */
[----:B------:R-:W-:-:S03]  /*14590*/  LOP3.LUT R61, R61, 0xff000000, R7, 0xf8, !PT ;  /* 0xff0000003d3d7812 */ /* 0x000fc600078ef807 */
[----:B------:R-:W-:Y:S01]  /*145a0*/  HADD2.F32 R56, -RZ, R57.H0_H0 ;  /* 0x20000039ff387230 */ /* 0x000fe20000004100 */
[----:B--2---:R-:W-:Y:S01]  /*145b0*/  IADD3 R37, R32, R33, R35 ;  /* 0x0000002120257210 */ /* 0x004fe20007ffe023 */
[----:B---3--:R-:W0:Y:S04]  /*145c0*/  LDS.128 R24, [R68+0x20400] ;  /* 0x0204000044187984 */ /* 0x008e280000000c00 */
[----:B------:R-:W-:-:S05]  /*145d0*/  IMAD.IADD R37, R216, 0x1, R37 ;  /* 0x00000001d8257824 */ /* 0x000fca00078e0225 */
[----:B------:R-:W1:Y:S01]  /*145e0*/  LDS.128 R32, [R37+0x20400] ;  /* 0x0204000025207984 */ /* 0x000e620000000c00 */
[-C--:B0-----:R-:W-:Y:S02]  /*145f0*/  F2FP.F16.E4M3.UNPACK_B R51, R27.reuse ;  /* 0x0000001bff33723e */ /* 0x081fe400020006ff */
[----:B------:R-:W-:Y:S02]  /*14600*/  F2FP.F16.E4M3.UNPACK_B R54, R27.H1 ;  /* 0x0000001bff36723e */ /* 0x000fe400030006ff */
[-C--:B------:R-:W-:Y:S02]  /*14610*/  F2FP.F16.E4M3.UNPACK_B R27, R24.reuse ;  /* 0x00000018ff1b723e */ /* 0x080fe400020006ff */
[----:B------:R-:W-:Y:S02]  /*14620*/  F2FP.F16.E4M3.UNPACK_B R46, R24.H1 ;  /* 0x00000018ff2e723e */ /* 0x000fe400030006ff */
[----:B-1----:R-:W-:Y:S02]  /*14630*/  F2FP.F16.E4M3.UNPACK_B R30, R33 ;  /* 0x00000021ff1e723e */ /* 0x002fe400020006ff */
[----:B------:R-:W-:-:S02]  /*14640*/  F2FP.F16.E4M3.UNPACK_B R24, R53 ;  /* 0x00000035ff18723e */ /* 0x000fc400020006ff */
[-C--:B------:R-:W-:Y:S01]  /*14650*/  F2FP.F16.E4M3.UNPACK_B R29, R25.reuse ;  /* 0x00000019ff1d723e */ /* 0x080fe200020006ff */
[----:B------:R-:W-:Y:S01]  /*14660*/  HADD2.F32 R6, -RZ, R30.H0_H0 ;  /* 0x2000001eff067230 */ /* 0x000fe20000004100 */
[----:B------:R-:W-:Y:S01]  /*14670*/  F2FP.F16.E4M3.UNPACK_B R47, R25.H1 ;  /* 0x00000019ff2f723e */ /* 0x000fe200030006ff */
[----:B------:R-:W-:Y:S01]  /*14680*/  HADD2.F32 R31, -RZ, R24.H0_H0 ;  /* 0x20000018ff1f7230 */ /* 0x000fe20000004100 */
[----:B------:R-:W-:Y:S01]  /*14690*/  F2FP.F16.E4M3.UNPACK_B R48, R33.H1 ;  /* 0x00000021ff30723e */ /* 0x000fe200030006ff */
[----:B------:R-:W-:Y:S01]  /*146a0*/  HADD2.F32 R25, -RZ, R29.H0_H0 ;  /* 0x2000001dff197230 */ /* 0x000fe20000004100 */
[-C--:B------:R-:W-:Y:S01]  /*146b0*/  F2FP.F16.E4M3.UNPACK_B R33, R32.reuse ;  /* 0x00000020ff21723e */ /* 0x080fe200020006ff */
[----:B------:R-:W-:Y:S01]  /*146c0*/  HADD2.F32 R30, -RZ, R30.H1_H1 ;  /* 0x3000001eff1e7230 */ /* 0x000fe20000004100 */
[----:B------:R-:W-:Y:S01]  /*146d0*/  F2FP.F16.E4M3.UNPACK_B R49, R32.H1 ;  /* 0x00000020ff31723e */ /* 0x000fe200030006ff */
[----:B------:R-:W-:Y:S01]  /*146e0*/  FMUL.FTZ R32, R6, R58 ;  /* 0x0000003a06207220 */ /* 0x000fe20000410000 */
[----:B------:R-:W-:-:S02]  /*146f0*/  F2FP.F16.E4M3.UNPACK_B R52, R35 ;  /* 0x00000023ff34723e */ /* 0x000fc400020006ff */
[----:B------:R-:W-:Y:S01]  /*14700*/  F2FP.F16.E4M3.UNPACK_B R55, R35.H1 ;  /* 0x00000023ff37723e */ /* 0x000fe200030006ff */
[-C--:B------:R-:W-:Y:S01]  /*14710*/  FMUL.FTZ R35, R6, R31.reuse ;  /* 0x0000001f06237220 */ /* 0x080fe20000410000 */
[C---:B------:R-:W-:Y:S01]  /*14720*/  FFMA.FTZ R6, R25.reuse, R31, -R32 ;  /* 0x0000001f19067223 */ /* 0x040fe20000010820 */
[----:B------:R-:W-:Y:S01]  /*14730*/  F2FP.F16.E4M3.UNPACK_B R53, R53.H1 ;  /* 0x00000035ff35723e */ /* 0x000fe200030006ff */
[----:B------:R-:W-:Y:S01]  /*14740*/  FMUL.FTZ R63, R30, R59 ;  /* 0x0000003b1e3f7220 */ /* 0x000fe20000410000 */
[----:B------:R-:W-:Y:S01]  /*14750*/  FFMA.FTZ R25, R25, R58, R35 ;  /* 0x0000003a19197223 */ /* 0x000fe20000010023 */
[----:B------:R-:W-:Y:S01]  /*14760*/  HADD2.F32 R35, -RZ, R24.H1_H1 ;  /* 0x30000018ff237230 */ /* 0x000fe20000004100 */
[-C--:B------:R-:W-:Y:S01]  /*14770*/  F2FP.F16.E4M3.UNPACK_B R7, R34.reuse ;  /* 0x00000022ff07723e */ /* 0x080fe200020006ff */
[----:B------:R-:W-:Y:S01]  /*14780*/  HADD2.F32 R24, -RZ, R29.H1_H1 ;  /* 0x3000001dff187230 */ /* 0x000fe20000004100 */
[----:B------:R-:W-:Y:S01]  /*14790*/  F2FP.F16.E4M3.UNPACK_B R34, R34.H1 ;  /* 0x00000022ff22723e */ /* 0x000fe200030006ff */
[----:B------:R-:W-:-:S02]  /*147a0*/  HADD2.F32 R29, -RZ, R48.H0_H0 ;  /* 0x20000030ff1d7230 */ /* 0x000fc40000004100 */
[-C--:B------:R-:W-:Y:S01]  /*147b0*/  FMUL.FTZ R30, R30, R35.reuse ;  /* 0x000000231e1e7220 */ /* 0x080fe20000410000 */
[----:B------:R-:W-:Y:S01]  /*147c0*/  HADD2.F32 R32, -RZ, R53.H0_H0 ;  /* 0x20000035ff207230 */ /* 0x000fe20000004100 */
[----:B------:R-:W-:Y:S01]  /*147d0*/  F2FP.F16.E4M3.UNPACK_B R5, R26 ;  /* 0x0000001aff05723e */ /* 0x000fe200020006ff */
[----:B------:R-:W-:Y:S02]  /*147e0*/  HADD2.F32 R31, -RZ, R47.H0_H0 ;  /* 0x2000002fff1f7230 */ /* 0x000fe40000004100 */
[C---:B------:R-:W-:Y:S01]  /*147f0*/  FMUL.FTZ R58, R29.reuse, R56 ;  /* 0x000000381d3a7220 */ /* 0x040fe20000410000 */
[----:B------:R-:W-:Y:S02]  /*14800*/  HADD2.F32 R53, -RZ, R53.H1_H1 ;  /* 0x30000035ff357230 */ /* 0x000fe40000004100 */
[-C--:B------:R-:W-:Y:S01]  /*14810*/  FMUL.FTZ R65, R29, R32.reuse ;  /* 0x000000201d417220 */ /* 0x080fe20000410000 */
[C---:B------:R-:W-:Y:S01]  /*14820*/  FFMA.FTZ R29, R24.reuse, R35, -R63 ;  /* 0x00000023181d7223 */ /* 0x040fe2000001083f */
[----:B------:R-:W-:Y:S01]  /*14830*/  FFMA.FTZ R24, R24, R59, R30 ;  /* 0x0000003b18187223 */ /* 0x000fe2000001001e */
[C---:B------:R-:W-:Y:S01]  /*14840*/  FFMA.FTZ R30, R31.reuse, R32, -R58 ;  /* 0x000000201f1e7223 */ /* 0x040fe2000001083a */
[----:B------:R-:W-:Y:S01]  /*14850*/  FFMA.FTZ R31, R31, R56, R65 ;  /* 0x000000381f1f7223 */ /* 0x000fe20000010041 */
[----:B------:R-:W-:Y:S01]  /*14860*/  F2FP.F16.E4M3.UNPACK_B R59, R61 ;  /* 0x0000003dff3b723e */ /* 0x000fe200020006ff */
[----:B------:R-:W-:Y:S01]  /*14870*/  HADD2.F32 R58, -RZ, R57.H1_H1 ;  /* 0x30000039ff3a7230 */ /* 0x000fe20000004100 */
[----:B------:R-:W-:Y:S01]  /*14880*/  F2FP.F16.E4M3.UNPACK_B R56, R50 ;  /* 0x00000032ff38723e */ /* 0x000fe200020006ff */
[----:B------:R-:W-:Y:S01]  /*14890*/  HADD2.F32 R48, -RZ, R48.H1_H1 ;  /* 0x30000030ff307230 */ /* 0x000fe20000004100 */
[----:B------:R-:W-:Y:S01]  /*148a0*/  F2FP.F16.E4M3.UNPACK_B R26, R26.H1 ;  /* 0x0000001aff1a723e */ /* 0x000fe200030006ff */
[----:B------:R-:W-:-:S02]  /*148b0*/  HADD2.F32 R60, -RZ, R59.H0_H0 ;  /* 0x2000003bff3c7230 */ /* 0x000fc40000004100 */
[----:B------:R-:W-:Y:S02]  /*148c0*/  HADD2.F32 R35, -RZ, R52.H0_H0 ;  /* 0x20000034ff237230 */ /* 0x000fe40000004100 */
        /* <DEDUP_REMOVED lines=35> */
[----:B------:R-:W-:Y:S01]  /*14b00*/  F2FP.SATFINITE.E4M3.F32.PACK_AB_MERGE_C R25, R24, R25, R31 ;  /* 0x000000191819723e */ /* 0x000fe2000480701f */
[----:B------:R-:W-:Y:S02]  /*14b10*/  HADD2.F32 R62, -RZ, R61.H0_H0 ;  /* 0x2000003dff3e7230 */ /* 0x000fe40000004100 */
        /* <DEDUP_REMOVED lines=10> */
[----:B------:R-:W-:Y:S01]  /*14bc0*/  F2FP.F16.E4M3.UNPACK_B R60, R45 ;  /* 0x0000002dff3c723e */ /* 0x000fe200020006ff */
[----:B------:R-:W-:Y:S01]  /*14bd0*/  FFMA.FTZ R57, R57, R62, R65 ;  /* 0x0000003e39397223 */ /* 0x000fe20000010041 */
[----:B------:R-:W-:Y:S02]  /*14be0*/  HADD2.F32 R62, -RZ, R61.H1_H1 ;  /* 0x3000003dff3e7230 */ /* 0x000fe40000004100 */
[C---:B------:R-:W-:Y:S01]  /*14bf0*/  FFMA.FTZ R55, R54.reuse, R59, -R67 ;  /* 0x0000003b36377223 */ /* 0x040fe20000010843 */
[----:B------:R-:W-:Y:S01]  /*14c00*/  HADD2.F32 R59, -RZ, R58.H1_H1 ;  /* 0x3000003aff3b7230 */ /* 0x000fe20000004100 */
[----:B------:R-:W-:Y:S01]  /*14c10*/  F2FP.F16.E4M3.UNPACK_B R58, R44 ;  /* 0x0000002cff3a723e */ /* 0x000fe200020006ff */
[----:B------:R-:W-:Y:S02]  /*14c20*/  HADD2.F32 R46, -RZ, R46.H1_H1 ;  /* 0x3000002eff2e7230 */ /* 0x000fe40000004100 */
[C---:B------:R-:W-:Y:S01]  /*14c30*/  FMUL.FTZ R45, R49.reuse, R62 ;  /* 0x0000003e312d7220 */ /* 0x040fe20000410000 */
[----:B------:R-:W-:Y:S01]  /*14c40*/  FFMA.FTZ R54, R54, R63, R64 ;  /* 0x0000003f36367223 */ /* 0x000fe20000010040 */
[----:B------:R-:W-:Y:S01]  /*14c50*/  FMUL.FTZ R63, R49, R59 ;  /* 0x0000003b313f7220 */ /* 0x000fe20000410000 */
[----:B------:R-:W-:-:S02]  /*14c60*/  HADD2.F32 R61, -RZ, R60.H0_H0 ;  /* 0x2000003cff3d7230 */ /* 0x000fc40000004100 */
[C---:B------:R-:W-:Y:S01]  /*14c70*/  FFMA.FTZ R45, R46.reuse, R59, -R45 ;  /* 0x0000003b2e2d7223 */ /* 0x040fe2000001082d */
[----:B------:R-:W-:Y:S02]  /*14c80*/  HADD2.F32 R49, -RZ, R33.H0_H0 ;  /* 0x20000021ff317230 */ /* 0x000fe40000004100 */
[----:B------:R-:W-:Y:S01]  /*14c90*/  FFMA.FTZ R64, R46, R62, R63 ;  /* 0x0000003e2e407223 */ /* 0x000fe2000001003f */
[----:B------:R-:W-:Y:S02]  /*14ca0*/  HADD2.F32 R59, -RZ, R58.H0_H0 ;  /* 0x2000003aff3b7230 */ /* 0x000fe40000004100 */
[----:B------:R-:W-:Y:S02]  /*14cb0*/  HADD2.F32 R44, -RZ, R27.H0_H0 ;  /* 0x2000001bff2c7230 */ /* 0x000fe40000004100 */
[C---:B------:R-:W-:Y:S01]  /*14cc0*/  FMUL.FTZ R63, R49.reuse, R61 ;  /* 0x0000003d313f7220 */ /* 0x040fe20000410000 */
        /* <DEDUP_REMOVED lines=10> */
[-C--:B------:R-:W-:Y:S01]  /*14d70*/  FMUL.FTZ R63, R46, R58.reuse ;  /* 0x0000003a2e3f7220 */ /* 0x080fe20000410000 */
[----:B------:R-:W-:Y:S01]  /*14d80*/  FFMA.FTZ R62, R27, R58, -R62 ;  /* 0x0000003a1b3e7223 */ /* 0x000fe2000001083e */
[----:B------:R-:W-:Y:S01]  /*14d90*/  HADD2.F32 R58, -RZ, R59.H0_H0 ;  /* 0x2000003bff3a7230 */ /* 0x000fe20000004100 */
[----:B------:R-:W-:Y:S01]  /*14da0*/  F2FP.F16.E4M3.UNPACK_B R4, R4 ;  /* 0x00000004ff04723e */ /* 0x000fe200020006ff */
        /* <DEDUP_REMOVED lines=8> */
[----:B------:R-:W-:Y:S01]  /*14e30*/  HADD2.F32 R49, -RZ, R49.H1_H1 ;  /* 0x30000031ff317230 */ /* 0x000fe20000004100 */
[----:B------:R-:W-:Y:S01]  /*14e40*/  F2FP.SATFINITE.E4M3.F32.PACK_AB_MERGE_C R57, R64, R57, RZ ;  /* 0x000000394039723e */ /* 0x000fe200048070ff */
[----:B------:R-:W-:-:S02]  /*14e50*/  HADD2.F32 R27, -RZ, R26.H0_H0 ;  /* 0x2000001aff1b7230 */ /* 0x000fc40000004100 */
[C---:B------:R-:W-:Y:S01]  /*14e60*/  FMUL.FTZ R63, R34.reuse, R59 ;  /* 0x0000003b223f7220 */ /* 0x040fe20000410000 */
[----:B------:R-:W-:Y:S02]  /*14e70*/  HADD2.F32 R26, -RZ, R26.H1_H1 ;  /* 0x3000001aff1a7230 */ /* 0x000fe40000004100 */
[----:B------:R-:W-:Y:S01]  /*14e80*/  FMUL.FTZ R34, R34, R49 ;  /* 0x0000003122227220 */ /* 0x000fe20000410000 */
[----:B------:R-:W-:Y:S01]  /*14e90*/  F2FP.SATFINITE.E4M3.F32.PACK_AB_MERGE_C R24, R60, R61, R57 ;  /* 0x0000003d3c18723e */ /* 0x000fe20004807039 */
[C---:B------:R-:W-:Y:S01]  /*14ea0*/  FFMA.FTZ R66, R27.reuse, R46, -R66 ;  /* 0x0000002e1b427223 */ /* 0x040fe20000010842 */
[----:B------:R-:W-:Y:S01]  /*14eb0*/  FFMA.FTZ R58, R27, R58, R44 ;  /* 0x0000003a1b3a7223 */ /* 0x000fe2000001002c */
[C---:B------:R-:W-:Y:S01]  /*14ec0*/  FFMA.FTZ R63, R26.reuse, R49, -R63 ;  /* 0x000000311a3f7223 */ /* 0x040fe2000001083f */
[----:B------:R-:W-:Y:S01]  /*14ed0*/  FFMA.FTZ R65, R26, R59, R34 ;  /* 0x0000003b1a417223 */ /* 0x000fe20000010022 */
[----:B------:R-:W-:Y:S02]  /*14ee0*/  HADD2.F32 R49, -RZ, R4.H0_H0 ;  /* 0x20000004ff317230 */ /* 0x000fe40000004100 */
[----:B------:R-:W-:Y:S01]  /*14ef0*/  HADD2.F32 R26, -RZ, R7.H0_H0 ;  /* 0x20000007ff1a7230 */ /* 0x000fe20000004100 */
[----:B------:R-:W-:Y:S01]  /*14f00*/  F2FP.SATFINITE.E4M3.F32.PACK_AB_MERGE_C R63, R63, R66, RZ ;  /* 0x000000423f3f723e */ /* 0x000fe200048070ff */
[----:B------:R-:W-:Y:S01]  /*14f10*/  HADD2.F32 R27, -RZ, R28.H0_H0 ;  /* 0x2000001cff1b7230 */ /* 0x000fe20000004100 */
[----:B------:R-:W-:Y:S01]  /*14f20*/  F2FP.SATFINITE.E4M3.F32.PACK_AB_MERGE_C R58, R65, R58, RZ ;  /* 0x0000003a413a723e */ /* 0x000fe200048070ff */
[----:B------:R-:W-:-:S02]  /*14f30*/  HADD2.F32 R34, -RZ, R4.H1_H1 ;  /* 0x30000004ff227230 */ /* 0x000fc40000004100 */
[C---:B------:R-:W-:Y:S01]  /*14f40*/  FMUL.FTZ R59, R26.reuse, R49 ;  /* 0x000000311a3b7220 */ /* 0x040fe20000410000 */
[----:B------:R-:W-:Y:S02]  /*14f50*/  HADD2.F32 R7, -RZ, R7.H1_H1 ;  /* 0x30000007ff077230 */ /* 0x000fe40000004100 */
[----:B------:R-:W-:Y:S01]  /*14f60*/  FMUL.FTZ R26, R26, R27 ;  /* 0x0000001b1a1a7220 */ /* 0x000fe20000410000 */
[----:B------:R-:W-:Y:S02]  /*14f70*/  HADD2.F32 R28, -RZ, R28.H1_H1 ;  /* 0x3000001cff1c7230 */ /* 0x000fe40000004100 */
        /* <DEDUP_REMOVED lines=20> */
.L_x_3220:
[----:B------:R-:W-:Y:S05]  /*150c0*/  BSYNC B1 ;  /* 0x0000000000017941 */ /* 0x000fea0003800000 */
.L_x_3219:
[----:B------:R-:W-:Y:S04]  /*150d0*/  BSSY B1, `(.L_x_3221) ;  /* 0x0000109000017945 */ /* 0x000fe80003800000 */
[----:B------:R-:W-:Y:S05]  /*150e0*/  @P1 BRA `(.L_x_3222) ;  /* 0x00000010001c1947 */ /* 0x000fea0003800000 */
[----:B-----5:R-:W3:Y:S04]  /*150f0*/  LDL R29, [R1+0x4c] ;  /* 0x00004c00011d7983 */ /* 0x020ee80000100800 */
[----:B------:R-:W4:Y:S01]  /*15100*/  LDL R61, [R1+0x184] ;  /* 0x00018400013d7983 */ /* 0x000f220000100800 */
[----:B--2---:R-:W-:Y:S01]  /*15110*/  SHF.R.U32.HI R4, RZ, 0x8, R20 ;  /* 0x00000008ff047819 */ /* 0x004fe20000011614 */
[----:B------:R-:W-:Y:S01]  /*15120*/  VIADD R31, R220, 0x40 ;  /* 0x00000040dc1f7836 */ /* 0x000fe20000000000 */
[----:B------:R-:W-:Y:S02]  /*15130*/  LOP3.LUT R5, R20, 0xff, RZ, 0xc0, !PT ;  /* 0x000000ff14057812 */ /* 0x000fe400078ec0ff */
[----:B------:R-:W-:Y:S02]  /*15140*/  LOP3.LUT R4, R4, 0xff, RZ, 0xc0, !PT ;  /* 0x000000ff04047812 */ /* 0x000fe400078ec0ff */
[----:B01----:R-:W-:-:S02]  /*15150*/  LEA.HI R25, R3, R0, RZ, 0x1c ;  /* 0x0000000003197211 */ /* 0x003fc400078fe0ff */
[----:B------:R-:W-:Y:S02]  /*15160*/  SHF.L.U32 R31, R31, 0x7, RZ ;  /* 0x000000071f1f7819 */ /* 0x000fe400000006ff */
[----:B------:R-:W-:Y:S01]  /*15170*/  PRMT R30, R4, 0x7604, R5 ;  /* 0x00007604041e7816 */ /* 0x000fe20000000005 */
[----:B------:R-:W-:Y:S01]  /*15180*/  IMAD.SHL.U32 R27, R25, 0x10, RZ ;  /* 0x00000010191b7824 */ /* 0x000fe200078e00ff */
[----:B------:R-:W-:Y:S02]  /*15190*/  SHF.R.U32.HI R4, RZ, 0x8, R38 ;  /* 0x00000008ff047819 */ /* 0x000fe40000011626 */
[----:B------:R-:W-:Y:S02]  /*151a0*/  LOP3.LUT R31, R31, 0x380, RZ, 0xc0, !PT ;  /* 0x000003801f1f7812 */ /* 0x000fe400078ec0ff */
[----:B------:R-:W-:Y:S02]  /*151b0*/  LOP3.LUT R5, R4, 0xff, RZ, 0xc0, !PT ;  /* 0x000000ff04057812 */ /* 0x000fe400078ec0ff */
[----:B------:R-:W-:Y:S01]  /*151c0*/  LOP3.LUT R4, R31, 0x70, R27, 0xf8, !PT ;  /* 0x000000701f047812 */ /* 0x000fe200078ef81b */
[----:B------:R-:W-:Y:S01]  /*151d0*/  VIADD R31, R220, 0x40 ;  /* 0x00000040dc1f7836 */ /* 0x000fe20000000000 */
[----:B------:R-:W-:-:S02]  /*151e0*/  SHF.R.U32.HI R6, RZ, 0x8, R21 ;  /* 0x00000008ff067819 */ /* 0x000fc40000011615 */
[----:B------:R-:W-:Y:S01]  /*151f0*/  SHF.R.S32.HI R26, RZ, 0x1f, R25 ;  /* 0x0000001fff1a7819 */ /* 0x000fe20000011419 */
[----:B------:R-:W-:Y:S01]  /*15200*/  IMAD.SHL.U32 R31, R31, 0x80, RZ ;  /* 0x000000801f1f7824 */ /* 0x000fe200078e00ff */
[----:B------:R-:W-:Y:S02]  /*15210*/  LOP3.LUT R7, R21, 0xff, RZ, 0xc0, !PT ;  /* 0x000000ff15077812 */ /* 0x000fe400078ec0ff */
[----:B------:R-:W-:Y:S02]  /*15220*/  LOP3.LUT R6, R6, 0xff, RZ, 0xc0, !PT ;  /* 0x000000ff06067812 */ /* 0x000fe400078ec0ff */
[----:B------:R-:W-:Y:S02]  /*15230*/  LEA.HI R28, R26, R25, RZ, 0x3 ;  /* 0x000000191a1c7211 */ /* 0x000fe400078f18ff */
[----:B------:R-:W-:Y:S02]  /*15240*/  LOP3.LUT R31, R31, 0x380, RZ, 0xc0, !PT ;  /* 0x000003801f1f7812 */ /* 0x000fe400078ec0ff */
[----:B------:R-:W-:Y:S01]  /*15250*/  PRMT R32, R6, 0x7604, R7 ;  /* 0x0000760406207816 */ /* 0x000fe20000000007 */
[----:B------:R-:W-:Y:S01]  /*15260*/  IMAD.SHL.U32 R28, R28, 0x800, RZ ;  /* 0x000008001c1c7824 */ /* 0x000fe200078e00ff */
[----:B------:R-:W-:-:S02]  /*15270*/  SHF.R.U32.HI R7, RZ, 0x8, R39 ;  /* 0x00000008ff077819 */ /* 0x000fc40000011627 */
[----:B------:R-:W-:Y:S02]  /*15280*/  SHF.R.U32.HI R25, RZ, 0x8, R40 ;  /* 0x00000008ff197819 */ /* 0x000fe40000011628 */
[----:B------:R-:W-:Y:S02]  /*15290*/  SHF.R.U32.HI R31, RZ, 0x3, R31 ;  /* 0x00000003ff1f7819 */ /* 0x000fe4000001161f */
[----:B------:R-:W-:Y:S02]  /*152a0*/  LOP3.LUT R24, R39, 0xff, RZ, 0xc0, !PT ;  /* 0x000000ff27187812 */ /* 0x000fe400078ec0ff */
[----:B------:R-:W-:Y:S02]  /*152b0*/  LOP3.LUT R26, R40, 0xff, RZ, 0xc0, !PT ;  /* 0x000000ff281a7812 */ /* 0x000fe400078ec0ff */
[----:B------:R-:W-:Y:S02]  /*152c0*/  LOP3.LUT R7, R7, 0xff, RZ, 0xc0, !PT ;  /* 0x000000ff07077812 */ /* 0x000fe400078ec0ff */
[----:B------:R-:W-:-:S02]  /*152d0*/  LOP3.LUT R25, R25, 0xff, RZ, 0xc0, !PT ;  /* 0x000000ff19197812 */ /* 0x000fc400078ec0ff */
[----:B------:R-:W-:Y:S02]  /*152e0*/  LOP3.LUT R4, R4, R31, RZ, 0x3c, !PT ;  /* 0x0000001f04047212 */ /* 0x000fe400078e3cff */
[----:B------:R-:W-:Y:S02]  /*152f0*/  LOP3.LUT R27, R28, 0xffffc000, RZ, 0xc0, !PT ;  /* 0xffffc0001c1b7812 */ /* 0x000fe400078ec0ff */
[----:B------:R-:W-:Y:S02]  /*15300*/  PRMT R44, R7, 0x7604, R24 ;  /* 0x00007604072c7816 */ /* 0x000fe40000000018 */
[----:B------:R-:W-:Y:S02]  /*15310*/  PRMT R37, R25, 0x7604, R26 ;  /* 0x0000760419257816 */ /* 0x000fe4000000001a */
[----:B------:R-:W-:Y:S02]  /*15320*/  SHF.R.U32.HI R24, RZ, 0x8, R41 ;  /* 0x00000008ff187819 */ /* 0x000fe40000011629 */
[----:B------:R-:W-:-:S02]  /*15330*/  SHF.R.U32.HI R26, RZ, 0x8, R42 ;  /* 0x00000008ff1a7819 */ /* 0x000fc4000001162a */
[----:B------:R-:W-:Y:S02]  /*15340*/  LOP3.LUT R24, R24, 0xff, RZ, 0xc0, !PT ;  /* 0x000000ff18187812 */ /* 0x000fe400078ec0ff */
[----:B------:R-:W-:Y:S02]  /*15350*/  LOP3.LUT R26, R26, 0xff, RZ, 0xc0, !PT ;  /* 0x000000ff1a1a7812 */ /* 0x000fe400078ec0ff */
[----:B------:R-:W-:Y:S02]  /*15360*/  LOP3.LUT R6, R38, 0xff, RZ, 0xc0, !PT ;  /* 0x000000ff26067812 */ /* 0x000fe400078ec0ff */
[----:B------:R-:W-:Y:S02]  /*15370*/  SHF.R.U32.HI R31, RZ, 0x8, R43 ;  /* 0x00000008ff1f7819 */ /* 0x000fe4000001162b */
[----:B------:R-:W-:Y:S02]  /*15380*/  PRMT R34, R5, 0x7604, R6 ;  /* 0x0000760405227816 */ /* 0x000fe40000000006 */
[----:B------:R-:W-:-:S02]  /*15390*/  LOP3.LUT R46, R43, 0xff, RZ, 0xc0, !PT ;  /* 0x000000ff2b2e7812 */ /* 0x000fc400078ec0ff */
[----:B------:R-:W-:Y:S02]  /*153a0*/  LOP3.LUT R31, R31, 0xff, RZ, 0xc0, !PT ;  /* 0x000000ff1f1f7812 */ /* 0x000fe400078ec0ff */
[----:B------:R-:W-:Y:S02]  /*153b0*/  SHF.R.U32.HI R33, RZ, 0x10, R38 ;  /* 0x00000010ff217819 */ /* 0x000fe40000011626 */
[----:B------:R-:W-:Y:S02]  /*153c0*/  PRMT R53, R31, 0x7604, R46 ;  /* 0x000076041f357816 */ /* 0x000fe4000000002e */
[----:B------:R-:W-:Y:S02]  /*153d0*/  SHF.R.U32.HI R31, RZ, 0x10, R21 ;  /* 0x00000010ff1f7819 */ /* 0x000fe40000011615 */
[----:B------:R-:W-:Y:S02]  /*153e0*/  LOP3.LUT R33, R33, 0xff, RZ, 0xc0, !PT ;  /* 0x000000ff21217812 */ /* 0x000fe400078ec0ff */
[----:B------:R-:W-:-:S02]  /*153f0*/  LOP3.LUT R31, R31, 0xff, RZ, 0xc0, !PT ;  /* 0x000000ff1f1f7812 */ /* 0x000fc400078ec0ff */
[----:B------:R-:W-:Y:S02]  /*15400*/  PRMT R33, R33, 0x7054, R34 ;  /* 0x0000705421217816 */ /* 0x000fe40000000022 */
[----:B------:R-:W-:Y:S02]  /*15410*/  PRMT R31, R31, 0x7054, R32 ;  /* 0x000070541f1f7816 */ /* 0x000fe40000000020 */
[----:B------:R-:W-:Y:S02]  /*15420*/  SHF.R.U32.HI R32, RZ, 0x10, R41 ;  /* 0x00000010ff207819 */ /* 0x000fe40000011629 */
[----:B------:R-:W-:Y:S02]  /*15430*/  SHF.R.U32.HI R34, RZ, 0x10, R42 ;  /* 0x00000010ff227819 */ /* 0x000fe4000001162a */
[----:B------:R-:W-:Y:S02]  /*15440*/  LOP3.LUT R32, R32, 0xff, RZ, 0xc0, !PT ;  /* 0x000000ff20207812 */ /* 0x000fe400078ec0ff */
[----:B------:R-:W-:-:S02]  /*15450*/  LOP3.LUT R34, R34, 0xff, RZ, 0xc0, !PT ;  /* 0x000000ff22227812 */ /* 0x000fc400078ec0ff */
[----:B------:R-:W-:-:S04]  /*15460*/  SHF.R.U32.HI R35, RZ, 0x10, R39 ;  /* 0x00000010ff237819 */ /* 0x000fc80000011627 */
[----:B------:R-:W-:-:S04]  /*15470*/  LOP3.LUT R35, R35, 0xff, RZ, 0xc0, !PT ;  /* 0x000000ff23237812 */ /* 0x000fc800078ec0ff */
[----:B------:R-:W-:Y:S02]  /*15480*/  PRMT R35, R35, 0x7054, R44 ;  /* 0x0000705423237816 */ /* 0x000fe4000000002c */
[----:B------:R-:W-:-:S04]  /*15490*/  SHF.R.U32.HI R44, RZ, 0x10, R43 ;  /* 0x00000010ff2c7819 */ /* 0x000fc8000001162b */
[----:B------:R-:W-:-:S04]  /*154a0*/  LOP3.LUT R44, R44, 0xff, RZ, 0xc0, !PT ;  /* 0x000000ff2c2c7812 */ /* 0x000fc800078ec0ff */
[----:B------:R-:W-:-:S04]  /*154b0*/  PRMT R53, R44, 0x7054, R53 ;  /* 0x000070542c357816 */ /* 0x000fc80000000035 */
[----:B------:R-:W-:Y:S02]  /*154c0*/  LOP3.LUT R53, R53, 0xff000000, R43, 0xf8, !PT ;  /* 0xff00000035357812 */ /* 0x000fe400078ef82b */
[----:B---3--:R-:W-:Y:S02]  /*154d0*/  IADD3 R25, R4, R27, R29 ;  /* 0x0000001b04197210 */ /* 0x008fe40007ffe01d */
[----:B------:R-:W-:Y:S02]  /*154e0*/  LOP3.LUT R27, R41, 0xff, RZ, 0xc0, !PT ;  /* 0x000000ff291b7812 */ /* 0x000fe400078ec0ff */
[----:B------:R-:W-:Y:S01]  /*154f0*/  LOP3.LUT R29, R42, 0xff, RZ, 0xc0, !PT ;  /* 0x000000ff2a1d7812 */ /* 0x000fe200078ec0ff */
[----:B------:R-:W-:Y:S01]  /*15500*/  IMAD.IADD R28, R216, 0x1, R25 ;  /* 0x00000001d81c7824 */ /* 0x000fe200078e0219 */
[----:B------:R-:W-:Y:S01]  /*15510*/  PRMT R45, R24, 0x7604, R27 ;  /* 0x00007604182d7816 */ /* 0x000fe2000000001b */
[----:B----4-:R-:W0:Y:S01]  /*15520*/  LDS.128 R4, [R61+0x20400] ;  /* 0x020400003d047984 */ /* 0x010e220000000c00 */
[----:B------:R-:W-:-:S02]  /*15530*/  PRMT R49, R26, 0x7604, R29 ;  /* 0x000076041a317816 */ /* 0x000fc4000000001d */
[----:B------:R-:W-:Y:S01]  /*15540*/  SHF.R.U32.HI R29, RZ, 0x10, R20 ;  /* 0x00000010ff1d7819 */ /* 0x000fe20000011614 */
[----:B------:R-:W1:Y:S01]  /*15550*/  LDS.128 R24, [R28+0x20400] ;  /* 0x020400001c187984 */ /* 0x000e620000000c00 */
[----:B------:R-:W-:Y:S02]  /*15560*/  PRMT R47, R32, 0x7054, R45 ;  /* 0x00007054202f7816 */ /* 0x000fe4000000002d */
[----:B------:R-:W-:Y:S02]  /*15570*/  LOP3.LUT R29, R29, 0xff, RZ, 0xc0, !PT ;  /* 0x000000ff1d1d7812 */ /* 0x000fe400078ec0ff */
[----:B------:R-:W-:Y:S02]  /*15580*/  PRMT R51, R34, 0x7054, R49 ;  /* 0x0000705422337816 */ /* 0x000fe40000000031 */
[----:B------:R-:W-:Y:S02]  /*15590*/  PRMT R29, R29, 0x7054, R30 ;  /* 0x000070541d1d7816 */ /* 0x000fe4000000001e */
[----:B------:R-:W-:-:S02]  /*155a0*/  SHF.R.U32.HI R30, RZ, 0x10, R40 ;  /* 0x00000010ff1e7819 */ /* 0x000fc40000011628 */
[----:B------:R-:W-:Y:S02]  /*155b0*/  LOP3.LUT R50, R47, 0xff000000, R41, 0xf8, !PT ;  /* 0xff0000002f327812 */ /* 0x000fe400078ef829 */
[----:B------:R-:W-:Y:S02]  /*155c0*/  LOP3.LUT R30, R30, 0xff, RZ, 0xc0, !PT ;  /* 0x000000ff1e1e7812 */ /* 0x000fe400078ec0ff */
[----:B------:R-:W-:Y:S02]  /*155d0*/  LOP3.LUT R29, R29, 0xff000000, R20, 0xf8, !PT ;  /* 0xff0000001d1d7812 */ /* 0x000fe400078ef814 */
[----:B------:R-:W-:Y:S02]  /*155e0*/  PRMT R37, R30, 0x7054, R37 ;  /* 0x000070541e257816 */ /* 0x000fe40000000025 */
[----:B------:R-:W-:Y:S02]  /*155f0*/  LOP3.LUT R45, R31, 0xff000000, R21, 0xf8, !PT ;  /* 0xff0000001f2d7812 */ /* 0x000fe400078ef815 */
[----:B------:R-:W-:-:S02]  /*15600*/  LOP3.LUT R20, R33, 0xff000000, R38, 0xf8, !PT ;  /* 0xff00000021147812 */ /* 0x000fc400078ef826 */
[----:B------:R-:W-:Y:S02]  /*15610*/  LOP3.LUT R21, R51, 0xff000000, R42, 0xf8, !PT ;  /* 0xff00000033157812 */ /* 0x000fe400078ef82a */
[-C--:B------:R-:W-:Y:S02]  /*15620*/  F2FP.F16.E4M3.UNPACK_B R51, R50.reuse ;  /* 0x00000032ff33723e */ /* 0x080fe400020006ff */
[----:B------:R-:W-:Y:S02]  /*15630*/  LOP3.LUT R31, R37, 0xff000000, R40, 0xf8, !PT ;  /* 0xff000000251f7812 */ /* 0x000fe400078ef828 */
[-C--:B------:R-:W-:Y:S01]  /*15640*/  F2FP.F16.E4M3.UNPACK_B R40, R45.reuse ;  /* 0x0000002dff28723e */ /* 0x080fe200020006ff */
[--C-:B------:R-:W-:Y:S01]  /*15650*/  HADD2.F32 R52, -RZ, R51.reuse.H0_H0 ;  /* 0x20000033ff347230 */ /* 0x100fe20000004100 */
[----:B------:R-:W-:Y:S01]  /*15660*/  LOP3.LUT R49, R35, 0xff000000, R39, 0xf8, !PT ;  /* 0xff00000023317812 */ /* 0x000fe200078ef827 */
[----:B------:R-:W-:Y:S01]  /*15670*/  HADD2.F32 R51, -RZ, R51.H1_H1 ;  /* 0x30000033ff337230 */ /* 0x000fe20000004100 */
[----:B------:R-:W-:Y:S01]  /*15680*/  F2FP.F16.E4M3.UNPACK_B R50, R50.H1 ;  /* 0x00000032ff32723e */ /* 0x000fe200030006ff */
[--C-:B------:R-:W-:Y:S01]  /*15690*/  HADD2.F32 R48, -RZ, R40.reuse.H0_H0 ;  /* 0x20000028ff307230 */ /* 0x100fe20000004100 */
[----:B------:R-:W-:Y:S01]  /*156a0*/  F2FP.F16.E4M3.UNPACK_B R45, R45.H1 ;  /* 0x0000002dff2d723e */ /* 0x000fe200030006ff */
[----:B------:R-:W-:Y:S01]  /*156b0*/  HADD2.F32 R43, -RZ, R40.H1_H1 ;  /* 0x30000028ff2b7230 */ /* 0x000fe20000004100 */
[----:B0-----:R-:W-:-:S02]  /*156c0*/  F2FP.F16.E4M3.UNPACK_B R32, R5 ;  /* 0x00000005ff20723e */ /* 0x001fc400020006ff */
[----:B------:R-:W-:Y:S01]  /*156d0*/  F2FP.F16.E4M3.UNPACK_B R37, R5.H1 ;  /* 0x00000005ff25723e */ /* 0x000fe200030006ff */
[----:B------:R-:W-:Y:S01]  /*156e0*/  HADD2.F32 R40, -RZ, R45.H0_H0 ;  /* 0x2000002dff287230 */ /* 0x000fe20000004100 */
[-C--:B-1----:R-:W-:Y:S01]  /*156f0*/  F2FP.F16.E4M3.UNPACK_B R38, R25.reuse ;  /* 0x00000019ff26723e */ /* 0x082fe200020006ff */
[----:B------:R-:W-:Y:S01]  /*15700*/  HADD2.F32 R33, -RZ, R32.H0_H0 ;  /* 0x20000020ff217230 */ /* 0x000fe20000004100 */
[-C--:B------:R-:W-:Y:S02]  /*15710*/  F2FP.F16.E4M3.UNPACK_B R34, R24.reuse ;  /* 0x00000018ff22723e */ /* 0x080fe400020006ff */
[----:B------:R-:W-:Y:S01]  /*15720*/  F2FP.F16.E4M3.UNPACK_B R41, R24.H1 ;  /* 0x00000018ff29723e */ /* 0x000fe200030006ff */
[--C-:B------:R-:W-:Y:S01]  /*15730*/  HADD2.F32 R5, -RZ, R38.reuse.H0_H0 ;  /* 0x20000026ff057230 */ /* 0x100fe20000004100 */
[----:B------:R-:W-:Y:S01]  /*15740*/  F2FP.F16.E4M3.UNPACK_B R39, R25.H1 ;  /* 0x00000019ff27723e */ /* 0x000fe200030006ff */
[----:B------:R-:W-:Y:S01]  /*15750*/  HADD2.F32 R38, -RZ, R38.H1_H1 ;  /* 0x30000026ff267230 */ /* 0x000fe20000004100 */
[----:B------:R-:W-:-:S02]  /*15760*/  F2FP.F16.E4M3.UNPACK_B R44, R27 ;  /* 0x0000001bff2c723e */ /* 0x000fc400020006ff */
[C---:B------:R-:W-:Y:S01]  /*15770*/  FMUL.FTZ R24, R5.reuse, R52 ;  /* 0x0000003405187220 */ /* 0x040fe20000410000 */
[-C--:B------:R-:W-:Y:S01]  /*15780*/  FMUL.FTZ R25, R5, R48.reuse ;  /* 0x0000003005197220 */ /* 0x080fe20000410000 */
[----:B------:R-:W-:Y:S01]  /*15790*/  F2FP.F16.E4M3.UNPACK_B R47, R27.H1 ;  /* 0x0000001bff2f723e */ /* 0x000fe200030006ff */
[----:B------:R-:W-:Y:S02]  /*157a0*/  HADD2.F32 R27, -RZ, R39.H0_H0 ;  /* 0x20000027ff1b7230 */ /* 0x000fe40000004100 */
[C---:B------:R-:W-:Y:S01]  /*157b0*/  FFMA.FTZ R5, R33.reuse, R48, -R24 ;  /* 0x0000003021057223 */ /* 0x040fe20000010818 */
[----:B------:R-:W-:Y:S02]  /*157c0*/  HADD2.F32 R48, -RZ, R50.H0_H0 ;  /* 0x20000032ff307230 */ /* 0x000fe40000004100 */
[----:B------:R-:W-:Y:S01]  /*157d0*/  FFMA.FTZ R25, R33, R52, R25 ;  /* 0x0000003421197223 */ /* 0x000fe20000010019 */
[----:B------:R-:W-:Y:S02]  /*157e0*/  HADD2.F32 R33, -RZ, R37.H0_H0 ;  /* 0x20000025ff217230 */ /* 0x000fe40000004100 */
[----:B------:R-:W-:Y:S01]  /*157f0*/  FMUL.FTZ R57, R27, R40 ;  /* 0x000000281b397220 */ /* 0x000fe20000410000 */
[----:B------:R-:W-:-:S02]  /*15800*/  HADD2.F32 R24, -RZ, R32.H1_H1 ;  /* 0x30000020ff187230 */ /* 0x000fc40000004100 */
[----:B------:R-:W-:Y:S01]  /*15810*/  FMUL.FTZ R52, R27, R48 ;  /* 0x000000301b347220 */ /* 0x000fe20000410000 */
[C---:B------:R-:W-:Y:S01]  /*15820*/  FMUL.FTZ R55, R38.reuse, R51 ;  /* 0x0000003326377220 */ /* 0x040fe20000410000 */
[----:B------:R-:W-:Y:S01]  /*15830*/  FMUL.FTZ R38, R38, R43 ;  /* 0x0000002b26267220 */ /* 0x000fe20000410000 */
[----:B------:R-:W-:Y:S02]  /*15840*/  HADD2.F32 R50, -RZ, R50.H1_H1 ;  /* 0x30000032ff327230 */ /* 0x000fe40000004100 */
[C---:B------:R-:W-:Y:S01]  /*15850*/  FFMA.FTZ R27, R33.reuse, R40, -R52 ;  /* 0x00000028211b7223 */ /* 0x040fe20000010834 */
[----:B------:R-:W-:Y:S01]  /*15860*/  HADD2.F32 R40, -RZ, R45.H1_H1 ;  /* 0x3000002dff287230 */ /* 0x000fe20000004100 */
[----:B------:R-:W-:Y:S01]  /*15870*/  F2FP.F16.E4M3.UNPACK_B R52, R53 ;  /* 0x00000035ff34723e */ /* 0x000fe200020006ff */
[----:B------:R-:W-:Y:S01]  /*15880*/  HADD2.F32 R39, -RZ, R39.H1_H1 ;  /* 0x30000027ff277230 */ /* 0x000fe20000004100 */
[----:B------:R-:W-:Y:S01]  /*15890*/  F2FP.F16.E4M3.UNPACK_B R45, R49 ;  /* 0x00000031ff2d723e */ /* 0x000fe200020006ff */
[C---:B------:R-:W-:Y:S01]  /*158a0*/  FFMA.FTZ R32, R24.reuse, R43, -R55 ;  /* 0x0000002b18207223 */ /* 0x040fe20000010837 */
[----:B------:R-:W-:Y:S01]  /*158b0*/  F2FP.F16.E4M3.UNPACK_B R42, R7 ;  /* 0x00000007ff2a723e */ /* 0x000fe200020006ff */
[----:B------:R-:W-:Y:S01]  /*158c0*/  FFMA.FTZ R24, R24, R51, R38 ;  /* 0x0000003318187223 */ /* 0x000fe20000010026 */
[----:B------:R-:W-:Y:S01]  /*158d0*/  FFMA.FTZ R33, R33, R48, R57 ;  /* 0x0000003021217223 */ /* 0x000fe20000010039 */
        /* <DEDUP_REMOVED lines=13> */
[----:B------:R-:W-:Y:S01]  /*159b0*/  F2FP.F16.E4M3.UNPACK_B R50, R53.H1 ;  /* 0x00000035ff32723e */ /* 0x000fe200030006ff */
[C---:B------:R-:W-:Y:S01]  /*159c0*/  FFMA.FTZ R37, R43.reuse, R51, R58 ;  /* 0x000000332b257223 */ /* 0x040fe2000001003a */
[----:B------:R-:W-:Y:S01]  /*159d0*/  HADD2.F32 R53, -RZ, R52.H1_H1 ;  /* 0x30000034ff357230 */ /* 0x000fe20000004100 */
[----:B------:R-:W-:Y:S01]  /*159e0*/  F2FP.F16.E4M3.UNPACK_B R46, R7.H1 ;  /* 0x00000007ff2e723e */ /* 0x000fe200030006ff */
[----:B------:R-:W-:Y:S02]  /*159f0*/  HADD2.F32 R51, -RZ, R45.H1_H1 ;  /* 0x3000002dff337230 */ /* 0x000fe40000004100 */
[----:B------:R-:W-:Y:S01]  /*15a00*/  FFMA.FTZ R39, R43, R48, -R56 ;  /* 0x000000302b277223 */ /* 0x000fe20000010838 */
[----:B------:R-:W-:Y:S02]  /*15a10*/  HADD2.F32 R42, -RZ, R42.H1_H1 ;  /* 0x3000002aff2a7230 */ /* 0x000fe40000004100 */
[----:B------:R-:W-:Y:S01]  /*15a20*/  FMUL.FTZ R55, R44, R53 ;  /* 0x000000352c377220 */ /* 0x000fe20000410000 */
[----:B------:R-:W-:-:S02]  /*15a30*/  HADD2.F32 R52, -RZ, R50.H0_H0 ;  /* 0x20000032ff347230 */ /* 0x000fc40000004100 */
[-C--:B------:R-:W-:Y:S01]  /*15a40*/  FMUL.FTZ R54, R44, R51.reuse ;  /* 0x000000332c367220 */ /* 0x080fe20000410000 */
[----:B------:R-:W-:Y:S02]  /*15a50*/  HADD2.F32 R43, -RZ, R47.H0_H0 ;  /* 0x2000002fff2b7230 */ /* 0x000fe40000004100 */
[C---:B------:R-:W-:Y:S01]  /*15a60*/  FFMA.FTZ R44, R42.reuse, R51, -R55 ;  /* 0x000000332a2c7223 */ /* 0x040fe20000010837 */
[----:B------:R-:W-:Y:S02]  /*15a70*/  HADD2.F32 R48, -RZ, R49.H0_H0 ;  /* 0x20000031ff307230 */ /* 0x000fe40000004100 */
[----:B------:R-:W-:Y:S01]  /*15a80*/  FFMA.FTZ R42, R42, R53, R54 ;  /* 0x000000352a2a7223 */ /* 0x000fe20000010036 */
[----:B------:R-:W-:Y:S02]  /*15a90*/  HADD2.F32 R45, -RZ, R46.H0_H0 ;  /* 0x2000002eff2d7230 */ /* 0x000fe40000004100 */
[C---:B------:R-:W-:Y:S01]  /*15aa0*/  FMUL.FTZ R56, R43.reuse, R52 ;  /* 0x000000342b387220 */ /* 0x040fe20000410000 */
[----:B------:R-:W-:Y:S01]  /*15ab0*/  F2FP.F16.E4M3.UNPACK_B R53, R31.H1 ;  /* 0x0000001fff35723e */ /* 0x000fe200030006ff */
[----:B------:R-:W-:Y:S01]  /*15ac0*/  FMUL.FTZ R57, R43, R48 ;  /* 0x000000302b397220 */ /* 0x000fe20000410000 */
[----:B------:R-:W-:-:S02]  /*15ad0*/  HADD2.F32 R55, -RZ, R50.H1_H1 ;  /* 0x30000032ff377230 */ /* 0x000fc40000004100 */
[C---:B------:R-:W-:Y:S01]  /*15ae0*/  FFMA.FTZ R43, R45.reuse, R48, -R56 ;  /* 0x000000302d2b7223 */ /* 0x040fe20000010838 */
[----:B------:R-:W-:Y:S01]  /*15af0*/  F2FP.F16.E4M3.UNPACK_B R35, R4.H1 ;  /* 0x00000004ff23723e */ /* 0x000fe200030006ff */
[----:B------:R-:W-:Y:S01]  /*15b00*/  HADD2.F32 R48, -RZ, R46.H1_H1 ;  /* 0x3000002eff307230 */ /* 0x000fe20000004100 */
[----:B------:R-:W-:Y:S01]  /*15b10*/  F2FP.F16.E4M3.UNPACK_B R50, R29.H1 ;  /* 0x0000001dff32723e */ /* 0x000fe200030006ff */
[----:B------:R-:W-:Y:S02]  /*15b20*/  HADD2.F32 R54, -RZ, R53.H0_H0 ;  /* 0x20000035ff367230 */ /* 0x000fe40000004100 */
[----:B------:R-:W-:Y:S01]  /*15b30*/  FFMA.FTZ R45, R45, R52, R57 ;  /* 0x000000342d2d7223 */ /* 0x000fe20000010039 */
[----:B------:R-:W-:Y:S01]  /*15b40*/  HADD2.F32 R46, -RZ, R41.H0_H0 ;  /* 0x20000029ff2e7230 */ /* 0x000fe20000004100 */
[----:B------:R-:W-:Y:S01]  /*15b50*/  F2FP.F16.E4M3.UNPACK_B R30, R4 ;  /* 0x00000004ff1e723e */ /* 0x000fe200020006ff */
[----:B------:R-:W-:Y:S01]  /*15b60*/  HADD2.F32 R52, -RZ, R49.H1_H1 ;  /* 0x30000031ff347230 */ /* 0x000fe20000004100 */
[----:B------:R-:W-:Y:S01]  /*15b70*/  F2FP.F16.E4M3.UNPACK_B R4, R6 ;  /* 0x00000006ff04723e */ /* 0x000fe200020006ff */
[----:B------:R-:W-:-:S02]  /*15b80*/  HADD2.F32 R47, -RZ, R47.H1_H1 ;  /* 0x3000002fff2f7230 */ /* 0x000fc40000004100 */
[C---:B------:R-:W-:Y:S01]  /*15b90*/  FMUL.FTZ R56, R46.reuse, R54 ;  /* 0x000000362e387220 */ /* 0x040fe20000410000 */
[----:B------:R-:W-:Y:S01]  /*15ba0*/  HADD2.F32 R51, -RZ, R50.H0_H0 ;  /* 0x20000032ff337230 */ /* 0x000fe20000004100 */
[----:B------:R-:W-:Y:S01]  /*15bb0*/  F2FP.F16.E4M3.UNPACK_B R7, R6.H1 ;  /* 0x00000006ff07723e */ /* 0x000fe200030006ff */
[----:B------:R-:W-:Y:S02]  /*15bc0*/  HADD2.F32 R49, -RZ, R35.H0_H0 ;  /* 0x20000023ff317230 */ /* 0x000fe40000004100 */
[C---:B------:R-:W-:Y:S01]  /*15bd0*/  FMUL.FTZ R59, R47.reuse, R55 ;  /* 0x000000372f3b7220 */ /* 0x040fe20000410000 */
[----:B------:R-:W-:Y:S01]  /*15be0*/  FMUL.FTZ R58, R47, R52 ;  /* 0x000000342f3a7220 */ /* 0x000fe20000410000 */
[----:B------:R-:W-:Y:S02]  /*15bf0*/  HADD2.F32 R41, -RZ, R41.H1_H1 ;  /* 0x30000029ff297230 */ /* 0x000fe40000004100 */
[-C--:B------:R-:W-:Y:S01]  /*15c00*/  FMUL.FTZ R57, R46, R51.reuse ;  /* 0x000000332e397220 */ /* 0x080fe20000410000 */
[----:B------:R-:W-:Y:S01]  /*15c10*/  FFMA.FTZ R47, R49, R51, -R56 ;  /* 0x00000033312f7223 */ /* 0x000fe20000010838 */
[----:B------:R-:W-:-:S02]  /*15c20*/  HADD2.F32 R56, -RZ, R53.H1_H1 ;  /* 0x30000035ff387230 */ /* 0x000fc40000004100 */
[C---:B------:R-:W-:Y:S01]  /*15c30*/  FFMA.FTZ R46, R48.reuse, R52, -R59 ;  /* 0x00000034302e7223 */ /* 0x040fe2000001083b */
[----:B------:R-:W-:Y:S01]  /*15c40*/  FFMA.FTZ R48, R48, R55, R58 ;  /* 0x0000003730307223 */ /* 0x000fe2000001003a */
[----:B------:R-:W-:Y:S01]  /*15c50*/  HADD2.F32 R52, -RZ, R50.H1_H1 ;  /* 0x30000032ff347230 */ /* 0x000fe20000004100 */
[----:B------:R-:W-:Y:S01]  /*15c60*/  F2FP.F16.E4M3.UNPACK_B R51, R31 ;  /* 0x0000001fff33723e */ /* 0x000fe200020006ff */
[----:B------:R-:W-:Y:S01]  /*15c70*/  HADD2.F32 R35, -RZ, R35.H1_H1 ;  /* 0x30000023ff237230 */ /* 0x000fe20000004100 */
[----:B------:R-:W-:Y:S01]  /*15c80*/  F2FP.F16.E4M3.UNPACK_B R50, R29 ;  /* 0x0000001dff32723e */ /* 0x000fe200020006ff */
[----:B------:R-:W-:Y:S01]  /*15c90*/  FMUL.FTZ R58, R41, R56 ;  /* 0x00000038293a7220 */ /* 0x000fe20000410000 */
[----:B------:R-:W-:Y:S01]  /*15ca0*/  FFMA.FTZ R49, R49, R54, R57 ;  /* 0x0000003631317223 */ /* 0x000fe20000010039 */
[-C--:B------:R-:W-:Y:S01]  /*15cb0*/  FMUL.FTZ R41, R41, R52.reuse ;  /* 0x0000003429297220 */ /* 0x080fe20000410000 */
[----:B------:R-:W-:Y:S02]  /*15cc0*/  HADD2.F32 R54, -RZ, R51.H0_H0 ;  /* 0x20000033ff367230 */ /* 0x000fe40000004100 */
        /* <DEDUP_REMOVED lines=11> */
[----:B------:R-:W-:Y:S01]  /*15d80*/  HADD2.F32 R31, -RZ, R50.H1_H1 ;  /* 0x30000032ff1f7230 */ /* 0x000fe20000004100 */
[----:B------:R-:W-:Y:S01]  /*15d90*/  F2FP.F16.E4M3.UNPACK_B R35, R21.H1 ;  /* 0x00000015ff23723e */ /* 0x000fe200030006ff */
[----:B------:R-:W-:-:S02]  /*15da0*/  HADD2.F32 R30, -RZ, R30.H1_H1 ;  /* 0x3000001eff1e7230 */ /* 0x000fc40000004100 */
[C---:B------:R-:W-:Y:S01]  /*15db0*/  FMUL.FTZ R41, R34.reuse, R51 ;  /* 0x0000003322297220 */ /* 0x040fe20000410000 */
[C---:B------:R-:W-:Y:S01]  /*15dc0*/  FFMA.FTZ R56, R29.reuse, R52, -R56 ;  /* 0x000000341d387223 */ /* 0x040fe20000010838 */
[----:B------:R-:W-:Y:S01]  /*15dd0*/  FFMA.FTZ R58, R29, R54, R58 ;  /* 0x000000361d3a7223 */ /* 0x000fe2000001003a */
[-C--:B------:R-:W-:Y:S01]  /*15de0*/  F2FP.F16.E4M3.UNPACK_B R29, R20.reuse.H1 ;  /* 0x00000014ff1d723e */ /* 0x080fe200030006ff */
[-C--:B------:R-:W-:Y:S01]  /*15df0*/  FMUL.FTZ R34, R34, R31.reuse ;  /* 0x0000001f22227220 */ /* 0x080fe20000410000 */
[C---:B------:R-:W-:Y:S01]  /*15e00*/  FFMA.FTZ R41, R30.reuse, R31, -R41 ;  /* 0x0000001f1e297223 */ /* 0x040fe20000010829 */
[----:B------:R-:W-:Y:S01]  /*15e10*/  HADD2.F32 R50, -RZ, R35.H0_H0 ;  /* 0x20000023ff327230 */ /* 0x000fe20000004100 */
[----:B------:R-:W-:Y:S01]  /*15e20*/  F2FP.F16.E4M3.UNPACK_B R20, R20 ;  /* 0x00000014ff14723e */ /* 0x000fe200020006ff */
[----:B------:R-:W-:Y:S02]  /*15e30*/  HADD2.F32 R31, -RZ, R26.H0_H0 ;  /* 0x2000001aff1f7230 */ /* 0x000fe40000004100 */
[----:B------:R-:W-:Y:S01]  /*15e40*/  FFMA.FTZ R51, R30, R51, R34 ;  /* 0x000000331e337223 */ /* 0x000fe20000010022 */
[--C-:B------:R-:W-:Y:S01]  /*15e50*/  HADD2.F32 R30, -RZ, R29.reuse.H0_H0 ;  /* 0x2000001dff1e7230 */ /* 0x100fe20000004100 */
[----:B------:R-:W-:Y:S01]  /*15e60*/  F2FP.SATFINITE.E4M3.F32.PACK_AB_MERGE_C R27, R38, R27, RZ ;  /* 0x0000001b261b723e */ /* 0x000fe200048070ff */
[----:B------:R-:W-:-:S02]  /*15e70*/  HADD2.F32 R34, -RZ, R29.H1_H1 ;  /* 0x3000001dff227230 */ /* 0x000fc40000004100 */
[C---:B------:R-:W-:Y:S01]  /*15e80*/  FMUL.FTZ R52, R31.reuse, R50 ;  /* 0x000000321f347220 */ /* 0x040fe20000410000 */
[----:B------:R-:W-:Y:S02]  /*15e90*/  HADD2.F32 R29, -RZ, R7.H0_H0 ;  /* 0x20000007ff1d7230 */ /* 0x000fe40000004100 */
[-C--:B------:R-:W-:Y:S01]  /*15ea0*/  FMUL.FTZ R54, R31, R30.reuse ;  /* 0x0000001e1f367220 */ /* 0x080fe20000410000 */
[----:B------:R-:W-:Y:S01]  /*15eb0*/  HADD2.F32 R35, -RZ, R35.H1_H1 ;  /* 0x30000023ff237230 */ /* 0x000fe20000004100 */
[----:B------:R-:W-:Y:S01]  /*15ec0*/  F2FP.SATFINITE.E4M3.F32.PACK_AB_MERGE_C R33, R40, R33, RZ ;  /* 0x000000212821723e */ /* 0x000fe200048070ff */
[----:B------:R-:W-:Y:S02]  /*15ed0*/  HADD2.F32 R26, -RZ, R26.H1_H1 ;  /* 0x3000001aff1a7230 */ /* 0x000fe40000004100 */
[C---:B------:R-:W-:Y:S01]  /*15ee0*/  FFMA.FTZ R52, R29.reuse, R30, -R52 ;  /* 0x0000001e1d347223 */ /* 0x040fe20000010834 */
[----:B------:R-:W-:Y:S02]  /*15ef0*/  HADD2.F32 R7, -RZ, R7.H1_H1 ;  /* 0x30000007ff077230 */ /* 0x000fe40000004100 */
[----:B------:R-:W-:Y:S01]  /*15f00*/  FFMA.FTZ R54, R29, R50, R54 ;  /* 0x000000321d367223 */ /* 0x000fe20000010036 */
[----:B------:R-:W-:-:S02]  /*15f10*/  HADD2.F32 R29, -RZ, R20.H1_H1 ;  /* 0x30000014ff1d7230 */ /* 0x000fc40000004100 */
[C---:B------:R-:W-:Y:S01]  /*15f20*/  FMUL.FTZ R30, R26.reuse, R35 ;  /* 0x000000231a1e7220 */ /* 0x040fe20000410000 */
[-C--:B------:R-:W-:Y:S01]  /*15f30*/  FMUL.FTZ R64, R26, R34.reuse ;  /* 0x000000221a407220 */ /* 0x080fe20000410000 */
[----:B------:R-:W-:Y:S01]  /*15f40*/  F2FP.F16.E4M3.UNPACK_B R26, R21 ;  /* 0x00000015ff1a723e */ /* 0x000fe200020006ff */
[----:B------:R-:W-:Y:S02]  /*15f50*/  HADD2.F32 R21, -RZ, R20.H0_H0 ;  /* 0x20000014ff157230 */ /* 0x000fe40000004100 */
[C---:B------:R-:W-:Y:S01]  /*15f60*/  FFMA.FTZ R55, R7.reuse, R34, -R30 ;  /* 0x0000002207377223 */ /* 0x040fe2000001081e */
[----:B------:R-:W-:Y:S01]  /*15f70*/  FFMA.FTZ R57, R7, R35, R64 ;  /* 0x0000002307397223 */ /* 0x000fe20000010040 */
[----:B------:R-:W-:Y:S01]  /*15f80*/  HADD2.F32 R7, -RZ, R6.H0_H0 ;  /* 0x20000006ff077230 */ /* 0x000fe20000004100 */
[----:B------:R-:W-:Y:S01]  /*15f90*/  F2FP.SATFINITE.E4M3.F32.PACK_AB_MERGE_C R45, R48, R45, RZ ;  /* 0x0000002d302d723e */ /* 0x000fe200048070ff */
[--C-:B------:R-:W-:Y:S01]  /*15fa0*/  HADD2.F32 R30, -RZ, R26.reuse.H0_H0 ;  /* 0x2000001aff1e7230 */ /* 0x100fe20000004100 */
[----:B------:R-:W-:Y:S01]  /*15fb0*/  F2FP.SATFINITE.E4M3.F32.PACK_AB_MERGE_C R52, R55, R52, RZ ;  /* 0x000000343734723e */ /* 0x000fe200048070ff */
[----:B------:R-:W-:Y:S01]  /*15fc0*/  HADD2.F32 R31, -RZ, R26.H1_H1 ;  /* 0x3000001aff1f7230 */ /* 0x000fe20000004100 */
[----:B------:R-:W-:Y:S01]  /*15fd0*/  F2FP.SATFINITE.E4M3.F32.PACK_AB_MERGE_C R49, R62, R49, RZ ;  /* 0x000000313e31723e */ /* 0x000fe200048070ff */
[----:B------:R-:W-:-:S02]  /*15fe0*/  HADD2.F32 R20, -RZ, R6.H1_H1 ;  /* 0x30000006ff147230 */ /* 0x000fc40000004100 */
[CC--:B------:R-:W-:Y:S01]  /*15ff0*/  FMUL.FTZ R35, R7.reuse, R30.reuse ;  /* 0x0000001e07237220 */ /* 0x0c0fe20000410000 */
[--C-:B------:R-:W-:Y:S02]  /*16000*/  HADD2.F32 R6, -RZ, R4.reuse.H0_H0 ;  /* 0x20000004ff067230 */ /* 0x100fe40000004100 */
[----:B------:R-:W-:Y:S01]  /*16010*/  FMUL.FTZ R7, R7, R21 ;  /* 0x0000001507077220 */ /* 0x000fe20000410000 */
[----:B------:R-:W-:Y:S02]  /*16020*/  HADD2.F32 R4, -RZ, R4.H1_H1 ;  /* 0x30000004ff047230 */ /* 0x000fe40000004100 */
[C---:B------:R-:W-:Y:S01]  /*16030*/  FMUL.FTZ R53, R20.reuse, R31 ;  /* 0x0000001f14357220 */ /* 0x040fe20000410000 */
        /* <DEDUP_REMOVED lines=13> */
[----:B------:R-:W-:Y:S02]  /*16110*/  F2FP.SATFINITE.E4M3.F32.PACK_AB_MERGE_C R27, R42, R37, R45 ;  /* 0x000000252a1b723e */ /* 0x000fe4000480702d */
[----:B------:R-:W-:Y:S01]  /*16120*/  F2FP.SATFINITE.E4M3.F32.PACK_AB_MERGE_C R24, R51, R58, R49 ;  /* 0x0000003a3318723e */ /* 0x000fe20004807031 */
[----:B------:R3:W-:Y:S01]  /*16130*/  STS.128 [R61+0x20400], R4 ;  /* 0x020400043d007388 */ /* 0x0007e20000000c00 */
[----:B------:R-:W-:-:S05]  /*16140*/  F2FP.SATFINITE.E4M3.F32.PACK_AB_MERGE_C R26, R31, R26, R54 ;  /* 0x0000001a1f1a723e */ /* 0x000fca0004807036 */
[----:B------:R3:W-:Y:S02]  /*16150*/  STS.128 [R28+0x20400], R24 ;  /* 0x020400181c007388 */ /* 0x0007e40000000c00 */
.L_x_3222:
[----:B------:R-:W-:Y:S05]  /*16160*/  BSYNC B1 ;  /* 0x0000000000017941 */ /* 0x000fea0003800000 */
.L_x_3221:
[----:B------:R-:W-:Y:S05]  /*16170*/  @P0 BRA `(.L_x_3206) ;  /* 0x0000000c00fc0947 */ /* 0x000fea0003800000 */
[----:B-123--:R-:W2:Y:S04]  /*16180*/  LDL R26, [R1+0x48] ;  /* 0x00004800011a7983 */ /* 0x00eea80000100800 */
[----:B------:R-:W3:Y:S01]  /*16190*/  LDL R47, [R1+0x180] ;  /* 0x00018000012f7983 */ /* 0x000ee20000100800 */
[----:B------:R-:W-:Y:S01]  /*161a0*/  LEA.HI R24, R3, R0, RZ, 0x1c ;  /* 0x0000000003187211 */ /* 0x000fe200078fe0ff */
[----:B0-----:R-:W-:Y:S01]  /*161b0*/  VIADD R25, R220, 0x60 ;  /* 0x00000060dc197836 */ /* 0x001fe20000000000 */
[----:B-----5:R-:W-:Y:S02]  /*161c0*/  SHF.R.U32.HI R3, RZ, 0x8, R12 ;  /* 0x00000008ff037819 */ /* 0x020fe4000001160c */
[----:B------:R-:W-:Y:S01]  /*161d0*/  LOP3.LUT R0, R12, 0xff, RZ, 0xc0, !PT ;  /* 0x000000ff0c007812 */ /* 0x000fe200078ec0ff */
[----:B------:R-:W-:Y:S01]  /*161e0*/  IMAD.SHL.U32 R25, R25, 0x80, RZ ;  /* 0x0000008019197824 */ /* 0x000fe200078e00ff */
[----:B------:R-:W-:-:S02]  /*161f0*/  LOP3.LUT R3, R3, 0xff, RZ, 0xc0, !PT ;  /* 0x000000ff03037812 */ /* 0x000fc400078ec0ff */
[----:B------:R-:W-:Y:S02]  /*16200*/  SHF.R.U32.HI R7, RZ, 0x8, R14 ;  /* 0x00000008ff077819 */ /* 0x000fe4000001160e */
[----:B------:R-:W-:Y:S01]  /*16210*/  PRMT R21, R3, 0x7604, R0 ;  /* 0x0000760403157816 */ /* 0x000fe20000000000 */
[----:B------:R-:W-:Y:S01]  /*16220*/  IMAD.SHL.U32 R0, R24, 0x10, RZ ;  /* 0x0000001018007824 */ /* 0x000fe200078e00ff */
[----:B------:R-:W-:Y:S02]  /*16230*/  LOP3.LUT R25, R25, 0x380, RZ, 0xc0, !PT ;  /* 0x0000038019197812 */ /* 0x000fe400078ec0ff */
[----:B------:R-:W-:Y:S02]  /*16240*/  LOP3.LUT R6, R14, 0xff, RZ, 0xc0, !PT ;  /* 0x000000ff0e067812 */ /* 0x000fe400078ec0ff */
[----:B------:R-:W-:Y:S02]  /*16250*/  LOP3.LUT R0, R25, 0x70, R0, 0xf8, !PT ;  /* 0x0000007019007812 */ /* 0x000fe400078ef800 */
[----:B------:R-:W-:-:S02]  /*16260*/  IADD3 R25, R220, 0x60, RZ ;  /* 0x00000060dc197810 */ /* 0x000fc40007ffe0ff */
[----:B------:R-:W-:Y:S02]  /*16270*/  LOP3.LUT R7, R7, 0xff, RZ, 0xc0, !PT ;  /* 0x000000ff07077812 */ /* 0x000fe400078ec0ff */
[----:B------:R-:W-:Y:S01]  /*16280*/  SHF.R.U32.HI R5, RZ, 0x8, R13 ;  /* 0x00000008ff057819 */ /* 0x000fe2000001160d */
[----:B------:R-:W-:Y:S01]  /*16290*/  IMAD.SHL.U32 R25, R25, 0x80, RZ ;  /* 0x0000008019197824 */ /* 0x000fe200078e00ff */
[----:B------:R-:W-:Y:S02]  /*162a0*/  SHF.R.S32.HI R3, RZ, 0x1f, R24 ;  /* 0x0000001fff037819 */ /* 0x000fe40000011418 */
[----:B------:R-:W-:Y:S02]  /*162b0*/  PRMT R29, R7, 0x7604, R6 ;  /* 0x00007604071d7816 */ /* 0x000fe40000000006 */
[----:B------:R-:W-:Y:S02]  /*162c0*/  LOP3.LUT R4, R13, 0xff, RZ, 0xc0, !PT ;  /* 0x000000ff0d047812 */ /* 0x000fe400078ec0ff */
[----:B------:R-:W-:-:S02]  /*162d0*/  LOP3.LUT R5, R5, 0xff, RZ, 0xc0, !PT ;  /* 0x000000ff05057812 */ /* 0x000fc400078ec0ff */
[----:B------:R-:W-:Y:S02]  /*162e0*/  LEA.HI R7, R3, R24, RZ, 0x3 ;  /* 0x0000001803077211 */ /* 0x000fe400078f18ff */
[----:B------:R-:W-:Y:S02]  /*162f0*/  LOP3.LUT R25, R25, 0x380, RZ, 0xc0, !PT ;  /* 0x0000038019197812 */ /* 0x000fe400078ec0ff */
[----:B------:R-:W-:Y:S01]  /*16300*/  PRMT R20, R5, 0x7604, R4 ;  /* 0x0000760405147816 */ /* 0x000fe20000000004 */
[----:B------:R-:W-:Y:S01]  /*16310*/  IMAD.SHL.U32 R7, R7, 0x800, RZ ;  /* 0x0000080007077824 */ /* 0x000fe200078e00ff */
[----:B------:R-:W-:Y:S02]  /*16320*/  SHF.R.U32.HI R4, RZ, 0x8, R15 ;  /* 0x00000008ff047819 */ /* 0x000fe4000001160f */
[----:B------:R-:W-:Y:S02]  /*16330*/  SHF.R.U32.HI R25, RZ, 0x3, R25 ;  /* 0x00000003ff197819 */ /* 0x000fe40000011619 */
[----:B------:R-:W-:-:S02]  /*16340*/  LOP3.LUT R3, R15, 0xff, RZ, 0xc0, !PT ;  /* 0x000000ff0f037812 */ /* 0x000fc400078ec0ff */
[----:B------:R-:W-:Y:S02]  /*16350*/  LOP3.LUT R4, R4, 0xff, RZ, 0xc0, !PT ;  /* 0x000000ff04047812 */ /* 0x000fe400078ec0ff */
[----:B------:R-:W-:Y:S02]  /*16360*/  LOP3.LUT R0, R0, R25, RZ, 0x3c, !PT ;  /* 0x0000001900007212 */ /* 0x000fe400078e3cff */
[----:B------:R-:W-:Y:S02]  /*16370*/  LOP3.LUT R25, R7, 0xffffc000, RZ, 0xc0, !PT ;  /* 0xffffc00007197812 */ /* 0x000fe400078ec0ff */
[----:B------:R-:W-:Y:S02]  /*16380*/  PRMT R28, R4, 0x7604, R3 ;  /* 0x00007604041c7816 */ /* 0x000fe40000000003 */
[----:B------:R-:W-:Y:S02]  /*16390*/  SHF.R.U32.HI R6, RZ, 0x8, R8 ;  /* 0x00000008ff067819 */ /* 0x000fe40000011608 */
[----:B------:R-:W-:-:S02]  /*163a0*/  SHF.R.U32.HI R24, RZ, 0x8, R9 ;  /* 0x00000008ff187819 */ /* 0x000fc40000011609 */
[----:B------:R-:W-:Y:S02]  /*163b0*/  LOP3.LUT R5, R8, 0xff, RZ, 0xc0, !PT ;  /* 0x000000ff08057812 */ /* 0x000fe400078ec0ff */
[----:B------:R-:W-:Y:S02]  /*163c0*/  LOP3.LUT R6, R6, 0xff, RZ, 0xc0, !PT ;  /* 0x000000ff06067812 */ /* 0x000fe400078ec0ff */
[----:B------:R-:W-:Y:S02]  /*163d0*/  SHF.R.U32.HI R35, RZ, 0x8, R11 ;  /* 0x00000008ff237819 */ /* 0x000fe4000001160b */
[----:B------:R-:W-:Y:S02]  /*163e0*/  PRMT R33, R6, 0x7604, R5 ;  /* 0x0000760406217816 */ /* 0x000fe40000000005 */
[----:B------:R-:W-:Y:S02]  /*163f0*/  LOP3.LUT R30, R9, 0xff, RZ, 0xc0, !PT ;  /* 0x000000ff091e7812 */ /* 0x000fe400078ec0ff */
[----:B------:R-:W-:-:S02]  /*16400*/  LOP3.LUT R34, R11, 0xff, RZ, 0xc0, !PT ;  /* 0x000000ff0b227812 */ /* 0x000fc400078ec0ff */
[----:B------:R-:W-:Y:S02]  /*16410*/  LOP3.LUT R35, R35, 0xff, RZ, 0xc0, !PT ;  /* 0x000000ff23237812 */ /* 0x000fe400078ec0ff */
[----:B------:R-:W-:Y:S02]  /*16420*/  SHF.R.U32.HI R32, RZ, 0x8, R10 ;  /* 0x00000008ff207819 */ /* 0x000fe4000001160a */
[----:B------:R-:W-:Y:S02]  /*16430*/  PRMT R34, R35, 0x7604, R34 ;  /* 0x0000760423227816 */ /* 0x000fe40000000022 */
[----:B------:R-:W-:Y:S02]  /*16440*/  SHF.R.U32.HI R35, RZ, 0x10, R9 ;  /* 0x00000010ff237819 */ /* 0x000fe40000011609 */
[----:B------:R-:W-:Y:S02]  /*16450*/  SHF.R.U32.HI R39, RZ, 0x10, R11 ;  /* 0x00000010ff277819 */ /* 0x000fe4000001160b */
[----:B------:R-:W-:Y:S01]  /*16460*/  LOP3.LUT R31, R10, 0xff, RZ, 0xc0, !PT ;  /* 0x000000ff0a1f7812 */ /* 0x000fe200078ec0ff */
[----:B------:R-:W-:Y:S01]  /*16470*/  IMAD.U32 R35, R35, 0x10000, RZ ;  /* 0x0001000023237824 */ /* 0x000fe200078e00ff */
[----:B------:R-:W-:Y:S01]  /*16480*/  LOP3.LUT R32, R32, 0xff, RZ, 0xc0, !PT ;  /* 0x000000ff20207812 */ /* 0x000fe200078ec0ff */
[----:B------:R-:W-:Y:S01]  /*16490*/  IMAD.U32 R39, R39, 0x10000, RZ ;  /* 0x0001000027277824 */ /* 0x000fe200078e00ff */
[----:B------:R-:W-:-:S02]  /*164a0*/  LOP3.LUT R21, R21, 0xff0000, R12, 0xf8, !PT ;  /* 0x00ff000015157812 */ /* 0x000fc400078ef80c */
[----:B------:R-:W-:Y:S02]  /*164b0*/  PRMT R37, R32, 0x7604, R31 ;  /* 0x0000760420257816 */ /* 0x000fe4000000001f */
[----:B------:R-:W-:Y:S02]  /*164c0*/  LOP3.LUT R29, R29, 0xff0000, R14, 0xf8, !PT ;  /* 0x00ff00001d1d7812 */ /* 0x000fe400078ef80e */
[----:B------:R-:W-:Y:S02]  /*164d0*/  LOP3.LUT R12, R21, 0xff000000, R12, 0xf8, !PT ;  /* 0xff000000150c7812 */ /* 0x000fe400078ef80c */
[----:B------:R-:W-:Y:S02]  /*164e0*/  LOP3.LUT R41, R34, 0xff0000, R39, 0xf8, !PT ;  /* 0x00ff000022297812 */ /* 0x000fe400078ef827 */
[----:B------:R-:W-:Y:S02]  /*164f0*/  LOP3.LUT R21, R33, 0xff0000, R8, 0xf8, !PT ;  /* 0x00ff000021157812 */ /* 0x000fe400078ef808 */
[----:B------:R-:W-:-:S02]  /*16500*/  LOP3.LUT R39, R37, 0xff0000, R10, 0xf8, !PT ;  /* 0x00ff000025277812 */ /* 0x000fc400078ef80a */
[----:B------:R-:W-:Y:S02]  /*16510*/  SHF.R.U32.HI R31, RZ, 0x10, R15 ;  /* 0x00000010ff1f7819 */ /* 0x000fe4000001160f */
[----:B------:R-:W-:-:S03]  /*16520*/  LOP3.LUT R42, R41, 0xff000000, R11, 0xf8, !PT ;  /* 0xff000000292a7812 */ /* 0x000fc600078ef80b */
[----:B------:R-:W-:-:S05]  /*16530*/  IMAD.U32 R31, R31, 0x10000, RZ ;  /* 0x000100001f1f7824 */ /* 0x000fca00078e00ff */
[----:B------:R-:W-:-:S04]  /*16540*/  LOP3.LUT R31, R28, 0xff0000, R31, 0xf8, !PT ;  /* 0x00ff00001c1f7812 */ /* 0x000fc800078ef81f */
[----:B------:R-:W-:Y:S02]  /*16550*/  LOP3.LUT R33, R31, 0xff000000, R15, 0xf8, !PT ;  /* 0xff0000001f217812 */ /* 0x000fe400078ef80f */
[----:B--2---:R-:W-:Y:S01]  /*16560*/  IADD3 R3, R0, R25, R26 ;  /* 0x0000001900037210 */ /* 0x004fe20007ffe01a */
[----:B---3--:R-:W0:Y:S04]  /*16570*/  LDS.128 R4, [R47+0x20400] ;  /* 0x020400002f047984 */ /* 0x008e280000000c00 */
[----:B------:R-:W-:Y:S01]  /*16580*/  IMAD.IADD R0, R216, 0x1, R3 ;  /* 0x00000001d8007824 */ /* 0x000fe200078e0203 */
[----:B------:R-:W-:-:S04]  /*16590*/  LOP3.LUT R3, R24, 0xff, RZ, 0xc0, !PT ;  /* 0x000000ff18037812 */ /* 0x000fc800078ec0ff */
[----:B------:R-:W1:Y:S01]  /*165a0*/  LDS.128 R24, [R0+0x20400] ;  /* 0x0204000000187984 */ /* 0x000e620000000c00 */
[----:B------:R-:W-:Y:S02]  /*165b0*/  PRMT R30, R3, 0x7604, R30 ;  /* 0x00007604031e7816 */ /* 0x000fe4000000001e */
[----:B------:R-:W-:Y:S02]  /*165c0*/  SHF.R.U32.HI R3, RZ, 0x10, R13 ;  /* 0x00000010ff037819 */ /* 0x000fe4000001160d */
[----:B------:R-:W-:-:S03]  /*165d0*/  LOP3.LUT R35, R30, 0xff0000, R35, 0xf8, !PT ;  /* 0x00ff00001e237812 */ /* 0x000fc600078ef823 */
[----:B------:R-:W-:Y:S01]  /*165e0*/  IMAD.U32 R3, R3, 0x10000, RZ ;  /* 0x0001000003037824 */ /* 0x000fe200078e00ff */
[----:B------:R-:W-:-:S04]  /*165f0*/  LOP3.LUT R37, R35, 0xff000000, R9, 0xf8, !PT ;  /* 0xff00000023257812 */ /* 0x000fc800078ef809 */
[----:B------:R-:W-:-:S04]  /*16600*/  LOP3.LUT R3, R20, 0xff0000, R3, 0xf8, !PT ;  /* 0x00ff000014037812 */ /* 0x000fc800078ef803 */
[----:B------:R-:W-:Y:S02]  /*16610*/  LOP3.LUT R13, R3, 0xff000000, R13, 0xf8, !PT ;  /* 0xff000000030d7812 */ /* 0x000fe400078ef80d */
[----:B------:R-:W-:Y:S02]  /*16620*/  LOP3.LUT R3, R29, 0xff000000, R14, 0xf8, !PT ;  /* 0xff0000001d037812 */ /* 0x000fe400078ef80e */
[----:B------:R-:W-:Y:S02]  /*16630*/  LOP3.LUT R29, R21, 0xff000000, R8, 0xf8, !PT ;  /* 0xff000000151d7812 */ /* 0x000fe400078ef808 */
[----:B------:R-:W-:Y:S02]  /*16640*/  LOP3.LUT R8, R39, 0xff000000, R10, 0xf8, !PT ;  /* 0xff00000027087812 */ /* 0x000fe400078ef80a */
[----:B------:R-:W-:Y:S02]  /*16650*/  F2FP.F16.E4M3.UNPACK_B R39, R37 ;  /* 0x00000025ff27723e */ /* 0x000fe400020006ff */
[----:B------:R-:W-:-:S02]  /*16660*/  F2FP.F16.E4M3.UNPACK_B R14, R13 ;  /* 0x0000000dff0e723e */ /* 0x000fc400020006ff */
[----:B------:R-:W-:Y:S01]  /*16670*/  F2FP.F16.E4M3.UNPACK_B R37, R37.H1 ;  /* 0x00000025ff25723e */ /* 0x000fe200030006ff */
[--C-:B------:R-:W-:Y:S02]  /*16680*/  HADD2.F32 R40, -RZ, R39.reuse.H0_H0 ;  /* 0x20000027ff287230 */ /* 0x100fe40000004100 */
[----:B------:R-:W-:Y:S01]  /*16690*/  HADD2.F32 R28, -RZ, R14.H0_H0 ;  /* 0x2000000eff1c7230 */ /* 0x000fe20000004100 */
[-C--:B0-----:R-:W-:Y:S01]  /*166a0*/  F2FP.F16.E4M3.UNPACK_B R10, R5.reuse ;  /* 0x00000005ff0a723e */ /* 0x081fe200020006ff */
[----:B------:R-:W-:Y:S01]  /*166b0*/  HADD2.F32 R39, -RZ, R39.H1_H1 ;  /* 0x30000027ff277230 */ /* 0x000fe20000004100 */
[----:B------:R-:W-:Y:S02]  /*166c0*/  F2FP.F16.E4M3.UNPACK_B R20, R5.H1 ;  /* 0x00000005ff14723e */ /* 0x000fe400030006ff */
[----:B------:R-:W-:Y:S01]  /*166d0*/  F2FP.F16.E4M3.UNPACK_B R30, R7 ;  /* 0x00000007ff1e723e */ /* 0x000fe200020006ff */
[--C-:B------:R-:W-:Y:S01]  /*166e0*/  HADD2.F32 R9, -RZ, R10.reuse.H0_H0 ;  /* 0x2000000aff097230 */ /* 0x100fe20000004100 */
[-C--:B-1----:R-:W-:Y:S01]  /*166f0*/  F2FP.F16.E4M3.UNPACK_B R11, R25.reuse ;  /* 0x00000019ff0b723e */ /* 0x082fe200020006ff */
[----:B------:R-:W-:Y:S01]  /*16700*/  HADD2.F32 R10, -RZ, R10.H1_H1 ;  /* 0x3000000aff0a7230 */ /* 0x000fe20000004100 */
[----:B------:R-:W-:-:S02]  /*16710*/  F2FP.F16.E4M3.UNPACK_B R21, R25.H1 ;  /* 0x00000019ff15723e */ /* 0x000fc400030006ff */
[-C--:B------:R-:W-:Y:S01]  /*16720*/  F2FP.F16.E4M3.UNPACK_B R25, R24.reuse ;  /* 0x00000018ff19723e */ /* 0x080fe200020006ff */
[--C-:B------:R-:W-:Y:S01]  /*16730*/  HADD2.F32 R5, -RZ, R11.reuse.H0_H0 ;  /* 0x2000000bff057230 */ /* 0x100fe20000004100 */
[----:B------:R-:W-:Y:S01]  /*16740*/  F2FP.F16.E4M3.UNPACK_B R34, R24.H1 ;  /* 0x00000018ff22723e */ /* 0x000fe200030006ff */
[----:B------:R-:W-:Y:S01]  /*16750*/  HADD2.F32 R11, -RZ, R11.H1_H1 ;  /* 0x3000000bff0b7230 */ /* 0x000fe20000004100 */
[-C--:B------:R-:W-:Y:S02]  /*16760*/  F2FP.F16.E4M3.UNPACK_B R31, R27.reuse ;  /* 0x0000001bff1f723e */ /* 0x080fe400020006ff */
[C---:B------:R-:W-:Y:S01]  /*16770*/  FMUL.FTZ R24, R5.reuse, R40 ;  /* 0x0000002805187220 */ /* 0x040fe20000410000 */
[----:B------:R-:W-:Y:S01]  /*16780*/  F2FP.F16.E4M3.UNPACK_B R38, R27.H1 ;  /* 0x0000001bff26723e */ /* 0x000fe200030006ff */
[-C--:B------:R-:W-:Y:S01]  /*16790*/  FMUL.FTZ R27, R5, R28.reuse ;  /* 0x0000001c051b7220 */ /* 0x080fe20000410000 */
[----:B------:R-:W-:Y:S01]  /*167a0*/  FMUL.FTZ R41, R11, R39 ;  /* 0x000000270b297220 */ /* 0x000fe20000410000 */
[C---:B------:R-:W-:Y:S01]  /*167b0*/  FFMA.FTZ R5, R9.reuse, R28, -R24 ;  /* 0x0000001c09057223 */ /* 0x040fe20000010818 */
[----:B------:R-:W-:Y:S01]  /*167c0*/  F2FP.F16.E4M3.UNPACK_B R24, R13.H1 ;  /* 0x0000000dff18723e */ /* 0x000fe200030006ff */
[----:B------:R-:W-:Y:S01]  /*167d0*/  FFMA.FTZ R9, R9, R40, R27 ;  /* 0x0000002809097223 */ /* 0x000fe2000001001b */
[----:B------:R-:W-:Y:S01]  /*167e0*/  HADD2.F32 R27, -RZ, R14.H1_H1 ;  /* 0x3000000eff1b7230 */ /* 0x000fe20000004100 */
[----:B------:R-:W-:Y:S01]  /*167f0*/  F2FP.F16.E4M3.UNPACK_B R35, R7.H1 ;  /* 0x00000007ff23723e */ /* 0x000fe200030006ff */
[----:B------:R-:W-:Y:S01]  /*16800*/  HADD2.F32 R40, -RZ, R37.H0_H0 ;  /* 0x20000025ff287230 */ /* 0x000fe20000004100 */
[----:B------:R-:W-:Y:S01]  /*16810*/  F2FP.F16.E4M3.UNPACK_B R32, R4.H1 ;  /* 0x00000004ff20723e */ /* 0x000fe200030006ff */
[----:B------:R-:W-:-:S02]  /*16820*/  HADD2.F32 R14, -RZ, R21.H0_H0 ;  /* 0x20000015ff0e7230 */ /* 0x000fc40000004100 */
[-C--:B------:R-:W-:Y:S01]  /*16830*/  FMUL.FTZ R44, R11, R27.reuse ;  /* 0x0000001b0b2c7220 */ /* 0x080fe20000410000 */
[----:B------:R-:W-:Y:S01]  /*16840*/  HADD2.F32 R28, -RZ, R24.H0_H0 ;  /* 0x20000018ff1c7230 */ /* 0x000fe20000004100 */
[----:B------:R-:W-:Y:S01]  /*16850*/  F2FP.F16.E4M3.UNPACK_B R15, R4 ;  /* 0x00000004ff0f723e */ /* 0x000fe200020006ff */
[----:B------:R-:W-:Y:S02]  /*16860*/  HADD2.F32 R13, -RZ, R20.H0_H0 ;  /* 0x20000014ff0d7230 */ /* 0x000fe40000004100 */
[C---:B------:R-:W-:Y:S01]  /*16870*/  FMUL.FTZ R46, R14.reuse, R40 ;  /* 0x000000280e2e7220 */ /* 0x040fe20000410000 */
[----:B------:R-:W-:Y:S01]  /*16880*/  F2FP.F16.E4M3.UNPACK_B R4, R6 ;  /* 0x00000006ff04723e */ /* 0x000fe200020006ff */
        /* <DEDUP_REMOVED lines=8> */
[----:B------:R-:W-:Y:S02]  /*16910*/  HADD2.F32 R27, -RZ, R24.H1_H1 ;  /* 0x30000018ff1b7230 */ /* 0x000fe40000004100 */
[----:B------:R-:W-:Y:S01]  /*16920*/  FFMA.FTZ R10, R10, R39, R44 ;  /* 0x000000270a0a7223 */ /* 0x000fe2000001002c */
[----:B------:R-:W-:Y:S01]  /*16930*/  HADD2.F32 R20, -RZ, R21.H1_H1 ;  /* 0x30000015ff147230 */ /* 0x000fe20000004100 */
[----:B------:R-:W-:Y:S01]  /*16940*/  F2FP.F16.E4M3.UNPACK_B R7, R6.H1 ;  /* 0x00000006ff07723e */ /* 0x000fe200030006ff */
[----:B------:R-:W-:Y:S01]  /*16950*/  HADD2.F32 R43, -RZ, R40.H0_H0 ;  /* 0x20000028ff2b7230 */ /* 0x000fe20000004100 */
[----:B------:R-:W-:Y:S01]  /*16960*/  F2FP.F16.E4M3.UNPACK_B R6, R26 ;  /* 0x0000001aff06723e */ /* 0x000fe200020006ff */
[----:B------:R-:W-:-:S02]  /*16970*/  HADD2.F32 R24, -RZ, R31.H0_H0 ;  /* 0x2000001fff187230 */ /* 0x000fc40000004100 */
[C---:B------:R-:W-:Y:S01]  /*16980*/  FMUL.FTZ R45, R20.reuse, R41 ;  /* 0x00000029142d7220 */ /* 0x040fe20000410000 */
[--C-:B------:R-:W-:Y:S02]  /*16990*/  HADD2.F32 R39, -RZ, R37.reuse.H0_H0 ;  /* 0x20000025ff277230 */ /* 0x100fe40000004100 */
[----:B------:R-:W-:Y:S01]  /*169a0*/  FMUL.FTZ R44, R20, R27 ;  /* 0x0000001b142c7220 */ /* 0x000fe20000410000 */
[----:B------:R-:W-:Y:S02]  /*169b0*/  HADD2.F32 R21, -RZ, R30.H0_H0 ;  /* 0x2000001eff157230 */ /* 0x000fe40000004100 */
[----:B------:R-:W-:Y:S01]  /*169c0*/  FMUL.FTZ R46, R24, R43 ;  /* 0x0000002b182e7220 */ /* 0x000fe20000410000 */
[----:B------:R-:W-:Y:S01]  /*169d0*/  FFMA.FTZ R20, R28, R27, -R45 ;  /* 0x0000001b1c147223 */ /* 0x000fe2000001082d */
[----:B------:R-:W-:Y:S01]  /*169e0*/  FMUL.FTZ R48, R24, R39 ;  /* 0x0000002718307220 */ /* 0x000fe20000410000 */
[----:B------:R-:W-:Y:S01]  /*169f0*/  FFMA.FTZ R28, R28, R41, R44 ;  /* 0x000000291c1c7223 */ /* 0x000fe2000001002c */
[----:B------:R-:W-:Y:S01]  /*16a00*/  FFMA.FTZ R24, R21, R39, -R46 ;  /* 0x0000002715187223 */ /* 0x000fe2000001082e */
[----:B------:R-:W-:Y:S01]  /*16a10*/  HADD2.F32 R39, -RZ, R37.H1_H1 ;  /* 0x30000025ff277230 */ /* 0x000fe20000004100 */
[----:B------:R-:W-:Y:S01]  /*16a20*/  F2FP.F16.E4M3.UNPACK_B R41, R42.H1 ;  /* 0x0000002aff29723e */ /* 0x000fe200030006ff */
[----:B------:R-:W-:Y:S01]  /*16a30*/  HADD2.F32 R42, -RZ, R40.H1_H1 ;  /* 0x30000028ff2a7230 */ /* 0x000fe20000004100 */
[----:B------:R-:W-:Y:S01]  /*16a40*/  F2FP.F16.E4M3.UNPACK_B R37, R33.H1 ;  /* 0x00000021ff25723e */ /* 0x000fe200030006ff */
[----:B------:R-:W-:-:S02]  /*16a50*/  HADD2.F32 R31, -RZ, R31.H1_H1 ;  /* 0x3000001fff1f7230 */ /* 0x000fc40000004100 */
[----:B------:R-:W-:Y:S01]  /*16a60*/  FFMA.FTZ R21, R21, R43, R48 ;  /* 0x0000002b15157223 */ /* 0x000fe20000010030 */
[----:B------:R-:W-:Y:S01]  /*16a70*/  HADD2.F32 R44, -RZ, R41.H0_H0 ;  /* 0x20000029ff2c7230 */ /* 0x000fe20000004100 */
[----:B------:R-:W-:Y:S01]  /*16a80*/  F2FP.F16.E4M3.UNPACK_B R26, R26.H1 ;  /* 0x0000001aff1a723e */ /* 0x000fe200030006ff */
[----:B------:R-:W-:Y:S02]  /*16a90*/  HADD2.F32 R27, -RZ, R38.H0_H0 ;  /* 0x20000026ff1b7230 */ /* 0x000fe40000004100 */
[C---:B------:R-:W-:Y:S01]  /*16aa0*/  FMUL.FTZ R43, R31.reuse, R42 ;  /* 0x0000002a1f2b7220 */ /* 0x040fe20000410000 */
[----:B------:R-:W-:Y:S02]  /*16ab0*/  HADD2.F32 R40, -RZ, R37.H0_H0 ;  /* 0x20000025ff287230 */ /* 0x000fe40000004100 */
[----:B------:R-:W-:Y:S01]  /*16ac0*/  FMUL.FTZ R31, R31, R39 ;  /* 0x000000271f1f7220 */ /* 0x000fe20000410000 */
[----:B------:R-:W-:Y:S02]  /*16ad0*/  HADD2.F32 R30, -RZ, R30.H1_H1 ;  /* 0x3000001eff1e7230 */ /* 0x000fe40000004100 */
[----:B------:R-:W-:Y:S01]  /*16ae0*/  FMUL.FTZ R46, R27, R44 ;  /* 0x0000002c1b2e7220 */ /* 0x000fe20000410000 */
[----:B------:R-:W-:-:S02]  /*16af0*/  HADD2.F32 R33, -RZ, R35.H0_H0 ;  /* 0x20000023ff217230 */ /* 0x000fc40000004100 */
[----:B------:R-:W-:Y:S01]  /*16b00*/  FMUL.FTZ R45, R27, R40 ;  /* 0x000000281b2d7220 */ /* 0x000fe20000410000 */
[----:B------:R-:W-:Y:S01]  /*16b10*/  F2FP.SATFINITE.E4M3.F32.PACK_AB_MERGE_C R11, R20, R11, RZ ;  /* 0x0000000b140b723e */ /* 0x000fe200048070ff */
[C---:B------:R-:W-:Y:S01]  /*16b20*/  FFMA.FTZ R27, R30.reuse, R39, -R43 ;  /* 0x000000271e1b7223 */ /* 0x040fe2000001082b */
[----:B------:R-:W-:Y:S01]  /*16b30*/  FFMA.FTZ R30, R30, R42, R31 ;  /* 0x0000002a1e1e7223 */ /* 0x000fe2000001001f */
[C---:B------:R-:W-:Y:S01]  /*16b40*/  FFMA.FTZ R31, R33.reuse, R40, -R46 ;  /* 0x00000028211f7223 */ /* 0x040fe2000001082e */
[----:B------:R-:W-:Y:S01]  /*16b50*/  F2FP.F16.E4M3.UNPACK_B R43, R29.H1 ;  /* 0x0000001dff2b723e */ /* 0x000fe200030006ff */
[----:B------:R-:W-:Y:S01]  /*16b60*/  HADD2.F32 R42, -RZ, R37.H1_H1 ;  /* 0x30000025ff2a7230 */ /* 0x000fe20000004100 */
[----:B------:R-:W-:Y:S01]  /*16b70*/  F2FP.F16.E4M3.UNPACK_B R40, R12.H1 ;  /* 0x0000000cff28723e */ /* 0x000fe200030006ff */
[----:B------:R-:W-:Y:S02]  /*16b80*/  HADD2.F32 R46, -RZ, R41.H1_H1 ;  /* 0x30000029ff2e7230 */ /* 0x000fe40000004100 */
[----:B------:R-:W-:Y:S01]  /*16b90*/  FFMA.FTZ R33, R33, R44, R45 ;  /* 0x0000002c21217223 */ /* 0x000fe2000001002d */
[----:B------:R-:W-:Y:S01]  /*16ba0*/  HADD2.F32 R39, -RZ, R38.H1_H1 ;  /* 0x30000026ff277230 */ /* 0x000fe20000004100 */
[----:B------:R-:W-:Y:S01]  /*16bb0*/  F2FP.SATFINITE.E4M3.F32.PACK_AB_MERGE_C R13, R28, R13, RZ ;  /* 0x0000000d1c0d723e */ /* 0x000fe200048070ff */
[----:B------:R-:W-:Y:S01]  /*16bc0*/  HADD2.F32 R37, -RZ, R35.H1_H1 ;  /* 0x30000023ff257230 */ /* 0x000fe20000004100 */
[----:B------:R-:W-:Y:S01]  /*16bd0*/  F2FP.SATFINITE.E4M3.F32.PACK_AB_MERGE_C R5, R14, R5, R11 ;  /* 0x000000050e05723e */ /* 0x000fe2000480700b */
[----:B------:R-:W-:-:S02]  /*16be0*/  HADD2.F32 R44, -RZ, R43.H0_H0 ;  /* 0x2000002bff2c7230 */ /* 0x000fc40000004100 */
[C---:B------:R-:W-:Y:S01]  /*16bf0*/  FMUL.FTZ R50, R39.reuse, R46 ;  /* 0x0000002e27327220 */ /* 0x040fe20000410000 */
[----:B------:R-:W-:Y:S02]  /*16c00*/  HADD2.F32 R38, -RZ, R34.H0_H0 ;  /* 0x20000022ff267230 */ /* 0x000fe40000004100 */
[-C--:B------:R-:W-:Y:S01]  /*16c10*/  FMUL.FTZ R45, R39, R42.reuse ;  /* 0x0000002a272d7220 */ /* 0x080fe20000410000 */
[----:B------:R-:W-:Y:S02]  /*16c20*/  HADD2.F32 R41, -RZ, R40.H0_H0 ;  /* 0x20000028ff297230 */ /* 0x000fe40000004100 */
[C---:B------:R-:W-:Y:S01]  /*16c30*/  FFMA.FTZ R50, R37.reuse, R42, -R50 ;  /* 0x0000002a25327223 */ /* 0x040fe20000010832 */
[----:B------:R-:W-:Y:S02]  /*16c40*/  HADD2.F32 R35, -RZ, R32.H0_H0 ;  /* 0x20000020ff237230 */ /* 0x000fe40000004100 */
[C---:B------:R-:W-:Y:S01]  /*16c50*/  FMUL.FTZ R48, R38.reuse, R44 ;  /* 0x0000002c26307220 */ /* 0x040fe20000410000 */
[----:B------:R-:W-:Y:S01]  /*16c60*/  FFMA.FTZ R46, R37, R46, R45 ;  /* 0x0000002e252e7223 */ /* 0x000fe2000001002d */
[----:B------:R-:W-:Y:S01]  /*16c70*/  FMUL.FTZ R39, R38, R41 ;  /* 0x0000002926277220 */ /* 0x000fe20000410000 */
[----:B------:R-:W-:Y:S01]  /*16c80*/  HADD2.F32 R43, -RZ, R43.H1_H1 ;  /* 0x3000002bff2b7230 */ /* 0x000fe20000004100 */
[----:B------:R-:W-:Y:S01]  /*16c90*/  F2FP.F16.E4M3.UNPACK_B R38, R29 ;  /* 0x0000001dff26723e */ /* 0x000fe200020006ff */
[----:B------:R-:W-:-:S02]  /*16ca0*/  HADD2.F32 R34, -RZ, R34.H1_H1 ;  /* 0x30000022ff227230 */ /* 0x000fc40000004100 */
[C---:B------:R-:W-:Y:S01]  /*16cb0*/  FFMA.FTZ R48, R35.reuse, R41, -R48 ;  /* 0x0000002923307223 */ /* 0x040fe20000010830 */
[----:B------:R-:W-:Y:S02]  /*16cc0*/  HADD2.F32 R37, -RZ, R40.H1_H1 ;  /* 0x30000028ff257230 */ /* 0x000fe40000004100 */
[----:B------:R-:W-:Y:S01]  /*16cd0*/  FFMA.FTZ R44, R35, R44, R39 ;  /* 0x0000002c232c7223 */ /* 0x000fe20000010027 */
        /* <DEDUP_REMOVED lines=29> */
[--C-:B------:R-:W-:Y:S01]  /*16eb0*/  HADD2.F32 R15, -RZ, R12.reuse.H0_H0 ;  /* 0x2000000cff0f7230 */ /* 0x100fe20000004100 */
[----:B------:R-:W-:Y:S01]  /*16ec0*/  F2FP.SATFINITE.E4M3.F32.PACK_AB_MERGE_C R11, R30, R21, R33 ;  /* 0x000000151e0b723e */ /* 0x000fe20004807021 */
[----:B------:R-:W-:Y:S02]  /*16ed0*/  HADD2.F32 R29, -RZ, R12.H1_H1 ;  /* 0x3000000cff1d7230 */ /* 0x000fe40000004100 */
[C---:B------:R-:W-:Y:S01]  /*16ee0*/  FMUL.FTZ R45, R25.reuse, R32 ;  /* 0x00000020192d7220 */ /* 0x040fe20000410000 */
[----:B------:R-:W-:Y:S02]  /*16ef0*/  HADD2.F32 R12, -RZ, R7.H0_H0 ;  /* 0x20000007ff0c7230 */ /* 0x000fe40000004100 */
[----:B------:R-:W-:Y:S01]  /*16f00*/  FMUL.FTZ R25, R25, R15 ;  /* 0x0000000f19197220 */ /* 0x000fe20000410000 */
[----:B------:R-:W-:Y:S02]  /*16f10*/  HADD2.F32 R35, -RZ, R35.H1_H1 ;  /* 0x30000023ff237230 */ /* 0x000fe40000004100 */
        /* <DEDUP_REMOVED lines=37> */
.L_x_3206:
[----:B------:R-:W-:Y:S05]  /*17170*/  BSYNC B0 ;  /* 0x0000000000007941 */ /* 0x000fea0003800000 */
.L_x_3178:
        /* <DEDUP_REMOVED lines=8> */
.L_x_3175:
[----:B----4-:R-:W4:Y:S01]  /*17200*/  S2R R0, SR_TID.X ;  /* 0x0000000000007919 */ /* 0x010f220000002100 */
[----:B------:R-:W-:Y:S05]  /*17210*/  WARPSYNC.ALL ;  /* 0x0000000000007948 */ /* 0x000fea0003800000 */
[----:B----4-:R-:W-:-:S04]  /*17220*/  SHF.R.U32.HI R0, RZ, 0x7, R0 ;  /* 0x00000007ff007819 */ /* 0x010fc80000011600 */
[----:B0-23-5:R-:W-:Y:S01]  /*17230*/  IADD3 R5, R0, 0x8, RZ ;  /* 0x0000000800057810 */ /* 0x02dfe20007ffe0ff */
[----:B------:R-:W-:-:S04]  /*17240*/  IMAD.U32 R0, RZ, RZ, UR38 ;  /* 0x00000026ff007e24 */ /* 0x000fc8000f8e00ff */
[----:B------:R0:W-:Y:S01]  /*17250*/  BAR.SYNC.DEFER_BLOCKING R5, 0x100 ;  /* 0x000400050000751d */ /* 0x0001e20000010000 */
[----:B------:R-:W-:-:S13]  /*17260*/  ISETP.NE.AND P0, PT, R0, 0x3, PT ;  /* 0x000000030000780c */ /* 0x000fda0003f05270 */
[----:B0-----:R-:W-:Y:S05]  /*17270*/  @!P0 BRA `(.L_x_3223) ;  /* 0x0000000000048947 */ /* 0x001fea0003800000 */
[----:B------:R-:W-:Y:S01]  /*17280*/  BPT.TRAP 0x1 ;  /* 0x000000040000795c */ /* 0x000fe20000300000 */
.L_x_3223:
[----:B------:R-:W-:Y:S01]  /*17290*/  IMAD R4, R222, 0x8, R216 ;  /* 0x00000008de047824 */ /* 0x000fe200078e02d8 */
[----:B------:R-:W-:-:S04]  /*172a0*/  SHF.L.U32 R14, R223, 0x1f, RZ ;  /* 0x0000001fdf0e7819 */ /* 0x000fc800000006ff */
[----:B------:R0:W2:Y:S01]  /*172b0*/  SYNCS.PHASECHK.TRANS64.TRYWAIT P1, [R4+URZ+0x38830], R14 ;  /* 0x0388300e040075a7 */ /* 0x0000a2000802017f */
[----:B------:R-:W-:Y:S05]  /*172c0*/  @!P0 BRA `(.L_x_3224) ;  /* 0x0000000000048947 */ /* 0x000fea0003800000 */
[----:B------:R-:W-:Y:S01]  /*172d0*/  BPT.TRAP 0x1 ;  /* 0x000000040000795c */ /* 0x000fe20000300000 */
.L_x_3224:
[----:B--2---:R-:W-:Y:S05]  /*172e0*/  @P1 BRA `(.L_x_3225) ;  /* 0x0000000000081947 */ /* 0x004fea0003800000 */
[----:B------:R-:W2:Y:S02]  /*172f0*/  SYNCS.PHASECHK.TRANS64.TRYWAIT P1, [R4+URZ+0x38830], R14 ;  /* 0x0388300e040075a7 */ /* 0x000ea4000802017f */
[----:B--2---:R-:W-:Y:S05]  /*17300*/  @!P1 BRA `(.L_x_3226) ;  /* 0x000001ac00749947 */ /* 0x004fea0003800000 */
.L_x_3225:
[----:B------:R-:W-:Y:S05]  /*17310*/  WARPSYNC.ALL ;  /* 0x0000000000007948 */ /* 0x000fea0003800000 */
[----:B------:R-:W-:Y:S01]  /*17320*/  R2UR UR4, R216 ;  /* 0x00000000d80472ca */ /* 0x000fe200000e0000 */
[----:B------:R-:W-:Y:S01]  /*17330*/  IMAD.MOV.U32 R9, RZ, RZ, 0x40000040 ;  /* 0x40000040ff097424 */ /* 0x000fe200078e00ff */
[----:B------:R-:W-:Y:S01]  /*17340*/  LOP3.LUT R8, R36, 0x10000, RZ, 0xfc, !PT ;  /* 0x0001000024087812 */ /* 0x000fe200078efcff */
[----:B------:R-:W-:Y:S01]  /*17350*/  IMAD.MOV.U32 R7, RZ, RZ, 0x40000040 ;  /* 0x40000040ff077424 */ /* 0x000fe200078e00ff */
[----:B------:R-:W-:Y:S01]  /*17360*/  WARPGROUP.ARRIVE ;  /* 0x00000000000079c5 */ /* 0x000fe20000000000 */
[----:B------:R-:W-:Y:S01]  /*17370*/  IMAD.MOV.U32 R93, RZ, RZ, 0x40000040 ;  /* 0x40000040ff5d7424 */ /* 0x000fe200078e00ff */
[----:B------:R-:W-:Y:S01]  /*17380*/  R2UR UR5, R9 ;  /* 0x00000000090572ca */ /* 0x000fe200000e0000 */
[C---:B------:R-:W-:Y:S01]  /*17390*/  VIADD R92, R8.reuse, 0x2 ;  /* 0x00000002085c7836 */ /* 0x040fe20000000000 */
[----:B------:R-:W-:Y:S01]  /*173a0*/  R2UR UR7, R7 ;  /* 0x00000000070772ca */ /* 0x000fe200000e0000 */
[C---:B------:R-:W-:Y:S01]  /*173b0*/  VIADD R90, R8.reuse, 0x4 ;  /* 0x00000004085a7836 */ /* 0x040fe20000000000 */
[----:B------:R-:W-:Y:S01]  /*173c0*/  MOV R11, 0x40000040 ;  /* 0x40000040000b7802 */ /* 0x000fe20000000f00 */
[----:B------:R-:W-:Y:S01]  /*173d0*/  IMAD.MOV.U32 R91, RZ, RZ, 0x40000040 ;  /* 0x40000040ff5b7424 */ /* 0x000fe200078e00ff */
[----:B------:R-:W-:Y:S01]  /*173e0*/  MOV R7, 0x40000040 ;  /* 0x4000004000077802 */ /* 0x000fe20000000f00 */
[----:B------:R-:W-:Y:S01]  /*173f0*/  UIADD3 UR4, UR4, 0x28400, URZ ;  /* 0x0002840004047890 */ /* 0x000fe2000fffe03f */
[C---:B------:R-:W-:Y:S01]  /*17400*/  VIADD R88, R8.reuse, 0x6 ;  /* 0x0000000608587836 */ /* 0x040fe20000000000 */
[----:B------:R-:W3:Y:S01]  /*17410*/  S2R R0, SR_TID.X ;  /* 0x0000000000007919 */ /* 0x000ee20000002100 */
[----:B------:R-:W-:Y:S01]  /*17420*/  IMAD.MOV.U32 R89, RZ, RZ, 0x40000040 ;  /* 0x40000040ff597424 */ /* 0x000fe200078e00ff */
[----:B------:R-:W-:Y:S01]  /*17430*/  USHF.R.U32.HI UR4, URZ, 0x4, UR4 ;  /* 0x000000043f047899 */ /* 0x000fe20008011604 */
[C---:B------:R-:W-:Y:S01]  /*17440*/  VIADD R20, R8.reuse, 0x400 ;  /* 0x0000040008147836 */ /* 0x040fe20000000000 */
[----:B------:R-:W-:Y:S01]  /*17450*/  STL.64 [R1+0x18], R92 ;  /* 0x0000185c01007387 */ /* 0x000fe20000100a00 */
[----:B------:R-:W-:Y:S01]  /*17460*/  IMAD.MOV.U32 R21, RZ, RZ, 0x40000040 ;  /* 0x40000040ff157424 */ /* 0x000fe200078e00ff */
[----:B------:R-:W-:Y:S01]  /*17470*/  ULOP3.LUT UR4, UR4, 0x3fff, URZ, 0xc0, !UPT ;  /* 0x00003fff04047892 */ /* 0x000fe2000f8ec03f */
[C---:B------:R-:W-:Y:S01]  /*17480*/  VIADD R228, R8.reuse, 0x402 ;  /* 0x0000040208e47836 */ /* 0x040fe20000000000 */
[----:B------:R-:W-:Y:S01]  /*17490*/  STL.64 [R1+0x10], R90 ;  /* 0x0000105a01007387 */ /* 0x000fe20000100a00 */
[----:B------:R-:W-:Y:S01]  /*174a0*/  IMAD.MOV.U32 R229, RZ, RZ, 0x40000040 ;  /* 0x40000040ffe57424 */ /* 0x000fe200078e00ff */
[----:B------:R-:W-:Y:S01]  /*174b0*/  ULOP3.LUT UR40, UR4, 0x10000, URZ, 0xfc, !UPT ;  /* 0x0001000004287892 */ /* 0x000fe2000f8efc3f */
[C---:B------:R-:W-:Y:S01]  /*174c0*/  VIADD R226, R8.reuse, 0x404 ;  /* 0x0000040408e27836 */ /* 0x040fe20000000000 */
[----:B------:R-:W-:Y:S01]  /*174d0*/  STL.64 [R1+0x8], R88 ;  /* 0x0000085801007387 */ /* 0x000fe20000100a00 */
[----:B------:R-:W-:Y:S01]  /*174e0*/  R2UR UR4, R8 ;  /* 0x00000000080472ca */ /* 0x000fe200000e0000 */
[----:B------:R-:W-:-:S02]  /*174f0*/  IMAD.MOV.U32 R227, RZ, RZ, 0x40000040 ;  /* 0x40000040ffe37424 */ /* 0x000fc400078e00ff */
[----:B------:R-:W-:Y:S01]  /*17500*/  LEA R6, R222, UR40, 0xb ;  /* 0x00000028de067c11 */ /* 0x000fe2000f8e58ff */
[----:B------:R-:W-:Y:S01]  /*17510*/  VIADD R12, R8, 0x406 ;  /* 0x00000406080c7836 */ /* 0x000fe20000000000 */
[----:B------:R4:W-:Y:S01]  /*17520*/  STL.64 [R1], R20 ;  /* 0x0000001401007387 */ /* 0x0009e20000100a00 */
[----:B------:R-:W-:Y:S01]  /*17530*/  IMAD.MOV.U32 R13, RZ, RZ, 0x40000040 ;  /* 0x40000040ff0d7424 */ /* 0x000fe200078e00ff */
[C---:B------:R-:W-:Y:S01]  /*17540*/  R2UR UR6, R6.reuse ;  /* 0x00000000060672ca */ /* 0x040fe200000e0000 */
[----:B------:R-:W-:Y:S01]  /*17550*/  VIADD R10, R6, 0x2 ;  /* 0x00000002060a7836 */ /* 0x000fe20000000000 */
[----:B---3--:R-:W-:-:S11]  /*17560*/  SHF.R.U32.HI R0, RZ, 0x7, R0 ;  /* 0x00000007ff007819 */ /* 0x008fd60000011600 */
[----:B------:R-:W-:Y:S01]  /*17570*/  QGMMA.64x128x32.F32.E4M3.E4M3 R24, gdesc[UR4], RZ, !UPT, gsb0 ;  /* 0x01e00000041879f3 */ /* 0x000fe2000c0008ff */
[----:B------:R-:W-:Y:S02]  /*17580*/  R2UR UR4, R92 ;  /* 0x000000005c0472ca */ /* 0x000fe400000e0000 */
[----:B------:R-:W-:Y:S02]  /*17590*/  R2UR UR5, R93 ;  /* 0x000000005d0572ca */ /* 0x000fe400000e0000 */
[----:B------:R-:W-:Y:S01]  /*175a0*/  R2UR UR6, R10 ;  /* 0x000000000a0672ca */ /* 0x000fe200000e0000 */
[----:B------:R-:W-:Y:S01]  /*175b0*/  VIADD R10, R6, 0x4 ;  /* 0x00000004060a7836 */ /* 0x000fe20000000000 */
[----:B------:R-:W-:Y:S01]  /*175c0*/  R2UR UR7, R11 ;  /* 0x000000000b0772ca */ /* 0x000fe200000e0000 */
[----:B------:R-:W-:Y:S01]  /*175d0*/  IMAD.MOV.U32 R11, RZ, RZ, 0x40000040 ;  /* 0x40000040ff0b7424 */ /* 0x000fe200078e00ff */
[----:B------:R-:W-:Y:S02]  /*175e0*/  WARPGROUP.DEPBAR.LE gsb0, 0x0 ;  /* 0x00008000000079c5 */ /* 0x000fe40000010000 */
[----:B------:R-:W-:-:S09]  /*175f0*/  WARPGROUP.ARRIVE ;  /* 0x00000000000079c5 */ /* 0x000fd20000000000 */
[----:B------:R-:W-:Y:S01]  /*17600*/  QGMMA.64x128x32.F32.E4M3.E4M3 R24, gdesc[UR4], R24, gsb0 ;  /* 0x01e00000041879f3 */ /* 0x000fe20008000818 */
[----:B------:R-:W-:Y:S02]  /*17610*/  R2UR UR4, R90 ;  /* 0x000000005a0472ca */ /* 0x000fe400000e0000 */
[----:B------:R-:W-:Y:S02]  /*17620*/  R2UR UR5, R91 ;  /* 0x000000005b0572ca */ /* 0x000fe400000e0000 */
[----:B------:R-:W-:Y:S01]  /*17630*/  R2UR UR6, R10 ;  /* 0x000000000a0672ca */ /* 0x000fe200000e0000 */
[----:B------:R-:W-:Y:S01]  /*17640*/  VIADD R10, R6, 0x6 ;  /* 0x00000006060a7836 */ /* 0x000fe20000000000 */
[----:B------:R-:W-:Y:S02]  /*17650*/  R2UR UR7, R11 ;  /* 0x000000000b0772ca */ /* 0x000fe400000e0000 */
[----:B------:R-:W-:Y:S01]  /*17660*/  MOV R11, 0x40000040 ;  /* 0x40000040000b7802 */ /* 0x000fe20000000f00 */
[----:B------:R-:W-:-:S02]  /*17670*/  WARPGROUP.DEPBAR.LE gsb0, 0x0 ;  /* 0x00008000000079c5 */ /* 0x000fc40000010000 */
[----:B------:R-:W-:-:S08]  /*17680*/  WARPGROUP.ARRIVE ;  /* 0x00000000000079c5 */ /* 0x000fd00000000000 */
[----:B------:R-:W-:Y:S01]  /*17690*/  QGMMA.64x128x32.F32.E4M3.E4M3 R24, gdesc[UR4], R24, gsb0 ;  /* 0x01e00000041879f3 */ /* 0x000fe20008000818 */
        /* <DEDUP_REMOVED lines=14> */
[----:B------:R-:W-:Y:S02]  /*17780*/  MOV R11, 0x40000040 ;  /* 0x40000040000b7802 */ /* 0x000fe40000000f00 */
[----:B----4-:R-:W-:Y:S01]  /*17790*/  IADD3 R21, -R0, 0xb, RZ ;  /* 0x0000000b00157810 */ /* 0x010fe20007ffe1ff */
[----:B------:R-:W-:-:S02]  /*177a0*/  WARPGROUP.DEPBAR.LE gsb0, 0x0 ;  /* 0x00008000000079c5 */ /* 0x000fc40000010000 */
[----:B------:R-:W-:-:S06]  /*177b0*/  WARPGROUP.ARRIVE ;  /* 0x00000000000079c5 */ /* 0x000fcc0000000000 */
[----:B------:R-:W-:Y:S01]  /*177c0*/  QGMMA.64x128x32.F32.E4M3.E4M3 R24, gdesc[UR4], R24, gsb0 ;  /* 0x01e00000041879f3 */ /* 0x000fe20008000818 */
[----:B------:R-:W-:Y:S02]  /*177d0*/  R2UR UR4, R228 ;  /* 0x00000000e40472ca */ /* 0x000fe400000e0000 */
[----:B------:R-:W-:Y:S02]  /*177e0*/  R2UR UR5, R229 ;  /* 0x00000000e50572ca */ /* 0x000fe400000e0000 */
[----:B------:R-:W-:Y:S01]  /*177f0*/  R2UR UR6, R10 ;  /* 0x000000000a0672ca */ /* 0x000fe200000e0000 */
[C---:B------:R-:W-:Y:S01]  /*17800*/  VIADD R10, R6.reuse, 0x404 ;  /* 0x00000404060a7836 */ /* 0x040fe20000000000 */
[----:B------:R-:W-:Y:S01]  /*17810*/  R2UR UR7, R11 ;  /* 0x000000000b0772ca */ /* 0x000fe200000e0000 */
[----:B------:R-:W-:Y:S02]  /*17820*/  IMAD.MOV.U32 R11, RZ, RZ, 0x40000040 ;  /* 0x40000040ff0b7424 */ /* 0x000fe400078e00ff */
[----:B------:R-:W-:Y:S01]  /*17830*/  VIADD R6, R6, 0x406 ;  /* 0x0000040606067836 */ /* 0x000fe20000000000 */
[----:B------:R-:W-:-:S02]  /*17840*/  WARPGROUP.DEPBAR.LE gsb0, 0x0 ;  /* 0x00008000000079c5 */ /* 0x000fc40000010000 */
[----:B------:R-:W-:-:S07]  /*17850*/  WARPGROUP.ARRIVE ;  /* 0x00000000000079c5 */ /* 0x000fce0000000000 */
[----:B------:R-:W-:Y:S01]  /*17860*/  QGMMA.64x128x32.F32.E4M3.E4M3 R24, gdesc[UR4], R24, gsb0 ;  /* 0x01e00000041879f3 */ /* 0x000fe20008000818 */
[----:B------:R-:W-:Y:S02]  /*17870*/  R2UR UR4, R226 ;  /* 0x00000000e20472ca */ /* 0x000fe400000e0000 */
[----:B------:R-:W-:Y:S02]  /*17880*/  R2UR UR5, R227 ;  /* 0x00000000e30572ca */ /* 0x000fe400000e0000 */
[----:B------:R-:W-:Y:S02]  /*17890*/  R2UR UR6, R10 ;  /* 0x000000000a0672ca */ /* 0x000fe400000e0000 */
[----:B------:R-:W-:Y:S01]  /*178a0*/  R2UR UR7, R11 ;  /* 0x000000000b0772ca */ /* 0x000fe200000e0000 */
[----:B------:R-:W-:Y:S02]  /*178b0*/  WARPGROUP.DEPBAR.LE gsb0, 0x0 ;  /* 0x00008000000079c5 */ /* 0x000fe40000010000 */
[----:B------:R-:W-:-:S10]  /*178c0*/  WARPGROUP.ARRIVE ;  /* 0x00000000000079c5 */ /* 0x000fd40000000000 */
[----:B------:R-:W-:Y:S01]  /*178d0*/  QGMMA.64x128x32.F32.E4M3.E4M3 R24, gdesc[UR4], R24, gsb0 ;  /* 0x01e00000041879f3 */ /* 0x000fe20008000818 */
[----:B------:R-:W-:Y:S02]  /*178e0*/  R2UR UR4, R12 ;  /* 0x000000000c0472ca */ /* 0x000fe400000e0000 */
[----:B------:R-:W-:Y:S02]  /*178f0*/  R2UR UR5, R13 ;  /* 0x000000000d0572ca */ /* 0x000fe400000e0000 */
[----:B------:R-:W-:Y:S02]  /*17900*/  R2UR UR6, R6 ;  /* 0x00000000060672ca */ /* 0x000fe400000e0000 */
[----:B------:R-:W-:Y:S01]  /*17910*/  R2UR UR7, R7 ;  /* 0x00000000070772ca */ /* 0x000fe200000e0000 */
[----:B------:R-:W-:Y:S02]  /*17920*/  WARPGROUP.DEPBAR.LE gsb0, 0x0 ;  /* 0x00008000000079c5 */ /* 0x000fe40000010000 */
[----:B------:R-:W-:-:S10]  /*17930*/  WARPGROUP.ARRIVE ;  /* 0x00000000000079c5 */ /* 0x000fd40000000000 */
[----:B------:R-:W-:Y:S03]  /*17940*/  QGMMA.64x128x32.F32.E4M3.E4M3 R24, gdesc[UR4], R24, gsb0 ;  /* 0x01e00000041879f3 */ /* 0x000fe60008000818 */
[----:B------:R-:W-:Y:S02]  /*17950*/  WARPGROUP.DEPBAR.LE gsb0, 0x0 ;  /* 0x00008000000079c5 */ /* 0x000fe40000010000 */
[----:B------:R3:W-:Y:S06]  /*17960*/  BAR.ARV R21, 0x100 ;  /* 0x000400150000751d */ /* 0x0007ec0000002000 */
[----:B------:R-:W-:Y:S05]  /*17970*/  @!P0 BRA `(.L_x_3227) ;  /* 0x0000000000048947 */ /* 0x000fea0003800000 */
[----:B------:R-:W-:Y:S01]  /*17980*/  BPT.TRAP 0x1 ;  /* 0x000000040000795c */ /* 0x000fe20000300000 */
.L_x_3227:
[----:B------:R-:W4:Y:S01]  /*17990*/  LDL R6, [R1+0x2c] ;  /* 0x00002c0001067983 */ /* 0x000f220000100800 */
[----:B-1----:R-:W1:Y:S03]  /*179a0*/  LDC R3, c[0x0][0x448] ;  /* 0x00011200ff037b82 */ /* 0x002e660000000800 */
[----:B------:R-:W4:Y:S04]  /*179b0*/  LDL R0, [R1+0x58] ;  /* 0x0000580001007983 */ /* 0x000f280000100800 */
[----:B------:R-:W5:Y:S04]  /*179c0*/  LDL R20, [R1+0x30] ;  /* 0x0000300001147983 */ /* 0x000f680000100800 */
[----:B------:R-:W2:Y:S04]  /*179d0*/  LDL R15, [R1+0x44] ;  /* 0x00004400010f7983 */ /* 0x000ea80000100800 */
[----:B------:R-:W3:Y:S01]  /*179e0*/  LDL R11, [R1+0x24] ;  /* 0x00002400010b7983 */ /* 0x000ee20000100800 */
[----:B------:R-:W-:-:S02]  /*179f0*/  LOP3.LUT R23, R23, 0xfffffff7, RZ, 0xc0, !PT ;  /* 0xfffffff717177812 */ /* 0x000fc400078ec0ff */
[----:B-1----:R-:W-:-:S13]  /*17a00*/  ISETP.NE.AND P1, PT, R3, 0x1, PT ;  /* 0x000000010300780c */ /* 0x002fda0003f25270 */
[----:B------:R-:W1:Y:S01]  /*17a10*/  @P1 LDC R3, c[0x0][0x44c] ;  /* 0x00011300ff031b82 */ /* 0x000e620000000800 */
[----:B------:R-:W-:-:S07]  /*17a20*/  @P1 LOP3.LUT R23, R23, 0x8, RZ, 0xfc, !PT ;  /* 0x0000000817171812 */ /* 0x000fce00078efcff */
[----:B------:R-:W0:Y:S01]  /*17a30*/  @P1 LDC R7, c[0x0][0x450] ;  /* 0x00011400ff071b82 */ /* 0x000e220000000800 */
[----:B----4-:R-:W-:-:S04]  /*17a40*/  IMAD.IADD R10, R0, 0x1, R6 ;  /* 0x00000001000a7824 */ /* 0x010fc800078e0206 */
[----:B-1----:R-:W-:-:S04]  /*17a50*/  @P1 IMAD.HI.U32 R0, R10, R3, RZ ;  /* 0x000000030a001227 */ /* 0x002fc800078e00ff */
[----:B------:R-:W-:Y:S01]  /*17a60*/  IMAD.MOV.U32 R3, RZ, RZ, -0x80 ;  /* 0xffffff80ff037424 */ /* 0x000fe200078e00ff */
[----:B0-----:R-:W-:-:S03]  /*17a70*/  @P1 SHF.R.U32.HI R10, RZ, R7, R0 ;  /* 0x00000007ff0a1219 */ /* 0x001fc60000011600 */
[----:B------:R-:W-:Y:S02]  /*17a80*/  IMAD R6, R168, R3, 0x80 ;  /* 0x00000080a8067424 */ /* 0x000fe400078e0203 */
[----:B------:R-:W0:Y:S03]  /*17a90*/  SHFL.IDX PT, R0, R10, 0x1, 0x1c1f ;  /* 0x003c1f000a007f89 */ /* 0x000e2600000e0000 */
[----:B-----5:R-:W-:Y:S01]  /*17aa0*/  IADD3 R3, R20, 0x1, R6 ;  /* 0x0000000114037810 */ /* 0x020fe20007ffe006 */
[----:B------:R-:W1:Y:S01]  /*17ab0*/  SHFL.IDX PT, R10, R10, RZ, 0x1c1f ;  /* 0x001c1fff0a0a7589 */ /* 0x000e6200000e0000 */
[----:B--2---:R-:W-:Y:S02]  /*17ac0*/  IADD3 R6, -R15, R6, R20 ;  /* 0x000000060f067210 */ /* 0x004fe40007ffe114 */
[----:B---3--:R-:W-:-:S04]  /*17ad0*/  IADD3 R3, -R11, R3, -R15 ;  /* 0x000000030b037210 */ /* 0x008fc80007ffe90f */
        /* <DEDUP_REMOVED lines=67> */
[----:B------:R-:W-:Y:S01]  /*17f10*/  FSEL R105, R70, -INF , P2 ;  /* 0xff80000046697808 */ /* 0x000fe20001000000 */
[----:B------:R-:W-:Y:S01]  /*17f20*/  IMAD.U32 R70, RZ, RZ, UR37 ;  /* 0x00000025ff467e24 */ /* 0x000fe2000f8e00ff */
        /* <DEDUP_REMOVED lines=26> */
[----:B------:R-:W-:Y:S02]  /*180d0*/  FMNMX.FTZ R20, R113, R20, !PT ;  /* 0x0000001471147209 */ /* 0x000fe40007810000 */
[----:B-1----:R-:W-:Y:S02]  /*180e0*/  VIADDMNMX R3, R10, R3, R6, PT ;  /* 0x000000030a037246 */ /* 0x002fe40003800106 */
[----:B------:R-:W-:-:S02]  /*180f0*/  FMNMX.FTZ R20, R87, R20, !PT ;  /* 0x0000001457147209 */ /* 0x000fc40007810000 */
[C---:B------:R-:W-:Y:S02]  /*18100*/  ISETP.GT.AND P2, PT, R3.reuse, 0x1, PT ;  /* 0x000000010300780c */ /* 0x040fe40003f44270 */
[----:B------:R-:W-:Y:S01]  /*18110*/  ISETP.GT.AND P3, PT, R3, 0x8, PT ;  /* 0x000000080300780c */ /* 0x000fe20003f64270 */
[----:B------:R-:W0:Y:S01]  /*18120*/  SHFL.BFLY PT, R115, R20, 0x2, 0x1f ;  /* 0x0c401f0014737f89 */ /* 0x000e2200000e0000 */
[----:B------:R-:W-:Y:S02]  /*18130*/  FSEL R25, R25, -INF , P2 ;  /* 0xff80000019197808 */ /* 0x000fe40001000000 */
[----:B------:R-:W-:Y:S02]  /*18140*/  ISETP.GT.AND P2, PT, R3, 0x10, PT ;  /* 0x000000100300780c */ /* 0x000fe40003f44270 */
[----:B0-----:R-:W-:-:S05]  /*18150*/  FMNMX.FTZ R26, R20, R115, !PT ;  /* 0x00000073141a7209 */ /* 0x001fca0007810000 */
[----:B------:R-:W0:Y:S02]  /*18160*/  SHFL.BFLY PT, R115, R26, 0x1, 0x1f ;  /* 0x0c201f001a737f89 */ /* 0x000e2400000e0000 */
[----:B0-----:R-:W-:-:S04]  /*18170*/  FMNMX.FTZ R0, R26, R115, !PT ;  /* 0x000000731a007209 */ /* 0x001fc80007810000 */
[----:B------:R-:W-:Y:S01]  /*18180*/  FSETP.NEU.FTZ.AND P1, PT, R0, -INF , PT ;  /* 0xff8000000000780b */ /* 0x000fe20003f3d000 */
[----:B------:R-:W-:-:S05]  /*18190*/  FFMA.FTZ R115, R2, R0, -8 ;  /* 0xc100000002737423 */ /* 0x000fca0000010000 */
[----:B------:R-:W-:Y:S02]  /*181a0*/  FSEL R115, R115, RZ, P1 ;  /* 0x000000ff73737208 */ /* 0x000fe40000800000 */
[----:B------:R-:W-:-:S03]  /*181b0*/  ISETP.GT.AND P1, PT, R3, RZ, PT ;  /* 0x000000ff0300720c */ /* 0x000fc60003f24270 */
[C-C-:B------:R-:W-:Y:S01]  /*181c0*/  FFMA.FTZ R153, R2.reuse, R7, -R115.reuse ;  /* 0x0000000702997223 */ /* 0x140fe20000010873 */
[----:B------:R-:W-:-:S01]  /*181d0*/  FFMA.FTZ R7, R2, R11, -R115 ;  /* 0x0000000b02077223 */ /* 0x000fc20000010873 */
[----:B------:R-:W-:Y:S01]  /*181e0*/  FSEL R11, R24, -INF , P1 ;  /* 0xff800000180b7808 */ /* 0x000fe20000800000 */
[----:B------:R-:W-:-:S01]  /*181f0*/  FFMA.FTZ R30, R2, R27, -R115 ;  /* 0x0000001b021e7223 */ /* 0x000fc20000010873 */
[----:B------:R-:W-:Y:S01]  /*18200*/  ISETP.GT.AND P1, PT, R3, 0x9, PT ;  /* 0x000000090300780c */ /* 0x000fe20003f24270 */
[----:B------:R-:W-:-:S01]  /*18210*/  FFMA.FTZ R10, R2, R31, -R115 ;  /* 0x0000001f020a7223 */ /* 0x000fc20000010873 */
[----:B------:R-:W-:Y:S01]  /*18220*/  FSEL R27, R28, -INF , P3 ;  /* 0xff8000001c1b7808 */ /* 0x000fe20001800000 */
[----:B------:R-:W-:-:S01]  /*18230*/  FFMA.FTZ R155, R2, R15, -R115 ;  /* 0x0000000f029b7223 */ /* 0x000fc20000010873 */
[----:B------:R-:W-:Y:S01]  /*18240*/  FMNMX.FTZ R20, R11, R25, !PT ;  /* 0x000000190b147209 */ /* 0x000fe20007810000 */
[----:B------:R-:W-:-:S01]  /*18250*/  FFMA.FTZ R28, R2, R35, -R115 ;  /* 0x00000023021c7223 */ /* 0x000fc20000010873 */
[----:B------:R-:W-:Y:S01]  /*18260*/  FSEL R29, R29, -INF , P1 ;  /* 0xff8000001d1d7808 */ /* 0x000fe20000800000 */
[----:B------:R0:W-:Y:S01]  /*18270*/  MUFU.EX2 R6, R30 ;  /* 0x0000001e00067308 */ /* 0x0001e20000000800 */
[----:B------:R-:W-:Y:S01]  /*18280*/  FMNMX.FTZ R20, R27, R20, !PT ;  /* 0x000000141b147209 */ /* 0x000fe20007810000 */
[C-C-:B------:R-:W-:Y:S01]  /*18290*/  FFMA.FTZ R157, R2.reuse, R91, -R115.reuse ;  /* 0x0000005b029d7223 */ /* 0x140fe20000010873 */
[----:B------:R-:W-:Y:S01]  /*182a0*/  ISETP.GT.AND P1, PT, R3, 0x11, PT ;  /* 0x000000110300780c */ /* 0x000fe20003f24270 */
[--C-:B------:R-:W-:Y:S01]  /*182b0*/  FFMA.FTZ R34, R2, R93, -R115.reuse ;  /* 0x0000005d02227223 */ /* 0x100fe20000010873 */
[----:B------:R-:W-:Y:S01]  /*182c0*/  FSEL R31, R32, -INF , P2 ;  /* 0xff800000201f7808 */ /* 0x000fe20001000000 */
[C-C-:B------:R-:W-:Y:S01]  /*182d0*/  FFMA.FTZ R32, R2.reuse, R43, -R115.reuse ;  /* 0x0000002b02207223 */ /* 0x140fe20000010873 */
[----:B------:R-:W-:Y:S01]  /*182e0*/  FMNMX.FTZ R20, R29, R20, !PT ;  /* 0x000000141d147209 */ /* 0x000fe20007810000 */
[C-C-:B------:R-:W-:Y:S01]  /*182f0*/  FFMA.FTZ R159, R2.reuse, R95, -R115.reuse ;  /* 0x0000005f029f7223 */ /* 0x140fe20000010873 */
[----:B------:R-:W-:Y:S01]  /*18300*/  ISETP.GT.AND P2, PT, R3, 0x18, PT ;  /* 0x000000180300780c */ /* 0x000fe20003f44270 */
[C-C-:B0-----:R-:W-:Y:S01]  /*18310*/  FFMA.FTZ R30, R2.reuse, R89, -R115.reuse ;  /* 0x00000059021e7223 */ /* 0x141fe20000010873 */
[----:B------:R-:W-:Y:S01]  /*18320*/  FSEL R33, R33, -INF , P1 ;  /* 0xff80000021217808 */ /* 0x000fe20000800000 */
[C-C-:B------:R-:W-:Y:S01]  /*18330*/  FFMA.FTZ R161, R2.reuse, R99, -R115.reuse ;  /* 0x0000006302a17223 */ /* 0x140fe20000010873 */
[----:B------:R-:W-:Y:S01]  /*18340*/  FMNMX.FTZ R20, R31, R20, !PT ;  /* 0x000000141f147209 */ /* 0x000fe20007810000 */
[----:B------:R-:W0:Y:S01]  /*18350*/  MUFU.EX2 R153, R153 ;  /* 0x0000009900997308 */ /* 0x000e220000000800 */
[----:B------:R-:W-:Y:S01]  /*18360*/  ISETP.GT.AND P1, PT, R3, 0x19, PT ;  /* 0x000000190300780c */ /* 0x000fe20003f24270 */
[--C-:B------:R-:W-:Y:S01]  /*18370*/  FFMA.FTZ R39, R2, R39, -R115.reuse ;  /* 0x0000002702277223 */ /* 0x100fe20000010873 */
[----:B------:R-:W-:Y:S01]  /*18380*/  FSEL R15, R36, -INF , P2 ;  /* 0xff800000240f7808 */ /* 0x000fe20001000000 */
[C-C-:B------:R-:W-:Y:S01]  /*18390*/  FFMA.FTZ R36, R2.reuse, R51, -R115.reuse ;  /* 0x0000003302247223 */ /* 0x140fe20000010873 */
[----:B------:R-:W-:Y:S01]  /*183a0*/  FMNMX.FTZ R24, R33, R20, !PT ;  /* 0x0000001421187209 */ /* 0x000fe20007810000 */
[C-C-:B------:R-:W-:Y:S01]  /*183b0*/  FFMA.FTZ R47, R2.reuse, R47, -R115.reuse ;  /* 0x0000002f022f7223 */ /* 0x140fe20000010873 */
[----:B------:R-:W-:Y:S01]  /*183c0*/  ISETP.GT.AND P2, PT, R3, 0x20, PT ;  /* 0x000000200300780c */ /* 0x000fe20003f44270 */
[----:B------:R1:W-:Y:S01]  /*183d0*/  MUFU.EX2 R20, R28 ;  /* 0x0000001c00147308 */ /* 0x0003e20000000800 */
[----:B------:R-:W-:Y:S01]  /*183e0*/  FSEL R37, R37, -INF , P1 ;  /* 0xff80000025257808 */ /* 0x000fe20000800000 */
[C-C-:B------:R-:W-:Y:S01]  /*183f0*/  FFMA.FTZ R55, R2.reuse, R55, -R115.reuse ;  /* 0x0000003702377223 */ /* 0x140fe20000010873 */
[----:B------:R-:W-:Y:S01]  /*18400*/  FMNMX.FTZ R24, R15, R24, !PT ;  /* 0x000000180f187209 */ /* 0x000fe20007810000 */
[C-C-:B------:R-:W-:Y:S01]  /*18410*/  FFMA.FTZ R42, R2.reuse, R101, -R115.reuse ;  /* 0x00000065022a7223 */ /* 0x140fe20000010873 */
[----:B------:R-:W-:Y:S01]  /*18420*/  ISETP.GT.AND P1, PT, R3, 0x21, PT ;  /* 0x000000210300780c */ /* 0x000fe20003f24270 */
[--C-:B------:R-:W-:Y:S01]  /*18430*/  FFMA.FTZ R163, R2, R103, -R115.reuse ;  /* 0x0000006702a37223 */ /* 0x100fe20000010873 */
[----:B------:R-:W-:Y:S01]  /*18440*/  FSEL R35, R40, -INF , P2 ;  /* 0xff80000028237808 */ /* 0x000fe20001000000 */
[C-C-:B------:R-:W-:Y:S01]  /*18450*/  FFMA.FTZ R40, R2.reuse, R59, -R115.reuse ;  /* 0x0000003b02287223 */ /* 0x140fe20000010873 */
[----:B------:R-:W-:Y:S01]  /*18460*/  FMNMX.FTZ R26, R37, R24, !PT ;  /* 0x00000018251a7209 */ /* 0x000fe20007810000 */
[----:B------:R-:W2:Y:S01]  /*18470*/  MUFU.EX2 R7, R7 ;  /* 0x0000000700077308 */ /* 0x000ea20000000800 */
[----:B------:R-:W-:Y:S01]  /*18480*/  ISETP.GT.AND P2, PT, R3, 0x28, PT ;  /* 0x000000280300780c */ /* 0x000fe20003f44270 */
[C-C-:B------:R-:W-:Y:S01]  /*18490*/  FFMA.FTZ R59, R2.reuse, R63, -R115.reuse ;  /* 0x0000003f023b7223 */ /* 0x140fe20000010873 */
[----:B------:R-:W-:Y:S01]  /*184a0*/  FSEL R41, R41, -INF , P1 ;  /* 0xff80000029297808 */ /* 0x000fe20000800000 */
[C-C-:B------:R-:W-:Y:S01]  /*184b0*/  FFMA.FTZ R63, R2.reuse, R71, -R115.reuse ;  /* 0x00000047023f7223 */ /* 0x140fe20000010873 */
[----:B------:R-:W-:Y:S01]  /*184c0*/  FMNMX.FTZ R26, R35, R26, !PT ;  /* 0x0000001a231a7209 */ /* 0x000fe20007810000 */
[--C-:B------:R-:W-:Y:S01]  /*184d0*/  FFMA.FTZ R165, R2, R107, -R115.reuse ;  /* 0x0000006b02a57223 */ /* 0x100fe20000010873 */
[----:B------:R-:W-:Y:S01]  /*184e0*/  ISETP.GT.AND P1, PT, R3, 0x29, PT ;  /* 0x000000290300780c */ /* 0x000fe20003f24270 */
[----:B------:R3:W-:Y:S01]  /*184f0*/  MUFU.EX2 R24, R30 ;  /* 0x0000001e00187308 */ /* 0x0007e20000000800 */
[----:B------:R-:W-:Y:S01]  /*18500*/  FSEL R89, R44, -INF , P2 ;  /* 0xff8000002c597808 */ /* 0x000fe20001000000 */
[C-C-:B------:R-:W-:Y:S01]  /*18510*/  FFMA.FTZ R44, R2.reuse, R105, -R115.reuse ;  /* 0x00000069022c7223 */ /* 0x140fe20000010873 */
[----:B------:R-:W-:Y:S01]  /*18520*/  FMNMX.FTZ R26, R41, R26, !PT ;  /* 0x0000001a291a7209 */ /* 0x000fe20007810000 */
[C-C-:B------:R-:W-:Y:S01]  /*18530*/  FFMA.FTZ R46, R2.reuse, R109, -R115.reuse ;  /* 0x0000006d022e7223 */ /* 0x140fe20000010873 */
[----:B------:R-:W-:Y:S01]  /*18540*/  ISETP.GT.AND P2, PT, R3, 0x30, PT ;  /* 0x000000300300780c */ /* 0x000fe20003f44270 */
[C-C-:B------:R-:W-:Y:S01]  /*18550*/  FFMA.FTZ R167, R2.reuse, R111, -R115.reuse ;  /* 0x0000006f02a77223 */ /* 0x140fe20000010873 */
[----:B------:R-:W-:Y:S01]  /*18560*/  FSEL R45, R45, -INF , P1 ;  /* 0xff8000002d2d7808 */ /* 0x000fe20000800000 */
[----:B------:R-:W-:Y:S01]  /*18570*/  MUFU.EX2 R10, R10 ;  /* 0x0000000a000a7308 */ /* 0x000fe20000000800 */
[----:B------:R-:W-:Y:S01]  /*18580*/  FMNMX.FTZ R26, R89, R26, !PT ;  /* 0x0000001a591a7209 */ /* 0x000fe20007810000 */
[C-C-:B------:R-:W-:Y:S01]  /*18590*/  FFMA.FTZ R83, R2.reuse, R83, -R115.reuse ;  /* 0x0000005302537223 */ /* 0x140fe20000010873 */
[----:B------:R-:W-:Y:S01]  /*185a0*/  ISETP.GT.AND P1, PT, R3, 0x31, PT ;  /* 0x000000310300780c */ /* 0x000fe20003f24270 */
[--C-:B------:R-:W-:Y:S01]  /*185b0*/  FFMA.FTZ R71, R2, R87, -R115.reuse ;  /* 0x0000005702477223 */ /* 0x100fe20000010873 */
[----:B------:R-:W-:Y:S01]  /*185c0*/  FSEL R117, R48, -INF , P2 ;  /* 0xff80000030757808 */ /* 0x000fe20001000000 */
[----:B------:R-:W-:Y:S01]  /*185d0*/  FFMA.FTZ R48, R2, R113, -R115 ;  /* 0x0000007102307223 */ /* 0x000fe20000010873 */
[----:B------:R-:W-:Y:S01]  /*185e0*/  FMNMX.FTZ R26, R45, R26, !PT ;  /* 0x0000001a2d1a7209 */ /* 0x000fe20007810000 */
[----:B------:R-:W-:Y:S01]  /*185f0*/  MUFU.EX2 R155, R155 ;  /* 0x0000009b009b7308 */ /* 0x000fe20000000800 */
[----:B------:R-:W-:-:S02]  /*18600*/  ISETP.GT.AND P2, PT, R3, 0x38, PT ;  /* 0x000000380300780c */ /* 0x000fc40003f44270 */
[----:B------:R-:W-:Y:S02]  /*18610*/  FSEL R49, R49, -INF , P1 ;  /* 0xff80000031317808 */ /* 0x000fe40000800000 */
[----:B------:R-:W-:Y:S02]  /*18620*/  FMNMX.FTZ R26, R117, R26, !PT ;  /* 0x0000001a751a7209 */ /* 0x000fe40007810000 */
[----:B------:R-:W-:Y:S01]  /*18630*/  ISETP.GT.AND P1, PT, R3, 0x39, PT ;  /* 0x000000390300780c */ /* 0x000fe20003f24270 */
[----:B------:R-:W-:Y:S01]  /*18640*/  MUFU.EX2 R39, R39 ;  /* 0x0000002700277308 */ /* 0x000fe20000000800 */
[----:B------:R-:W-:Y:S02]  /*18650*/  FSEL R91, R52, -INF , P2 ;  /* 0xff800000345b7808 */ /* 0x000fe40001000000 */
[----:B-1----:R-:W-:Y:S02]  /*18660*/  FMNMX.FTZ R28, R49, R26, !PT ;  /* 0x0000001a311c7209 */ /* 0x002fe40007810000 */
[----:B------:R-:W-:-:S02]  /*18670*/  ISETP.GT.AND P2, PT, R3, 0x40, PT ;  /* 0x000000400300780c */ /* 0x000fc40003f44270 */
[----:B------:R-:W-:Y:S01]  /*18680*/  FSEL R53, R53, -INF , P1 ;  /* 0xff80000035357808 */ /* 0x000fe20000800000 */
[----:B------:R-:W-:Y:S01]  /*18690*/  MUFU.EX2 R26, R32 ;  /* 0x00000020001a7308 */ /* 0x000fe20000000800 */
[----:B------:R-:W-:Y:S02]  /*186a0*/  FMNMX.FTZ R28, R91, R28, !PT ;  /* 0x0000001c5b1c7209 */ /* 0x000fe40007810000 */
[----:B------:R-:W-:Y:S02]  /*186b0*/  ISETP.GT.AND P1, PT, R3, 0x41, PT ;  /* 0x000000410300780c */ /* 0x000fe40003f24270 */
[----:B------:R-:W-:Y:S02]  /*186c0*/  FSEL R43, R56, -INF , P2 ;  /* 0xff800000382b7808 */ /* 0x000fe40001000000 */
[----:B---3--:R-:W-:Y:S01]  /*186d0*/  FMNMX.FTZ R30, R53, R28, !PT ;  /* 0x0000001c351e7209 */ /* 0x008fe20007810000 */
[----:B------:R-:W-:Y:S01]  /*186e0*/  MUFU.EX2 R157, R157 ;  /* 0x0000009d009d7308 */ /* 0x000fe20000000800 */
[----:B------:R-:W-:-:S02]  /*186f0*/  ISETP.GT.AND P2, PT, R3, 0x48, PT ;  /* 0x000000480300780c */ /* 0x000fc40003f44270 */
[----:B------:R-:W-:Y:S02]  /*18700*/  FSEL R57, R57, -INF , P1 ;  /* 0xff80000039397808 */ /* 0x000fe40000800000 */
[----:B------:R-:W-:Y:S02]  /*18710*/  FMNMX.FTZ R30, R43, R30, !PT ;  /* 0x0000001e2b1e7209 */ /* 0x000fe40007810000 */
[----:B------:R-:W-:Y:S01]  /*18720*/  ISETP.GT.AND P1, PT, R3, 0x49, PT ;  /* 0x000000490300780c */ /* 0x000fe20003f24270 */
[----:B------:R1:W-:Y:S01]  /*18730*/  MUFU.EX2 R28, R34 ;  /* 0x00000022001c7308 */ /* 0x0003e20000000800 */
[----:B------:R-:W-:Y:S02]  /*18740*/  FSEL R93, R60, -INF , P2 ;  /* 0xff8000003c5d7808 */ /* 0x000fe40001000000 */
[----:B------:R-:W-:Y:S02]  /*18750*/  FMNMX.FTZ R30, R57, R30, !PT ;  /* 0x0000001e391e7209 */ /* 0x000fe40007810000 */
[----:B------:R-:W-:-:S02]  /*18760*/  ISETP.GT.AND P2, PT, R3, 0x50, PT ;  /* 0x000000500300780c */ /* 0x000fc40003f44270 */
[----:B------:R-:W-:Y:S01]  /*18770*/  FSEL R61, R61, -INF , P1 ;  /* 0xff8000003d3d7808 */ /* 0x000fe20000800000 */
[----:B------:R-:W-:Y:S01]  /*18780*/  MUFU.EX2 R47, R47 ;  /* 0x0000002f002f7308 */ /* 0x000fe20000000800 */
[----:B------:R-:W-:Y:S01]  /*18790*/  FMNMX.FTZ R30, R93, R30, !PT ;  /* 0x0000001e5d1e7209 */ /* 0x000fe20007810000 */
[----:B-1----:R-:W-:Y:S01]  /*187a0*/  FFMA.FTZ R34, R2, R97, -R115 ;  /* 0x0000006102227223 */ /* 0x002fe20000010873 */
[----:B------:R-:W-:Y:S02]  /*187b0*/  ISETP.GT.AND P1, PT, R3, 0x51, PT ;  /* 0x000000510300780c */ /* 0x000fe40003f24270 */
[----:B------:R-:W-:Y:S01]  /*187c0*/  FSEL R119, R64, -INF , P2 ;  /* 0xff80000040777808 */ /* 0x000fe20001000000 */
[----:B0-----:R-:W-:-:S01]  /*187d0*/  FADD.FTZ R64, R153, R6 ;  /* 0x0000000699407221 */ /* 0x001fc20000010000 */
        /* <DEDUP_REMOVED lines=8> */
[----:B------:R-:W-:Y:S02]  /*18860*/  FMNMX.FTZ R32, R65, R30, !PT ;  /* 0x0000001e41207209 */ /* 0x000fe40007810000 */
[----:B------:R-:W-:-:S02]  /*18870*/  ISETP.GT.AND P2, PT, R3, 0x60, PT ;  /* 0x000000600300780c */ /* 0x000fc40003f44270 */
[----:B------:R-:W-:Y:S01]  /*18880*/  FSEL R69, R69, -INF , P1 ;  /* 0xff80000045457808 */ /* 0x000fe20000800000 */
[----:B------:R0:W-:Y:S01]  /*18890*/  MUFU.EX2 R30, R36 ;  /* 0x00000024001e7308 */ /* 0x0001e20000000800 */
[----:B------:R-:W-:Y:S02]  /*188a0*/  FMNMX.FTZ R32, R95, R32, !PT ;  /* 0x000000205f207209 */ /* 0x000fe40007810000 */
[----:B------:R-:W-:Y:S02]  /*188b0*/  ISETP.GT.AND P1, PT, R3, 0x61, PT ;  /* 0x000000610300780c */ /* 0x000fe40003f24270 */
[----:B------:R-:W-:Y:S02]  /*188c0*/  FSEL R51, R72, -INF , P2 ;  /* 0xff80000048337808 */ /* 0x000fe40001000000 */
        /* <DEDUP_REMOVED lines=11> */
[----:B------:R-:W-:Y:S01]  /*18980*/  MUFU.EX2 R42, R42 ;  /* 0x0000002a002a7308 */ /* 0x000fe20000000800 */
        /* <DEDUP_REMOVED lines=11> */
[----:B0-----:R-:W-:Y:S02]  /*18a40*/  FMNMX.FTZ R36, R81, R32, !PT ;  /* 0x0000002051247209 */ /* 0x001fe40007810000 */
[----:B------:R-:W-:-:S02]  /*18a50*/  FSEL R85, R85, -INF , P1 ;  /* 0xff80000055557808 */ /* 0x000fc40000800000 */
[----:B------:R-:W-:Y:S01]  /*18a60*/  FMNMX.FTZ R36, R99, R36, !PT ;  /* 0x0000002463247209 */ /* 0x000fe20007810000 */
[----:B------:R0:W-:Y:S03]  /*18a70*/  MUFU.EX2 R32, R40 ;  /* 0x0000002800207308 */ /* 0x0001e60000000800 */
[----:B------:R-:W-:Y:S01]  /*18a80*/  FMNMX.FTZ R3, R85, R36, !PT ;  /* 0x0000002455037209 */ /* 0x000fe20007810000 */
[C-C-:B------:R-:W-:Y:S01]  /*18a90*/  FFMA.FTZ R36, R2.reuse, R67, -R115.reuse ;  /* 0x0000004302247223 */ /* 0x140fe20000010873 */
[----:B------:R-:W-:-:S03]  /*18aa0*/  FFMA.FTZ R67, R2, R79, -R115 ;  /* 0x0000004f02437223 */ /* 0x000fc60000010873 */
[----:B------:R-:W0:Y:S01]  /*18ab0*/  SHFL.BFLY PT, R38, R3, 0x2, 0x1f ;  /* 0x0c401f0003267f89 */ /* 0x000e2200000e0000 */
[----:B------:R-:W-:Y:S08]  /*18ac0*/  MUFU.EX2 R44, R44 ;  /* 0x0000002c002c7308 */ /* 0x000ff00000000800 */
[----:B------:R-:W-:Y:S08]  /*18ad0*/  MUFU.EX2 R36, R36 ;  /* 0x0000002400247308 */ /* 0x000ff00000000800 */
[----:B------:R-:W-:Y:S01]  /*18ae0*/  MUFU.EX2 R63, R63 ;  /* 0x0000003f003f7308 */ /* 0x000fe20000000800 */
[----:B0-----:R-:W-:Y:S01]  /*18af0*/  FMNMX.FTZ R40, R3, R38, !PT ;  /* 0x0000002603287209 */ /* 0x001fe20007810000 */
[----:B------:R-:W-:-:S06]  /*18b00*/  FFMA.FTZ R38, R2, R75, -R115 ;  /* 0x0000004b02267223 */ /* 0x000fcc0000010873 */
        /* <DEDUP_REMOVED lines=20> */
[----:B------:R-:W-:Y:S01]  /*18c50*/  FFMA.FTZ R54, R2, R37, -R50 ;  /* 0x0000002502367223 */ /* 0x000fe20000010832 */
[----:B--2---:R-:W-:-:S01]  /*18c60*/  FADD.FTZ R41, R7, R64 ;  /* 0x0000004007297221 */ /* 0x004fc20000010000 */
        /* <DEDUP_REMOVED lines=8> */
[C-C-:B------:R-:W-:Y:S01]  /*18cf0*/  FFMA.FTZ R160, R2.reuse, R43, -R50.reuse ;  /* 0x0000002b02a07223 */ /* 0x140fe20000010832 */
[----:B------:R-:W-:-:S01]  /*18d00*/  FFMA.FTZ R164, R2, R51, -R50 ;  /* 0x0000003302a47223 */ /* 0x000fc20000010832 */
[C-C-:B------:R-:W-:Y:S01]  /*18d10*/  FFMA.FTZ R33, R2.reuse, R57, -R50.reuse ;  /* 0x0000003902217223 */ /* 0x140fe20000010832 */
[----:B------:R-:W-:-:S01]  /*18d20*/  FFMA.FTZ R43, R2, R93, -R50 ;  /* 0x0000005d022b7223 */ /* 0x000fc20000010832 */
[----:B------:R-:W1:Y:S01]  /*18d30*/  MUFU.EX2 R11, R11 ;  /* 0x0000000b000b7308 */ /* 0x000e620000000800 */
[----:B------:R-:W-:-:S01]  /*18d40*/  FFMA.FTZ R60, R2, R61, -R50 ;  /* 0x0000003d023c7223 */ /* 0x000fc20000010832 */
[C-C-:B------:R-:W-:Y:S01]  /*18d50*/  FFMA.FTZ R162, R2.reuse, R119, -R50.reuse ;  /* 0x0000007702a27223 */ /* 0x140fe20000010832 */
[----:B------:R-:W-:-:S01]  /*18d60*/  FFMA.FTZ R49, R2, R95, -R50 ;  /* 0x0000005f02317223 */ /* 0x000fc20000010832 */
[C-C-:B------:R-:W-:Y:S01]  /*18d70*/  FFMA.FTZ R166, R2.reuse, R121, -R50.reuse ;  /* 0x0000007902a67223 */ /* 0x140fe20000010832 */
[----:B------:R-:W-:-:S01]  /*18d80*/  FFMA.FTZ R81, R2, R81, -R50 ;  /* 0x0000005102517223 */ /* 0x000fc20000010832 */
[C-C-:B------:R-:W-:Y:S01]  /*18d90*/  FFMA.FTZ R99, R2.reuse, R99, -R50.reuse ;  /* 0x0000006302637223 */ /* 0x140fe20000010832 */
[----:B------:R-:W-:-:S01]  /*18da0*/  FFMA.FTZ R85, R2, R85, -R50 ;  /* 0x0000005502557223 */ /* 0x000fc20000010832 */
[----:B------:R-:W2:Y:S01]  /*18db0*/  MUFU.EX2 R52, R52 ;  /* 0x0000003400347308 */ /* 0x000ea20000000800 */
[----:B0-----:R-:W-:-:S07]  /*18dc0*/  FADD.FTZ R62, R152, R25 ;  /* 0x00000019983e7221 */ /* 0x001fce0000010000 */
[----:B------:R-:W0:Y:S01]  /*18dd0*/  MUFU.EX2 R154, R154 ;  /* 0x0000009a009a7308 */ /* 0x000e220000000800 */
[----:B-1----:R-:W-:-:S01]  /*18de0*/  FADD.FTZ R35, R11, R62 ;  /* 0x0000003e0b237221 */ /* 0x002fc20000010000 */
[----:B------:R-:W-:-:S04]  /*18df0*/  FADD.FTZ R62, R10, R41 ;  /* 0x000000290a3e7221 */ /* 0x000fc80000010000 */
[----:B------:R-:W-:Y:S02]  /*18e00*/  FADD.FTZ R41, R155, R62 ;  /* 0x0000003e9b297221 */ /* 0x000fe40000010000 */
[----:B------:R-:W1:Y:S01]  /*18e10*/  MUFU.EX2 R27, R27 ;  /* 0x0000001b001b7308 */ /* 0x000e620000000800 */
[----:B--2---:R-:W-:-:S01]  /*18e20*/  FADD.FTZ R35, R52, R35 ;  /* 0x0000002334237221 */ /* 0x004fc20000010000 */
[----:B------:R-:W-:Y:S01]  /*18e30*/  FADD.FTZ R41, R20, R41 ;  /* 0x0000002914297221 */ /* 0x000fe20000010000 */
[----:B------:R-:W-:-:S03]  /*18e40*/  F2FP.SATFINITE.E4M3.F32.PACK_AB_MERGE_C R52, R52, R11, RZ ;  /* 0x0000000b3434723e */ /* 0x000fc600048070ff */
[----:B------:R-:W-:Y:S01]  /*18e50*/  FADD.FTZ R64, R24, R41 ;  /* 0x0000002918407221 */ /* 0x000fe20000010000 */
[----:B------:R-:W-:Y:S01]  /*18e60*/  F2FP.SATFINITE.E4M3.F32.PACK_AB_MERGE_C R24, R39, R24, RZ ;  /* 0x000000182718723e */ /* 0x000fe200048070ff */
[----:B------:R-:W2:Y:S01]  /*18e70*/  MUFU.EX2 R31, R31 ;  /* 0x0000001f001f7308 */ /* 0x000ea20000000800 */
[----:B0-----:R-:W-:-:S01]  /*18e80*/  FADD.FTZ R62, R154, R35 ;  /* 0x000000239a3e7221 */ /* 0x001fc20000010000 */
[----:B------:R-:W-:Y:S01]  /*18e90*/  FADD.FTZ R64, R39, R64 ;  /* 0x0000004027407221 */ /* 0x000fe20000010000 */
[----:B------:R-:W-:-:S01]  /*18ea0*/  FFMA.FTZ R35, R2, R65, -R50 ;  /* 0x0000004102237223 */ /* 0x000fc20000010832 */
[----:B------:R-:W-:Y:S02]  /*18eb0*/  F2FP.SATFINITE.E4M3.F32.PACK_AB_MERGE_C R155, R20, R155, R24 ;  /* 0x0000009b149b723e */ /* 0x000fe40004807018 */
[----:B------:R-:W-:-:S01]  /*18ec0*/  FADD.FTZ R53, R157, R64 ;  /* 0x000000409d357221 */ /* 0x000fc20000010000 */
[----:B------:R-:W-:Y:S01]  /*18ed0*/  F2FP.SATFINITE.E4M3.F32.PACK_AB_MERGE_C R152, R25, R152, R52 ;  /* 0x000000981998723e */ /* 0x000fe20004807034 */
[----:B------:R-:W0:Y:S01]  /*18ee0*/  MUFU.EX2 R54, R54 ;  /* 0x0000003600367308 */ /* 0x000e220000000800 */
[----:B-1----:R-:W-:-:S01]  /*18ef0*/  FADD.FTZ R62, R27, R62 ;  /* 0x0000003e1b3e7221 */ /* 0x002fc20000010000 */
[----:B------:R-:W-:-:S04]  /*18f00*/  FADD.FTZ R53, R26, R53 ;  /* 0x000000351a357221 */ /* 0x000fc80000010000 */
[----:B------:R-:W-:Y:S01]  /*18f10*/  FADD.FTZ R66, R28, R53 ;  /* 0x000000351c427221 */ /* 0x000fe20000010000 */
[----:B------:R-:W-:Y:S01]  /*18f20*/  VIADD R53, R4, 0x38840 ;  /* 0x0003884004357836 */ /* 0x000fe20000000000 */
[----:B------:R-:W1:Y:S01]  /*18f30*/  MUFU.EX2 R156, R156 ;  /* 0x0000009c009c7308 */ /* 0x000e620000000800 */
[----:B--2---:R-:W-:-:S01]  /*18f40*/  FADD.FTZ R41, R31, R62 ;  /* 0x0000003e1f297221 */ /* 0x004fc20000010000 */
[C---:B------:R-:W-:Y:S01]  /*18f50*/  FADD.FTZ R66, R47.reuse, R66 ;  /* 0x000000422f427221 */ /* 0x040fe20000010000 */
[----:B------:R-:W-:Y:S02]  /*18f60*/  F2FP.SATFINITE.E4M3.F32.PACK_AB_MERGE_C R28, R47, R28, RZ ;  /* 0x0000001c2f1c723e */ /* 0x000fe400048070ff */
[----:B------:R-:W-:Y:S01]  /*18f70*/  PRMT R53, R70, 0x654, R53 ;  /* 0x0000065446357816 */ /* 0x000fe20000000035 */
[----:B------:R-:W-:-:S01]  /*18f80*/  FADD.FTZ R51, R159, R66 ;  /* 0x000000429f337221 */ /* 0x000fc20000010000 */
[----:B------:R-:W-:Y:S01]  /*18f90*/  F2FP.SATFINITE.E4M3.F32.PACK_AB_MERGE_C R157, R26, R157, R28 ;  /* 0x0000009d1a9d723e */ /* 0x000fe2000480701c */
[----:B------:R-:W2:Y:S01]  /*18fa0*/  MUFU.EX2 R15, R15 ;  /* 0x0000000f000f7308 */ /* 0x000ea20000000800 */
[----:B0-----:R-:W-:-:S01]  /*18fb0*/  FADD.FTZ R41, R54, R41 ;  /* 0x0000002936297221 */ /* 0x001fc20000010000 */
[----:B------:R-:W-:Y:S01]  /*18fc0*/  FADD.FTZ R51, R30, R51 ;  /* 0x000000331e337221 */ /* 0x000fe20000010000 */
[----:B------:R0:W-:Y:S01]  /*18fd0*/  SYNCS.ARRIVE.TRANS64.RED.A1T0 RZ, [R53+URZ], RZ ;  /* 0x000000ff35ff79a7 */ /* 0x0001e2000810043f */
[----:B------:R-:W-:-:S02]  /*18fe0*/  F2FP.SATFINITE.E4M3.F32.PACK_AB_MERGE_C R31, R54, R31, RZ ;  /* 0x0000001f361f723e */ /* 0x000fc400048070ff */
[----:B------:R-:W-:Y:S02]  /*18ff0*/  FADD.FTZ R66, R34, R51 ;  /* 0x0000003322427221 */ /* 0x000fe40000010000 */
[----:B------:R-:W3:Y:S01]  /*19000*/  MUFU.EX2 R37, R37 ;  /* 0x0000002500257308 */ /* 0x000ee20000000800 */
[----:B-1----:R-:W-:-:S01]  /*19010*/  FADD.FTZ R62, R156, R41 ;  /* 0x000000299c3e7221 */ /* 0x002fc20000010000 */
[C---:B------:R-:W-:Y:S01]  /*19020*/  FADD.FTZ R66, R55.reuse, R66 ;  /* 0x0000004237427221 */ /* 0x040fe20000010000 */
[----:B------:R-:W-:Y:S02]  /*19030*/  F2FP.SATFINITE.E4M3.F32.PACK_AB_MERGE_C R55, R55, R34, RZ ;  /* 0x000000223737723e */ /* 0x000fe400048070ff */
[----:B------:R-:W-:Y:S01]  /*19040*/  F2FP.SATFINITE.E4M3.F32.PACK_AB_MERGE_C R154, R27, R154, R31 ;  /* 0x0000009a1b9a723e */ /* 0x000fe2000480701f */
[----:B------:R-:W-:-:S01]  /*19050*/  FADD.FTZ R61, R161, R66 ;  /* 0x00000042a13d7221 */ /* 0x000fc20000010000 */
[----:B------:R-:W-:Y:S01]  /*19060*/  F2FP.SATFINITE.E4M3.F32.PACK_AB_MERGE_C R159, R30, R159, R55 ;  /* 0x0000009f1e9f723e */ /* 0x000fe20004807037 */
[----:B------:R-:W1:Y:S01]  /*19070*/  MUFU.EX2 R56, R56 ;  /* 0x0000003800387308 */ /* 0x000e620000000800 */
[----:B--2---:R-:W-:-:S01]  /*19080*/  FADD.FTZ R64, R15, R62 ;  /* 0x0000003e0f407221 */ /* 0x004fc20000010000 */
[----:B------:R-:W-:Y:S01]  /*19090*/  FADD.FTZ R61, R32, R61 ;  /* 0x0000003d203d7221 */ /* 0x000fe20000010000 */
[----:B------:R-:W-:-:S03]  /*190a0*/  FFMA.FTZ R62, R2, R69, -R50 ;  /* 0x00000045023e7223 */ /* 0x000fc60000010832 */
[----:B------:R-:W-:Y:S01]  /*190b0*/  FADD.FTZ R68, R42, R61 ;  /* 0x0000003d2a447221 */ /* 0x000fe20000010000 */
[----:B------:R-:W-:Y:S01]  /*190c0*/  F2FP.SATFINITE.E4M3.F32.PACK_AB_MERGE_C R42, R59, R42, RZ ;  /* 0x0000002a3b2a723e */ /* 0x000fe200048070ff */
[----:B------:R-:W2:Y:S01]  /*190d0*/  MUFU.EX2 R158, R158 ;  /* 0x0000009e009e7308 */ /* 0x000ea20000000800 */
[----:B---3--:R-:W-:-:S01]  /*190e0*/  FADD.FTZ R41, R37, R64 ;  /* 0x0000004025297221 */ /* 0x008fc20000010000 */
[----:B------:R-:W-:Y:S01]  /*190f0*/  FADD.FTZ R68, R59, R68 ;  /* 0x000000443b447221 */ /* 0x000fe20000010000 */
[----:B------:R-:W-:-:S03]  /*19100*/  F2FP.SATFINITE.E4M3.F32.PACK_AB_MERGE_C R161, R32, R161, R42 ;  /* 0x000000a120a1723e */ /* 0x000fc6000480702a */
[----:B0-----:R-:W-:Y:S02]  /*19110*/  FADD.FTZ R53, R163, R68 ;  /* 0x00000044a3357221 */ /* 0x001fe40000010000 */
[----:B------:R-:W0:Y:S01]  /*19120*/  MUFU.EX2 R29, R29 ;  /* 0x0000001d001d7308 */ /* 0x000e220000000800 */
[----:B-1----:R-:W-:-:S01]  /*19130*/  FADD.FTZ R41, R56, R41 ;  /* 0x0000002938297221 */ /* 0x002fc20000010000 */
[----:B------:R-:W-:Y:S01]  /*19140*/  FADD.FTZ R53, R36, R53 ;  /* 0x0000003524357221 */ /* 0x000fe20000010000 */
[----:B------:R-:W-:-:S03]  /*19150*/  F2FP.SATFINITE.E4M3.F32.PACK_AB_MERGE_C R37, R56, R37, RZ ;  /* 0x000000253825723e */ /* 0x000fc600048070ff */
[----:B------:R-:W-:Y:S01]  /*19160*/  FADD.FTZ R68, R44, R53 ;  /* 0x000000352c447221 */ /* 0x000fe20000010000 */
[----:B------:R-:W-:Y:S01]  /*19170*/  F2FP.SATFINITE.E4M3.F32.PACK_AB_MERGE_C R44, R63, R44, RZ ;  /* 0x0000002c3f2c723e */ /* 0x000fe200048070ff */
[----:B------:R-:W1:Y:S01]  /*19180*/  MUFU.EX2 R45, R45 ;  /* 0x0000002d002d7308 */ /* 0x000e620000000800 */
[----:B--2---:R-:W-:-:S01]  /*19190*/  FADD.FTZ R64, R158, R41 ;  /* 0x000000299e407221 */ /* 0x004fc20000010000 */
[----:B------:R-:W-:Y:S01]  /*191a0*/  FFMA.FTZ R41, R2, R73, -R50 ;  /* 0x0000004902297223 */ /* 0x000fe20000010832 */
[----:B------:R-:W-:-:S01]  /*191b0*/  FADD.FTZ R68, R63, R68 ;  /* 0x000000443f447221 */ /* 0x000fc20000010000 */
[----:B------:R-:W-:Y:S02]  /*191c0*/  F2FP.SATFINITE.E4M3.F32.PACK_AB_MERGE_C R156, R15, R156, R37 ;  /* 0x0000009c0f9c723e */ /* 0x000fe40004807025 */
[----:B------:R-:W-:Y:S01]  /*191d0*/  F2FP.SATFINITE.E4M3.F32.PACK_AB_MERGE_C R163, R36, R163, R44 ;  /* 0x000000a324a3723e */ /* 0x000fe2000480702c */
[----:B------:R-:W-:Y:S01]  /*191e0*/  FADD.FTZ R39, R165, R68 ;  /* 0x00000044a5277221 */ /* 0x000fe20000010000 */
[----:B------:R-:W2:Y:S01]  /*191f0*/  MUFU.EX2 R58, R58 ;  /* 0x0000003a003a7308 */ /* 0x000ea20000000800 */
[----:B0-----:R-:W-:-:S02]  /*19200*/  FADD.FTZ R64, R29, R64 ;  /* 0x000000401d407221 */ /* 0x001fc40000010000 */
[----:B------:R-:W-:-:S04]  /*19210*/  FADD.FTZ R39, R38, R39 ;  /* 0x0000002726277221 */ /* 0x000fc80000010000 */
[----:B------:R-:W-:Y:S01]  /*19220*/  FADD.FTZ R56, R46, R39 ;  /* 0x000000272e387221 */ /* 0x000fe20000010000 */
[----:B------:R-:W0:Y:S01]  /*19230*/  MUFU.EX2 R160, R160 ;  /* 0x000000a000a07308 */ /* 0x000e220000000800 */
[----:B-1----:R-:W-:-:S01]  /*19240*/  FADD.FTZ R51, R45, R64 ;  /* 0x000000402d337221 */ /* 0x002fc20000010000 */
[C---:B------:R-:W-:Y:S01]  /*19250*/  F2FP.SATFINITE.E4M3.F32.PACK_AB_MERGE_C R46, R67.reuse, R46, RZ ;  /* 0x0000002e432e723e */ /* 0x040fe200048070ff */
[----:B------:R-:W-:-:S03]  /*19260*/  FADD.FTZ R56, R67, R56 ;  /* 0x0000003843387221 */ /* 0x000fc60000010000 */
[----:B------:R-:W-:Y:S02]  /*19270*/  F2FP.SATFINITE.E4M3.F32.PACK_AB_MERGE_C R165, R38, R165, R46 ;  /* 0x000000a526a5723e */ /* 0x000fe4000480702e */
[----:B------:R-:W1:Y:S01]  /*19280*/  MUFU.EX2 R33, R33 ;  /* 0x0000002100217308 */ /* 0x000e620000000800 */
[----:B--2---:R-:W-:-:S01]  /*19290*/  FADD.FTZ R57, R58, R51 ;  /* 0x000000333a397221 */ /* 0x004fc20000010000 */
[----:B------:R-:W-:Y:S01]  /*192a0*/  FFMA.FTZ R51, R2, R97, -R50 ;  /* 0x0000006102337223 */ /* 0x000fe20000010832 */
[----:B------:R-:W-:-:S04]  /*192b0*/  F2FP.SATFINITE.E4M3.F32.PACK_AB_MERGE_C R45, R58, R45, RZ ;  /* 0x0000002d3a2d723e */ /* 0x000fc800048070ff */
[----:B------:R-:W-:Y:S01]  /*192c0*/  F2FP.SATFINITE.E4M3.F32.PACK_AB_MERGE_C R158, R29, R158, R45 ;  /* 0x0000009e1d9e723e */ /* 0x000fe2000480702d */
[----:B------:R-:W2:Y:S01]  /*192d0*/  MUFU.EX2 R43, R43 ;  /* 0x0000002b002b7308 */ /* 0x000ea20000000800 */
[----:B0-----:R-:W-:-:S07]  /*192e0*/  FADD.FTZ R64, R160, R57 ;  /* 0x00000039a0407221 */ /* 0x001fce0000010000 */
[----:B------:R-:W0:Y:S01]  /*192f0*/  MUFU.EX2 R60, R60 ;  /* 0x0000003c003c7308 */ /* 0x000e220000000800 */
[----:B-1----:R-:W-:-:S01]  /*19300*/  FADD.FTZ R66, R33, R64 ;  /* 0x0000004021427221 */ /* 0x002fc20000010000 */
[----:B------:R-:W-:Y:S01]  /*19310*/  FFMA.FTZ R64, R2, R77, -R50 ;  /* 0x0000004d02407223 */ /* 0x000fe20000010832 */
[----:B------:R-:W-:-:S04]  /*19320*/  F2FP.SATFINITE.E4M3.F32.PACK_AB_MERGE_C R50, R10, R7, RZ ;  /* 0x000000070a32723e */ /* 0x000fc800048070ff */
[----:B------:R-:W-:Y:S01]  /*19330*/  F2FP.SATFINITE.E4M3.F32.PACK_AB_MERGE_C R153, R6, R153, R50 ;  /* 0x000000990699723e */ /* 0x000fe20004807032 */
[----:B------:R-:W1:Y:S01]  /*19340*/  MUFU.EX2 R162, R162 ;  /* 0x000000a200a27308 */ /* 0x000e620000000800 */
[----:B--2---:R-:W-:-:S07]  /*19350*/  FADD.FTZ R57, R43, R66 ;  /* 0x000000422b397221 */ /* 0x004fce0000010000 */
[----:B------:R-:W2:Y:S01]  /*19360*/  MUFU.EX2 R35, R35 ;  /* 0x0000002300237308 */ /* 0x000ea20000000800 */
[----:B0-----:R-:W-:-:S01]  /*19370*/  FADD.FTZ R57, R60, R57 ;  /* 0x000000393c397221 */ /* 0x001fc20000010000 */
[----:B------:R-:W-:Y:S01]  /*19380*/  F2FP.SATFINITE.E4M3.F32.PACK_AB_MERGE_C R60, R60, R43, RZ ;  /* 0x0000002b3c3c723e */ /* 0x000fe200048070ff */
[----:B------:R-:W-:-:S03]  /*19390*/  FADD.FTZ R43, R167, R56 ;  /* 0x00000038a72b7221 */ /* 0x000fc60000010000 */
[----:B------:R-:W-:Y:S01]  /*193a0*/  F2FP.SATFINITE.E4M3.F32.PACK_AB_MERGE_C R160, R33, R160, R60 ;  /* 0x000000a021a0723e */ /* 0x000fe2000480703c */
[----:B------:R-:W-:-:S01]  /*193b0*/  FADD.FTZ R43, R40, R43 ;  /* 0x0000002b282b7221 */ /* 0x000fc20000010000 */
        /* <DEDUP_REMOVED lines=28> */
[C---:B-1----:R-:W-:Y:S01]  /*19580*/  FADD.FTZ R10, R71.reuse, R34 ;  /* 0x00000022470a7221 */ /* 0x042fe20000010000 */
[----:B------:R-:W-:-:S04]  /*19590*/  F2FP.SATFINITE.E4M3.F32.PACK_AB_MERGE_C R48, R71, R48, RZ ;  /* 0x000000304730723e */ /* 0x000fc800048070ff */
[----:B------:R-:W-:Y:S02]  /*195a0*/  F2FP.SATFINITE.E4M3.F32.PACK_AB_MERGE_C R167, R40, R167, R48 ;  /* 0x000000a728a7723e */ /* 0x000fe40004807030 */
[C---:B--2---:R-:W-:Y:S01]  /*195b0*/  F2FP.SATFINITE.E4M3.F32.PACK_AB_MERGE_C R34, R54.reuse, R11, RZ ;  /* 0x0000000b3622723e */ /* 0x044fe200048070ff */
[----:B------:R-:W-:-:S03]  /*195c0*/  FADD.FTZ R11, R54, R39 ;  /* 0x00000027360b7221 */ /* 0x000fc60000010000 */
[----:B------:R-:W-:Y:S01]  /*195d0*/  F2FP.SATFINITE.E4M3.F32.PACK_AB_MERGE_C R166, R7, R166, R34 ;  /* 0x000000a607a6723e */ /* 0x000fe20004807022 */
[----:B------:R-:W-:Y:S06]  /*195e0*/  @!P0 BRA `(.L_x_3228) ;  /* 0x0000000000048947 */ /* 0x000fec0003800000 */
[----:B------:R-:W-:Y:S01]  /*195f0*/  BPT.TRAP 0x1 ;  /* 0x000000040000795c */ /* 0x000fe20000300000 */
.L_x_3228:
[----:B------:R0:W1:Y:S01]  /*19600*/  SYNCS.PHASECHK.TRANS64.TRYWAIT P1, [R4+URZ+0x38850], R14 ;  /* 0x0388500e040075a7 */ /* 0x000062000802017f */
[----:B------:R-:W-:Y:S05]  /*19610*/  @!P0 BRA `(.L_x_3229) ;  /* 0x0000000000048947 */ /* 0x000fea0003800000 */
[----:B------:R-:W-:Y:S01]  /*19620*/  BPT.TRAP 0x1 ;  /* 0x000000040000795c */ /* 0x000fe20000300000 */
.L_x_3229:
[----:B------:R-:W-:Y:S04]  /*19630*/  BSSY B0, `(.L_x_3230) ;  /* 0x0000004000007945 */ /* 0x000fe80003800000 */
[----:B-1----:R-:W-:Y:S05]  /*19640*/  @P1 BRA `(.L_x_3231) ;  /* 0x0000000000081947 */ /* 0x002fea0003800000 */
[----:B------:R-:W1:Y:S02]  /*19650*/  SYNCS.PHASECHK.TRANS64.TRYWAIT P1, [R4+URZ+0x38850], R14 ;  /* 0x0388500e040075a7 */ /* 0x000e64000802017f */
[----:B-1----:R-:W-:Y:S05]  /*19660*/  @!P1 BRA `(.L_x_3232) ;  /* 0x0000018800b09947 */ /* 0x002fea0003800000 */
.L_x_3231:
[----:B------:R-:W-:Y:S05]  /*19670*/  BSYNC B0 ;  /* 0x0000000000007941 */ /* 0x000fea0003800000 */
.L_x_3230:
[----:B------:R-:W-:Y:S05]  /*19680*/  WARPSYNC.ALL ;  /* 0x0000000000007948 */ /* 0x000fea0003800000 */
[----:B------:R-:W-:Y:S01]  /*19690*/  R2UR UR4, R216 ;  /* 0x00000000d80472ca */ /* 0x000fe200000e0000 */
[----:B------:R2:W-:Y:S01]  /*196a0*/  BAR.SYNC.DEFER_BLOCKING R5, 0x100 ;  /* 0x000400050000751d */ /* 0x0005e20000010000 */
[----:B------:R-:W-:Y:S02]  /*196b0*/  IMAD.MOV.U32 R25, RZ, RZ, 0x40000040 ;  /* 0x40000040ff197424 */ /* 0x000fe400078e00ff */
[----:B------:R-:W-:Y:S02]  /*196c0*/  IMAD.MOV.U32 R15, RZ, RZ, 0x40000040 ;  /* 0x40000040ff0f7424 */ /* 0x000fe400078e00ff */
[----:B------:R-:W-:Y:S01]  /*196d0*/  IMAD.MOV.U32 R7, RZ, RZ, 0x40000040 ;  /* 0x40000040ff077424 */ /* 0x000fe200078e00ff */
[----:B------:R-:W-:-:S02]  /*196e0*/  R2UR UR7, R25 ;  /* 0x00000000190772ca */ /* 0x000fc400000e0000 */
[----:B------:R-:W-:Y:S02]  /*196f0*/  R2UR UR19, R25 ;  /* 0x00000000191372ca */ /* 0x000fe400000e0000 */
[----:B------:R-:W-:Y:S02]  /*19700*/  R2UR UR11, R15 ;  /* 0x000000000f0b72ca */ /* 0x000fe400000e0000 */
[----:B------:R-:W-:Y:S01]  /*19710*/  UIADD3 UR4, UR4, 0x400, URZ ;  /* 0x0000040004047890 */ /* 0x000fe2000fffe03f */
[----:B------:R-:W-:-:S03]  /*19720*/  R2UR UR15, R7 ;  /* 0x00000000070f72ca */ /* 0x000fc600000e0000 */
[----:B------:R-:W-:-:S04]  /*19730*/  USHF.R.U32.HI UR4, URZ, 0x4, UR4 ;  /* 0x000000043f047899 */ /* 0x000fc80008011604 */
[----:B------:R-:W-:-:S04]  /*19740*/  ULOP3.LUT UR4, UR4, 0x3fff, URZ, 0xc0, !UPT ;  /* 0x00003fff04047892 */ /* 0x000fc8000f8ec03f */
[----:B------:R-:W-:-:S06]  /*19750*/  ULOP3.LUT UR41, UR4, 0x10000, URZ, 0xfc, !UPT ;  /* 0x0001000004297892 */ /* 0x000fcc000f8efc3f */
[----:B------:R-:W-:-:S04]  /*19760*/  LEA R24, R222, UR41, 0xb ;  /* 0x00000029de187c11 */ /* 0x000fc8000f8e58ff */
[C---:B------:R-:W-:Y:S01]  /*19770*/  R2UR UR6, R24.reuse ;  /* 0x00000000180672ca */ /* 0x040fe200000e0000 */
[C---:B01----:R-:W-:Y:S02]  /*19780*/  VIADD R14, R24.reuse, 0x2 ;  /* 0x00000002180e7836 */ /* 0x043fe40000000000 */
[C---:B------:R-:W-:Y:S01]  /*19790*/  VIADD R6, R24.reuse, 0x4 ;  /* 0x0000000418067836 */ /* 0x040fe20000000000 */
[----:B------:R-:W-:Y:S02]  /*197a0*/  IADD3 R24, R24, 0x6, RZ ;  /* 0x0000000618187810 */ /* 0x000fe40007ffe0ff */
[----:B------:R-:W-:Y:S02]  /*197b0*/  R2UR UR10, R14 ;  /* 0x000000000e0a72ca */ /* 0x000fe400000e0000 */
[----:B------:R-:W-:Y:S02]  /*197c0*/  R2UR UR18, R24 ;  /* 0x00000000181272ca */ /* 0x000fe400000e0000 */
[----:B------:R-:W-:Y:S01]  /*197d0*/  WARPGROUP.ARRIVE ;  /* 0x00000000000079c5 */ /* 0x000fe20000000000 */
[----:B------:R-:W-:-:S05]  /*197e0*/  R2UR UR14, R6 ;  /* 0x00000000060e72ca */ /* 0x000fca00000e0000 */
        /* <DEDUP_REMOVED lines=14> */
[----:B--2---:R-:W-:Y:S05]  /*198d0*/  @!P0 BRA `(.L_x_3233) ;  /* 0x0000000000048947 */ /* 0x004fea0003800000 */
[----:B------:R-:W-:Y:S01]  /*198e0*/  BPT.TRAP 0x1 ;  /* 0x000000040000795c */ /* 0x000fe20000300000 */
.L_x_3233:
[----:B------:R-:W2:Y:S01]  /*198f0*/  LDL R6, [R1+0x2c] ;  /* 0x00002c0001067983 */ /* 0x000ea20000100800 */
[----:B------:R-:W0:Y:S03]  /*19900*/  LDC R5, c[0x0][0x448] ;  /* 0x00011200ff057b82 */ /* 0x000e260000000800 */
[----:B------:R-:W3:Y:S04]  /*19910*/  LDL R15, [R1+0x24] ;  /* 0x00002400010f7983 */ /* 0x000ee80000100800 */
[----:B------:R-:W3:Y:S04]  /*19920*/  LDL R14, [R1+0x30] ;  /* 0x00003000010e7983 */ /* 0x000ee80000100800 */
[----:B------:R-:W4:Y:S01]  /*19930*/  LDL R7, [R1+0x38] ;  /* 0x0000380001077983 */ /* 0x000f220000100800 */
[----:B------:R-:W-:Y:S01]  /*19940*/  VIADD R4, R4, 0x38860 ;  /* 0x0003886004047836 */ /* 0x000fe20000000000 */
[----:B0-----:R-:W-:Y:S01]  /*19950*/  ISETP.NE.AND P1, PT, R5, 0x1, PT ;  /* 0x000000010500780c */ /* 0x001fe20003f25270 */
[----:B------:R-:W-:-:S05]  /*19960*/  IMAD.U32 R5, RZ, RZ, UR37 ;  /* 0x00000025ff057e24 */ /* 0x000fca000f8e00ff */
[----:B------:R-:W-:-:S04]  /*19970*/  PRMT R4, R5, 0x654, R4 ;  /* 0x0000065405047816 */ /* 0x000fc80000000004 */
[----:B------:R0:W-:Y:S03]  /*19980*/  SYNCS.ARRIVE.TRANS64.RED.A1T0 RZ, [R4+URZ], RZ ;  /* 0x000000ff04ff79a7 */ /* 0x0001e6000810043f */
[----:B------:R-:W2:Y:S08]  /*19990*/  @P1 LDC R5, c[0x0][0x44c] ;  /* 0x00011300ff051b82 */ /* 0x000eb00000000800 */
[----:B0-----:R-:W0:Y:S01]  /*199a0*/  @P1 LDC R4, c[0x0][0x450] ;  /* 0x00011400ff041b82 */ /* 0x001e220000000800 */
[----:B--2---:R-:W-:-:S05]  /*199b0*/  @P1 IMAD.HI.U32 R5, R6, R5, RZ ;  /* 0x0000000506051227 */ /* 0x004fca00078e00ff */
[----:B0-----:R-:W-:-:S04]  /*199c0*/  @P1 SHF.R.U32.HI R6, RZ, R4, R5 ;  /* 0x00000004ff061219 */ /* 0x001fc80000011605 */
[----:B---3--:R-:W-:-:S04]  /*199d0*/  IADD3 R4, R6, R14, -R15 ;  /* 0x0000000e06047210 */ /* 0x008fc80007ffe80f */
[----:B------:R-:W-:-:S04]  /*199e0*/  SHF.R.S32.HI R5, RZ, 0x1f, R4 ;  /* 0x0000001fff057819 */ /* 0x000fc80000011404 */
[----:B------:R-:W-:Y:S01]  /*199f0*/  LEA.HI R5, R5, R4, RZ, 0x7 ;  /* 0x0000000405057211 */ /* 0x000fe200078f38ff */
[----:B------:R-:W-:-:S03]  /*19a00*/  VIADD R4, R168, 0xfffffffe ;  /* 0xfffffffea8047836 */ /* 0x000fc60000000000 */
[----:B------:R-:W-:-:S04]  /*19a10*/  SHF.R.S32.HI R5, RZ, 0x7, R5 ;  /* 0x00000007ff057819 */ /* 0x000fc80000011405 */
[----:B----4-:R-:W-:-:S04]  /*19a20*/  VIMNMX R7, R7, R5, !PT ;  /* 0x0000000507077248 */ /* 0x010fc80007fe0100 */
[----:B------:R-:W-:Y:S01]  /*19a30*/  ISETP.GE.AND P1, PT, R4, R7, PT ;  /* 0x000000070400720c */ /* 0x000fe20003f26270 */
[----:B------:R0:W-:-:S12]  /*19a40*/  STL [R1+0x34], R7 ;  /* 0x0000340701007387 */ /* 0x0001d80000100800 */
[----:B0-----:R-:W-:Y:S05]  /*19a50*/  @!P1 BRA `(.L_x_3234) ;  /* 0x0000002c00f89947 */ /* 0x001fea0003800000 */
[----:B------:R-:W-:Y:S02]  /*19a60*/  IMAD.MOV.U32 R15, RZ, RZ, R0 ;  /* 0x000000ffff0f7224 */ /* 0x000fe400078e0000 */
[----:B------:R-:W-:-:S07]  /*19a70*/  IMAD.MOV.U32 R14, RZ, RZ, R3 ;  /* 0x000000ffff0e7224 */ /* 0x000fce00078e0003 */
.L_x_3246:
[----:B------:R-:W-:Y:S01]  /*19a80*/  IADD3 R222, R222, 0x1, RZ ;  /* 0x00000001dede7810 */ /* 0x000fe20007ffe0ff */
[----:B------:R-:W-:Y:S05]  /*19a90*/  YIELD ;  /* 0x0000000000007946 */ /* 0x000fea0003800000 */
[----:B------:R-:W-:-:S04]  /*19aa0*/  ISETP.NE.AND P1, PT, R222, 0x2, PT ;  /* 0x00000002de00780c */ /* 0x000fc80003f25270 */
[----:B------:R-:W-:Y:S02]  /*19ab0*/  SEL R7, R222, RZ, P1 ;  /* 0x000000ffde077207 */ /* 0x000fe40000800000 */
[----:B------:R-:W-:-:S03]  /*19ac0*/  SEL R0, RZ, 0x1, P1 ;  /* 0x00000001ff007807 */ /* 0x000fc60000800000 */
[----:B------:R-:W-:Y:S01]  /*19ad0*/  IMAD.MOV.U32 R222, RZ, RZ, R7 ;  /* 0x000000ffffde7224 */ /* 0x000fe200078e0007 */
[----:B------:R-:W-:Y:S01]  /*19ae0*/  LOP3.LUT R223, R223, R0, RZ, 0x3c, !PT ;  /* 0x00000000dfdf7212 */ /* 0x000fe200078e3cff */
[----:B------:R-:W-:Y:S06]  /*19af0*/  @!P0 BRA `(.L_x_3235) ;  /* 0x0000000000048947 */ /* 0x000fec0003800000 */
[----:B------:R-:W-:Y:S01]  /*19b00*/  BPT.TRAP 0x1 ;  /* 0x000000040000795c */ /* 0x000fe20000300000 */
.L_x_3235:
[----:B------:R-:W-:Y:S01]  /*19b10*/  IMAD R5, R222, 0x8, R216 ;  /* 0x00000008de057824 */ /* 0x000fe200078e02d8 */
[----:B------:R-:W-:-:S04]  /*19b20*/  SHF.L.U32 R6, R223, 0x1f, RZ ;  /* 0x0000001fdf067819 */ /* 0x000fc800000006ff */
[----:B------:R0:W1:Y:S01]  /*19b30*/  SYNCS.PHASECHK.TRANS64.TRYWAIT P1, [R5+URZ+0x38830], R6 ;  /* 0x03883006050075a7 */ /* 0x000062000802017f */
[----:B------:R-:W-:Y:S05]  /*19b40*/  @!P0 BRA `(.L_x_3236) ;  /* 0x0000000000048947 */ /* 0x000fea0003800000 */
[----:B------:R-:W-:Y:S01]  /*19b50*/  BPT.TRAP 0x1 ;  /* 0x000000040000795c */ /* 0x000fe20000300000 */
.L_x_3236:
[----:B------:R-:W-:Y:S01]  /*19b60*/  LEA R20, R7, UR40, 0xb ;  /* 0x0000002807147c11 */ /* 0x000fe2000f8e58ff */
[----:B------:R-:W-:-:S04]  /*19b70*/  IMAD.MOV.U32 R21, RZ, RZ, 0x40000040 ;  /* 0x40000040ff157424 */ /* 0x000fc800078e00ff */
[C---:B------:R-:W-:Y:S02]  /*19b80*/  VIADD R152, R20.reuse, 0x2 ;  /* 0x0000000214987836 */ /* 0x040fe40000000000 */
[----:B------:R-:W-:Y:S01]  /*19b90*/  VIADD R0, R20, 0x4 ;  /* 0x0000000414007836 */ /* 0x000fe20000000000 */
[----:B-1----:R-:W-:Y:S06]  /*19ba0*/  @P1 BRA `(.L_x_3237) ;  /* 0x0000000000081947 */ /* 0x002fec0003800000 */
[----:B------:R-:W1:Y:S02]  /*19bb0*/  SYNCS.PHASECHK.TRANS64.TRYWAIT P1, [R5+URZ+0x38830], R6 ;  /* 0x03883006050075a7 */ /* 0x000e64000802017f */
[----:B-1----:R-:W-:Y:S05]  /*19bc0*/  @!P1 BRA `(.L_x_3238) ;  /* 0x00000184006c9947 */ /* 0x002fea0003800000 */
.L_x_3237:
[----:B------:R2:W-:Y:S04]  /*19bd0*/  STL.64 [R1+0x1a8], R10 ;  /* 0x0001a80a01007387 */ /* 0x0005e80000100a00 */
[----:B--2---:R-:W2:Y:S04]  /*19be0*/  LDL.64 R10, [R1+0x18] ;  /* 0x00001800010a7983 */ /* 0x004ea80000100a00 */
[----:B------:R0:W-:Y:S04]  /*19bf0*/  STL.64 [R1+0x1a0], R6 ;  /* 0x0001a00601007387 */ /* 0x0001e80000100a00 */
[----:B01----:R-:W3:Y:S01]  /*19c00*/  LDL.64 R6, [R1+0x10] ;  /* 0x0000100001067983 */ /* 0x003ee20000100a00 */
[----:B------:R-:W-:Y:S05]  /*19c10*/  WARPSYNC.ALL ;  /* 0x0000000000007948 */ /* 0x000fea0003800000 */
[----:B------:R-:W-:Y:S01]  /*19c20*/  VIADD R154, R20, 0x6 ;  /* 0x00000006149a7836 */ /* 0x000fe20000000000 */
[----:B------:R-:W-:Y:S01]  /*19c30*/  R2UR UR10, R152 ;  /* 0x00000000980a72ca */ /* 0x000fe200000e0000 */
[----:B------:R-:W-:Y:S01]  /*19c40*/  IMAD.MOV.U32 R153, RZ, RZ, 0x40000040 ;  /* 0x40000040ff997424 */ /* 0x000fe200078e00ff */
[----:B------:R-:W-:Y:S01]  /*19c50*/  MOV R152, R0 ;  /* 0x0000000000987202 */ /* 0x000fe20000000f00 */
[----:B------:R-:W-:Y:S01]  /*19c60*/  IMAD.MOV.U32 R155, RZ, RZ, 0x40000040 ;  /* 0x40000040ff9b7424 */ /* 0x000fe200078e00ff */
[C---:B------:R-:W-:Y:S01]  /*19c70*/  R2UR UR6, R20.reuse ;  /* 0x00000000140672ca */ /* 0x040fe200000e0000 */
[----:B------:R-:W-:Y:S01]  /*19c80*/  VIADD R156, R20, 0x404 ;  /* 0x00000404149c7836 */ /* 0x000fe20000000000 */
[----:B------:R-:W-:Y:S01]  /*19c90*/  R2UR UR7, R21 ;  /* 0x00000000150772ca */ /* 0x000fe200000e0000 */
[----:B------:R-:W-:Y:S01]  /*19ca0*/  IMAD.MOV.U32 R157, RZ, RZ, 0x40000040 ;  /* 0x40000040ff9d7424 */ /* 0x000fe200078e00ff */
[----:B------:R-:W-:Y:S01]  /*19cb0*/  R2UR UR14, R152 ;  /* 0x00000000980e72ca */ /* 0x000fe200000e0000 */
[----:B------:R-:W-:Y:S01]  /*19cc0*/  VIADD R152, R20, 0x400 ;  /* 0x0000040014987836 */ /* 0x000fe20000000000 */
[----:B------:R-:W-:Y:S01]  /*19cd0*/  R2UR UR4, R8 ;  /* 0x00000000080472ca */ /* 0x000fe200000e0000 */
[----:B------:R0:W-:Y:S01]  /*19ce0*/  STL.64 [R1+0x198], R4 ;  /* 0x0001980401007387 */ /* 0x0001e20000100a00 */
[----:B------:R-:W-:-:S02]  /*19cf0*/  R2UR UR5, R9 ;  /* 0x00000000090572ca */ /* 0x000fc400000e0000 */
[----:B------:R-:W-:Y:S01]  /*19d00*/  R2UR UR18, R154 ;  /* 0x000000009a1272ca */ /* 0x000fe200000e0000 */
[----:B------:R-:W-:Y:S01]  /*19d10*/  VIADD R154, R20, 0x402 ;  /* 0x00000402149a7836 */ /* 0x000fe20000000000 */
[C---:B------:R-:W-:Y:S02]  /*19d20*/  R2UR UR11, R153.reuse ;  /* 0x00000000990b72ca */ /* 0x040fe400000e0000 */
[----:B------:R-:W-:Y:S02]  /*19d30*/  R2UR UR15, R153 ;  /* 0x00000000990f72ca */ /* 0x000fe400000e0000 */
[----:B------:R-:W-:Y:S02]  /*19d40*/  R2UR UR19, R155 ;  /* 0x000000009b1372ca */ /* 0x000fe400000e0000 */
[----:B------:R-:W-:Y:S01]  /*19d50*/  R2UR UR22, R152 ;  /* 0x00000000981672ca */ /* 0x000fe200000e0000 */
[----:B0-----:R-:W4:Y:S01]  /*19d60*/  LDL.64 R4, [R1+0x8] ;  /* 0x0000080001047983 */ /* 0x001f220000100a00 */
[----:B------:R-:W-:Y:S01]  /*19d70*/  R2UR UR23, R153 ;  /* 0x00000000991772ca */ /* 0x000fe200000e0000 */
[----:B------:R-:W-:Y:S01]  /*19d80*/  VIADD R20, R20, 0x406 ;  /* 0x0000040614147836 */ /* 0x000fe20000000000 */
[----:B------:R-:W-:Y:S01]  /*19d90*/  R2UR UR26, R154 ;  /* 0x000000009a1a72ca */ /* 0x000fe200000e0000 */
[----:B------:R-:W-:Y:S01]  /*19da0*/  IMAD.MOV.U32 R21, RZ, RZ, 0x40000040 ;  /* 0x40000040ff157424 */ /* 0x000fe200078e00ff */
[----:B------:R-:W-:-:S02]  /*19db0*/  R2UR UR27, R155 ;  /* 0x000000009b1b72ca */ /* 0x000fc400000e0000 */
[----:B------:R-:W-:Y:S02]  /*19dc0*/  R2UR UR30, R156 ;  /* 0x000000009c1e72ca */ /* 0x000fe400000e0000 */
[----:B------:R-:W-:Y:S02]  /*19dd0*/  R2UR UR31, R157 ;  /* 0x000000009d1f72ca */ /* 0x000fe400000e0000 */
[----:B------:R-:W-:Y:S01]  /*19de0*/  WARPGROUP.ARRIVE ;  /* 0x00000000000079c5 */ /* 0x000fe20000000000 */
[----:B------:R-:W-:Y:S02]  /*19df0*/  R2UR UR34, R20 ;  /* 0x00000000142272ca */ /* 0x000fe400000e0000 */
[----:B------:R-:W-:Y:S02]  /*19e00*/  R2UR UR35, R21 ;  /* 0x00000000152372ca */ /* 0x000fe400000e0000 */
[----:B------:R-:W4:Y:S01]  /*19e10*/  LDL.64 R20, [R1] ;  /* 0x0000000001147983 */ /* 0x000f220000100a00 */
[----:B------:R-:W-:Y:S03]  /*19e20*/  QGMMA.64x128x32.F32.E4M3.E4M3 R152, gdesc[UR4], RZ, !UPT, gsb0 ;  /* 0x01e00000049879f3 */ /* 0x000fe6000c0008ff */
[----:B------:R-:W-:-:S02]  /*19e30*/  WARPGROUP.DEPBAR.LE gsb0, 0x0 ;  /* 0x00008000000079c5 */ /* 0x000fc40000010000 */
[----:B------:R-:W-:Y:S01]  /*19e40*/  WARPGROUP.ARRIVE ;  /* 0x00000000000079c5 */ /* 0x000fe20000000000 */
[----:B--2---:R-:W-:Y:S02]  /*19e50*/  R2UR UR8, R10 ;  /* 0x000000000a0872ca */ /* 0x004fe400000e0000 */
[----:B------:R-:W-:Y:S02]  /*19e60*/  R2UR UR9, R11 ;  /* 0x000000000b0972ca */ /* 0x000fe400000e0000 */
[----:B------:R-:W-:Y:S01]  /*19e70*/  R2UR UR24, R228 ;  /* 0x00000000e41872ca */ /* 0x000fe200000e0000 */
[----:B------:R0:W5:Y:S10]  /*19e80*/  LDL.LU.64 R10, [R1+0x1a8] ;  /* 0x0001a800010a7983 */ /* 0x0001740000300a00 */
[----:B------:R-:W-:Y:S01]  /*19e90*/  QGMMA.64x128x32.F32.E4M3.E4M3 R152, gdesc[UR8], R152, gsb0 ;  /* 0x01e00000089879f3 */ /* 0x000fe20008000898 */
[----:B---3--:R-:W-:-:S02]  /*19ea0*/  R2UR UR12, R6 ;  /* 0x00000000060c72ca */ /* 0x008fc400000e0000 */
[----:B------:R-:W-:Y:S02]  /*19eb0*/  R2UR UR13, R7 ;  /* 0x00000000070d72ca */ /* 0x000fe400000e0000 */
[----:B------:R-:W-:Y:S01]  /*19ec0*/  R2UR UR25, R229 ;  /* 0x00000000e51972ca */ /* 0x000fe200000e0000 */
[----:B------:R0:W5:Y:S01]  /*19ed0*/  LDL.LU.64 R6, [R1+0x1a0] ;  /* 0x0001a00001067983 */ /* 0x0001620000300a00 */
[----:B------:R-:W-:Y:S02]  /*19ee0*/  WARPGROUP.DEPBAR.LE gsb0, 0x0 ;  /* 0x00008000000079c5 */ /* 0x000fe40000010000 */
[----:B------:R-:W-:-:S07]  /*19ef0*/  WARPGROUP.ARRIVE ;  /* 0x00000000000079c5 */ /* 0x000fce0000000000 */
[----:B------:R-:W-:Y:S01]  /*19f00*/  QGMMA.64x128x32.F32.E4M3.E4M3 R152, gdesc[UR12], R152, gsb0 ;  /* 0x01e000000c9879f3 */ /* 0x000fe20008000898 */
[----:B----4-:R-:W-:Y:S02]  /*19f10*/  R2UR UR16, R4 ;  /* 0x00000000041072ca */ /* 0x010fe400000e0000 */
[----:B------:R-:W-:Y:S02]  /*19f20*/  R2UR UR17, R5 ;  /* 0x00000000051172ca */ /* 0x000fe400000e0000 */
[----:B------:R-:W-:Y:S01]  /*19f30*/  R2UR UR20, R20 ;  /* 0x00000000141472ca */ /* 0x000fe200000e0000 */
[----:B------:R0:W5:Y:S01]  /*19f40*/  LDL.LU.64 R4, [R1+0x198] ;  /* 0x0001980001047983 */ /* 0x0001620000300a00 */
[----:B------:R-:W-:Y:S01]  /*19f50*/  R2UR UR21, R21 ;  /* 0x00000000151572ca */ /* 0x000fe200000e0000 */
[----:B------:R-:W-:Y:S02]  /*19f60*/  WARPGROUP.DEPBAR.LE gsb0, 0x0 ;  /* 0x00008000000079c5 */ /* 0x000fe40000010000 */
[----:B------:R-:W-:-:S06]  /*19f70*/  WARPGROUP.ARRIVE ;  /* 0x00000000000079c5 */ /* 0x000fcc0000000000 */
[----:B------:R-:W-:Y:S03]  /*19f80*/  QGMMA.64x128x32.F32.E4M3.E4M3 R152, gdesc[UR16], R152, gsb0 ;  /* 0x01e00000109879f3 */ /* 0x000fe60008000898 */
[----:B------:R-:W-:Y:S02]  /*19f90*/  WARPGROUP.DEPBAR.LE gsb0, 0x0 ;  /* 0x00008000000079c5 */ /* 0x000fe40000010000 */
[----:B------:R-:W-:-:S07]  /*19fa0*/  WARPGROUP.ARRIVE ;  /* 0x00000000000079c5 */ /* 0x000fce0000000000 */
[----:B------:R-:W-:Y:S01]  /*19fb0*/  QGMMA.64x128x32.F32.E4M3.E4M3 R152, gdesc[UR20], R152, gsb0 ;  /* 0x01e00000149879f3 */ /* 0x000fe20008000898 */
[----:B------:R-:W-:Y:S02]  /*19fc0*/  R2UR UR28, R226 ;  /* 0x00000000e21c72ca */ /* 0x000fe400000e0000 */
[----:B------:R-:W-:Y:S01]  /*19fd0*/  R2UR UR29, R227 ;  /* 0x00000000e31d72ca */ /* 0x000fe200000e0000 */
[----:B------:R-:W-:Y:S02]  /*19fe0*/  WARPGROUP.DEPBAR.LE gsb0, 0x0 ;  /* 0x00008000000079c5 */ /* 0x000fe40000010000 */
[----:B------:R-:W-:-:S06]  /*19ff0*/  WARPGROUP.ARRIVE ;  /* 0x00000000000079c5 */ /* 0x000fcc0000000000 */
[----:B------:R-:W-:Y:S01]  /*1a000*/  QGMMA.64x128x32.F32.E4M3.E4M3 R152, gdesc[UR24], R152, gsb0 ;  /* 0x01e00000189879f3 */ /* 0x000fe20008000898 */
[----:B------:R-:W-:Y:S02]  /*1a010*/  R2UR UR32, R12 ;  /* 0x000000000c2072ca */ /* 0x000fe400000e0000 */
[----:B------:R-:W-:Y:S01]  /*1a020*/  R2UR UR33, R13 ;  /* 0x000000000d2172ca */ /* 0x000fe200000e0000 */
[----:B------:R-:W-:Y:S02]  /*1a030*/  WARPGROUP.DEPBAR.LE gsb0, 0x0 ;  /* 0x00008000000079c5 */ /* 0x000fe40000010000 */
[----:B------:R-:W-:-:S06]  /*1a040*/  WARPGROUP.ARRIVE ;  /* 0x00000000000079c5 */ /* 0x000fcc0000000000 */
[----:B------:R-:W-:Y:S03]  /*1a050*/  QGMMA.64x128x32.F32.E4M3.E4M3 R152, gdesc[UR28], R152, gsb0 ;  /* 0x01e000001c9879f3 */ /* 0x000fe60008000898 */
[----:B------:R-:W1:Y:S01]  /*1a060*/  S2R R3, SR_TID.X ;  /* 0x0000000000037919 */ /* 0x000e620000002100 */
[----:B------:R-:W-:Y:S02]  /*1a070*/  WARPGROUP.DEPBAR.LE gsb0, 0x0 ;  /* 0x00008000000079c5 */ /* 0x000fe40000010000 */
[----:B------:R-:W-:-:S06]  /*1a080*/  WARPGROUP.ARRIVE ;  /* 0x00000000000079c5 */ /* 0x000fcc0000000000 */
[----:B------:R-:W-:Y:S01]  /*1a090*/  QGMMA.64x128x32.F32.E4M3.E4M3 R152, gdesc[UR32], R152, gsb0 ;  /* 0x01e00000209879f3 */ /* 0x000fe20008000898 */
[----:B-1----:R-:W-:-:S04]  /*1a0a0*/  SHF.R.U32.HI R3, RZ, 0x7, R3 ;  /* 0x00000007ff037819 */ /* 0x002fc80000011603 */
[----:B------:R-:W-:Y:S01]  /*1a0b0*/  IADD3 R21, -R3, 0xb, RZ ;  /* 0x0000000b03157810 */ /* 0x000fe20007ffe1ff */
[----:B------:R-:W-:-:S04]  /*1a0c0*/  WARPGROUP.DEPBAR.LE gsb0, 0x0 ;  /* 0x00008000000079c5 */ /* 0x000fc80000010000 */
[----:B------:R0:W-:Y:S06]  /*1a0d0*/  BAR.ARV R21, 0x100 ;  /* 0x000400150000751d */ /* 0x0001ec0000002000 */
[----:B------:R-:W-:Y:S05]  /*1a0e0*/  @!P0 BRA `(.L_x_3239) ;  /* 0x0000000000048947 */ /* 0x000fea0003800000 */
[----:B------:R-:W-:Y:S01]  /*1a0f0*/  BPT.TRAP 0x1 ;  /* 0x000000040000795c */ /* 0x000fe20000300000 */
.L_x_3239:
[----:B------:R1:W-:Y:S01]  /*1a100*/  STL [R1+0x1a0], R8 ;  /* 0x0001a00801007387 */ /* 0x0003e20000100800 */
[----:B------:R-:W2:Y:S03]  /*1a110*/  LDC R3, c[0x0][0x448] ;  /* 0x00011200ff037b82 */ /* 0x000ea60000000800 */
[----:B------:R-:W3:Y:S04]  /*1a120*/  LDL R0, [R1+0x58] ;  /* 0x0000580001007983 */ /* 0x000ee80000100800 */
[----:B-1----:R-:W3:Y:S04]  /*1a130*/  LDL R8, [R1+0x2c] ;  /* 0x00002c0001087983 */ /* 0x002ee80000100800 */
[----:B-----5:R1:W-:Y:S04]  /*1a140*/  STL [R1+0x19c], R7 ;  /* 0x00019c0701007387 */ /* 0x0203e80000100800 */
[----:B-1----:R-:W4:Y:S04]  /*1a150*/  LDL R7, [R1+0x44] ;  /* 0x0000440001077983 */ /* 0x002f280000100800 */
[----:B------:R1:W-:Y:S04]  /*1a160*/  STL [R1+0x198], R6 ;  /* 0x0001980601007387 */ /* 0x0003e80000100800 */
[----:B------:R-:W4:Y:S04]  /*1a170*/  LDL R225, [R1+0x24] ;  /* 0x0000240001e17983 */ /* 0x000f280000100800 */
[----:B-1----:R-:W4:Y:S01]  /*1a180*/  LDL R6, [R1+0x30] ;  /* 0x0000300001067983 */ /* 0x002f220000100800 */
[----:B--2---:R-:W-:-:S13]  /*1a190*/  ISETP.NE.AND P1, PT, R3, 0x1, PT ;  /* 0x000000010300780c */ /* 0x004fda0003f25270 */
[----:B------:R-:W1:Y:S08]  /*1a1a0*/  @P1 LDC R20, c[0x0][0x44c] ;  /* 0x00011300ff141b82 */ /* 0x000e700000000800 */
[----:B------:R-:W2:Y:S01]  /*1a1b0*/  @P1 LDC R3, c[0x0][0x450] ;  /* 0x00011400ff031b82 */ /* 0x000ea20000000800 */
[----:B---3--:R-:W-:Y:S02]  /*1a1c0*/  IADD3 R0, R0, R8, RZ ;  /* 0x0000000800007210 */ /* 0x008fe40007ffe0ff */
[----:B------:R-:W-:Y:S01]  /*1a1d0*/  LOP3.LUT R23, R23, 0xfffffeff, RZ, 0xc0, !PT ;  /* 0xfffffeff17177812 */ /* 0x000fe200078ec0ff */
[----:B------:R3:W5:Y:S02]  /*1a1e0*/  LDL.LU R8, [R1+0x1a0] ;  /* 0x0001a00001087983 */ /* 0x0007640000300800 */
[----:B-1----:R-:W-:-:S05]  /*1a1f0*/  @P1 IMAD.HI.U32 R20, R0, R20, RZ ;  /* 0x0000001400141227 */ /* 0x002fca00078e00ff */
[----:B--2---:R-:W-:-:S05]  /*1a200*/  @P1 SHF.R.U32.HI R0, RZ, R3, R20 ;  /* 0x00000003ff001219 */ /* 0x004fca0000011614 */
[----:B------:R-:W1:Y:S01]  /*1a210*/  SHFL.IDX PT, R3, R0, RZ, 0x1c1f ;  /* 0x001c1fff00037589 */ /* 0x000e6200000e0000 */
[----:B------:R-:W-:-:S03]  /*1a220*/  IMAD.MOV.U32 R20, RZ, RZ, -0x80 ;  /* 0xffffff80ff147424 */ /* 0x000fc600078e00ff */
[----:B------:R-:W2:Y:S01]  /*1a230*/  SHFL.IDX PT, R0, R0, 0x1, 0x1c1f ;  /* 0x003c1f0000007f89 */ /* 0x000ea200000e0000 */
[----:B------:R-:W-:-:S05]  /*1a240*/  IMAD R20, R4, R20, 0x1 ;  /* 0x0000000104147424 */ /* 0x000fca00078e0214 */
[----:B----4-:R-:W-:Y:S02]  /*1a250*/  IADD3 R20, R6, R20, -R7 ;  /* 0x0000001406147210 */ /* 0x010fe40007ffe807 */
[----:B------:R-:W-:Y:S01]  /*1a260*/  @P0 LOP3.LUT R23, R23, 0x100, RZ, 0xfc, !PT ;  /* 0x0000010017170812 */ /* 0x000fe200078efcff */
[----:B------:R3:W5:Y:S02]  /*1a270*/  LDL.LU R7, [R1+0x19c] ;  /* 0x00019c0001077983 */ /* 0x0007640000300800 */
[----:B------:R-:W-:Y:S01]  /*1a280*/  IMAD.IADD R20, R20, 0x1, -R225 ;  /* 0x0000000114147824 */ /* 0x000fe200078e0ae1 */
[----:B------:R-:W-:Y:S01]  /*1a290*/  LOP3.LUT R23, R23, 0xfffffdff, RZ, 0xc0, !PT ;  /* 0xfffffdff17177812 */ /* 0x000fe200078ec0ff */
[----:B------:R3:W5:Y:S02]  /*1a2a0*/  LDL.LU R6, [R1+0x198] ;  /* 0x0001980001067983 */ /* 0x0007640000300800 */
[----:B-1----:R-:W-:-:S05]  /*1a2b0*/  IMAD.IADD R3, R20, 0x1, R3 ;  /* 0x0000000114037824 */ /* 0x002fca00078e0203 */
[C---:B------:R-:W-:Y:S02]  /*1a2c0*/  ISETP.GT.AND P4, PT, R3.reuse, RZ, PT ;  /* 0x000000ff0300720c */ /* 0x040fe40003f84270 */
[C---:B------:R-:W-:Y:S02]  /*1a2d0*/  ISETP.GT.AND P3, PT, R3.reuse, 0x1, PT ;  /* 0x000000010300780c */ /* 0x040fe40003f64270 */
[C---:B------:R-:W-:Y:S02]  /*1a2e0*/  ISETP.GT.AND P2, PT, R3.reuse, 0x8, PT ;  /* 0x000000080300780c */ /* 0x040fe40003f44270 */
[----:B------:R-:W-:Y:S01]  /*1a2f0*/  ISETP.GT.AND P1, PT, R3, 0x9, PT ;  /* 0x000000090300780c */ /* 0x000fe20003f24270 */
[----:B--2---:R-:W-:Y:S01]  /*1a300*/  IMAD.IADD R0, R20, 0x1, R0 ;  /* 0x0000000114007824 */ /* 0x004fe200078e0200 */
[----:B------:R-:W-:Y:S02]  /*1a310*/  FSEL R152, R152, -INF , P4 ;  /* 0xff80000098987808 */ /* 0x000fe40002000000 */
[----:B------:R-:W-:-:S02]  /*1a320*/  FSEL R20, R153, -INF , P3 ;  /* 0xff80000099147808 */ /* 0x000fc40001800000 */
[----:B------:R-:W-:Y:S02]  /*1a330*/  FSEL R156, R156, -INF , P2 ;  /* 0xff8000009c9c7808 */ /* 0x000fe40001000000 */
[----:B------:R-:W-:Y:S02]  /*1a340*/  FSEL R157, R157, -INF , P1 ;  /* 0xff8000009d9d7808 */ /* 0x000fe40000800000 */
[C---:B------:R-:W-:Y:S02]  /*1a350*/  ISETP.GT.AND P4, PT, R3.reuse, 0x10, PT ;  /* 0x000000100300780c */ /* 0x040fe40003f84270 */
[C---:B------:R-:W-:Y:S02]  /*1a360*/  ISETP.GT.AND P3, PT, R3.reuse, 0x11, PT ;  /* 0x000000110300780c */ /* 0x040fe40003f64270 */
[C---:B------:R-:W-:Y:S02]  /*1a370*/  ISETP.GT.AND P2, PT, R3.reuse, 0x18, PT ;  /* 0x000000180300780c */ /* 0x040fe40003f44270 */
[----:B------:R-:W-:-:S02]  /*1a380*/  ISETP.GT.AND P1, PT, R3, 0x19, PT ;  /* 0x000000190300780c */ /* 0x000fc40003f24270 */
[----:B------:R-:W-:Y:S02]  /*1a390*/  FSEL R160, R160, -INF , P4 ;  /* 0xff800000a0a07808 */ /* 0x000fe40002000000 */
[----:B------:R-:W-:Y:S02]  /*1a3a0*/  FSEL R161, R161, -INF , P3 ;  /* 0xff800000a1a17808 */ /* 0x000fe40001800000 */
[----:B------:R-:W-:Y:S02]  /*1a3b0*/  FSEL R164, R164, -INF , P2 ;  /* 0xff800000a4a47808 */ /* 0x000fe40001000000 */
[----:B------:R-:W-:Y:S02]  /*1a3c0*/  FSEL R165, R165, -INF , P1 ;  /* 0xff800000a5a57808 */ /* 0x000fe40000800000 */
[C---:B------:R-:W-:Y:S02]  /*1a3d0*/  ISETP.GT.AND P4, PT, R3.reuse, 0x20, PT ;  /* 0x000000200300780c */ /* 0x040fe40003f84270 */
[----:B------:R-:W-:-:S02]  /*1a3e0*/  ISETP.GT.AND P3, PT, R3, 0x21, PT ;  /* 0x000000210300780c */ /* 0x000fc40003f64270 */
[C---:B------:R-:W-:Y:S02]  /*1a3f0*/  ISETP.GT.AND P2, PT, R3.reuse, 0x28, PT ;  /* 0x000000280300780c */ /* 0x040fe40003f44270 */
[----:B------:R-:W-:Y:S02]  /*1a400*/  ISETP.GT.AND P1, PT, R3, 0x29, PT ;  /* 0x000000290300780c */ /* 0x000fe40003f24270 */
[----:B------:R-:W-:Y:S02]  /*1a410*/  FSEL R168, R168, -INF , P4 ;  /* 0xff800000a8a87808 */ /* 0x000fe40002000000 */
[----:B------:R-:W-:Y:S02]  /*1a420*/  FSEL R169, R169, -INF , P3 ;  /* 0xff800000a9a97808 */ /* 0x000fe40001800000 */
[----:B------:R-:W-:Y:S02]  /*1a430*/  FSEL R172, R172, -INF , P2 ;  /* 0xff800000acac7808 */ /* 0x000fe40001000000 */
[----:B------:R-:W-:-:S02]  /*1a440*/  FSEL R173, R173, -INF , P1 ;  /* 0xff800000adad7808 */ /* 0x000fc40000800000 */
[C---:B------:R-:W-:Y:S02]  /*1a450*/  ISETP.GT.AND P4, PT, R3.reuse, 0x30, PT ;  /* 0x000000300300780c */ /* 0x040fe40003f84270 */
[C---:B------:R-:W-:Y:S02]  /*1a460*/  ISETP.GT.AND P3, PT, R3.reuse, 0x31, PT ;  /* 0x000000310300780c */ /* 0x040fe40003f64270 */
[C---:B------:R-:W-:Y:S02]  /*1a470*/  ISETP.GT.AND P2, PT, R3.reuse, 0x38, PT ;  /* 0x000000380300780c */ /* 0x040fe40003f44270 */
[----:B------:R-:W-:Y:S02]  /*1a480*/  ISETP.GT.AND P1, PT, R3, 0x39, PT ;  /* 0x000000390300780c */ /* 0x000fe40003f24270 */
        /* <DEDUP_REMOVED lines=20> */
[C---:B------:R-:W-:Y:S02]  /*1a5d0*/  ISETP.GT.AND P4, PT, R0.reuse, RZ, PT ;  /* 0x000000ff0000720c */ /* 0x040fe40003f84270 */
        /* <DEDUP_REMOVED lines=86> */
[----:B------:R-:W-:Y:S02]  /*1ab40*/  FSEL R210, R210, -INF , P4 ;  /* 0xff800000d2d27808 */ /* 0x000fe40002000000 */
[----:B------:R-:W-:Y:S02]  /*1ab50*/  FMNMX.FTZ R0, R207, R0, !PT ;  /* 0x00000000cf007209 */ /* 0x000fe40007810000 */
[----:B------:R-:W-:Y:S02]  /*1ab60*/  FSEL R211, R211, -INF , P3 ;  /* 0xff800000d3d37808 */ /* 0x000fe40001800000 */
[----:B------:R-:W-:Y:S02]  /*1ab70*/  FMNMX.FTZ R0, R210, R0, !PT ;  /* 0x00000000d2007209 */ /* 0x000fe40007810000 */
[----:B------:R-:W-:-:S02]  /*1ab80*/  FSEL R214, R214, -INF , P2 ;  /* 0xff800000d6d67808 */ /* 0x000fc40001000000 */
[----:B------:R-:W-:Y:S02]  /*1ab90*/  FMNMX.FTZ R0, R211, R0, !PT ;  /* 0x00000000d3007209 */ /* 0x000fe40007810000 */
[----:B------:R-:W-:Y:S02]  /*1aba0*/  FSEL R215, R215, -INF , P1 ;  /* 0xff800000d7d77808 */ /* 0x000fe40000800000 */
[----:B------:R-:W-:-:S04]  /*1abb0*/  FMNMX.FTZ R0, R214, R0, !PT ;  /* 0x00000000d6007209 */ /* 0x000fc80007810000 */
[----:B------:R-:W-:-:S05]  /*1abc0*/  FMNMX.FTZ R0, R215, R0, !PT ;  /* 0x00000000d7007209 */ /* 0x000fca0007810000 */
[----:B------:R-:W1:Y:S02]  /*1abd0*/  SHFL.BFLY PT, R153, R0, 0x2, 0x1f ;  /* 0x0c401f0000997f89 */ /* 0x000e6400000e0000 */
[----:B-1----:R-:W-:-:S05]  /*1abe0*/  FMNMX.FTZ R0, R0, R153, !PT ;  /* 0x0000009900007209 */ /* 0x002fca0007810000 */
[----:B------:R-:W1:Y:S01]  /*1abf0*/  SHFL.BFLY PT, R153, R0, 0x1, 0x1f ;  /* 0x0c201f0000997f89 */ /* 0x000e6200000e0000 */
[C---:B------:R-:W-:Y:S02]  /*1ac00*/  ISETP.GT.AND P0, PT, R3.reuse, 0x61, PT ;  /* 0x000000610300780c */ /* 0x040fe40003f04270 */
[----:B------:R-:W-:Y:S02]  /*1ac10*/  ISETP.GT.AND P1, PT, R3, 0x69, PT ;  /* 0x000000690300780c */ /* 0x000fe40003f24270 */
[----:B-1----:R-:W-:-:S04]  /*1ac20*/  FMNMX.FTZ R0, R0, R153, !PT ;  /* 0x0000009900007209 */ /* 0x002fc80007810000 */
[----:B------:R-:W-:-:S04]  /*1ac30*/  FSETP.NEU.FTZ.AND P6, PT, R0, -INF , PT ;  /* 0xff8000000000780b */ /* 0x000fc80003fdd000 */
[----:B------:R-:W-:-:S05]  /*1ac40*/  FSEL R153, R0, RZ, P6 ;  /* 0x000000ff00997208 */ /* 0x000fca0003000000 */
[----:B------:R-:W-:Y:S01]  /*1ac50*/  FADD.FTZ R153, -R153, R15 ;  /* 0x0000000f99997221 */ /* 0x000fe20000010100 */
[----:B------:R-:W-:-:S01]  /*1ac60*/  FFMA.FTZ R15, R2, R0, -8 ;  /* 0xc1000000020f7423 */ /* 0x000fc20000010000 */
[----:B------:R-:W-:Y:S02]  /*1ac70*/  @P0 LOP3.LUT R23, R23, 0x200, RZ, 0xfc, !PT ;  /* 0x0000020017170812 */ /* 0x000fe400078efcff */
[----:B------:R-:W-:Y:S02]  /*1ac80*/  ISETP.GT.AND P2, PT, R3, 0x70, PT ;  /* 0x000000700300780c */ /* 0x000fe40003f44270 */
[----:B------:R-:W-:Y:S02]  /*1ac90*/  FSEL R15, R15, RZ, P6 ;  /* 0x000000ff0f0f7208 */ /* 0x000fe40003000000 */
[C---:B------:R-:W-:Y:S02]  /*1aca0*/  ISETP.GT.AND P3, PT, R3.reuse, 0x71, PT ;  /* 0x000000710300780c */ /* 0x040fe40003f64270 */
[----:B------:R-:W-:-:S02]  /*1acb0*/  ISETP.GT.AND P4, PT, R3, 0x78, PT ;  /* 0x000000780300780c */ /* 0x000fc40003f84270 */
[C---:B------:R-:W-:Y:S02]  /*1acc0*/  ISETP.GT.AND P5, PT, R3.reuse, 0x79, PT ;  /* 0x000000790300780c */ /* 0x040fe40003fa4270 */
[C---:B------:R-:W-:Y:S02]  /*1acd0*/  ISETP.GT.AND P0, PT, R3.reuse, 0x60, PT ;  /* 0x000000600300780c */ /* 0x040fe40003f04270 */
[----:B------:R-:W-:Y:S02]  /*1ace0*/  ISETP.GT.AND P6, PT, R3, 0x68, PT ;  /* 0x000000680300780c */ /* 0x000fe40003fc4270 */
        /* <DEDUP_REMOVED lines=24> */
[----:B------:R-:W-:Y:S02]  /*1ae70*/  LOP3.LUT P0, RZ, R23, 0x200, RZ, 0xc0, !PT ;  /* 0x0000020017ff7812 */ /* 0x000fe4000780c0ff */
[----:B------:R-:W-:Y:S01]  /*1ae80*/  FMNMX.FTZ R3, R197, R3, !PT ;  /* 0x00000003c5037209 */ /* 0x000fe20007810000 */
[--C-:B------:R-:W-:Y:S01]  /*1ae90*/  FFMA.FTZ R158, R2, R158, -R15.reuse ;  /* 0x0000009e029e7223 */ /* 0x100fe2000001080f */
[----:B------:R-:W-:Y:S02]  /*1aea0*/  FSEL R201, R201, -INF , P0 ;  /* 0xff800000c9c97808 */ /* 0x000fe40000000000 */
[----:B------:R-:W-:Y:S01]  /*1aeb0*/  FMNMX.FTZ R3, R200, R3, !PT ;  /* 0x00000003c8037209 */ /* 0x000fe20007810000 */
        /* <DEDUP_REMOVED lines=31> */
[----:B------:R-:W-:Y:S01]  /*1b0b0*/  FSEL R204, R204, -INF , P6 ;  /* 0xff800000cccc7808 */ /* 0x000fe20003000000 */
[----:B------:R-:W-:Y:S01]  /*1b0c0*/  FMUL.FTZ R15, R2, R153 ;  /* 0x00000099020f7220 */ /* 0x000fe20000410000 */
[----:B------:R-:W-:Y:S01]  /*1b0d0*/  FMNMX.FTZ R3, R201, R3, !PT ;  /* 0x00000003c9037209 */ /* 0x000fe20007810000 */
[----:B------:R-:W-:Y:S01]  /*1b0e0*/  MUFU.EX2 R158, R158 ;  /* 0x0000009e009e7308 */ /* 0x000fe20000000800 */
[----:B------:R-:W-:-:S02]  /*1b0f0*/  FSEL R205, R205, -INF , P1 ;  /* 0xff800000cdcd7808 */ /* 0x000fc40000800000 */
[----:B------:R-:W-:-:S05]  /*1b100*/  FMNMX.FTZ R3, R204, R3, !PT ;  /* 0x00000003cc037209 */ /* 0x000fca0007810000 */
[----:B------:R-:W1:Y:S01]  /*1b110*/  MUFU.EX2 R225, R159 ;  /* 0x0000009f00e17308 */ /* 0x000e620000000800 */
[----:B------:R-:W-:Y:S02]  /*1b120*/  FSEL R208, R208, -INF , P2 ;  /* 0xff800000d0d07808 */ /* 0x000fe40001000000 */
[----:B------:R-:W-:-:S05]  /*1b130*/  FMNMX.FTZ R3, R205, R3, !PT ;  /* 0x00000003cd037209 */ /* 0x000fca0007810000 */
[----:B------:R-:W-:Y:S01]  /*1b140*/  MUFU.EX2 R154, R154 ;  /* 0x0000009a009a7308 */ /* 0x000fe20000000800 */
[----:B------:R-:W-:-:S07]  /*1b150*/  FSEL R209, R209, -INF , P3 ;  /* 0xff800000d1d17808 */ /* 0x000fce0001800000 */
[----:B------:R-:W2:Y:S01]  /*1b160*/  MUFU.EX2 R155, R155 ;  /* 0x0000009b009b7308 */ /* 0x000ea20000000800 */
[----:B------:R-:W-:-:S07]  /*1b170*/  FMNMX.FTZ R3, R208, R3, !PT ;  /* 0x00000003d0037209 */ /* 0x000fce0007810000 */
[----:B------:R-:W4:Y:S01]  /*1b180*/  MUFU.EX2 R15, R15 ;  /* 0x0000000f000f7308 */ /* 0x000f220000000800 */
[----:B------:R-:W-:Y:S02]  /*1b190*/  FSEL R212, R212, -INF , P4 ;  /* 0xff800000d4d47808 */ /* 0x000fe40002000000 */
[----:B------:R-:W-:Y:S02]  /*1b1a0*/  FMNMX.FTZ R3, R209, R3, !PT ;  /* 0x00000003d1037209 */ /* 0x000fe40007810000 */
[----:B-1----:R-:W-:Y:S02]  /*1b1b0*/  F2FP.SATFINITE.E4M3.F32.PACK_AB_MERGE_C R153, R225, R158, RZ ;  /* 0x0000009ee199723e */ /* 0x002fe400048070ff */
[----:B------:R-:W-:Y:S02]  /*1b1c0*/  FSEL R213, R213, -INF , P5 ;  /* 0xff800000d5d57808 */ /* 0x000fe40002800000 */
[----:B------:R-:W-:Y:S02]  /*1b1d0*/  FMNMX.FTZ R3, R212, R3, !PT ;  /* 0x00000003d4037209 */ /* 0x000fe40007810000 */
[----:B--2---:R-:W-:Y:S01]  /*1b1e0*/  F2FP.SATFINITE.E4M3.F32.PACK_AB_MERGE_C R153, R155, R154, R153 ;  /* 0x0000009a9b99723e */ /* 0x004fe20004807099 */
[----:B----4-:R-:W-:-:S01]  /*1b1f0*/  FFMA.FTZ R10, R15, R10, R154 ;  /* 0x0000000a0f0a7223 */ /* 0x010fc2000001009a */
[----:B------:R-:W-:-:S05]  /*1b200*/  FMNMX.FTZ R154, R213, R3, !PT ;  /* 0x00000003d59a7209 */ /* 0x000fca0007810000 */
[----:B------:R-:W1:Y:S02]  /*1b210*/  SHFL.BFLY PT, R3, R154, 0x2, 0x1f ;  /* 0x0c401f009a037f89 */ /* 0x000e6400000e0000 */
[----:B-1----:R-:W-:-:S05]  /*1b220*/  FMNMX.FTZ R3, R154, R3, !PT ;  /* 0x000000039a037209 */ /* 0x002fca0007810000 */
[----:B------:R-:W1:Y:S02]  /*1b230*/  SHFL.BFLY PT, R154, R3, 0x1, 0x1f ;  /* 0x0c201f00039a7f89 */ /* 0x000e6400000e0000 */
[----:B-1----:R-:W-:-:S04]  /*1b240*/  FMNMX.FTZ R3, R3, R154, !PT ;  /* 0x0000009a03037209 */ /* 0x002fc80007810000 */
[----:B------:R-:W-:Y:S01]  /*1b250*/  FSETP.NEU.FTZ.AND P1, PT, R3, -INF , PT ;  /* 0xff8000000300780b */ /* 0x000fe20003f3d000 */
[----:B------:R-:W-:-:S03]  /*1b260*/  FFMA.FTZ R159, R2, R3, -8 ;  /* 0xc1000000029f7423 */ /* 0x000fc60000010003 */
[----:B------:R-:W-:Y:S02]  /*1b270*/  FSEL R154, R3, RZ, P1 ;  /* 0x000000ff039a7208 */ /* 0x000fe40000800000 */
[----:B------:R-:W-:-:S03]  /*1b280*/  FSEL R159, R159, RZ, P1 ;  /* 0x000000ff9f9f7208 */ /* 0x000fc60000800000 */
[----:B------:R-:W-:Y:S02]  /*1b290*/  FADD.FTZ R14, -R154, R14 ;  /* 0x0000000e9a0e7221 */ /* 0x000fe40000010100 */
[----:B------:R-:W-:-:S02]  /*1b2a0*/  FFMA.FTZ R152, R2, R152, -R159 ;  /* 0x0000009802987223 */ /* 0x000fc4000001089f */
[C---:B------:R-:W-:Y:S01]  /*1b2b0*/  FMUL.FTZ R14, R2.reuse, R14 ;  /* 0x0000000e020e7220 */ /* 0x040fe20000410000 */
[----:B------:R-:W-:-:S01]  /*1b2c0*/  FFMA.FTZ R20, R2, R20, -R159 ;  /* 0x0000001402147223 */ /* 0x000fc2000001089f */
[----:B------:R-:W-:Y:S02]  /*1b2d0*/  FADD.FTZ R10, R155, R10 ;  /* 0x0000000a9b0a7221 */ /* 0x000fe40000010000 */
[----:B------:R-:W-:Y:S01]  /*1b2e0*/  MUFU.EX2 R152, R152 ;  /* 0x0000009800987308 */ /* 0x000fe20000000800 */
[----:B------:R-:W-:-:S01]  /*1b2f0*/  FFMA.FTZ R154, R2, R156, -R159 ;  /* 0x0000009c029a7223 */ /* 0x000fc2000001089f */
[----:B------:R-:W-:-:S06]  /*1b300*/  FFMA.FTZ R155, R2, R157, -R159 ;  /* 0x0000009d029b7223 */ /* 0x000fcc000001089f */
[----:B------:R-:W1:Y:S08]  /*1b310*/  MUFU.EX2 R14, R14 ;  /* 0x0000000e000e7308 */ /* 0x000e700000000800 */
[----:B------:R-:W2:Y:S08]  /*1b320*/  MUFU.EX2 R20, R20 ;  /* 0x0000001400147308 */ /* 0x000eb00000000800 */
[----:B------:R-:W4:Y:S08]  /*1b330*/  MUFU.EX2 R154, R154 ;  /* 0x0000009a009a7308 */ /* 0x000f300000000800 */
[----:B------:R-:W0:Y:S01]  /*1b340*/  MUFU.EX2 R155, R155 ;  /* 0x0000009b009b7308 */ /* 0x000e220000000800 */
[----:B-1----:R-:W-:-:S04]  /*1b350*/  FFMA.FTZ R11, R14, R11, R152 ;  /* 0x0000000b0e0b7223 */ /* 0x002fc80000010098 */
[----:B--2---:R-:W-:-:S04]  /*1b360*/  FADD.FTZ R11, R20, R11 ;  /* 0x0000000b140b7221 */ /* 0x004fc80000010000 */
[----:B----4-:R-:W-:Y:S01]  /*1b370*/  FADD.FTZ R11, R154, R11 ;  /* 0x0000000b9a0b7221 */ /* 0x010fe20000010000 */
[----:B0-----:R-:W-:-:S04]  /*1b380*/  F2FP.SATFINITE.E4M3.F32.PACK_AB_MERGE_C R154, R155, R154, RZ ;  /* 0x0000009a9b9a723e */ /* 0x001fc800048070ff */
[----:B------:R-:W-:Y:S01]  /*1b390*/  F2FP.SATFINITE.E4M3.F32.PACK_AB_MERGE_C R152, R20, R152, R154 ;  /* 0x000000981498723e */ /* 0x000fe2000480709a */
[----:B------:R-:W-:-:S01]  /*1b3a0*/  FFMA.FTZ R154, R2, R160, -R159 ;  /* 0x000000a0029a7223 */ /* 0x000fc2000001089f */
[C-C-:B------:R-:W-:Y:S01]  /*1b3b0*/  FFMA.FTZ R20, R2.reuse, R161, -R159.reuse ;  /* 0x000000a102147223 */ /* 0x140fe2000001089f */
[----:B------:R-:W-:Y:S01]  /*1b3c0*/  MUFU.EX2 R162, R162 ;  /* 0x000000a200a27308 */ /* 0x000fe20000000800 */
[----:B------:R-:W-:-:S01]  /*1b3d0*/  FFMA.FTZ R156, R2, R164, -R159 ;  /* 0x000000a4029c7223 */ /* 0x000fc2000001089f */
[----:B------:R-:W-:-:S06]  /*1b3e0*/  FFMA.FTZ R160, R2, R165, -R159 ;  /* 0x000000a502a07223 */ /* 0x000fcc000001089f */
[----:B------:R-:W0:Y:S01]  /*1b3f0*/  MUFU.EX2 R154, R154 ;  /* 0x0000009a009a7308 */ /* 0x000e220000000800 */
[----:B------:R-:W-:-:S01]  /*1b400*/  FADD.FTZ R10, R158, R10 ;  /* 0x0000000a9e0a7221 */ /* 0x000fc20000010000 */
[----:B------:R-:W-:-:S06]  /*1b410*/  FFMA.FTZ R157, R2, R168, -R159 ;  /* 0x000000a8029d7223 */ /* 0x000fcc000001089f */
[----:B------:R-:W1:Y:S08]  /*1b420*/  MUFU.EX2 R20, R20 ;  /* 0x0000001400147308 */ /* 0x000e700000000800 */
[----:B------:R-:W2:Y:S01]  /*1b430*/  MUFU.EX2 R163, R163 ;  /* 0x000000a300a37308 */ /* 0x000ea20000000800 */
[----:B------:R-:W-:-:S01]  /*1b440*/  FADD.FTZ R11, R155, R11 ;  /* 0x0000000b9b0b7221 */ /* 0x000fc20000010000 */
[----:B------:R-:W-:-:S06]  /*1b450*/  FFMA.FTZ R158, R2, R169, -R159 ;  /* 0x000000a9029e7223 */ /* 0x000fcc000001089f */
[----:B------:R-:W4:Y:S01]  /*1b460*/  MUFU.EX2 R156, R156 ;  /* 0x0000009c009c7308 */ /* 0x000f220000000800 */
[----:B------:R-:W-:-:S07]  /*1b470*/  FADD.FTZ R225, R225, R10 ;  /* 0x0000000ae1e17221 */ /* 0x000fce0000010000 */
[----:B------:R-:W3:Y:S01]  /*1b480*/  MUFU.EX2 R166, R166 ;  /* 0x000000a600a67308 */ /* 0x000ee20000000800 */
[----:B0-----:R-:W-:-:S01]  /*1b490*/  FADD.FTZ R11, R154, R11 ;  /* 0x0000000b9a0b7221 */ /* 0x001fc20000010000 */
[----:B------:R-:W-:-:S06]  /*1b4a0*/  FFMA.FTZ R165, R2, R172, -R159 ;  /* 0x000000ac02a57223 */ /* 0x000fcc000001089f */
[----:B------:R-:W0:Y:S01]  /*1b4b0*/  MUFU.EX2 R160, R160 ;  /* 0x000000a000a07308 */ /* 0x000e220000000800 */
[----:B------:R-:W-:-:S07]  /*1b4c0*/  FADD.FTZ R225, R162, R225 ;  /* 0x000000e1a2e17221 */ /* 0x000fce0000010000 */
[----:B------:R-:W0:Y:S01]  /*1b4d0*/  MUFU.EX2 R167, R167 ;  /* 0x000000a700a77308 */ /* 0x000e220000000800 */
[----:B-1----:R-:W-:-:S01]  /*1b4e0*/  FADD.FTZ R11, R20, R11 ;  /* 0x0000000b140b7221 */ /* 0x002fc20000010000 */
[----:B------:R-:W-:-:S06]  /*1b4f0*/  FFMA.FTZ R168, R2, R173, -R159 ;  /* 0x000000ad02a87223 */ /* 0x000fcc000001089f */
[----:B------:R-:W1:Y:S01]  /*1b500*/  MUFU.EX2 R157, R157 ;  /* 0x0000009d009d7308 */ /* 0x000e620000000800 */
[----:B--2---:R-:W-:-:S07]  /*1b510*/  FADD.FTZ R225, R163, R225 ;  /* 0x000000e1a3e17221 */ /* 0x004fce0000010000 */
[----:B------:R-:W2:Y:S01]  /*1b520*/  MUFU.EX2 R170, R170 ;  /* 0x000000aa00aa7308 */ /* 0x000ea20000000800 */
[----:B----4-:R-:W-:-:S01]  /*1b530*/  FADD.FTZ R11, R156, R11 ;  /* 0x0000000b9c0b7221 */ /* 0x010fc20000010000 */
[----:B------:R-:W-:-:S06]  /*1b540*/  FFMA.FTZ R161, R2, R176, -R159 ;  /* 0x000000b002a17223 */ /* 0x000fcc000001089f */
[----:B------:R-:W4:Y:S01]  /*1b550*/  MUFU.EX2 R158, R158 ;  /* 0x0000009e009e7308 */ /* 0x000f220000000800 */
[----:B---3--:R-:W-:-:S07]  /*1b560*/  FADD.FTZ R225, R166, R225 ;  /* 0x000000e1a6e17221 */ /* 0x008fce0000010000 */
[----:B------:R-:W3:Y:S01]  /*1b570*/  MUFU.EX2 R171, R171 ;  /* 0x000000ab00ab7308 */ /* 0x000ee20000000800 */
[----:B------:R-:W-:Y:S02]  /*1b580*/  VIADD R169, R5, 0x38840 ;  /* 0x0003884005a97836 */ /* 0x000fe40000000000 */
[----:B0-----:R-:W-:Y:S01]  /*1b590*/  FADD.FTZ R11, R160, R11 ;  /* 0x0000000ba00b7221 */ /* 0x001fe20000010000 */
[----:B------:R-:W-:-:S04]  /*1b5a0*/  IMAD.U32 R172, RZ, RZ, UR37 ;  /* 0x00000025ffac7e24 */ /* 0x000fc8000f8e00ff */
[----:B------:R-:W0:Y:S01]  /*1b5b0*/  MUFU.EX2 R165, R165 ;  /* 0x000000a500a57308 */ /* 0x000e220000000800 */
[----:B------:R-:W-:-:S01]  /*1b5c0*/  FFMA.FTZ R164, R2, R177, -R159 ;  /* 0x000000b102a47223 */ /* 0x000fc2000001089f */
[----:B------:R-:W-:-:S06]  /*1b5d0*/  FADD.FTZ R225, R167, R225 ;  /* 0x000000e1a7e17221 */ /* 0x000fcc0000010000 */
[----:B------:R-:W0:Y:S01]  /*1b5e0*/  MUFU.EX2 R174, R174 ;  /* 0x000000ae00ae7308 */ /* 0x000e220000000800 */
[----:B-1----:R-:W-:-:S01]  /*1b5f0*/  FADD.FTZ R11, R157, R11 ;  /* 0x0000000b9d0b7221 */ /* 0x002fc20000010000 */
[----:B------:R-:W-:-:S06]  /*1b600*/  PRMT R169, R172, 0x654, R169 ;  /* 0x00000654aca97816 */ /* 0x000fcc00000000a9 */
[----:B------:R-:W1:Y:S01]  /*1b610*/  MUFU.EX2 R168, R168 ;  /* 0x000000a800a87308 */ /* 0x000e620000000800 */
[----:B--2---:R-:W-:-:S07]  /*1b620*/  FADD.FTZ R225, R170, R225 ;  /* 0x000000e1aae17221 */ /* 0x004fce0000010000 */
[----:B------:R-:W2:Y:S01]  /*1b630*/  MUFU.EX2 R175, R175 ;  /* 0x000000af00af7308 */ /* 0x000ea20000000800 */
[----:B------:R-:W-:-:S01]  /*1b640*/  FFMA.FTZ R180, R2, R180, -R159 ;  /* 0x000000b402b47223 */ /* 0x000fc2000001089f */
[----:B----4-:R-:W-:-:S06]  /*1b650*/  FADD.FTZ R11, R158, R11 ;  /* 0x0000000b9e0b7221 */ /* 0x010fcc0000010000 */
[----:B------:R-:W4:Y:S01]  /*1b660*/  MUFU.EX2 R161, R161 ;  /* 0x000000a100a17308 */ /* 0x000f220000000800 */
[----:B------:R-:W-:-:S01]  /*1b670*/  FFMA.FTZ R10, R2, R181, -R159 ;  /* 0x000000b5020a7223 */ /* 0x000fc2000001089f */
[----:B---3--:R-:W-:Y:S01]  /*1b680*/  FADD.FTZ R225, R171, R225 ;  /* 0x000000e1abe17221 */ /* 0x008fe20000010000 */
[----:B------:R3:W-:Y:S05]  /*1b690*/  SYNCS.ARRIVE.TRANS64.RED.A1T0 RZ, [R169+URZ], RZ ;  /* 0x000000ffa9ff79a7 */ /* 0x0007ea000810043f */
[----:B------:R-:W4:Y:S01]  /*1b6a0*/  MUFU.EX2 R178, R178 ;  /* 0x000000b200b27308 */ /* 0x000f220000000800 */
[----:B------:R-:W-:Y:S01]  /*1b6b0*/  F2FP.SATFINITE.E4M3.F32.PACK_AB_MERGE_C R155, R167, R166, RZ ;  /* 0x000000a6a79b723e */ /* 0x000fe200048070ff */
[----:B0-----:R-:W-:-:S06]  /*1b6c0*/  FADD.FTZ R11, R165, R11 ;  /* 0x0000000ba50b7221 */ /* 0x001fcc0000010000 */
[----:B------:R-:W0:Y:S01]  /*1b6d0*/  MUFU.EX2 R164, R164 ;  /* 0x000000a400a47308 */ /* 0x000e220000000800 */
[----:B------:R-:W-:-:S07]  /*1b6e0*/  FADD.FTZ R225, R174, R225 ;  /* 0x000000e1aee17221 */ /* 0x000fce0000010000 */
[----:B------:R-:W0:Y:S01]  /*1b6f0*/  MUFU.EX2 R179, R179 ;  /* 0x000000b300b37308 */ /* 0x000e220000000800 */
[----:B------:R-:W-:-:S01]  /*1b700*/  FFMA.FTZ R184, R2, R184, -R159 ;  /* 0x000000b802b87223 */ /* 0x000fc2000001089f */
[----:B------:R-:W-:Y:S01]  /*1b710*/  F2FP.SATFINITE.E4M3.F32.PACK_AB_MERGE_C R155, R163, R162, R155 ;  /* 0x000000a2a39b723e */ /* 0x000fe2000480709b */
[----:B-1----:R-:W-:-:S05]  /*1b720*/  FADD.FTZ R11, R168, R11 ;  /* 0x0000000ba80b7221 */ /* 0x002fca0000010000 */
[----:B---3--:R-:W1:Y:S01]  /*1b730*/  MUFU.EX2 R169, R180 ;  /* 0x000000b400a97308 */ /* 0x008e620000000800 */
[----:B------:R-:W-:-:S01]  /*1b740*/  FFMA.FTZ R163, R2, R185, -R159 ;  /* 0x000000b902a37223 */ /* 0x000fc2000001089f */
[----:B--2---:R-:W-:-:S06]  /*1b750*/  FADD.FTZ R225, R175, R225 ;  /* 0x000000e1afe17221 */ /* 0x004fcc0000010000 */
[----:B------:R-:W2:Y:S01]  /*1b760*/  MUFU.EX2 R182, R182 ;  /* 0x000000b600b67308 */ /* 0x000ea20000000800 */
[----:B----4-:R-:W-:-:S01]  /*1b770*/  FADD.FTZ R11, R161, R11 ;  /* 0x0000000ba10b7221 */ /* 0x010fc20000010000 */
[----:B------:R-:W-:-:S06]  /*1b780*/  FFMA.FTZ R188, R2, R188, -R159 ;  /* 0x000000bc02bc7223 */ /* 0x000fcc000001089f */
[----:B------:R-:W3:Y:S01]  /*1b790*/  MUFU.EX2 R10, R10 ;  /* 0x0000000a000a7308 */ /* 0x000ee20000000800 */
[----:B------:R-:W-:-:S07]  /*1b7a0*/  FADD.FTZ R225, R178, R225 ;  /* 0x000000e1b2e17221 */ /* 0x000fce0000010000 */
[----:B------:R-:W4:Y:S01]  /*1b7b0*/  MUFU.EX2 R183, R183 ;  /* 0x000000b700b77308 */ /* 0x000f220000000800 */
[----:B------:R-:W-:Y:S01]  /*1b7c0*/  F2FP.SATFINITE.E4M3.F32.PACK_AB_MERGE_C R172, R160, R156, RZ ;  /* 0x0000009ca0ac723e */ /* 0x000fe200048070ff */
[----:B0-----:R-:W-:-:S06]  /*1b7d0*/  FADD.FTZ R11, R164, R11 ;  /* 0x0000000ba40b7221 */ /* 0x001fcc0000010000 */
[----:B------:R-:W0:Y:S01]  /*1b7e0*/  MUFU.EX2 R162, R184 ;  /* 0x000000b800a27308 */ /* 0x000e220000000800 */
[----:B------:R-:W-:-:S01]  /*1b7f0*/  FFMA.FTZ R189, R2, R189, -R159 ;  /* 0x000000bd02bd7223 */ /* 0x000fc2000001089f */
[----:B------:R-:W-:-:S06]  /*1b800*/  FADD.FTZ R225, R179, R225 ;  /* 0x000000e1b3e17221 */ /* 0x000fcc0000010000 */
[----:B------:R-:W0:Y:S01]  /*1b810*/  MUFU.EX2 R186, R186 ;  /* 0x000000ba00ba7308 */ /* 0x000e220000000800 */
[----:B------:R-:W-:Y:S01]  /*1b820*/  F2FP.SATFINITE.E4M3.F32.PACK_AB_MERGE_C R154, R20, R154, R172 ;  /* 0x0000009a149a723e */ /* 0x000fe200048070ac */
[----:B-1----:R-:W-:-:S06]  /*1b830*/  FADD.FTZ R11, R169, R11 ;  /* 0x0000000ba90b7221 */ /* 0x002fcc0000010000 */
[----:B------:R-:W1:Y:S01]  /*1b840*/  MUFU.EX2 R163, R163 ;  /* 0x000000a300a37308 */ /* 0x000e620000000800 */
[----:B------:R-:W-:-:S01]  /*1b850*/  FFMA.FTZ R20, R2, R192, -R159 ;  /* 0x000000c002147223 */ /* 0x000fc2000001089f */
[----:B--2---:R-:W-:-:S06]  /*1b860*/  FADD.FTZ R225, R182, R225 ;  /* 0x000000e1b6e17221 */ /* 0x004fcc0000010000 */
[----:B------:R-:W2:Y:S01]  /*1b870*/  MUFU.EX2 R187, R187 ;  /* 0x000000bb00bb7308 */ /* 0x000ea20000000800 */
[----:B---3--:R-:W-:-:S01]  /*1b880*/  FADD.FTZ R11, R10, R11 ;  /* 0x0000000b0a0b7221 */ /* 0x008fc20000010000 */
[----:B------:R-:W-:-:S06]  /*1b890*/  FFMA.FTZ R166, R2, R193, -R159 ;  /* 0x000000c102a67223 */ /* 0x000fcc000001089f */
[----:B------:R-:W3:Y:S01]  /*1b8a0*/  MUFU.EX2 R188, R188 ;  /* 0x000000bc00bc7308 */ /* 0x000ee20000000800 */
[----:B----4-:R-:W-:-:S07]  /*1b8b0*/  FADD.FTZ R225, R183, R225 ;  /* 0x000000e1b7e17221 */ /* 0x010fce0000010000 */
[----:B------:R-:W4:Y:S01]  /*1b8c0*/  MUFU.EX2 R190, R190 ;  /* 0x000000be00be7308 */ /* 0x000f220000000800 */
        /* <DEDUP_REMOVED lines=43> */
[----:B----4-:R-:W-:-:S01]  /*1bb80*/  FADD.FTZ R225, R202, R225 ;  /* 0x000000e1cae17221 */ /* 0x010fc20000010000 */
[----:B------:R-:W-:-:S06]  /*1bb90*/  FFMA.FTZ R159, R2, R213, -R159 ;  /* 0x000000d5029f7223 */ /* 0x000fcc000001089f */
[----:B------:R-:W4:Y:S01]  /*1bba0*/  MUFU.EX2 R207, R207 ;  /* 0x000000cf00cf7308 */ /* 0x000f220000000800 */
[----:B0-----:R-:W-:-:S01]  /*1bbb0*/  FADD.FTZ R11, R201, R11 ;  /* 0x0000000bc90b7221 */ /* 0x001fc20000010000 */
[----:B------:R-:W-:-:S06]  /*1bbc0*/  FADD.FTZ R225, R203, R225 ;  /* 0x000000e1cbe17221 */ /* 0x000fcc0000010000 */
[----:B------:R-:W0:Y:S08]  /*1bbd0*/  MUFU.EX2 R208, R208 ;  /* 0x000000d000d07308 */ /* 0x000e300000000800 */
[----:B------:R-:W0:Y:S01]  /*1bbe0*/  MUFU.EX2 R210, R210 ;  /* 0x000000d200d27308 */ /* 0x000e220000000800 */
[----:B-1----:R-:W-:-:S01]  /*1bbf0*/  FADD.FTZ R11, R204, R11 ;  /* 0x0000000bcc0b7221 */ /* 0x002fc20000010000 */
[----:B--2---:R-:W-:-:S06]  /*1bc00*/  FADD.FTZ R225, R206, R225 ;  /* 0x000000e1cee17221 */ /* 0x004fcc0000010000 */
[----:B------:R-:W1:Y:S08]  /*1bc10*/  MUFU.EX2 R209, R209 ;  /* 0x000000d100d17308 */ /* 0x000e700000000800 */
[----:B------:R-:W2:Y:S01]  /*1bc20*/  MUFU.EX2 R211, R211 ;  /* 0x000000d300d37308 */ /* 0x000ea20000000800 */
[----:B---3--:R-:W-:-:S01]  /*1bc30*/  FADD.FTZ R11, R205, R11 ;  /* 0x0000000bcd0b7221 */ /* 0x008fc20000010000 */
[----:B----4-:R-:W-:-:S06]  /*1bc40*/  FADD.FTZ R225, R207, R225 ;  /* 0x000000e1cfe17221 */ /* 0x010fcc0000010000 */
[----:B------:R-:W3:Y:S01]  /*1bc50*/  MUFU.EX2 R212, R212 ;  /* 0x000000d400d47308 */ /* 0x000ee20000000800 */
[----:B------:R-:W-:-:S07]  /*1bc60*/  LOP3.LUT P0, RZ, R23, 0x100, RZ, 0xc0, !PT ;  /* 0x0000010017ff7812 */ /* 0x000fce000780c0ff */
[----:B------:R-:W4:Y:S08]  /*1bc70*/  MUFU.EX2 R214, R214 ;  /* 0x000000d600d67308 */ /* 0x000f300000000800 */
[----:B------:R-:W4:Y:S08]  /*1bc80*/  MUFU.EX2 R215, R215 ;  /* 0x000000d700d77308 */ /* 0x000f300000000800 */
[----:B------:R-:W4:Y:S01]  /*1bc90*/  MUFU.EX2 R159, R159 ;  /* 0x0000009f009f7308 */ /* 0x000f220000000800 */
[----:B0-----:R-:W-:-:S01]  /*1bca0*/  FADD.FTZ R11, R208, R11 ;  /* 0x0000000bd00b7221 */ /* 0x001fc20000010000 */
[----:B------:R-:W-:Y:S01]  /*1bcb0*/  FADD.FTZ R225, R210, R225 ;  /* 0x000000e1d2e17221 */ /* 0x000fe20000010000 */
[----:B------:R-:W-:-:S02]  /*1bcc0*/  F2FP.SATFINITE.E4M3.F32.PACK_AB_MERGE_C R169, R10, R169, RZ ;  /* 0x000000a90aa9723e */ /* 0x000fc400048070ff */
[----:B-1----:R-:W-:Y:S01]  /*1bcd0*/  FADD.FTZ R11, R209, R11 ;  /* 0x0000000bd10b7221 */ /* 0x002fe20000010000 */
[----:B--2---:R-:W-:-:S01]  /*1bce0*/  FADD.FTZ R10, R211, R225 ;  /* 0x000000e1d30a7221 */ /* 0x004fc20000010000 */
[----:B------:R-:W-:Y:S02]  /*1bcf0*/  F2FP.SATFINITE.E4M3.F32.PACK_AB_MERGE_C R156, R168, R165, RZ ;  /* 0x000000a5a89c723e */ /* 0x000fe400048070ff */
[----:B------:R-:W-:Y:S01]  /*1bd00*/  F2FP.SATFINITE.E4M3.F32.PACK_AB_MERGE_C R160, R189, R188, RZ ;  /* 0x000000bcbda0723e */ /* 0x000fe200048070ff */
[----:B---3--:R-:W-:Y:S01]  /*1bd10*/  FADD.FTZ R11, R212, R11 ;  /* 0x0000000bd40b7221 */ /* 0x008fe20000010000 */
[----:B------:R-:W-:Y:S01]  /*1bd20*/  F2FP.SATFINITE.E4M3.F32.PACK_AB_MERGE_C R196, R197, R196, RZ ;  /* 0x000000c4c5c4723e */ /* 0x000fe200048070ff */
[----:B----4-:R-:W-:Y:S01]  /*1bd30*/  FADD.FTZ R10, R214, R10 ;  /* 0x0000000ad60a7221 */ /* 0x010fe20000010000 */
[----:B------:R-:W-:Y:S02]  /*1bd40*/  F2FP.SATFINITE.E4M3.F32.PACK_AB_MERGE_C R174, R175, R174, RZ ;  /* 0x000000aeafae723e */ /* 0x000fe400048070ff */
[----:B------:R-:W-:-:S02]  /*1bd50*/  F2FP.SATFINITE.E4M3.F32.PACK_AB_MERGE_C R182, R183, R182, RZ ;  /* 0x000000b6b7b6723e */ /* 0x000fc400048070ff */
[----:B------:R-:W-:Y:S02]  /*1bd60*/  F2FP.SATFINITE.E4M3.F32.PACK_AB_MERGE_C R190, R191, R190, RZ ;  /* 0x000000bebfbe723e */ /* 0x000fe400048070ff */
[----:B------:R-:W-:Y:S02]  /*1bd70*/  F2FP.SATFINITE.E4M3.F32.PACK_AB_MERGE_C R198, R199, R198, RZ ;  /* 0x000000c6c7c6723e */ /* 0x000fe400048070ff */
[----:B------:R-:W-:Y:S02]  /*1bd80*/  F2FP.SATFINITE.E4M3.F32.PACK_AB_MERGE_C R204, R205, R204, RZ ;  /* 0x000000cccdcc723e */ /* 0x000fe400048070ff */
[----:B------:R-:W-:Y:S02]  /*1bd90*/  F2FP.SATFINITE.E4M3.F32.PACK_AB_MERGE_C R165, R207, R206, RZ ;  /* 0x000000cecfa5723e */ /* 0x000fe400048070ff */
[----:B------:R-:W-:Y:S02]  /*1bda0*/  F2FP.SATFINITE.E4M3.F32.PACK_AB_MERGE_C R167, R215, R214, RZ ;  /* 0x000000d6d7a7723e */ /* 0x000fe400048070ff */
[C---:B------:R-:W-:Y:S01]  /*1bdb0*/  F2FP.SATFINITE.E4M3.F32.PACK_AB_MERGE_C R168, R159.reuse, R212, RZ ;  /* 0x000000d49fa8723e */ /* 0x040fe200048070ff */
[----:B------:R-:W-:-:S01]  /*1bdc0*/  FADD.FTZ R11, R159, R11 ;  /* 0x0000000b9f0b7221 */ /* 0x000fc20000010000 */
[----:B------:R-:W-:-:S02]  /*1bdd0*/  F2FP.SATFINITE.E4M3.F32.PACK_AB_MERGE_C R156, R158, R157, R156 ;  /* 0x0000009d9e9c723e */ /* 0x000fc4000480709c */
[----:B------:R-:W-:Y:S01]  /*1bde0*/  F2FP.SATFINITE.E4M3.F32.PACK_AB_MERGE_C R160, R163, R162, R160 ;  /* 0x000000a2a3a0723e */ /* 0x000fe200048070a0 */
[----:B------:R-:W-:Y:S01]  /*1bdf0*/  FADD.FTZ R10, R215, R10 ;  /* 0x0000000ad70a7221 */ /* 0x000fe20000010000 */
[----:B------:R-:W-:Y:S01]  /*1be00*/  F2FP.SATFINITE.E4M3.F32.PACK_AB_MERGE_C R158, R164, R161, R169 ;  /* 0x000000a1a49e723e */ /* 0x000fe200048070a9 */
[----:B------:R-:W-:Y:S01]  /*1be10*/  FMUL.FTZ R24, R24, R14 ;  /* 0x0000000e18187220 */ /* 0x000fe20000410000 */
        /* <DEDUP_REMOVED lines=136> */
[----:B------:R-:W-:Y:S06]  /*1c6a0*/  @!P0 BRA `(.L_x_3240) ;  /* 0x0000000000048947 */ /* 0x000fec0003800000 */
[----:B------:R-:W-:Y:S01]  /*1c6b0*/  BPT.TRAP 0x1 ;  /* 0x000000040000795c */ /* 0x000fe20000300000 */
.L_x_3240:
[----:B-----5:R0:W1:Y:S01]  /*1c6c0*/  SYNCS.PHASECHK.TRANS64.TRYWAIT P1, [R5+URZ+0x38850], R6 ;  /* 0x03885006050075a7 */ /* 0x020062000802017f */
[----:B------:R-:W-:Y:S05]  /*1c6d0*/  @!P0 BRA `(.L_x_3241) ;  /* 0x0000000000048947 */ /* 0x000fea0003800000 */
[----:B------:R-:W-:Y:S01]  /*1c6e0*/  BPT.TRAP 0x1 ;  /* 0x000000040000795c */ /* 0x000fe20000300000 */
.L_x_3241:
[----:B------:R-:W-:Y:S04]  /*1c6f0*/  BSSY B0, `(.L_x_3242) ;  /* 0x0000004000007945 */ /* 0x000fe80003800000 */
[----:B-1----:R-:W-:Y:S05]  /*1c700*/  @P1 BRA `(.L_x_3243) ;  /* 0x0000000000081947 */ /* 0x002fea0003800000 */
[----:B------:R-:W1:Y:S02]  /*1c710*/  SYNCS.PHASECHK.TRANS64.TRYWAIT P1, [R5+URZ+0x38850], R6 ;  /* 0x03885006050075a7 */ /* 0x000e64000802017f */
[----:B-1----:R-:W-:Y:S05]  /*1c720*/  @!P1 BRA `(.L_x_3244) ;  /* 0x0000015800a89947 */ /* 0x002fea0003800000 */
.L_x_3243:
[----:B------:R-:W-:Y:S05]  /*1c730*/  BSYNC B0 ;  /* 0x0000000000007941 */ /* 0x000fea0003800000 */
.L_x_3242:
[----:B------:R-:W2:Y:S01]  /*1c740*/  S2R R14, SR_TID.X ;  /* 0x00000000000e7919 */ /* 0x000ea20000002100 */
[----:B01----:R-:W-:Y:S01]  /*1c750*/  LEA R6, R7, UR41, 0xb ;  /* 0x0000002907067c11 */ /* 0x003fe2000f8e58ff */
[----:B------:R-:W-:Y:S01]  /*1c760*/  IMAD.MOV.U32 R7, RZ, RZ, 0x40000040 ;  /* 0x40000040ff077424 */ /* 0x000fe200078e00ff */
[----:B------:R-:W-:Y:S05]  /*1c770*/  WARPSYNC.ALL ;  /* 0x0000000000007948 */ /* 0x000fea0003800000 */
[----:B------:R-:W-:Y:S01]  /*1c780*/  R2UR UR7, R7 ;  /* 0x00000000070772ca */ /* 0x000fe200000e0000 */
[----:B------:R-:W-:Y:S01]  /*1c790*/  IMAD.MOV.U32 R15, RZ, RZ, 0x40000040 ;  /* 0x40000040ff0f7424 */ /* 0x000fe200078e00ff */
[----:B------:R-:W-:-:S02]  /*1c7a0*/  R2UR UR6, R6 ;  /* 0x00000000060672ca */ /* 0x000fc400000e0000 */
[----:B--2---:R-:W-:-:S04]  /*1c7b0*/  SHF.R.U32.HI R14, RZ, 0x7, R14 ;  /* 0x00000007ff0e7819 */ /* 0x004fc8000001160e */
[----:B------:R-:W-:Y:S01]  /*1c7c0*/  IADD3 R7, R14, 0x8, RZ ;  /* 0x000000080e077810 */ /* 0x000fe20007ffe0ff */
[----:B------:R-:W-:-:S04]  /*1c7d0*/  VIADD R14, R6, 0x2 ;  /* 0x00000002060e7836 */ /* 0x000fc80000000000 */
[----:B------:R0:W-:Y:S02]  /*1c7e0*/  BAR.SYNC.DEFER_BLOCKING R7, 0x100 ;  /* 0x000400070000751d */ /* 0x0001e40000010000 */
[----:B0-----:R-:W-:-:S04]  /*1c7f0*/  IMAD.MOV.U32 R7, RZ, RZ, 0x40000040 ;  /* 0x40000040ff077424 */ /* 0x001fc800078e00ff */
[----:B------:R-:W-:-:S06]  /*1c800*/  WARPGROUP.ARRIVE ;  /* 0x00000000000079c5 */ /* 0x000fcc0000000000 */
[----:B------:R-:W-:Y:S01]  /*1c810*/  QGMMA.64x256x32.F32.E4M3.E4M3 R24, R152, gdesc[UR4], R24, gsb0 ;  /* 0x03e0000498187df3 */ /* 0x000fe20008000818 */
[----:B------:R-:W-:Y:S01]  /*1c820*/  R2UR UR6, R14 ;  /* 0x000000000e0672ca */ /* 0x000fe200000e0000 */
[C---:B------:R-:W-:Y:S01]  /*1c830*/  VIADD R14, R6.reuse, 0x4 ;  /* 0x00000004060e7836 */ /* 0x040fe20000000000 */
[----:B------:R-:W-:Y:S01]  /*1c840*/  R2UR UR7, R15 ;  /* 0x000000000f0772ca */ /* 0x000fe200000e0000 */
[----:B------:R-:W-:Y:S02]  /*1c850*/  IMAD.MOV.U32 R15, RZ, RZ, 0x40000040 ;  /* 0x40000040ff0f7424 */ /* 0x000fe400078e00ff */
[----:B------:R-:W-:Y:S01]  /*1c860*/  VIADD R6, R6, 0x6 ;  /* 0x0000000606067836 */ /* 0x000fe20000000000 */
[----:B------:R-:W-:Y:S02]  /*1c870*/  WARPGROUP.DEPBAR.LE gsb0, 0x0 ;  /* 0x00008000000079c5 */ /* 0x000fe40000010000 */
[----:B------:R-:W-:-:S15]  /*1c880*/  WARPGROUP.ARRIVE ;  /* 0x00000000000079c5 */ /* 0x000fde0000000000 */
[----:B------:R-:W-:-:S04]  /*1c890*/  NOP ;  /* 0x0000000000007918 */ /* 0x000fc80000000000 */
        /* <DEDUP_REMOVED lines=16> */
.L_x_3245:
[----:B------:R-:W2:Y:S01]  /*1c9a0*/  LDL R7, [R1+0x34] ;  /* 0x0000340001077983 */ /* 0x000ea20000100800 */
[----:B------:R-:W-:Y:S01]  /*1c9b0*/  VIADD R5, R5, 0x38860 ;  /* 0x0003886005057836 */ /* 0x000fe20000000000 */
[----:B------:R-:W-:Y:S01]  /*1c9c0*/  MOV R6, UR37 ;  /* 0x0000002500067c02 */ /* 0x000fe20008000f00 */
[----:B------:R-:W-:Y:S02]  /*1c9d0*/  IMAD.MOV.U32 R15, RZ, RZ, R0 ;  /* 0x000000ffff0f7224 */ /* 0x000fe400078e0000 */
[----:B------:R-:W-:Y:S01]  /*1c9e0*/  IMAD.MOV.U32 R14, RZ, RZ, R3 ;  /* 0x000000ffff0e7224 */ /* 0x000fe200078e0003 */
[----:B------:R-:W-:-:S04]  /*1c9f0*/  PRMT R5, R6, 0x654, R5 ;  /* 0x0000065406057816 */ /* 0x000fc80000000005 */
[----:B------:R0:W-:Y:S01]  /*1ca00*/  SYNCS.ARRIVE.TRANS64.RED.A1T0 RZ, [R5+URZ], RZ ;  /* 0x000000ff05ff79a7 */ /* 0x0001e2000810043f */
[C---:B--2---:R-:W-:Y:S01]  /*1ca10*/  ISETP.GT.AND P1, PT, R4.reuse, R7, PT ;  /* 0x000000070400720c */ /* 0x044fe20003f24270 */
[----:B------:R-:W-:-:S12]  /*1ca20*/  VIADD R4, R4, 0xffffffff ;  /* 0xffffffff04047836 */ /* 0x000fd80000000000 */
[----:B0-----:R-:W-:Y:S05]  /*1ca30*/  @P1 BRA `(.L_x_3246) ;  /* 0xffffffd000101947 */ /* 0x001fea000383ffff */
.L_x_3234:
[----:B------:R-:W2:Y:S02]  /*1ca40*/  LDL R5, [R1+0x38] ;  /* 0x0000380001057983 */ /* 0x000ea40000100800 */
[----:B--2---:R-:W-:-:S13]  /*1ca50*/  ISETP.GE.AND P1, PT, R4, R5, PT ;  /* 0x000000050400720c */ /* 0x004fda0003f26270 */
[----:B------:R-:W-:Y:S05]  /*1ca60*/  @!P1 BRA `(.L_x_3247) ;  /* 0x0000002400689947 */ /* 0x000fea0003800000 */
[----:B------:R-:W-:Y:S02]  /*1ca70*/  IMAD.MOV.U32 R14, RZ, RZ, R0 ;  /* 0x000000ffff0e7224 */ /* 0x000fe400078e0000 */
[----:B------:R-:W-:-:S07]  /*1ca80*/  IMAD.MOV.U32 R20, RZ, RZ, R3 ;  /* 0x000000ffff147224 */ /* 0x000fce00078e0003 */
.L_x_3259:
[----:B------:R-:W-:Y:S01]  /*1ca90*/  VIADD R222, R222, 0x1 ;  /* 0x00000001dede7836 */ /* 0x000fe20000000000 */
        /* <DEDUP_REMOVED lines=8> */
.L_x_3248:
[----:B------:R-:W-:Y:S02]  /*1cb20*/  LEA R5, R222, R216, 0x3 ;  /* 0x000000d8de057211 */ /* 0x000fe400078e18ff */
[----:B------:R-:W-:-:S04]  /*1cb30*/  SHF.L.U32 R6, R223, 0x1f, RZ ;  /* 0x0000001fdf067819 */ /* 0x000fc800000006ff */
[----:B------:R0:W1:Y:S01]  /*1cb40*/  SYNCS.PHASECHK.TRANS64.TRYWAIT P1, [R5+URZ+0x38830], R6 ;  /* 0x03883006050075a7 */ /* 0x000062000802017f */
[----:B------:R-:W-:Y:S05]  /*1cb50*/  @!P0 BRA `(.L_x_3249) ;  /* 0x0000000000048947 */ /* 0x000fea0003800000 */
[----:B------:R-:W-:Y:S01]  /*1cb60*/  BPT.TRAP 0x1 ;  /* 0x000000040000795c */ /* 0x000fe20000300000 */
.L_x_3249:
[----:B------:R-:W-:Y:S01]  /*1cb70*/  LEA R152, R7, UR40, 0xb ;  /* 0x0000002807987c11 */ /* 0x000fe2000f8e58ff */
[----:B------:R-:W-:-:S04]  /*1cb80*/  IMAD.MOV.U32 R153, RZ, RZ, 0x40000040 ;  /* 0x40000040ff997424 */ /* 0x000fc800078e00ff */
[C---:B------:R-:W-:Y:S02]  /*1cb90*/  VIADD R154, R152.reuse, 0x2 ;  /* 0x00000002989a7836 */ /* 0x040fe40000000000 */
[----:B------:R-:W-:Y:S01]  /*1cba0*/  VIADD R0, R152, 0x4 ;  /* 0x0000000498007836 */ /* 0x000fe20000000000 */
[----:B-1----:R-:W-:Y:S06]  /*1cbb0*/  @P1 BRA `(.L_x_3250) ;  /* 0x0000000000081947 */ /* 0x002fec0003800000 */
[----:B------:R-:W1:Y:S02]  /*1cbc0*/  SYNCS.PHASECHK.TRANS64.TRYWAIT P1, [R5+URZ+0x38830], R6 ;  /* 0x03883006050075a7 */ /* 0x000e64000802017f */
[----:B-1----:R-:W-:Y:S05]  /*1cbd0*/  @!P1 BRA `(.L_x_3251) ;  /* 0x0000015400909947 */ /* 0x002fea0003800000 */
.L_x_3250:
[----:B------:R2:W-:Y:S04]  /*1cbe0*/  STL [R1+0x1b0], R14 ;  /* 0x0001b00e01007387 */ /* 0x0005e80000100800 */
[----:B--2---:R-:W2:Y:S04]  /*1cbf0*/  LDL.64 R14, [R1+0x18] ;  /* 0x00001800010e7983 */ /* 0x004ea80000100a00 */
[----:B------:R3:W-:Y:S04]  /*1cc00*/  STL.64 [R1+0x1a8], R10 ;  /* 0x0001a80a01007387 */ /* 0x0007e80000100a00 */
[----:B---3--:R-:W3:Y:S01]  /*1cc10*/  LDL.64 R10, [R1+0x10] ;  /* 0x00001000010a7983 */ /* 0x008ee20000100a00 */
[----:B------:R-:W-:Y:S05]  /*1cc20*/  WARPSYNC.ALL ;  /* 0x0000000000007948 */ /* 0x000fea0003800000 */
[----:B------:R-:W-:Y:S01]  /*1cc30*/  R2UR UR10, R154 ;  /* 0x000000009a0a72ca */ /* 0x000fe200000e0000 */
[C---:B------:R-:W-:Y:S01]  /*1cc40*/  VIADD R156, R152.reuse, 0x6 ;  /* 0x00000006989c7836 */ /* 0x040fe20000000000 */
[----:B------:R-:W-:Y:S01]  /*1cc50*/  MOV R157, 0x40000040 ;  /* 0x40000040009d7802 */ /* 0x000fe20000000f00 */
[----:B------:R-:W-:Y:S01]  /*1cc60*/  IMAD.MOV.U32 R154, RZ, RZ, R0 ;  /* 0x000000ffff9a7224 */ /* 0x000fe200078e0000 */
[C---:B------:R-:W-:Y:S01]  /*1cc70*/  R2UR UR6, R152.reuse ;  /* 0x00000000980672ca */ /* 0x040fe200000e0000 */
[----:B------:R-:W-:Y:S01]  /*1cc80*/  VIADD R158, R152, 0x404 ;  /* 0x00000404989e7836 */ /* 0x000fe20000000000 */
[----:B------:R-:W-:Y:S01]  /*1cc90*/  R2UR UR18, R156 ;  /* 0x000000009c1272ca */ /* 0x000fe200000e0000 */
[----:B------:R-:W-:Y:S01]  /*1cca0*/  VIADD R156, R152, 0x402 ;  /* 0x00000402989c7836 */ /* 0x000fe20000000000 */
[----:B------:R-:W-:Y:S01]  /*1ccb0*/  R2UR UR14, R154 ;  /* 0x000000009a0e72ca */ /* 0x000fe200000e0000 */
[----:B------:R-:W-:Y:S01]  /*1ccc0*/  VIADD R154, R152, 0x400 ;  /* 0x00000400989a7836 */ /* 0x000fe20000000000 */
[----:B------:R-:W-:Y:S01]  /*1ccd0*/  R2UR UR7, R153 ;  /* 0x00000000990772ca */ /* 0x000fe200000e0000 */
[----:B------:R-:W-:Y:S01]  /*1cce0*/  IMAD.MOV.U32 R155, RZ, RZ, 0x40000040 ;  /* 0x40000040ff9b7424 */ /* 0x000fe200078e00ff */
[----:B------:R-:W-:Y:S01]  /*1ccf0*/  R2UR UR4, R8 ;  /* 0x00000000080472ca */ /* 0x000fe200000e0000 */
[----:B------:R-:W-:Y:S01]  /*1cd00*/  VIADD R152, R152, 0x406 ;  /* 0x0000040698987836 */ /* 0x000fe20000000000 */
[----:B------:R-:W-:Y:S01]  /*1cd10*/  R2UR UR5, R9 ;  /* 0x00000000090572ca */ /* 0x000fe200000e0000 */
[----:B------:R-:W-:Y:S01]  /*1cd20*/  IMAD.MOV.U32 R159, RZ, RZ, 0x40000040 ;  /* 0x40000040ff9f7424 */ /* 0x000fe200078e00ff */
[----:B------:R0:W-:Y:S01]  /*1cd30*/  STL.64 [R1+0x1a0], R6 ;  /* 0x0001a00601007387 */ /* 0x0001e20000100a00 */
[----:B------:R-:W-:Y:S01]  /*1cd40*/  IMAD.MOV.U32 R153, RZ, RZ, 0x40000040 ;  /* 0x40000040ff997424 */ /* 0x000fe200078e00ff */
[----:B------:R-:W-:-:S02]  /*1cd50*/  R2UR UR11, R155 ;  /* 0x000000009b0b72ca */ /* 0x000fc400000e0000 */
[----:B------:R-:W-:Y:S02]  /*1cd60*/  R2UR UR15, R155 ;  /* 0x000000009b0f72ca */ /* 0x000fe400000e0000 */
[----:B------:R-:W-:Y:S02]  /*1cd70*/  R2UR UR19, R157 ;  /* 0x000000009d1372ca */ /* 0x000fe400000e0000 */
[----:B------:R-:W-:Y:S02]  /*1cd80*/  R2UR UR22, R154 ;  /* 0x000000009a1672ca */ /* 0x000fe400000e0000 */
[----:B------:R-:W-:Y:S02]  /*1cd90*/  R2UR UR23, R155 ;  /* 0x000000009b1772ca */ /* 0x000fe400000e0000 */
[----:B------:R-:W-:Y:S01]  /*1cda0*/  R2UR UR26, R156 ;  /* 0x000000009c1a72ca */ /* 0x000fe200000e0000 */
[----:B01----:R-:W4:Y:S01]  /*1cdb0*/  LDL.64 R6, [R1+0x8] ;  /* 0x0000080001067983 */ /* 0x003f220000100a00 */
[----:B------:R-:W-:-:S02]  /*1cdc0*/  R2UR UR27, R157 ;  /* 0x000000009d1b72ca */ /* 0x000fc400000e0000 */
[----:B------:R-:W-:Y:S01]  /*1cdd0*/  R2UR UR30, R158 ;  /* 0x000000009e1e72ca */ /* 0x000fe200000e0000 */
[----:B------:R0:W-:Y:S01]  /*1cde0*/  STL.64 [R1+0x198], R4 ;  /* 0x0001980401007387 */ /* 0x0001e20000100a00 */
[----:B------:R-:W-:Y:S02]  /*1cdf0*/  R2UR UR31, R159 ;  /* 0x000000009f1f72ca */ /* 0x000fe400000e0000 */
[----:B------:R-:W-:Y:S02]  /*1ce00*/  R2UR UR34, R152 ;  /* 0x00000000982272ca */ /* 0x000fe400000e0000 */
[----:B------:R-:W-:Y:S02]  /*1ce10*/  R2UR UR35, R153 ;  /* 0x00000000992372ca */ /* 0x000fe400000e0000 */
[----:B------:R-:W-:Y:S01]  /*1ce20*/  WARPGROUP.ARRIVE ;  /* 0x00000000000079c5 */ /* 0x000fe20000000000 */
[----:B0-----:R-:W4:Y:S05]  /*1ce30*/  LDL.64 R4, [R1] ;  /* 0x0000000001047983 */ /* 0x001f2a0000100a00 */
[----:B------:R-:W-:Y:S03]  /*1ce40*/  QGMMA.64x128x32.F32.E4M3.E4M3 R152, gdesc[UR4], RZ, !UPT, gsb0 ;  /* 0x01e00000049879f3 */ /* 0x000fe6000c0008ff */
[----:B------:R-:W-:-:S02]  /*1ce50*/  WARPGROUP.DEPBAR.LE gsb0, 0x0 ;  /* 0x00008000000079c5 */ /* 0x000fc40000010000 */
[----:B------:R-:W-:Y:S01]  /*1ce60*/  WARPGROUP.ARRIVE ;  /* 0x00000000000079c5 */ /* 0x000fe20000000000 */
[----:B--2---:R-:W-:Y:S02]  /*1ce70*/  R2UR UR8, R14 ;  /* 0x000000000e0872ca */ /* 0x004fe400000e0000 */
[----:B------:R-:W-:Y:S01]  /*1ce80*/  R2UR UR9, R15 ;  /* 0x000000000f0972ca */ /* 0x000fe200000e0000 */
[----:B------:R0:W5:-:S12]  /*1ce90*/  LDL.LU R14, [R1+0x1b0] ;  /* 0x0001b000010e7983 */ /* 0x0001580000300800 */
[----:B------:R-:W-:Y:S01]  /*1cea0*/  QGMMA.64x128x32.F32.E4M3.E4M3 R152, gdesc[UR8], R152, gsb0 ;  /* 0x01e00000089879f3 */ /* 0x000fe20008000898 */
[----:B---3--:R-:W-:Y:S02]  /*1ceb0*/  R2UR UR12, R10 ;  /* 0x000000000a0c72ca */ /* 0x008fe400000e0000 */
        /* <DEDUP_REMOVED lines=10> */
[----:B------:R-:W-:Y:S02]  /*1cf60*/  R2UR UR21, R5 ;  /* 0x00000000051572ca */ /* 0x000fe400000e0000 */
[----:B------:R-:W-:Y:S01]  /*1cf70*/  R2UR UR25, R229 ;  /* 0x00000000e51972ca */ /* 0x000fe200000e0000 */
[----:B------:R0:W5:Y:S01]  /*1cf80*/  LDL.LU.64 R4, [R1+0x198] ;  /* 0x0001980001047983 */ /* 0x0001620000300a00 */
[----:B------:R-:W-:-:S02]  /*1cf90*/  WARPGROUP.DEPBAR.LE gsb0, 0x0 ;  /* 0x00008000000079c5 */ /* 0x000fc40000010000 */
        /* <DEDUP_REMOVED lines=25> */
.L_x_3252:
        /* <DEDUP_REMOVED lines=36> */
[----:B------:R-:W-:Y:S01]  /*1d370*/  FADD.FTZ R0, -R3, R20 ;  /* 0x0000001403007221 */ /* 0x000fe20000010100 */
[----:B------:R-:W-:-:S03]  /*1d380*/  FFMA.FTZ R15, R2, R3, -8 ;  /* 0xc1000000020f7423 */ /* 0x000fc60000010003 */
[C---:B------:R-:W-:Y:S01]  /*1d390*/  FMUL.FTZ R0, R2.reuse, R0 ;  /* 0x0000000002007220 */ /* 0x040fe20000410000 */
[----:B------:R-:W-:-:S01]  /*1d3a0*/  FFMA.FTZ R152, R2, R152, -R15 ;  /* 0x0000009802987223 */ /* 0x000fc2000001080f */
[C-C-:B------:R-:W-:Y:S01]  /*1d3b0*/  FFMA.FTZ R153, R2.reuse, R153, -R15.reuse ;  /* 0x0000009902997223 */ /* 0x140fe2000001080f */
[----:B------:R-:W-:-:S01]  /*1d3c0*/  FFMA.FTZ R156, R2, R156, -R15 ;  /* 0x0000009c029c7223 */ /* 0x000fc2000001080f */
        /* <DEDUP_REMOVED lines=9> */
[----:B-1---5:R-:W-:Y:S01]  /*1d460*/  FMNMX.FTZ R0, R154, R14, !PT ;  /* 0x0000000e9a007209 */ /* 0x022fe20007810000 */
[C-C-:B------:R-:W-:Y:S01]  /*1d470*/  FFMA.FTZ R172, R2.reuse, R172, -R15.reuse ;  /* 0x000000ac02ac7223 */ /* 0x140fe2000001080f */
[----:B------:R-:W-:-:S01]  /*1d480*/  FFMA.FTZ R173, R2, R173, -R15 ;  /* 0x000000ad02ad7223 */ /* 0x000fc2000001080f */
[C-C-:B------:R-:W-:Y:S01]  /*1d490*/  FFMA.FTZ R176, R2.reuse, R176, -R15.reuse ;  /* 0x000000b002b07223 */ /* 0x140fe2000001080f */
[----:B------:R-:W-:Y:S01]  /*1d4a0*/  FMNMX.FTZ R0, R155, R0, !PT ;  /* 0x000000009b007209 */ /* 0x000fe20007810000 */
[C-C-:B------:R-:W-:Y:S01]  /*1d4b0*/  FFMA.FTZ R177, R2.reuse, R177, -R15.reuse ;  /* 0x000000b102b17223 */ /* 0x140fe2000001080f */
[----:B------:R-:W-:-:S01]  /*1d4c0*/  FFMA.FTZ R180, R2, R180, -R15 ;  /* 0x000000b402b47223 */ /* 0x000fc2000001080f */
[----:B------:R-:W1:Y:S01]  /*1d4d0*/  MUFU.EX2 R153, R153 ;  /* 0x0000009900997308 */ /* 0x000e620000000800 */
[----:B------:R-:W-:Y:S01]  /*1d4e0*/  FMNMX.FTZ R0, R158, R0, !PT ;  /* 0x000000009e007209 */ /* 0x000fe20007810000 */
[C-C-:B------:R-:W-:Y:S01]  /*1d4f0*/  FFMA.FTZ R181, R2.reuse, R181, -R15.reuse ;  /* 0x000000b502b57223 */ /* 0x140fe2000001080f */
[----:B------:R-:W-:-:S01]  /*1d500*/  FFMA.FTZ R184, R2, R184, -R15 ;  /* 0x000000b802b87223 */ /* 0x000fc2000001080f */
[C-C-:B------:R-:W-:Y:S01]  /*1d510*/  FFMA.FTZ R185, R2.reuse, R185, -R15.reuse ;  /* 0x000000b902b97223 */ /* 0x140fe2000001080f */
[----:B------:R-:W-:Y:S01]  /*1d520*/  FMNMX.FTZ R0, R159, R0, !PT ;  /* 0x000000009f007209 */ /* 0x000fe20007810000 */
[C-C-:B------:R-:W-:Y:S01]  /*1d530*/  FFMA.FTZ R188, R2.reuse, R188, -R15.reuse ;  /* 0x000000bc02bc7223 */ /* 0x140fe2000001080f */
[----:B------:R-:W-:-:S01]  /*1d540*/  FFMA.FTZ R189, R2, R189, -R15 ;  /* 0x000000bd02bd7223 */ /* 0x000fc2000001080f */
[----:B------:R-:W3:Y:S01]  /*1d550*/  MUFU.EX2 R156, R156 ;  /* 0x0000009c009c7308 */ /* 0x000ee20000000800 */
[----:B------:R-:W-:Y:S01]  /*1d560*/  FMNMX.FTZ R0, R162, R0, !PT ;  /* 0x00000000a2007209 */ /* 0x000fe20007810000 */
[----:B--2---:R-:W-:Y:S01]  /*1d570*/  FFMA.FTZ R11, R20, R11, R152 ;  /* 0x0000000b140b7223 */ /* 0x004fe20000010098 */
[----:B------:R-:W-:-:S01]  /*1d580*/  FFMA.FTZ R192, R2, R192, -R15 ;  /* 0x000000c002c07223 */ /* 0x000fc2000001080f */
[C-C-:B------:R-:W-:Y:S01]  /*1d590*/  FFMA.FTZ R193, R2.reuse, R193, -R15.reuse ;  /* 0x000000c102c17223 */ /* 0x140fe2000001080f */
[----:B------:R-:W-:Y:S01]  /*1d5a0*/  FMNMX.FTZ R0, R163, R0, !PT ;  /* 0x00000000a3007209 */ /* 0x000fe20007810000 */
[C-C-:B------:R-:W-:Y:S01]  /*1d5b0*/  FFMA.FTZ R196, R2.reuse, R196, -R15.reuse ;  /* 0x000000c402c47223 */ /* 0x140fe2000001080f */
[----:B------:R-:W-:-:S01]  /*1d5c0*/  FFMA.FTZ R197, R2, R197, -R15 ;  /* 0x000000c502c57223 */ /* 0x000fc2000001080f */
[----:B------:R-:W2:Y:S01]  /*1d5d0*/  MUFU.EX2 R157, R157 ;  /* 0x0000009d009d7308 */ /* 0x000ea20000000800 */
[----:B------:R-:W-:Y:S01]  /*1d5e0*/  FMNMX.FTZ R0, R166, R0, !PT ;  /* 0x00000000a6007209 */ /* 0x000fe20007810000 */
[----:B-1----:R-:W-:Y:S01]  /*1d5f0*/  FADD.FTZ R11, R153, R11 ;  /* 0x0000000b990b7221 */ /* 0x002fe20000010000 */
[----:B------:R-:W-:-:S01]  /*1d600*/  FFMA.FTZ R200, R2, R200, -R15 ;  /* 0x000000c802c87223 */ /* 0x000fc2000001080f */
[C-C-:B------:R-:W-:Y:S01]  /*1d610*/  FFMA.FTZ R201, R2.reuse, R201, -R15.reuse ;  /* 0x000000c902c97223 */ /* 0x140fe2000001080f */
[----:B------:R-:W-:Y:S01]  /*1d620*/  FMNMX.FTZ R0, R167, R0, !PT ;  /* 0x00000000a7007209 */ /* 0x000fe20007810000 */
[C-C-:B------:R-:W-:Y:S01]  /*1d630*/  FFMA.FTZ R204, R2.reuse, R204, -R15.reuse ;  /* 0x000000cc02cc7223 */ /* 0x140fe2000001080f */
[----:B------:R-:W-:-:S01]  /*1d640*/  FFMA.FTZ R205, R2, R205, -R15 ;  /* 0x000000cd02cd7223 */ /* 0x000fc2000001080f */
[----:B------:R-:W-:Y:S01]  /*1d650*/  FFMA.FTZ R208, R2, R208, -R15 ;  /* 0x000000d002d07223 */ /* 0x000fe2000001080f */
[----:B------:R-:W-:Y:S01]  /*1d660*/  FMNMX.FTZ R0, R170, R0, !PT ;  /* 0x00000000aa007209 */ /* 0x000fe20007810000 */
[----:B---3--:R-:W-:Y:S01]  /*1d670*/  FADD.FTZ R11, R156, R11 ;  /* 0x0000000b9c0b7221 */ /* 0x008fe20000010000 */
[----:B------:R-:W-:-:S01]  /*1d680*/  FFMA.FTZ R209, R2, R209, -R15 ;  /* 0x000000d102d17223 */ /* 0x000fc2000001080f */
[C-C-:B------:R-:W-:Y:S01]  /*1d690*/  FFMA.FTZ R212, R2.reuse, R212, -R15.reuse ;  /* 0x000000d402d47223 */ /* 0x140fe2000001080f */
[----:B------:R-:W-:Y:S01]  /*1d6a0*/  FMNMX.FTZ R0, R171, R0, !PT ;  /* 0x00000000ab007209 */ /* 0x000fe20007810000 */
[----:B------:R-:W-:Y:S01]  /*1d6b0*/  FFMA.FTZ R15, R2, R213, -R15 ;  /* 0x000000d5020f7223 */ /* 0x000fe2000001080f */
[----:B------:R-:W-:Y:S01]  /*1d6c0*/  MUFU.EX2 R161, R161 ;  /* 0x000000a100a17308 */ /* 0x000fe20000000800 */
[----:B------:R-:W-:Y:S01]  /*1d6d0*/  FMUL.FTZ R24, R24, R20 ;  /* 0x0000001418187220 */ /* 0x000fe20000410000 */
[----:B------:R-:W-:Y:S01]  /*1d6e0*/  FMNMX.FTZ R0, R174, R0, !PT ;  /* 0x00000000ae007209 */ /* 0x000fe20007810000 */
[----:B--2---:R-:W-:-:S01]  /*1d6f0*/  FADD.FTZ R11, R157, R11 ;  /* 0x0000000b9d0b7221 */ /* 0x004fc20000010000 */
[----:B------:R-:W-:Y:S01]  /*1d700*/  F2FP.SATFINITE.E4M3.F32.PACK_AB_MERGE_C R156, R157, R156, RZ ;  /* 0x0000009c9d9c723e */ /* 0x000fe200048070ff */
[----:B------:R-:W-:Y:S01]  /*1d710*/  FMUL.FTZ R25, R25, R20 ;  /* 0x0000001419197220 */ /* 0x000fe20000410000 */
[----:B------:R-:W-:Y:S01]  /*1d720*/  FMNMX.FTZ R0, R175, R0, !PT ;  /* 0x00000000af007209 */ /* 0x000fe20007810000 */
[----:B------:R-:W-:Y:S01]  /*1d730*/  FMUL.FTZ R28, R28, R20 ;  /* 0x000000141c1c7220 */ /* 0x000fe20000410000 */
[----:B------:R-:W-:Y:S01]  /*1d740*/  F2FP.SATFINITE.E4M3.F32.PACK_AB_MERGE_C R152, R153, R152, R156 ;  /* 0x000000989998723e */ /* 0x000fe2000480709c */
[----:B------:R-:W1:Y:S01]  /*1d750*/  MUFU.EX2 R213, R160 ;  /* 0x000000a000d57308 */ /* 0x000e620000000800 */
[----:B------:R-:W-:Y:S01]  /*1d760*/  FMNMX.FTZ R0, R178, R0, !PT ;  /* 0x00000000b2007209 */ /* 0x000fe20007810000 */
[-C--:B------:R-:W-:Y:S01]  /*1d770*/  FMUL.FTZ R29, R29, R20.reuse ;  /* 0x000000141d1d7220 */ /* 0x080fe20000410000 */
[-C--:B------:R-:W-:Y:S01]  /*1d780*/  FMUL.FTZ R32, R32, R20.reuse ;  /* 0x0000001420207220 */ /* 0x080fe20000410000 */
[----:B------:R-:W-:Y:S01]  /*1d790*/  FMUL.FTZ R33, R33, R20 ;  /* 0x0000001421217220 */ /* 0x000fe20000410000 */
[----:B------:R-:W-:Y:S01]  /*1d7a0*/  FMNMX.FTZ R0, R179, R0, !PT ;  /* 0x00000000b3007209 */ /* 0x000fe20007810000 */
[-C--:B------:R-:W-:Y:S01]  /*1d7b0*/  FMUL.FTZ R36, R36, R20.reuse ;  /* 0x0000001424247220 */ /* 0x080fe20000410000 */
[----:B------:R-:W-:Y:S01]  /*1d7c0*/  FMUL.FTZ R37, R37, R20 ;  /* 0x0000001425257220 */ /* 0x000fe20000410000 */
[----:B------:R-:W2:Y:S01]  /*1d7d0*/  MUFU.EX2 R164, R164 ;  /* 0x000000a400a47308 */ /* 0x000ea20000000800 */
[----:B------:R-:W-:Y:S01]  /*1d7e0*/  FMNMX.FTZ R0, R182, R0, !PT ;  /* 0x00000000b6007209 */ /* 0x000fe20007810000 */
[-C--:B------:R-:W-:Y:S01]  /*1d7f0*/  FMUL.FTZ R40, R40, R20.reuse ;  /* 0x0000001428287220 */ /* 0x080fe20000410000 */
[-C--:B------:R-:W-:Y:S01]  /*1d800*/  FMUL.FTZ R41, R41, R20.reuse ;  /* 0x0000001429297220 */ /* 0x080fe20000410000 */
[----:B------:R-:W-:Y:S01]  /*1d810*/  FMUL.FTZ R44, R44, R20 ;  /* 0x000000142c2c7220 */ /* 0x000fe20000410000 */
[----:B------:R-:W-:Y:S01]  /*1d820*/  FMNMX.FTZ R0, R183, R0, !PT ;  /* 0x00000000b7007209 */ /* 0x000fe20007810000 */
[-C--:B------:R-:W-:Y:S01]  /*1d830*/  FMUL.FTZ R45, R45, R20.reuse ;  /* 0x000000142d2d7220 */ /* 0x080fe20000410000 */
[----:B------:R-:W-:Y:S01]  /*1d840*/  FMUL.FTZ R48, R48, R20 ;  /* 0x0000001430307220 */ /* 0x000fe20000410000 */
[----:B------:R-:W3:Y:S01]  /*1d850*/  MUFU.EX2 R165, R165 ;  /* 0x000000a500a57308 */ /* 0x000ee20000000800 */
[----:B------:R-:W-:Y:S01]  /*1d860*/  FMNMX.FTZ R0, R186, R0, !PT ;  /* 0x00000000ba007209 */ /* 0x000fe20007810000 */
[----:B-1----:R-:W-:Y:S01]  /*1d870*/  FADD.FTZ R11, R213, R11 ;  /* 0x0000000bd50b7221 */ /* 0x002fe20000010000 */
[-C--:B------:R-:W-:Y:S01]  /*1d880*/  FMUL.FTZ R49, R49, R20.reuse ;  /* 0x0000001431317220 */ /* 0x080fe20000410000 */
[----:B------:R-:W-:Y:S01]  /*1d890*/  FMUL.FTZ R52, R52, R20 ;  /* 0x0000001434347220 */ /* 0x000fe20000410000 */
[----:B------:R-:W-:Y:S01]  /*1d8a0*/  FMNMX.FTZ R0, R187, R0, !PT ;  /* 0x00000000bb007209 */ /* 0x000fe20007810000 */
[----:B------:R-:W-:Y:S01]  /*1d8b0*/  FADD.FTZ R11, R161, R11 ;  /* 0x0000000ba10b7221 */ /* 0x000fe20000010000 */
[----:B------:R-:W-:Y:S01]  /*1d8c0*/  FMUL.FTZ R53, R53, R20 ;  /* 0x0000001435357220 */ /* 0x000fe20000410000 */
[----:B------:R-:W1:Y:S01]  /*1d8d0*/  MUFU.EX2 R168, R168 ;  /* 0x000000a800a87308 */ /* 0x000e620000000800 */
[----:B------:R-:W-:Y:S01]  /*1d8e0*/  FMNMX.FTZ R0, R190, R0, !PT ;  /* 0x00000000be007209 */ /* 0x000fe20007810000 */
[----:B--2---:R-:W-:Y:S01]  /*1d8f0*/  FADD.FTZ R11, R164, R11 ;  /* 0x0000000ba40b7221 */ /* 0x004fe20000010000 */
[-C--:B------:R-:W-:Y:S01]  /*1d900*/  FMUL.FTZ R56, R56, R20.reuse ;  /* 0x0000001438387220 */ /* 0x080fe20000410000 */
[----:B------:R-:W-:Y:S01]  /*1d910*/  FMUL.FTZ R57, R57, R20 ;  /* 0x0000001439397220 */ /* 0x000fe20000410000 */
[----:B------:R-:W-:Y:S01]  /*1d920*/  FMNMX.FTZ R0, R191, R0, !PT ;  /* 0x00000000bf007209 */ /* 0x000fe20007810000 */
[-C--:B------:R-:W-:Y:S01]  /*1d930*/  FMUL.FTZ R60, R60, R20.reuse ;  /* 0x000000143c3c7220 */ /* 0x080fe20000410000 */
[----:B------:R-:W-:Y:S01]  /*1d940*/  FMUL.FTZ R61, R61, R20 ;  /* 0x000000143d3d7220 */ /* 0x000fe20000410000 */
[----:B------:R-:W2:Y:S01]  /*1d950*/  MUFU.EX2 R169, R169 ;  /* 0x000000a900a97308 */ /* 0x000ea20000000800 */
[----:B------:R-:W-:Y:S01]  /*1d960*/  FMNMX.FTZ R0, R194, R0, !PT ;  /* 0x00000000c2007209 */ /* 0x000fe20007810000 */
[----:B---3--:R-:W-:Y:S01]  /*1d970*/  FADD.FTZ R11, R165, R11 ;  /* 0x0000000ba50b7221 */ /* 0x008fe20000010000 */
        /* <DEDUP_REMOVED lines=11> */
[-C--:B------:R-:W-:Y:S01]  /*1da30*/  FMUL.FTZ R76, R76, R20.reuse ;  /* 0x000000144c4c7220 */ /* 0x080fe20000410000 */
        /* <DEDUP_REMOVED lines=19> */
[C---:B-1----:R-:W-:Y:S01]  /*1db70*/  FADD.FTZ R11, R173.reuse, R11 ;  /* 0x0000000bad0b7221 */ /* 0x042fe20000010000 */
[----:B------:R-:W-:Y:S01]  /*1db80*/  F2FP.SATFINITE.E4M3.F32.PACK_AB_MERGE_C R172, R173, R172, RZ ;  /* 0x000000acadac723e */ /* 0x000fe200048070ff */
        /* <DEDUP_REMOVED lines=13> */
[----:B---3--:R-:W-:-:S01]  /*1dc60*/  FADD.FTZ R11, R177, R11 ;  /* 0x0000000bb10b7221 */ /* 0x008fc20000010000 */
[----:B------:R-:W3:Y:S01]  /*1dc70*/  SHFL.BFLY PT, R0, R153, 0x2, 0x1f ;  /* 0x0c401f0099007f89 */ /* 0x000ee200000e0000 */
        /* <DEDUP_REMOVED lines=22> */
[----:B----4-:R-:W-:-:S01]  /*1dde0*/  FADD.FTZ R11, R184, R11 ;  /* 0x0000000bb80b7221 */ /* 0x010fc20000010000 */
[----:B---3--:R-:W-:Y:S01]  /*1ddf0*/  FMNMX.FTZ R0, R153, R0, !PT ;  /* 0x0000000099007209 */ /* 0x008fe20007810000 */
[-C--:B------:R-:W-:Y:S01]  /*1de00*/  FMUL.FTZ R141, R141, R20.reuse ;  /* 0x000000148d8d7220 */ /* 0x080fe20000410000 */
[-C--:B------:R-:W-:Y:S01]  /*1de10*/  FMUL.FTZ R144, R144, R20.reuse ;  /* 0x0000001490907220 */ /* 0x080fe20000410000 */
[-C--:B------:R-:W-:Y:S01]  /*1de20*/  FMUL.FTZ R145, R145, R20.reuse ;  /* 0x0000001491917220 */ /* 0x080fe20000410000 */
[----:B------:R-:W-:Y:S01]  /*1de30*/  FMUL.FTZ R148, R148, R20 ;  /* 0x0000001494947220 */ /* 0x000fe20000410000 */
[----:B------:R-:W3:Y:S01]  /*1de40*/  SHFL.BFLY PT, R153, R0, 0x1, 0x1f ;  /* 0x0c201f0000997f89 */ /* 0x000ee200000e0000 */
[----:B------:R-:W4:Y:S01]  /*1de50*/  MUFU.EX2 R189, R189 ;  /* 0x000000bd00bd7308 */ /* 0x000f220000000800 */
[----:B-1----:R-:W-:-:S01]  /*1de60*/  FADD.FTZ R11, R185, R11 ;  /* 0x0000000bb90b7221 */ /* 0x002fc20000010000 */
[----:B------:R-:W-:-:S06]  /*1de70*/  FMUL.FTZ R149, R149, R20 ;  /* 0x0000001495957220 */ /* 0x000fcc0000410000 */
[----:B------:R-:W1:Y:S01]  /*1de80*/  MUFU.EX2 R192, R192 ;  /* 0x000000c000c07308 */ /* 0x000e620000000800 */
[----:B--2---:R-:W-:-:S07]  /*1de90*/  FADD.FTZ R11, R188, R11 ;  /* 0x0000000bbc0b7221 */ /* 0x004fce0000010000 */
[----:B------:R-:W2:Y:S01]  /*1dea0*/  MUFU.EX2 R193, R193 ;  /* 0x000000c100c17308 */ /* 0x000ea20000000800 */
[----:B----4-:R-:W-:-:S01]  /*1deb0*/  FADD.FTZ R11, R189, R11 ;  /* 0x0000000bbd0b7221 */ /* 0x010fc20000010000 */
[----:B------:R-:W-:Y:S02]  /*1dec0*/  F2FP.SATFINITE.E4M3.F32.PACK_AB_MERGE_C R188, R189, R188, RZ ;  /* 0x000000bcbdbc723e */ /* 0x000fe400048070ff */
[----:B---3--:R-:W-:-:S04]  /*1ded0*/  FMNMX.FTZ R0, R0, R153, !PT ;  /* 0x0000009900007209 */ /* 0x008fc80007810000 */
[----:B------:R-:W3:Y:S01]  /*1dee0*/  MUFU.EX2 R196, R196 ;  /* 0x000000c400c47308 */ /* 0x000ee20000000800 */
[----:B-1----:R-:W-:-:S01]  /*1def0*/  FADD.FTZ R11, R192, R11 ;  /* 0x0000000bc00b7221 */ /* 0x002fc20000010000 */
[----:B------:R-:W-:Y:S01]  /*1df00*/  FADD.FTZ R14, -R0, R14 ;  /* 0x0000000e000e7221 */ /* 0x000fe20000010100 */
[----:B------:R-:W-:-:S03]  /*1df10*/  FFMA.FTZ R157, R2, R0, -8 ;  /* 0xc1000000029d7423 */ /* 0x000fc60000010000 */
[C---:B------:R-:W-:Y:S01]  /*1df20*/  FMUL.FTZ R14, R2.reuse, R14 ;  /* 0x0000000e020e7220 */ /* 0x040fe20000410000 */
        /* <DEDUP_REMOVED lines=8> */
[----:B------:R-:W-:Y:S01]  /*1dfb0*/  FFMA.FTZ R174, R2, R175, -R157 ;  /* 0x000000af02ae7223 */ /* 0x000fe2000001089d */
[----:B------:R-:W-:-:S02]  /*1dfc0*/  IMAD.U32 R171, RZ, RZ, UR37 ;  /* 0x00000025ffab7e24 */ /* 0x000fc4000f8e00ff */
[C-C-:B------:R-:W-:Y:S01]  /*1dfd0*/  FFMA.FTZ R175, R2.reuse, R187, -R157.reuse ;  /* 0x000000bb02af7223 */ /* 0x140fe2000001089d */
[----:B------:R-:W-:-:S01]  /*1dfe0*/  FFMA.FTZ R190, R2, R190, -R157 ;  /* 0x000000be02be7223 */ /* 0x000fc2000001089d */
[----:B------:R-:W4:Y:S01]  /*1dff0*/  MUFU.EX2 R14, R14 ;  /* 0x0000000e000e7308 */ /* 0x000f220000000800 */
[----:B-1----:R-:W-:-:S01]  /*1e000*/  FFMA.FTZ R15, R2, R162, -R157 ;  /* 0x000000a2020f7223 */ /* 0x002fc2000001089d */
        /* <DEDUP_REMOVED lines=15> */
[----:B--2---:R-:W-:-:S01]  /*1e100*/  FADD.FTZ R11, R193, R11 ;  /* 0x0000000bc10b7221 */ /* 0x004fc20000010000 */
[C-C-:B------:R-:W-:Y:S01]  /*1e110*/  FFMA.FTZ R210, R2.reuse, R210, -R157.reuse ;  /* 0x000000d202d27223 */ /* 0x140fe2000001089d */
[----:B------:R-:W-:-:S01]  /*1e120*/  FFMA.FTZ R211, R2, R211, -R157 ;  /* 0x000000d302d37223 */ /* 0x000fc2000001089d */
[----:B------:R-:W-:Y:S01]  /*1e130*/  FFMA.FTZ R214, R2, R214, -R157 ;  /* 0x000000d602d67223 */ /* 0x000fe2000001089d */
[----:B---3--:R-:W-:-:S01]  /*1e140*/  FADD.FTZ R11, R196, R11 ;  /* 0x0000000bc40b7221 */ /* 0x008fc20000010000 */
[-C--:B----4-:R-:W-:Y:S01]  /*1e150*/  FMUL.FTZ R26, R26, R14.reuse ;  /* 0x0000000e1a1a7220 */ /* 0x090fe20000410000 */
[----:B------:R-:W-:Y:S01]  /*1e160*/  FMUL.FTZ R27, R27, R14 ;  /* 0x0000000e1b1b7220 */ /* 0x000fe20000410000 */
[----:B------:R-:W2:Y:S01]  /*1e170*/  MUFU.EX2 R156, R156 ;  /* 0x0000009c009c7308 */ /* 0x000ea20000000800 */
[----:B-1----:R-:W-:-:S01]  /*1e180*/  FFMA.FTZ R10, R14, R10, R153 ;  /* 0x0000000a0e0a7223 */ /* 0x002fc20000010099 */
        /* <DEDUP_REMOVED lines=22> */
[----:B------:R-:W-:Y:S01]  /*1e2f0*/  MUFU.EX2 R162, R162 ;  /* 0x000000a200a27308 */ /* 0x000fe20000000800 */
[C---:B-1----:R-:W-:Y:S01]  /*1e300*/  F2FP.SATFINITE.E4M3.F32.PACK_AB_MERGE_C R156, R155.reuse, R156, RZ ;  /* 0x0000009c9b9c723e */ /* 0x042fe200048070ff */
[----:B------:R-:W-:Y:S01]  /*1e310*/  FADD.FTZ R10, R155, R10 ;  /* 0x0000000a9b0a7221 */ /* 0x000fe20000010000 */
[-C--:B------:R-:W-:Y:S01]  /*1e320*/  FMUL.FTZ R66, R66, R14.reuse ;  /* 0x0000000e42427220 */ /* 0x080fe20000410000 */
[----:B------:R-:W-:Y:S01]  /*1e330*/  FMUL.FTZ R67, R67, R14 ;  /* 0x0000000e43437220 */ /* 0x000fe20000410000 */
[----:B------:R-:W-:Y:S01]  /*1e340*/  F2FP.SATFINITE.E4M3.F32.PACK_AB_MERGE_C R153, R154, R153, R156 ;  /* 0x000000999a99723e */ /* 0x000fe2000480709c */
[C-C-:B------:R-:W-:Y:S01]  /*1e350*/  FFMA.FTZ R156, R2.reuse, R163, -R157.reuse ;  /* 0x000000a3029c7223 */ /* 0x140fe2000001089d */
[----:B------:R-:W-:-:S01]  /*1e360*/  FFMA.FTZ R163, R2, R178, -R157 ;  /* 0x000000b202a37223 */ /* 0x000fc2000001089d */
[----:B------:R-:W1:Y:S01]  /*1e370*/  MUFU.EX2 R166, R166 ;  /* 0x000000a600a67308 */ /* 0x000e620000000800 */
[----:B0-----:R-:W-:-:S01]  /*1e380*/  FADD.FTZ R10, R15, R10 ;  /* 0x0000000a0f0a7221 */ /* 0x001fc20000010000 */
[----:B------:R-:W-:Y:S01]  /*1e390*/  FFMA.FTZ R178, R2, R182, -R157 ;  /* 0x000000b602b27223 */ /* 0x000fe2000001089d */
[----:B------:R-:W-:-:S02]  /*1e3a0*/  VIADD R154, R5, 0x38840 ;  /* 0x00038840059a7836 */ /* 0x000fc40000000000 */
[-C--:B------:R-:W-:Y:S01]  /*1e3b0*/  FMUL.FTZ R70, R70, R14.reuse ;  /* 0x0000000e46467220 */ /* 0x080fe20000410000 */
[-C--:B------:R-:W-:Y:S01]  /*1e3c0*/  FMUL.FTZ R71, R71, R14.reuse ;  /* 0x0000000e47477220 */ /* 0x080fe20000410000 */
[-C--:B------:R-:W-:Y:S01]  /*1e3d0*/  FMUL.FTZ R74, R74, R14.reuse ;  /* 0x0000000e4a4a7220 */ /* 0x080fe20000410000 */
[----:B------:R-:W-:Y:S01]  /*1e3e0*/  FMUL.FTZ R75, R75, R14 ;  /* 0x0000000e4b4b7220 */ /* 0x000fe20000410000 */
[----:B------:R-:W0:Y:S01]  /*1e3f0*/  MUFU.EX2 R156, R156 ;  /* 0x0000009c009c7308 */ /* 0x000e220000000800 */
[----:B------:R-:W-:Y:S01]  /*1e400*/  PRMT R154, R171, 0x654, R154 ;  /* 0x00000654ab9a7816 */ /* 0x000fe2000000009a */
[C-C-:B------:R-:W-:Y:S01]  /*1e410*/  FFMA.FTZ R171, R2.reuse, R186, -R157.reuse ;  /* 0x000000ba02ab7223 */ /* 0x140fe2000001089d */
[----:B------:R-:W-:-:S01]  /*1e420*/  FFMA.FTZ R157, R2, R215, -R157 ;  /* 0x000000d7029d7223 */ /* 0x000fc2000001089d */
[-C--:B------:R-:W-:Y:S01]  /*1e430*/  FMUL.FTZ R78, R78, R14.reuse ;  /* 0x0000000e4e4e7220 */ /* 0x080fe20000410000 */
[----:B------:R2:W-:Y:S01]  /*1e440*/  SYNCS.ARRIVE.TRANS64.RED.A1T0 RZ, [R154+URZ], RZ ;  /* 0x000000ff9aff79a7 */ /* 0x0005e2000810043f */
[-C--:B------:R-:W-:Y:S01]  /*1e450*/  FMUL.FTZ R79, R79, R14.reuse ;  /* 0x0000000e4f4f7220 */ /* 0x080fe20000410000 */
[----:B------:R-:W-:Y:S01]  /*1e460*/  FMUL.FTZ R82, R82, R14 ;  /* 0x0000000e52527220 */ /* 0x000fe20000410000 */
[----:B------:R-:W3:Y:S01]  /*1e470*/  MUFU.EX2 R159, R159 ;  /* 0x0000009f009f7308 */ /* 0x000ee20000000800 */
[----:B-1----:R-:W-:Y:S01]  /*1e480*/  F2FP.SATFINITE.E4M3.F32.PACK_AB_MERGE_C R155, R166, R162, RZ ;  /* 0x000000a2a69b723e */ /* 0x002fe200048070ff */
[-C--:B------:R-:W-:Y:S01]  /*1e490*/  FMUL.FTZ R83, R83, R14.reuse ;  /* 0x0000000e53537220 */ /* 0x080fe20000410000 */
[-C--:B------:R-:W-:Y:S01]  /*1e4a0*/  FMUL.FTZ R86, R86, R14.reuse ;  /* 0x0000000e56567220 */ /* 0x080fe20000410000 */
[----:B------:R-:W-:Y:S01]  /*1e4b0*/  FMUL.FTZ R87, R87, R14 ;  /* 0x0000000e57577220 */ /* 0x000fe20000410000 */
[----:B--2---:R-:W-:Y:S01]  /*1e4c0*/  F2FP.SATFINITE.E4M3.F32.PACK_AB_MERGE_C R154, R165, R164, RZ ;  /* 0x000000a4a59a723e */ /* 0x004fe200048070ff */
[-C--:B------:R-:W-:Y:S01]  /*1e4d0*/  FMUL.FTZ R90, R90, R14.reuse ;  /* 0x0000000e5a5a7220 */ /* 0x080fe20000410000 */
[----:B------:R-:W-:Y:S01]  /*1e4e0*/  FMUL.FTZ R91, R91, R14 ;  /* 0x0000000e5b5b7220 */ /* 0x000fe20000410000 */
[----:B------:R-:W1:Y:S01]  /*1e4f0*/  MUFU.EX2 R160, R160 ;  /* 0x000000a000a07308 */ /* 0x000e620000000800 */
[----:B0-----:R-:W-:-:S01]  /*1e500*/  FADD.FTZ R10, R156, R10 ;  /* 0x0000000a9c0a7221 */ /* 0x001fc20000010000 */
[----:B------:R-:W-:Y:S01]  /*1e510*/  F2FP.SATFINITE.E4M3.F32.PACK_AB_MERGE_C R154, R161, R213, R154 ;  /* 0x000000d5a19a723e */ /* 0x000fe2000480709a */
[----:B------:R-:W-:Y:S01]  /*1e520*/  FMUL.FTZ R94, R94, R14 ;  /* 0x0000000e5e5e7220 */ /* 0x000fe20000410000 */
[----:B------:R-:W-:Y:S01]  /*1e530*/  F2FP.SATFINITE.E4M3.F32.PACK_AB_MERGE_C R155, R156, R15, R155 ;  /* 0x0000000f9c9b723e */ /* 0x000fe2000480709b */
[----:B------:R-:W-:-:S01]  /*1e540*/  FADD.FTZ R10, R162, R10 ;  /* 0x0000000aa20a7221 */ /* 0x000fc20000010000 */
[-C--:B------:R-:W-:Y:S01]  /*1e550*/  FMUL.FTZ R95, R95, R14.reuse ;  /* 0x0000000e5f5f7220 */ /* 0x080fe20000410000 */
[----:B------:R-:W-:Y:S01]  /*1e560*/  FMUL.FTZ R98, R98, R14 ;  /* 0x0000000e62627220 */ /* 0x000fe20000410000 */
[----:B------:R-:W0:Y:S01]  /*1e570*/  MUFU.EX2 R170, R170 ;  /* 0x000000aa00aa7308 */ /* 0x000e220000000800 */
[----:B------:R-:W-:-:S01]  /*1e580*/  FADD.FTZ R10, R166, R10 ;  /* 0x0000000aa60a7221 */ /* 0x000fc20000010000 */
[-C--:B------:R-:W-:Y:S01]  /*1e590*/  FMUL.FTZ R99, R99, R14.reuse ;  /* 0x0000000e63637220 */ /* 0x080fe20000410000 */
[-C--:B------:R-:W-:Y:S01]  /*1e5a0*/  FMUL.FTZ R102, R102, R14.reuse ;  /* 0x0000000e66667220 */ /* 0x080fe20000410000 */
[----:B------:R-:W-:Y:S01]  /*1e5b0*/  FMUL.FTZ R103, R103, R14 ;  /* 0x0000000e67677220 */ /* 0x000fe20000410000 */
[----:B---3--:R-:W-:-:S01]  /*1e5c0*/  FADD.FTZ R10, R159, R10 ;  /* 0x0000000a9f0a7221 */ /* 0x008fc20000010000 */
[-C--:B------:R-:W-:Y:S01]  /*1e5d0*/  FMUL.FTZ R106, R106, R14.reuse ;  /* 0x0000000e6a6a7220 */ /* 0x080fe20000410000 */
[----:B------:R-:W-:Y:S01]  /*1e5e0*/  FMUL.FTZ R107, R107, R14 ;  /* 0x0000000e6b6b7220 */ /* 0x000fe20000410000 */
[----:B------:R-:W2:Y:S01]  /*1e5f0*/  MUFU.EX2 R174, R174 ;  /* 0x000000ae00ae7308 */ /* 0x000ea20000000800 */
        /* <DEDUP_REMOVED lines=29> */
[----:B------:R-:W-:Y:S01]  /*1e7d0*/  FMUL.FTZ R151, R151, R14 ;  /* 0x0000000e97977220 */ /* 0x000fe20000410000 */
[----:B------:R-:W-:Y:S01]  /*1e7e0*/  F2FP.SATFINITE.E4M3.F32.PACK_AB_MERGE_C R156, R169, R168, R172 ;  /* 0x000000a8a99c723e */ /* 0x000fe200048070ac */
[----:B------:R-:W1:Y:S01]  /*1e7f0*/  MUFU.EX2 R179, R179 ;  /* 0x000000b300b37308 */ /* 0x000e620000000800 */
[----:B0-----:R-:W-:-:S07]  /*1e800*/  FADD.FTZ R10, R167, R10 ;  /* 0x0000000aa70a7221 */ /* 0x001fce0000010000 */
[----:B------:R-:W0:Y:S01]  /*1e810*/  MUFU.EX2 R171, R171 ;  /* 0x000000ab00ab7308 */ /* 0x000e220000000800 */
[----:B--2---:R-:W-:-:S07]  /*1e820*/  FADD.FTZ R10, R178, R10 ;  /* 0x0000000ab20a7221 */ /* 0x004fce0000010000 */
[----:B------:R-:W2:Y:S01]  /*1e830*/  MUFU.EX2 R175, R175 ;  /* 0x000000af00af7308 */ /* 0x000ea20000000800 */
[----:B-1----:R-:W-:-:S01]  /*1e840*/  FADD.FTZ R10, R179, R10 ;  /* 0x0000000ab30a7221 */ /* 0x002fc20000010000 */
[----:B------:R-:W-:-:S06]  /*1e850*/  F2FP.SATFINITE.E4M3.F32.PACK_AB_MERGE_C R178, R179, R178, RZ ;  /* 0x000000b2b3b2723e */ /* 0x000fcc00048070ff */
        /* <DEDUP_REMOVED lines=18> */
[----:B------:R-:W-:-:S06]  /*1e980*/  F2FP.SATFINITE.E4M3.F32.PACK_AB_MERGE_C R198, R199, R198, RZ ;  /* 0x000000c6c7c6723e */ /* 0x000fcc00048070ff */
[----:B------:R-:W2:Y:S01]  /*1e990*/  MUFU.EX2 R200, R200 ;  /* 0x000000c800c87308 */ /* 0x000ea20000000800 */
[----:B-1----:R-:W-:-:S01]  /*1e9a0*/  FADD.FTZ R11, R197, R11 ;  /* 0x0000000bc50b7221 */ /* 0x002fc20000010000 */
        /* <DEDUP_REMOVED lines=32> */
[----:B--2---:R-:W-:Y:S01]  /*1ebb0*/  FADD.FTZ R11, R212, R11 ;  /* 0x0000000bd40b7221 */ /* 0x004fe20000010000 */
[----:B------:R-:W-:-:S03]  /*1ebc0*/  F2FP.SATFINITE.E4M3.F32.PACK_AB_MERGE_C R166, R158, R212, RZ ;  /* 0x000000d49ea6723e */ /* 0x000fc600048070ff */
[----:B------:R-:W-:Y:S01]  /*1ebd0*/  FADD.FTZ R11, R158, R11 ;  /* 0x0000000b9e0b7221 */ /* 0x000fe20000010000 */
[----:B------:R-:W-:Y:S02]  /*1ebe0*/  F2FP.SATFINITE.E4M3.F32.PACK_AB_MERGE_C R158, R177, R176, R180 ;  /* 0x000000b0b19e723e */ /* 0x000fe400048070b4 */
[----:B------:R-:W-:Y:S01]  /*1ebf0*/  F2FP.SATFINITE.E4M3.F32.PACK_AB_MERGE_C R166, R209, R208, R166 ;  /* 0x000000d0d1a6723e */ /* 0x000fe200048070a6 */
[----:B-1----:R-:W-:-:S01]  /*1ec00*/  FADD.FTZ R10, R157, R10 ;  /* 0x0000000a9d0a7221 */ /* 0x002fc20000010000 */
[----:B------:R-:W-:Y:S02]  /*1ec10*/  F2FP.SATFINITE.E4M3.F32.PACK_AB_MERGE_C R173, R157, R214, RZ ;  /* 0x000000d69dad723e */ /* 0x000fe400048070ff */
[----:B------:R-:W-:Y:S02]  /*1ec20*/  F2FP.SATFINITE.E4M3.F32.PACK_AB_MERGE_C R157, R160, R159, R170 ;  /* 0x0000009fa09d723e */ /* 0x000fe400048070aa */
[----:B------:R-:W-:Y:S02]  /*1ec30*/  F2FP.SATFINITE.E4M3.F32.PACK_AB_MERGE_C R159, R167, R163, R178 ;  /* 0x000000a3a79f723e */ /* 0x000fe400048070b2 */
[----:B------:R-:W-:-:S02]  /*1ec40*/  F2FP.SATFINITE.E4M3.F32.PACK_AB_MERGE_C R160, R185, R184, R188 ;  /* 0x000000b8b9a0723e */ /* 0x000fc400048070bc */
[----:B------:R-:W-:Y:S02]  /*1ec50*/  F2FP.SATFINITE.E4M3.F32.PACK_AB_MERGE_C R163, R195, R194, R198 ;  /* 0x000000c2c3a3723e */ /* 0x000fe400048070c6 */
[----:B------:R-:W-:Y:S01]  /*1ec60*/  F2FP.SATFINITE.E4M3.F32.PACK_AB_MERGE_C R167, R211, R210, R173 ;  /* 0x000000d2d3a7723e */ /* 0x000fe200048070ad */
[----:B------:R-:W-:Y:S06]  /*1ec70*/  @!P0 BRA `(.L_x_3253) ;  /* 0x0000000000048947 */ /* 0x000fec0003800000 */
[----:B------:R-:W-:Y:S01]  /*1ec80*/  BPT.TRAP 0x1 ;  /* 0x000000040000795c */ /* 0x000fe20000300000 */
.L_x_3253:
[----:B------:R0:W1:Y:S01]  /*1ec90*/  SYNCS.PHASECHK.TRANS64.TRYWAIT P1, [R5+URZ+0x38850], R6 ;  /* 0x03885006050075a7 */ /* 0x000062000802017f */
[----:B------:R-:W-:Y:S05]  /*1eca0*/  @!P0 BRA `(.L_x_3254) ;  /* 0x0000000000048947 */ /* 0x000fea0003800000 */
[----:B------:R-:W-:Y:S01]  /*1ecb0*/  BPT.TRAP 0x1 ;  /* 0x000000040000795c */ /* 0x000fe20000300000 */
.L_x_3254:
[----:B------:R-:W-:Y:S04]  /*1ecc0*/  BSSY B0, `(.L_x_3255) ;  /* 0x0000004000007945 */ /* 0x000fe80003800000 */
[----:B-1----:R-:W-:Y:S05]  /*1ecd0*/  @P1 BRA `(.L_x_3256) ;  /* 0x0000000000081947 */ /* 0x002fea0003800000 */
[----:B------:R-:W1:Y:S02]  /*1ece0*/  SYNCS.PHASECHK.TRANS64.TRYWAIT P1, [R5+URZ+0x38850], R6 ;  /* 0x03885006050075a7 */ /* 0x000e64000802017f */
[----:B-1----:R-:W-:Y:S05]  /*1ecf0*/  @!P1 BRA `(.L_x_3257) ;  /* 0x00000134005c9947 */ /* 0x002fea0003800000 */
.L_x_3256:
[----:B------:R-:W-:Y:S05]  /*1ed00*/  BSYNC B0 ;  /* 0x0000000000007941 */ /* 0x000fea0003800000 */
.L_x_3255:
[----:B------:R-:W2:Y:S01]  /*1ed10*/  S2R R14, SR_TID.X ;  /* 0x00000000000e7919 */ /* 0x000ea20000002100 */
[----:B01----:R-:W-:Y:S01]  /*1ed20*/  LEA R6, R7, UR41, 0xb ;  /* 0x0000002907067c11 */ /* 0x003fe2000f8e58ff */
[----:B------:R-:W-:Y:S05]  /*1ed30*/  WARPSYNC.ALL ;  /* 0x0000000000007948 */ /* 0x000fea0003800000 */
[----:B------:R-:W-:Y:S01]  /*1ed40*/  MOV R7, 0x40000040 ;  /* 0x4000004000077802 */ /* 0x000fe20000000f00 */
[----:B------:R-:W-:Y:S01]  /*1ed50*/  IMAD.MOV.U32 R15, RZ, RZ, 0x40000040 ;  /* 0x40000040ff0f7424 */ /* 0x000fe200078e00ff */
[----:B------:R-:W-:Y:S02]  /*1ed60*/  R2UR UR6, R6 ;  /* 0x00000000060672ca */ /* 0x000fe400000e0000 */
[----:B------:R-:W-:-:S02]  /*1ed70*/  R2UR UR7, R7 ;  /* 0x00000000070772ca */ /* 0x000fc400000e0000 */
[----:B--2---:R-:W-:-:S05]  /*1ed80*/  SHF.R.U32.HI R14, RZ, 0x7, R14 ;  /* 0x00000007ff0e7819 */ /* 0x004fca000001160e */
        /* <DEDUP_REMOVED lines=30> */
.L_x_3258:
[----:B------:R-:W2:Y:S01]  /*1ef70*/  LDL R7, [R1+0x38] ;  /* 0x0000380001077983 */ /* 0x000ea20000100800 */
[----:B------:R-:W-:Y:S01]  /*1ef80*/  IMAD.U32 R6, RZ, RZ, UR37 ;  /* 0x00000025ff067e24 */ /* 0x000fe2000f8e00ff */
[----:B------:R-:W-:Y:S01]  /*1ef90*/  IADD3 R5, R5, 0x38860, RZ ;  /* 0x0003886005057810 */ /* 0x000fe20007ffe0ff */
[----:B------:R-:W-:Y:S02]  /*1efa0*/  IMAD.MOV.U32 R14, RZ, RZ, R0 ;  /* 0x000000ffff0e7224 */ /* 0x000fe400078e0000 */
[----:B------:R-:W-:Y:S01]  /*1efb0*/  IMAD.MOV.U32 R20, RZ, RZ, R3 ;  /* 0x000000ffff147224 */ /* 0x000fe200078e0003 */
[----:B------:R-:W-:-:S04]  /*1efc0*/  PRMT R5, R6, 0x654, R5 ;  /* 0x0000065406057816 */ /* 0x000fc80000000005 */
[----:B------:R0:W-:Y:S01]  /*1efd0*/  SYNCS.ARRIVE.TRANS64.RED.A1T0 RZ, [R5+URZ], RZ ;  /* 0x000000ff05ff79a7 */ /* 0x0001e2000810043f */
[C---:B--2---:R-:W-:Y:S01]  /*1efe0*/  ISETP.GT.AND P1, PT, R4.reuse, R7, PT ;  /* 0x000000070400720c */ /* 0x044fe20003f24270 */
[----:B------:R-:W-:-:S12]  /*1eff0*/  VIADD R4, R4, 0xffffffff ;  /* 0xffffffff04047836 */ /* 0x000fd80000000000 */
[----:B0-----:R-:W-:Y:S05]  /*1f000*/  @P1 BRA `(.L_x_3259) ;  /* 0xffffffd800a01947 */ /* 0x001fea000383ffff */
.L_x_3247:
[----:B------:R-:W2:Y:S04]  /*1f010*/  LDL R152, [R1+0x70] ;  /* 0x0000700001987983 */ /* 0x000ea80000100800 */
[----:B------:R-:W3:Y:S01]  /*1f020*/  LDL R15, [R1+0x5c] ;  /* 0x00005c00010f7983 */ /* 0x000ee20000100800 */
[----:B------:R-:W-:Y:S05]  /*1f030*/  WARPSYNC.ALL ;  /* 0x0000000000007948 */ /* 0x000fea0003800000 */
[----:B------:R-:W0:Y:S01]  /*1f040*/  SHFL.BFLY PT, R4, R11, 0x2, 0x1f ;  /* 0x0c401f000b047f89 */ /* 0x000e2200000e0000 */
[----:B------:R-:W-:Y:S01]  /*1f050*/  CS2R R6, SRZ ;  /* 0x0000000000067805 */ /* 0x000fe2000001ff00 */
[----:B------:R-:W-:Y:S01]  /*1f060*/  IMAD.MOV.U32 R167, RZ, RZ, -0x800000 ;  /* 0xff800000ffa77424 */ /* 0x000fe200078e00ff */
[----:B------:R-:W-:Y:S01]  /*1f070*/  ULDC.64 UR4, c[0x0][0x9a0] ;  /* 0x0002680000047ab9 */ /* 0x000fe20000000a00 */
[----:B------:R-:W-:Y:S01]  /*1f080*/  IMAD.MOV.U32 R166, RZ, RZ, -0x800000 ;  /* 0xff800000ffa67424 */ /* 0x000fe200078e00ff */
[----:B------:R-:W4:Y:S01]  /*1f090*/  LDL.LU R9, [R1+0x74] ;  /* 0x0000740001097983 */ /* 0x000f220000300800 */
[----:B0-----:R-:W-:-:S05]  /*1f0a0*/  FADD.FTZ R4, R4, R11 ;  /* 0x0000000b04047221 */ /* 0x001fca0000010000 */
[----:B------:R-:W0:Y:S02]  /*1f0b0*/  SHFL.BFLY PT, R5, R4, 0x1, 0x1f ;  /* 0x0c201f0004057f89 */ /* 0x000e2400000e0000 */
[----:B0-----:R-:W-:Y:S01]  /*1f0c0*/  FADD.FTZ R5, R4, R5 ;  /* 0x0000000504057221 */ /* 0x001fe20000010000 */
[----:B------:R0:W-:Y:S08]  /*1f0d0*/  BAR.ARV R21, 0x100 ;  /* 0x000400150000751d */ /* 0x0001f00000002000 */
[----:B------:R-:W-:Y:S06]  /*1f0e0*/  BAR.ARV 0x8, 0x180 ;  /* 0x0206000000007b1d */ /* 0x000fec0000002000 */
[----:B------:R-:W-:-:S13]  /*1f0f0*/  FSETP.NE.FTZ.AND P0, PT, R5, RZ, PT ;  /* 0x000000ff0500720b */ /* 0x000fda0003f15000 */
[----:B------:R1:W-:Y:S02]  /*1f100*/  @P0 MUFU.RCP R6, R5 ;  /* 0x0000000500060308 */ /* 0x0003e40000001000 */
[----:B-1----:R-:W-:-:S05]  /*1f110*/  FMUL.FTZ R5, R5, 0.00390625 ;  /* 0x3b80000005057820 */ /* 0x002fca0000410000 */
[----:B------:R-:W-:-:S13]  /*1f120*/  FSETP.NE.FTZ.AND P0, PT, R5, RZ, PT ;  /* 0x000000ff0500720b */ /* 0x000fda0003f15000 */
[----:B------:R1:W5:Y:S02]  /*1f130*/  @P0 MUFU.LG2 R4, R5 ;  /* 0x0000000500040308 */ /* 0x0003640000000c00 */
[----:B-1----:R-:W-:Y:S01]  /*1f140*/  @P0 FMUL.FTZ R5, R2, 0.69314718246459960938 ;  /* 0x3f31721802050820 */ /* 0x002fe20000410000 */
[----:B-----5:R-:W-:-:S04]  /*1f150*/  @P0 FMUL.FTZ R4, R4, 0.69314718246459960938 ;  /* 0x3f31721804040820 */ /* 0x020fc80000410000 */
        /* <DEDUP_REMOVED lines=15> */
[----:B------:R-:W2:Y:S02]  /*1f250*/  @P0 LDC.64 R2, c[0x0][0x9c8] ;  /* 0x00027200ff020b82 */ /* 0x000ea40000000a00 */
[----:B--2---:R-:W-:-:S04]  /*1f260*/  @P0 IMAD R4, R152, R2, RZ ;  /* 0x0000000298040224 */ /* 0x004fc800078e02ff */
[C---:B---3--:R-:W-:Y:S02]  /*1f270*/  @P0 IMAD R4, R15.reuse, R3, R4 ;  /* 0x000000030f040224 */ /* 0x048fe400078e0204 */
[----:B------:R-:W-:-:S04]  /*1f280*/  @P0 IMAD.WIDE.U32 R2, R15, R2, RZ ;  /* 0x000000020f020225 */ /* 0x000fc800078e00ff */
[----:B------:R-:W-:Y:S01]  /*1f290*/  @P0 IMAD.IADD R5, R3, 0x1, R4 ;  /* 0x0000000103050824 */ /* 0x000fe200078e0204 */
[----:B------:R-:W-:Y:S02]  /*1f2a0*/  @P0 MOV R4, R2 ;  /* 0x0000000200040202 */ /* 0x000fe40000000f00 */
[----:B------:R-:W1:Y:S01]  /*1f2b0*/  @P0 LDC.64 R2, c[0x0][0x9d0] ;  /* 0x00027400ff020b82 */ /* 0x000e620000000a00 */
[----:B------:R-:W-:Y:S02]  /*1f2c0*/  IMAD.MOV.U32 R0, RZ, RZ, 0x3f800000 ;  /* 0x3f800000ff007424 */ /* 0x000fe400078e00ff */
[----:B-1----:R-:W-:-:S04]  /*1f2d0*/  @P0 IMAD.WIDE.U32 R4, R221, R2, R4 ;  /* 0x00000002dd040225 */ /* 0x002fc800078e0004 */
[----:B------:R-:W-:Y:S01]  /*1f2e0*/  @P0 IMAD R3, R221, R3, R5 ;  /* 0x00000003dd030224 */ /* 0x000fe200078e0205 */
[----:B------:R-:W-:-:S04]  /*1f2f0*/  @P0 LEA R2, P1, R4, UR4, 0x2 ;  /* 0x0000000404020c11 */ /* 0x000fc8000f8210ff */
[----:B------:R-:W-:-:S05]  /*1f300*/  @P0 LEA.HI.X R3, R4, UR5, R3, 0x2, P1 ;  /* 0x0000000504030c11 */ /* 0x000fca00088f1403 */
[----:B------:R-:W2:Y:S01]  /*1f310*/  @P0 LDG.E R0, desc[UR42][R2.64] ;  /* 0x0000002a02000981 */ /* 0x000ea2000c1e1900 */
[----:B----4-:R-:W-:-:S05]  /*1f320*/  VIADD R9, R9, 0x1 ;  /* 0x0000000109097836 */ /* 0x010fca0000000000 */
        /* <DEDUP_REMOVED lines=137> */
.L_x_3167:
        /* <DEDUP_REMOVED lines=17> */
[----:B------:R-:W-:Y:S02]  /*1fcd0*/  MOV R38, R216 ;  /* 0x000000d800267202 */ /* 0x000fe40000000f00 */
[----:B0-----:R-:W-:-:S03]  /*1fce0*/  MOV R39, R2 ;  /* 0x0000000200277202 */ /* 0x001fc60000000f00 */
[----:B--2---:R-:W-:-:S03]  /*1fcf0*/  IMAD.WIDE R2, R3, 0x2, R38 ;  /* 0x0000000203027825 */ /* 0x004fc600078e0226 */
[C---:B------:R-:W-:Y:S02]  /*1fd00*/  IADD3 R46, P5, R2.reuse, 0xc000, RZ ;  /* 0x0000c000022e7810 */ /* 0x040fe40007fbe0ff */
[----:B------:R-:W-:Y:S02]  /*1fd10*/  IADD3 R50, P1, R2, 0xc060, RZ ;  /* 0x0000c06002327810 */ /* 0x000fe40007f3e0ff */
[----:B------:R-:W-:Y:S02]  /*1fd20*/  LOP3.LUT R47, R46, 0x380, RZ, 0xc0, !PT ;  /* 0x000003802e2f7812 */ /* 0x000fe400078ec0ff */
[----:B------:R-:W-:Y:S01]  /*1fd30*/  LOP3.LUT R4, R50, 0x380, RZ, 0xc0, !PT ;  /* 0x0000038032047812 */ /* 0x000fe200078ec0ff */
[----:B------:R-:W-:Y:S01]  /*1fd40*/  IMAD.X R51, RZ, RZ, R3, P1 ;  /* 0x000000ffff337224 */ /* 0x000fe200008e0603 */
[----:B------:R-:W-:Y:S02]  /*1fd50*/  SHF.R.U64 R47, R47, 0x3, RZ ;  /* 0x000000032f2f7819 */ /* 0x000fe400000012ff */
[----:B------:R-:W-:-:S02]  /*1fd60*/  IADD3 R54, P0, R2, 0xc040, RZ ;  /* 0x0000c04002367810 */ /* 0x000fc40007f1e0ff */
[----:B------:R-:W-:Y:S02]  /*1fd70*/  LOP3.LUT R46, R47, R46, RZ, 0x3c, !PT ;  /* 0x0000002e2f2e7212 */ /* 0x000fe400078e3cff */
[----:B------:R-:W-:Y:S02]  /*1fd80*/  SHF.R.U64 R4, R4, 0x3, RZ ;  /* 0x0000000304047819 */ /* 0x000fe400000012ff */
[----:B------:R-:W-:Y:S02]  /*1fd90*/  LOP3.LUT R55, R54, 0x380, RZ, 0xc0, !PT ;  /* 0x0000038036377812 */ /* 0x000fe400078ec0ff */
[----:B------:R-:W-:Y:S02]  /*1fda0*/  IADD3.X R47, RZ, R3, RZ, P5, !PT ;  /* 0x00000003ff2f7210 */ /* 0x000fe40002ffe4ff */
[C---:B------:R-:W-:Y:S02]  /*1fdb0*/  IADD3 R20, P5, R2.reuse, 0x4040, RZ ;  /* 0x0000404002147810 */ /* 0x040fe40007fbe0ff */
[----:B------:R-:W-:-:S02]  /*1fdc0*/  IADD3 R26, P4, R2, 0x8060, RZ ;  /* 0x00008060021a7810 */ /* 0x000fc40007f9e0ff */
[----:B------:R-:W-:Y:S01]  /*1fdd0*/  LOP3.LUT R50, R4, R50, RZ, 0x3c, !PT ;  /* 0x0000003204327212 */ /* 0x000fe200078e3cff */
[--C-:B------:R-:W-:Y:S01]  /*1fde0*/  IMAD.X R21, RZ, RZ, R3.reuse, P5 ;  /* 0x000000ffff157224 */ /* 0x100fe200028e0603 */
[----:B------:R-:W-:Y:S02]  /*1fdf0*/  SHF.R.U64 R55, R55, 0x3, RZ ;  /* 0x0000000337377819 */ /* 0x000fe400000012ff */
[----:B------:R-:W-:Y:S02]  /*1fe00*/  LOP3.LUT R4, R20, 0x380, RZ, 0xc0, !PT ;  /* 0x0000038014047812 */ /* 0x000fe400078ec0ff */
[----:B------:R-:W-:Y:S02]  /*1fe10*/  LOP3.LUT R27, R26, 0x380, RZ, 0xc0, !PT ;  /* 0x000003801a1b7812 */ /* 0x000fe400078ec0ff */
[----:B------:R-:W-:Y:S01]  /*1fe20*/  LOP3.LUT R54, R55, R54, RZ, 0x3c, !PT ;  /* 0x0000003637367212 */ /* 0x000fe200078e3cff */
[----:B------:R-:W-:Y:S01]  /*1fe30*/  IMAD.X R55, RZ, RZ, R3, P0 ;  /* 0x000000ffff377224 */ /* 0x000fe200000e0603 */
[----:B------:R-:W-:-:S02]  /*1fe40*/  SHF.R.U64 R4, R4, 0x3, RZ ;  /* 0x0000000304047819 */ /* 0x000fc400000012ff */
[----:B------:R-:W-:Y:S02]  /*1fe50*/  IADD3 R42, P3, R2, 0xc020, RZ ;  /* 0x0000c020022a7810 */ /* 0x000fe40007f7e0ff */
        /* <DEDUP_REMOVED lines=11> */
[----:B------:R-:W-:Y:S01]  /*1ff10*/  SHF.R.U64 R43, R43, 0x3, RZ ;  /* 0x000000032b2b7819 */ /* 0x000fe200000012ff */
[--C-:B------:R-:W-:Y:S01]  /*1ff20*/  IMAD.X R51, RZ, RZ, R3.reuse, P4 ;  /* 0x000000ffff337224 */ /* 0x100fe200020e0603 */
        /* <DEDUP_REMOVED lines=9> */
[----:B------:R-:W-:Y:S01]  /*1ffc0*/  IMAD.X R31, RZ, RZ, R3, P2 ;  /* 0x000000ffff1f7224 */ /* 0x000fe200010e0603 */
[----:B------:R-:W-:Y:S01]  /*1ffd0*/  LOP3.LUT R50, R4, R50, RZ, 0x3c, !PT ;  /* 0x0000003204327212 */ /* 0x000fe200078e3cff */
[----:B------:R0:W-:Y:S01]  /*1ffe0*/  STL [R1+0x8], R9 ;  /* 0x0000080901007387 */ /* 0x0001e20000100800 */
[----:B------:R-:W-:-:S02]  /*1fff0*/  MOV R4, R46 ;  /* 0x0000002e00047202 */ /* 0x000fc40000000f00 */
[----:B------:R-:W-:Y:S02]  /*20000*/  IADD3 R42, P2, R2, 0x4000, RZ ;  /* 0x00004000022a7810 */ /* 0x000fe40007f5e0ff */
[----:B------:R-:W-:Y:S01]  /*20010*/  LOP3.LUT R11, R10, 0x380, RZ, 0xc0, !PT ;  /* 0x000003800a0b7812 */ /* 0x000fe200078ec0ff */
[----:B------:R1:W-:Y:S01]  /*20020*/  STL [R1+0x4], R4 ;  /* 0x0000040401007387 */ /* 0x0003e20000100800 */
[----:B------:R-:W-:Y:S02]  /*20030*/  IADD3 R12, P0, R2, 0x8000, RZ ;  /* 0x00008000020c7810 */ /* 0x000fe40007f1e0ff */
[----:B------:R-:W-:Y:S01]  /*20040*/  SHF.R.U64 R11, R11, 0x3, RZ ;  /* 0x000000030b0b7819 */ /* 0x000fe200000012ff */
[----:B0-----:R-:W0:Y:S01]  /*20050*/  S2R R9, SR_TID.X ;  /* 0x0000000000097919 */ /* 0x001e220000002100 */
[----:B------:R-:W-:Y:S02]  /*20060*/  LOP3.LUT R13, R12, 0x380, RZ, 0xc0, !PT ;  /* 0x000003800c0d7812 */ /* 0x000fe400078ec0ff */
[----:B------:R-:W-:Y:S01]  /*20070*/  LOP3.LUT R10, R11, R10, RZ, 0x3c, !PT ;  /* 0x0000000a0b0a7212 */ /* 0x000fe200078e3cff */
[----:B------:R-:W-:Y:S01]  /*20080*/  IMAD.X R11, RZ, RZ, R3, P1 ;  /* 0x000000ffff0b7224 */ /* 0x000fe200008e0603 */
[----:B------:R-:W-:-:S02]  /*20090*/  SHF.R.U64 R13, R13, 0x3, RZ ;  /* 0x000000030d0d7819 */ /* 0x000fc400000012ff */
[----:B-1----:R-:W-:Y:S02]  /*200a0*/  LOP3.LUT R4, R42, 0x380, RZ, 0xc0, !PT ;  /* 0x000003802a047812 */ /* 0x002fe400078ec0ff */
[----:B------:R-:W-:Y:S01]  /*200b0*/  LOP3.LUT R12, R13, R12, RZ, 0x3c, !PT ;  /* 0x0000000c0d0c7212 */ /* 0x000fe200078e3cff */
[----:B------:R-:W-:Y:S01]  /*200c0*/  IMAD.X R13, RZ, RZ, R3, P0 ;  /* 0x000000ffff0d7224 */ /* 0x000fe200000e0603 */
[----:B------:R-:W-:Y:S02]  /*200d0*/  SHF.R.U64 R4, R4, 0x3, RZ ;  /* 0x0000000304047819 */ /* 0x000fe400000012ff */
[----:B------:R-:W-:Y:S02]  /*200e0*/  MOV R228, R10 ;  /* 0x0000000a00e47202 */ /* 0x000fe40000000f00 */
[----:B------:R-:W-:Y:S02]  /*200f0*/  LOP3.LUT R42, R4, R42, RZ, 0x3c, !PT ;  /* 0x0000002a042a7212 */ /* 0x000fe400078e3cff */
[----:B------:R-:W-:-:S02]  /*20100*/  MOV R4, R26 ;  /* 0x0000001a00047202 */ /* 0x000fc40000000f00 */
[C---:B------:R-:W-:Y:S02]  /*20110*/  IADD3 R26, P1, R2.reuse, 0x60, RZ ;  /* 0x00000060021a7810 */ /* 0x040fe40007f3e0ff */
[C---:B------:R-:W-:Y:S01]  /*20120*/  IADD3 R10, P0, R2.reuse, 0x40, RZ ;  /* 0x00000040020a7810 */ /* 0x040fe20007f1e0ff */
[----:B------:R1:W-:Y:S01]  /*20130*/  STL [R1], R4 ;  /* 0x0000000401007387 */ /* 0x0003e20000100800 */
[----:B------:R-:W-:Y:S01]  /*20140*/  IADD3 R14, P3, R2, 0x4060, RZ ;  /* 0x00004060020e7810 */ /* 0x000fe20007f7e0ff */
[--C-:B------:R-:W-:Y:S01]  /*20150*/  IMAD.X R27, RZ, RZ, R3.reuse, P1 ;  /* 0x000000ffff1b7224 */ /* 0x100fe200008e0603 */
[----:B------:R-:W-:Y:S01]  /*20160*/  IADD3.X R43, RZ, R3, RZ, P2, !PT ;  /* 0x00000003ff2b7210 */ /* 0x000fe200017fe4ff */
[----:B------:R-:W-:Y:S01]  /*20170*/  IMAD.X R11, RZ, RZ, R3, P0 ;  /* 0x000000ffff0b7224 */ /* 0x000fe200000e0603 */
[----:B------:R-:W-:Y:S02]  /*20180*/  LOP3.LUT R15, R14, 0x380, RZ, 0xc0, !PT ;  /* 0x000003800e0f7812 */ /* 0x000fe400078ec0ff */
[----:B------:R-:W-:-:S02]  /*20190*/  MOV R227, R12 ;  /* 0x0000000c00e37202 */ /* 0x000fc40000000f00 */
[----:B------:R-:W-:Y:S02]  /*201a0*/  SHF.R.U64 R15, R15, 0x3, RZ ;  /* 0x000000030f0f7819 */ /* 0x000fe400000012ff */
[----:B-1----:R-:W-:Y:S02]  /*201b0*/  LOP3.LUT R4, R26, 0x380, RZ, 0xc0, !PT ;  /* 0x000003801a047812 */ /* 0x002fe400078ec0ff */
[----:B------:R-:W-:Y:S01]  /*201c0*/  LOP3.LUT R14, R15, R14, RZ, 0x3c, !PT ;  /* 0x0000000e0f0e7212 */ /* 0x000fe200078e3cff */
[----:B------:R-:W-:Y:S01]  /*201d0*/  IMAD.X R15, RZ, RZ, R3, P3 ;  /* 0x000000ffff0f7224 */ /* 0x000fe200018e0603 */
[----:B------:R-:W-:Y:S02]  /*201e0*/  SHF.R.U64 R4, R4, 0x3, RZ ;  /* 0x0000000304047819 */ /* 0x000fe400000012ff */
[----:B------:R-:W-:Y:S02]  /*201f0*/  MOV R225, R20 ;  /* 0x0000001400e17202 */ /* 0x000fe40000000f00 */
[----:B------:R-:W-:-:S02]  /*20200*/  LOP3.LUT R26, R4, R26, RZ, 0x3c, !PT ;  /* 0x0000001a041a7212 */ /* 0x000fc400078e3cff */
[----:B------:R-:W-:Y:S02]  /*20210*/  LOP3.LUT R4, R10, 0x380, RZ, 0xc0, !PT ;  /* 0x000003800a047812 */ /* 0x000fe400078ec0ff */
[----:B------:R-:W-:Y:S02]  /*20220*/  MOV R229, R30 ;  /* 0x0000001e00e57202 */ /* 0x000fe40000000f00 */
[----:B------:R-:W-:Y:S02]  /*20230*/  SHF.R.U64 R4, R4, 0x3, RZ ;  /* 0x0000000304047819 */ /* 0x000fe400000012ff */
[----:B------:R-:W-:Y:S02]  /*20240*/  MOV R226, R14 ;  /* 0x0000000e00e27202 */ /* 0x000fe40000000f00 */
[----:B------:R-:W-:Y:S02]  /*20250*/  LOP3.LUT R10, R4, R10, RZ, 0x3c, !PT ;  /* 0x0000000a040a7212 */ /* 0x000fe400078e3cff */
[----:B------:R-:W-:-:S02]  /*20260*/  MOV R215, R50 ;  /* 0x0000003200d77202 */ /* 0x000fc40000000f00 */
[----:B------:R-:W-:Y:S02]  /*20270*/  MOV R212, R10 ;  /* 0x0000000a00d47202 */ /* 0x000fe40000000f00 */
[----:B------:R-:W-:Y:S02]  /*20280*/  IADD3 R10, P0, R2, 0x20, RZ ;  /* 0x00000020020a7810 */ /* 0x000fe40007f1e0ff */
[----:B------:R-:W-:Y:S02]  /*20290*/  MOV R214, R42 ;  /* 0x0000002a00d67202 */ /* 0x000fe40000000f00 */
[----:B------:R-:W-:Y:S01]  /*202a0*/  LOP3.LUT R4, R10, 0x380, RZ, 0xc0, !PT ;  /* 0x000003800a047812 */ /* 0x000fe200078ec0ff */
[----:B------:R-:W-:Y:S01]  /*202b0*/  IMAD.X R11, RZ, RZ, R3, P0 ;  /* 0x000000ffff0b7224 */ /* 0x000fe200000e0603 */
[----:B------:R-:W-:Y:S02]  /*202c0*/  MOV R213, R26 ;  /* 0x0000001a00d57202 */ /* 0x000fe40000000f00 */
[----:B------:R-:W-:-:S04]  /*202d0*/  SHF.R.U64 R4, R4, 0x3, RZ ;  /* 0x0000000304047819 */ /* 0x000fc800000012ff */
[----:B------:R-:W-:Y:S02]  /*202e0*/  LOP3.LUT R10, R4, R10, RZ, 0x3c, !PT ;  /* 0x0000000a040a7212 */ /* 0x000fe400078e3cff */
[----:B------:R-:W-:Y:S02]  /*202f0*/  LOP3.LUT R4, R2, 0x380, RZ, 0xc0, !PT ;  /* 0x0000038002047812 */ /* 0x000fe400078ec0ff */
[----:B------:R-:W-:Y:S02]  /*20300*/  MOV R211, R10 ;  /* 0x0000000a00d37202 */ /* 0x000fe40000000f00 */
[----:B------:R-:W-:-:S04]  /*20310*/  SHF.R.U64 R4, R4, 0x3, RZ ;  /* 0x0000000304047819 */ /* 0x000fc800000012ff */
[----:B------:R-:W-:-:S04]  /*20320*/  LOP3.LUT R2, R4, R2, RZ, 0x3c, !PT ;  /* 0x0000000204027212 */ /* 0x000fc800078e3cff */
[----:B------:R-:W-:Y:S02]  /*20330*/  MOV R210, R2 ;  /* 0x0000000200d27202 */ /* 0x000fe40000000f00 */
[----:B0-----:R-:W-:-:S04]  /*20340*/  LOP3.LUT P0, R2, R9, 0x3, RZ, 0xc0, !PT ;  /* 0x0000000309027812 */ /* 0x001fc8000780c0ff */
[----:B------:R-:W-:Y:S01]  /*20350*/  ISETP.EQ.OR P0, PT, R2, 0x3, !P0 ;  /* 0x000000030200780c */ /* 0x000fe20004702670 */
[----:B------:R-:W-:-:S03]  /*20360*/  IMAD.SHL.U32 R2, R9, 0x4, RZ ;  /* 0x0000000409027824 */ /* 0x000fc600078e00ff */
[----:B------:R-:W-:Y:S02]  /*20370*/  SEL R13, R0, R29, P0 ;  /* 0x0000001d000d7207 */ /* 0x000fe40000000000 */
[----:B------:R-:W-:Y:S02]  /*20380*/  LOP3.LUT R2, R2, 0xc, RZ, 0xc0, !PT ;  /* 0x0000000c02027812 */ /* 0x000fe400078ec0ff */
[----:B------:R-:W-:Y:S02]  /*20390*/  SEL R21, R29, R0, P0 ;  /* 0x000000001d157207 */ /* 0x000fe40000000000 */
[----:B------:R-:W-:Y:S02]  /*203a0*/  IADD3 R2, P1, R2, UR4, RZ ;  /* 0x0000000402027c10 */ /* 0x000fe4000ff3e0ff */
[----:B------:R-:W-:Y:S01]  /*203b0*/  SEL R4, R5, R25, P0 ;  /* 0x0000001905047207 */ /* 0x000fe20000000000 */
[----:B------:R-:W-:Y:S01]  /*203c0*/  UMOV UR4, 0xffffffff ;  /* 0xffffffff00047882 */ /* 0x000fe20000000000 */
[----:B------:R-:W-:Y:S01]  /*203d0*/  SEL R5, R25, R5, P0 ;  /* 0x0000000519057207 */ /* 0x000fe20000000000 */
[----:B------:R-:W-:-:S05]  /*203e0*/  IMAD.X R3, RZ, RZ, UR5, P1 ;  /* 0x00000005ff037e24 */ /* 0x000fca00088e06ff */
[----:B------:R0:W5:Y:S01]  /*203f0*/  LDG.E.CONSTANT R0, desc[UR42][R2.64] ;  /* 0x0000002a02007981 */ /* 0x000162000c1e9900 */
[----:B------:R-:W-:Y:S05]  /*20400*/  BRA.DIV UR4, `(.L_x_3262) ;  /* 0x0000011e04ac7947 */ /* 0x000fea000b800000 */
[----:B------:R-:W-:Y:S01]  /*20410*/  SEL R54, R112, R113, P0 ;  /* 0x0000007170367207 */ /* 0x000fe20000000000 */
[----:B-----5:R-:W-:Y:S01]  /*20420*/  SHFL.IDX PT, R4, R4, R0, 0x1c1f ;  /* 0x001c1f0004047589 */ /* 0x020fe200000e0000 */
[----:B------:R-:W-:Y:S01]  /*20430*/  SEL R55, R116, R117, P0 ;  /* 0x0000007574377207 */ /* 0x000fe20000000000 */
[----:B------:R-:W-:Y:S01]  /*20440*/  IMAD.MOV.U32 R11, RZ, RZ, RZ ;  /* 0x000000ffff0b7224 */ /* 0x000fe200078e00ff */
[----:B------:R-:W-:Y:S01]  /*20450*/  SEL R112, R113, R112, P0 ;  /* 0x0000007071707207 */ /* 0x000fe20000000000 */
[----:B0-----:R-:W-:Y:S01]  /*20460*/  SHFL.IDX PT, R3, R13, R0, 0x1c1f ;  /* 0x001c1f000d037589 */ /* 0x001fe200000e0000 */
        /* <DEDUP_REMOVED lines=183> */
[----:B0-----:R-:W-:-:S02]  /*20fe0*/  SEL R173, R47, R92, P0 ;  /* 0x0000005c2fad7207 */ /* 0x001fc40000000000 */
[----:B------:R-:W-:Y:S01]  /*20ff0*/  SEL R172, R92, R47, P0 ;  /* 0x0000002f5cac7207 */ /* 0x000fe20000000000 */
[----:B------:R-:W-:Y:S01]  /*21000*/  SHFL.IDX PT, R21, R25, R0, 0x1c1f ;  /* 0x001c1f0019157589 */ /* 0x000fe200000e0000 */
[----:B-1----:R-:W-:Y:S02]  /*21010*/  SEL R169, R50, R100, P0 ;  /* 0x0000006432a97207 */ /* 0x002fe40000000000 */
[----:B------:R-:W-:Y:S01]  /*21020*/  SEL R168, R100, R50, P0 ;  /* 0x0000003264a87207 */ /* 0x000fe20000000000 */
[----:B------:R-:W0:Y:S01]  /*21030*/  SHFL.IDX PT, R25, R44, R2, 0x1c1f ;  /* 0x001c1f022c197589 */ /* 0x000e2200000e0000 */
[----:B--2---:R-:W-:Y:S02]  /*21040*/  SEL R147, R51, R104, P0 ;  /* 0x0000006833937207 */ /* 0x004fe40000000000 */
[----:B---3--:R-:W-:Y:S01]  /*21050*/  SEL R47, R58, R62, P0 ;  /* 0x0000003e3a2f7207 */ /* 0x008fe20000000000 */
[----:B------:R-:W-:Y:S01]  /*21060*/  SHFL.IDX PT, R49, R49, R0, 0x1c1f ;  /* 0x001c1f0031317589 */ /* 0x000fe200000e0000 */
[----:B----4-:R-:W-:-:S02]  /*21070*/  SEL R50, R66, R74, P0 ;  /* 0x0000004a42327207 */ /* 0x010fc40000000000 */
[----:B------:R-:W-:Y:S01]  /*21080*/  SEL R192, R43, R52, P0 ;  /* 0x000000342bc07207 */ /* 0x000fe20000000000 */
[----:B------:R-:W1:Y:S01]  /*21090*/  SHFL.IDX PT, R96, R96, R2, 0x1c1f ;  /* 0x001c1f0260607589 */ /* 0x000e6200000e0000 */
        /* <DEDUP_REMOVED lines=31> */
[----:B0-----:R-:W-:Y:S01]  /*21290*/  SEL R196, R21, R25, P0 ;  /* 0x0000001915c47207 */ /* 0x001fe20000000000 */
        /* <DEDUP_REMOVED lines=23> */
[----:B-1----:R-:W-:Y:S01]  /*21410*/  SEL R171, R49, R96, P0 ;  /* 0x0000006031ab7207 */ /* 0x002fe20000000000 */
[----:B------:R-:W1:Y:S01]  /*21420*/  SHFL.IDX PT, R144, R144, R2, 0x1c1f ;  /* 0x001c1f0290907589 */ /* 0x000e6200000e0000 */
        /* <DEDUP_REMOVED lines=9> */
[----:B--2---:R-:W-:Y:S02]  /*214c0*/  SEL R100, R53, R108, P0 ;  /* 0x0000006c35647207 */ /* 0x004fe40000000000 */
[----:B---3--:R-:W-:Y:S01]  /*214d0*/  SEL R3, R54, R112, P0 ;  /* 0x0000007036037207 */ /* 0x008fe20000000000 */
[----:B------:R-:W2:Y:S01]  /*214e0*/  SHFL.IDX PT, R159, R159, R2, 0x1c1f ;  /* 0x001c1f029f9f7589 */ /* 0x000ea200000e0000 */
[----:B----4-:R-:W-:-:S02]  /*214f0*/  SEL R4, R55, R116, P0 ;  /* 0x0000007437047207 */ /* 0x010fc40000000000 */
[----:B------:R-:W-:Y:S01]  /*21500*/  SEL R5, R56, R120, P0 ;  /* 0x0000007838057207 */ /* 0x000fe20000000000 */
[----:B------:R-:W-:Y:S01]  /*21510*/  SHFL.IDX PT, R65, R65, R0, 0x1c1f ;  /* 0x001c1f0041417589 */ /* 0x000fe200000e0000 */
[----:B------:R-:W-:Y:S02]  /*21520*/  SEL R6, R57, R124, P0 ;  /* 0x0000007c39067207 */ /* 0x000fe40000000000 */
[----:B0-----:R-:W-:Y:S01]  /*21530*/  SEL R7, R61, R128, P0 ;  /* 0x000000803d077207 */ /* 0x001fe20000000000 */
[----:B------:R-:W0:Y:S01]  /*21540*/  SHFL.IDX PT, R146, R146, R2, 0x1c1f ;  /* 0x001c1f0292927589 */ /* 0x000e2200000e0000 */
[----:B------:R-:W-:Y:S02]  /*21550*/  SEL R8, R64, R132, P0 ;  /* 0x0000008440087207 */ /* 0x000fe40000000000 */
[----:B------:R-:W-:Y:S01]  /*21560*/  SEL R9, R69, R136, P0 ;  /* 0x0000008845097207 */ /* 0x000fe20000000000 */
[----:B------:R-:W3:Y:S01]  /*21570*/  SHFL.IDX PT, R44, R153, R2, 0x1c1f ;  /* 0x001c1f02992c7589 */ /* 0x000ee200000e0000 */
[----:B------:R-:W-:-:S02]  /*21580*/  SEL R10, R72, R140, P0 ;  /* 0x0000008c480a7207 */ /* 0x000fc40000000000 */
[----:B-1----:R-:W-:Y:S01]  /*21590*/  SEL R20, R73, R144, P0 ;  /* 0x0000009049147207 */ /* 0x002fe20000000000 */
[----:B------:R-:W-:Y:S01]  /*215a0*/  SHFL.IDX PT, R85, R85, R0, 0x1c1f ;  /* 0x001c1f0055557589 */ /* 0x000fe200000e0000 */
[----:B------:R-:W-:Y:S02]  /*215b0*/  SEL R21, R77, R148, P0 ;  /* 0x000000944d157207 */ /* 0x000fe40000000000 */
[----:B------:R-:W-:Y:S01]  /*215c0*/  SEL R78, R106, R103, P0 ;  /* 0x000000676a4e7207 */ /* 0x000fe20000000000 */
[----:B------:R-:W1:Y:S01]  /*215d0*/  SHFL.IDX PT, R154, R154, R2, 0x1c1f ;  /* 0x001c1f029a9a7589 */ /* 0x000e6200000e0000 */
[----:B------:R-:W-:Y:S02]  /*215e0*/  SEL R82, R111, R107, P0 ;  /* 0x0000006b6f527207 */ /* 0x000fe40000000000 */
[----:B------:R-:W-:Y:S01]  /*215f0*/  SEL R90, R123, R127, P0 ;  /* 0x0000007f7b5a7207 */ /* 0x000fe20000000000 */
[----:B------:R-:W4:Y:S01]  /*21600*/  SHFL.IDX PT, R89, R155, R2, 0x1c1f ;  /* 0x001c1f029b597589 */ /* 0x000f2200000e0000 */
[----:B--2---:R-:W-:-:S02]  /*21610*/  SEL R24, R81, R159, P0 ;  /* 0x0000009f51187207 */ /* 0x004fc40000000000 */
[----:B------:R-:W-:Y:S01]  /*21620*/  SEL R53, R108, R53, P0 ;  /* 0x000000356c357207 */ /* 0x000fe20000000000 */
[----:B------:R-:W-:Y:S01]  /*21630*/  SHFL.IDX PT, R93, R93, R0, 0x1c1f ;  /* 0x001c1f005d5d7589 */ /* 0x000fe200000e0000 */
[----:B------:R-:W-:Y:S02]  /*21640*/  SEL R54, R112, R54, P0 ;  /* 0x0000003670367207 */ /* 0x000fe40000000000 */
[----:B------:R-:W-:Y:S01]  /*21650*/  SEL R55, R116, R55, P0 ;  /* 0x0000003774377207 */ /* 0x000fe20000000000 */
[----:B------:R-:W2:Y:S01]  /*21660*/  SHFL.IDX PT, R156, R156, R2, 0x1c1f ;  /* 0x001c1f029c9c7589 */ /* 0x000ea200000e0000 */
[----:B0-----:R-:W-:Y:S02]  /*21670*/  SEL R25, R65, R146, P0 ;  /* 0x0000009241197207 */ /* 0x001fe40000000000 */
[----:B------:R-:W-:Y:S01]  /*21680*/  SEL R56, R120, R56, P0 ;  /* 0x0000003878387207 */ /* 0x000fe20000000000 */
[----:B------:R-:W-:Y:S01]  /*21690*/  SHFL.IDX PT, R97, R97, R0, 0x1c1f ;  /* 0x001c1f0061617589 */ /* 0x000fe200000e0000 */
[----:B---3--:R-:W-:-:S02]  /*216a0*/  SEL R26, R40, R44, P0 ;  /* 0x0000002c281a7207 */ /* 0x008fc40000000000 */
[----:B------:R-:W-:Y:S01]  /*216b0*/  SEL R57, R124, R57, P0 ;  /* 0x000000397c397207 */ /* 0x000fe20000000000 */
[----:B------:R-:W0:Y:S01]  /*216c0*/  SHFL.IDX PT, R157, R157, R2, 0x1c1f ;  /* 0x001c1f029d9d7589 */ /* 0x000e2200000e0000 */
[----:B------:R-:W-:Y:S02]  /*216d0*/  SEL R61, R128, R61, P0 ;  /* 0x0000003d803d7207 */ /* 0x000fe40000000000 */
[----:B------:R-:W-:Y:S01]  /*216e0*/  SEL R64, R132, R64, P0 ;  /* 0x0000004084407207 */ /* 0x000fe20000000000 */
[----:B------:R-:W-:Y:S01]  /*216f0*/  SHFL.IDX PT, R101, R101, R0, 0x1c1f ;  /* 0x001c1f0065657589 */ /* 0x000fe200000e0000 */
[----:B-1----:R-:W-:Y:S02]  /*21700*/  SEL R27, R85, R154, P0 ;  /* 0x0000009a551b7207 */ /* 0x002fe40000000000 */
[----:B------:R-:W-:Y:S01]  /*21710*/  SEL R69, R136, R69, P0 ;  /* 0x0000004588457207 */ /* 0x000fe20000000000 */
[----:B------:R-:W1:Y:S01]  /*21720*/  SHFL.IDX PT, R158, R158, R2, 0x1c1f ;  /* 0x001c1f029e9e7589 */ /* 0x000e6200000e0000 */
[----:B----4-:R-:W-:-:S02]  /*21730*/  SEL R32, R109, R89, P0 ;  /* 0x000000596d207207 */ /* 0x010fc40000000000 */
[----:B------:R-:W-:Y:S01]  /*21740*/  SEL R72, R140, R72, P0 ;  /* 0x000000488c487207 */ /* 0x000fe20000000000 */
[----:B------:R-:W3:Y:S01]  /*21750*/  SHFL.IDX PT, R59, R59, R2, 0x1c1f ;  /* 0x001c1f023b3b7589 */ /* 0x000ee200000e0000 */
[----:B------:R-:W-:Y:S02]  /*21760*/  SEL R73, R144, R73, P0 ;  /* 0x0000004990497207 */ /* 0x000fe40000000000 */
[----:B------:R-:W-:Y:S01]  /*21770*/  SEL R77, R148, R77, P0 ;  /* 0x0000004d944d7207 */ /* 0x000fe20000000000 */
[----:B------:R-:W4:Y:S01]  /*21780*/  SHFL.IDX PT, R113, R113, R2, 0x1c1f ;  /* 0x001c1f0271717589 */ /* 0x000f2200000e0000 */
[----:B--2---:R-:W-:Y:S02]  /*21790*/  SEL R36, R93, R156, P0 ;  /* 0x0000009c5d247207 */ /* 0x004fe40000000000 */
[----:B------:R-:W-:Y:S01]  /*217a0*/  SEL R81, R159, R81, P0 ;  /* 0x000000519f517207 */ /* 0x000fe20000000000 */
[----:B------:R-:W-:Y:S01]  /*217b0*/  SHFL.IDX PT, R121, R63, R0, 0x1c1f ;  /* 0x001c1f003f797589 */ /* 0x000fe200000e0000 */
[----:B------:R-:W-:-:S02]  /*217c0*/  SEL R65, R146, R65, P0 ;  /* 0x0000004192417207 */ /* 0x000fc40000000000 */
[----:B------:R-:W-:Y:S01]  /*217d0*/  SEL R44, R44, R40, P0 ;  /* 0x000000282c2c7207 */ /* 0x000fe20000000000 */
[----:B------:R-:W2:Y:S01]  /*217e0*/  SHFL.IDX PT, R70, R70, R2, 0x1c1f ;  /* 0x001c1f0246467589 */ /* 0x000ea200000e0000 */
[----:B0-----:R-:W-:Y:S02]  /*217f0*/  SEL R37, R97, R157, P0 ;  /* 0x0000009d61257207 */ /* 0x001fe40000000000 */
[----:B------:R-:W-:Y:S01]  /*21800*/  SEL R85, R154, R85, P0 ;  /* 0x000000559a557207 */ /* 0x000fe20000000000 */
[----:B------:R-:W-:Y:S01]  /*21810*/  SHFL.IDX PT, R83, R83, R0, 0x1c1f ;  /* 0x001c1f0053537589 */ /* 0x000fe200000e0000 */
[----:B------:R-:W-:Y:S02]  /*21820*/  SEL R89, R89, R109, P0 ;  /* 0x0000006d59597207 */ /* 0x000fe40000000000 */
[----:B------:R-:W-:Y:S01]  /*21830*/  SEL R93, R156, R93, P0 ;  /* 0x0000005d9c5d7207 */ /* 0x000fe20000000000 */
[----:B------:R-:W0:Y:S01]  /*21840*/  SHFL.IDX PT, R94, R94, R2, 0x1c1f ;  /* 0x001c1f025e5e7589 */ /* 0x000e2200000e0000 */
[----:B-1----:R-:W-:-:S02]  /*21850*/  SEL R45, R101, R158, P0 ;  /* 0x0000009e652d7207 */ /* 0x002fc40000000000 */
[----:B------:R-:W-:Y:S01]  /*21860*/  SEL R97, R157, R97, P0 ;  /* 0x000000619d617207 */ /* 0x000fe20000000000 */
[----:B------:R-:W1:Y:S01]  /*21870*/  SHFL.IDX PT, R102, R102, R2, 0x1c1f ;  /* 0x001c1f0266667589 */ /* 0x000e6200000e0000 */
[----:B---3--:R-:W-:Y:S02]  /*21880*/  SEL R46, R105, R59, P0 ;  /* 0x0000003b692e7207 */ /* 0x008fe40000000000 */
[----:B------:R-:W-:Y:S01]  /*21890*/  SEL R101, R158, R101, P0 ;  /* 0x000000659e657207 */ /* 0x000fe20000000000 */
[----:B------:R-:W3:Y:S01]  /*218a0*/  SHFL.IDX PT, R110, R110, R2, 0x1c1f ;  /* 0x001c1f026e6e7589 */ /* 0x000ee200000e0000 */
[----:B----4-:R-:W-:Y:S02]  /*218b0*/  SEL R48, R117, R113, P0 ;  /* 0x0000007175307207 */ /* 0x010fe40000000000 */
[----:B------:R-:W-:Y:S01]  /*218c0*/  SEL R59, R59, R105, P0 ;  /* 0x000000693b3b7207 */ /* 0x000fe20000000000 */
[----:B------:R-:W4:Y:S01]  /*218d0*/  SHFL.IDX PT, R118, R118, R2, 0x1c1f ;  /* 0x001c1f0276767589 */ /* 0x000f2200000e0000 */
[----:B------:R-:W-:-:S02]  /*218e0*/  SEL R113, R113, R117, P0 ;  /* 0x0000007571717207 */ /* 0x000fc40000000000 */
[----:B------:R-:W-:Y:S01]  /*218f0*/  SEL R103, R103, R106, P0 ;  /* 0x0000006a67677207 */ /* 0x000fe20000000000 */
[----:B------:R-:W4:Y:S01]  /*21900*/  SHFL.IDX PT, R119, R119, R0, 0x1c1f ;  /* 0x001c1f0077777589 */ /* 0x000f2200000e0000 */
[----:B--2---:R-:W-:Y:S02]  /*21910*/  SEL R49, R121, R70, P0 ;  /* 0x0000004679317207 */ /* 0x004fe40000000000 */
[----:B------:R-:W-:Y:S01]  /*21920*/  SEL R70, R70, R121, P0 ;  /* 0x0000007946467207 */ /* 0x000fe20000000000 */
[----:B------:R-:W-:Y:S01]  /*21930*/  SHFL.IDX PT, R122, R122, R0, 0x1c1f ;  /* 0x001c1f007a7a7589 */ /* 0x000fe200000e0000 */
[----:B------:R-:W-:Y:S02]  /*21940*/  SEL R107, R107, R111, P0 ;  /* 0x0000006f6b6b7207 */ /* 0x000fe40000000000 */
[----:B------:R-:W-:Y:S01]  /*21950*/  SEL R123, R127, R123, P0 ;  /* 0x0000007b7f7b7207 */ /* 0x000fe20000000000 */
[----:B------:R-:W2:Y:S01]  /*21960*/  SHFL.IDX PT, R126, R126, R2, 0x1c1f ;  /* 0x001c1f027e7e7589 */ /* 0x000ea200000e0000 */
[----:B0-----:R-:W-:-:S02]  /*21970*/  SEL R68, R83, R94, P0 ;  /* 0x0000005e53447207 */ /* 0x001fc40000000000 */
[----:B------:R-:W-:Y:S01]  /*21980*/  SEL R83, R94, R83, P0 ;  /* 0x000000535e537207 */ /* 0x000fe20000000000 */
[----:B------:R-:W-:Y:S01]  /*21990*/  SHFL.IDX PT, R125, R125, R0, 0x1c1f ;  /* 0x001c1f007d7d7589 */ /* 0x000fe200000e0000 */
[----:B-1----:R-:W-:Y:S02]  /*219a0*/  SEL R76, R87, R102, P0 ;  /* 0x00000066574c7207 */ /* 0x002fe40000000000 */
[----:B------:R-:W-:Y:S01]  /*219b0*/  SEL R87, R102, R87, P0 ;  /* 0x0000005766577207 */ /* 0x000fe20000000000 */
[----:B------:R-:W0:Y:S01]  /*219c0*/  SHFL.IDX PT, R134, R134, R2, 0x1c1f ;  /* 0x001c1f0286867589 */ /* 0x000e2200000e0000 */
[----:B---3--:R-:W-:Y:S02]  /*219d0*/  SEL R80, R91, R110, P0 ;  /* 0x0000006e5b507207 */ /* 0x008fe40000000000 */
[----:B------:R-:W-:Y:S01]  /*219e0*/  SEL R91, R110, R91, P0 ;  /* 0x0000005b6e5b7207 */ /* 0x000fe20000000000 */
[----:B------:R-:W-:Y:S01]  /*219f0*/  SHFL.IDX PT, R130, R133, R0, 0x1c1f ;  /* 0x001c1f0085827589 */ /* 0x000fe200000e0000 */
[----:B----4-:R-:W-:-:S02]  /*21a00*/  SEL R84, R114, R118, P0 ;  /* 0x0000007672547207 */ /* 0x010fc40000000000 */
[----:B------:R-:W-:Y:S01]  /*21a10*/  SEL R114, R118, R114, P0 ;  /* 0x0000007276727207 */ /* 0x000fe20000000000 */
[----:B------:R-:W1:Y:S01]  /*21a20*/  SHFL.IDX PT, R129, R138, R2, 0x1c1f ;  /* 0x001c1f028a817589 */ /* 0x000e6200000e0000 */
[----:B------:R-:W-:Y:S02]  /*21a30*/  SEL R86, R119, R115, P0 ;  /* 0x0000007377567207 */ /* 0x000fe40000000000 */
[----:B------:R-:W-:Y:S01]  /*21a40*/  SEL R115, R115, R119, P0 ;  /* 0x0000007773737207 */ /* 0x000fe20000000000 */
[----:B------:R-:W-:Y:S04]  /*21a50*/  SHFL.IDX PT, R131, R131, R0, 0x1c1f ;  /* 0x001c1f0083837589 */ /* 0x000fe800000e0000 */
[----:B------:R-:W3:Y:S01]  /*21a60*/  SHFL.IDX PT, R142, R142, R2, 0x1c1f ;  /* 0x001c1f028e8e7589 */ /* 0x000ee200000e0000 */
[----:B--2---:R-:W-:-:S02]  /*21a70*/  SEL R88, R122, R126, P0 ;  /* 0x0000007e7a587207 */ /* 0x004fc40000000000 */
[----:B------:R-:W-:Y:S01]  /*21a80*/  SEL R122, R126, R122, P0 ;  /* 0x0000007a7e7a7207 */ /* 0x000fe20000000000 */
[----:B------:R-:W-:Y:S04]  /*21a90*/  SHFL.IDX PT, R31, R31, R0, 0x1c1f ;  /* 0x001c1f001f1f7589 */ /* 0x000fe800000e0000 */
[----:B------:R-:W2:Y:S01]  /*21aa0*/  SHFL.IDX PT, R30, R30, R2, 0x1c1f ;  /* 0x001c1f021e1e7589 */ /* 0x000ea200000e0000 */
[----:B0-----:R-:W-:Y:S02]  /*21ab0*/  SEL R92, R125, R134, P0 ;  /* 0x000000867d5c7207 */ /* 0x001fe40000000000 */
[----:B------:R-:W-:Y:S01]  /*21ac0*/  SEL R125, R134, R125, P0 ;  /* 0x0000007d867d7207 */ /* 0x000fe20000000000 */
[----:B------:R-:W-:Y:S04]  /*21ad0*/  SHFL.IDX PT, R29, R29, R0, 0x1c1f ;  /* 0x001c1f001d1d7589 */ /* 0x000fe800000e0000 */
[----:B------:R-:W0:Y:S01]  /*21ae0*/  SHFL.IDX PT, R28, R28, R2, 0x1c1f ;  /* 0x001c1f021c1c7589 */ /* 0x000e2200000e0000 */
[----:B-1----:R-:W-:-:S02]  /*21af0*/  SEL R96, R130, R129, P0 ;  /* 0x0000008182607207 */ /* 0x002fc40000000000 */
[----:B------:R-:W-:Y:S01]  /*21b00*/  SEL R129, R129, R130, P0 ;  /* 0x0000008281817207 */ /* 0x000fe20000000000 */
[----:B------:R1:W4:Y:S04]  /*21b10*/  SHFL.IDX PT, R63, R208, R0, 0x1c1f ;  /* 0x001c1f00d03f7589 */ /* 0x00032800000e0000 */
[----:B------:R1:W1:Y:S01]  /*21b20*/  SHFL.IDX PT, R95, R95, R0, 0x1c1f ;  /* 0x001c1f005f5f7589 */ /* 0x00026200000e0000 */
[----:B---3--:R-:W-:Y:S02]  /*21b30*/  SEL R99, R131, R142, P0 ;  /* 0x0000008e83637207 */ /* 0x008fe40000000000 */
[----:B------:R-:W-:Y:S01]  /*21b40*/  SEL R131, R142, R131, P0 ;  /* 0x000000838e837207 */ /* 0x000fe20000000000 */
[----:B------:R3:W1:Y:S04]  /*21b50*/  SHFL.IDX PT, R0, R209, R2, 0x1c1f ;  /* 0x001c1f02d1007589 */ /* 0x00066800000e0000 */
[----:B------:R3:W1:Y:S01]  /*21b60*/  SHFL.IDX PT, R150, R150, R2, 0x1c1f ;  /* 0x001c1f0296967589 */ /* 0x00066200000e0000 */
[----:B--2---:R-:W-:-:S02]  /*21b70*/  SEL R190, R31, R30, P0 ;  /* 0x0000001e1fbe7207 */ /* 0x004fc40000000000 */
[----:B------:R-:W-:Y:S02]  /*21b80*/  SEL R191, R30, R31, P0 ;  /* 0x0000001f1ebf7207 */ /* 0x000fe40000000000 */
[----:B0-----:R-:W-:Y:S02]  /*21b90*/  SEL R187, R29, R28, P0 ;  /* 0x0000001c1dbb7207 */ /* 0x001fe40000000000 */
[----:B---3--:R-:W-:-:S07]  /*21ba0*/  SEL R186, R28, R29, P0 ;  /* 0x0000001d1cba7207 */ /* 0x008fce0000000000 */
.L_x_3665:
[----:B------:R-:W2:Y:S01]  /*21bb0*/  LDL.LU R94, [R1] ;  /* 0x00000000015e7983 */ /* 0x000ea20000300800 */
[----:B------:R-:W-:Y:S05]  /*21bc0*/  WARPSYNC.ALL ;  /* 0x0000000000007948 */ /* 0x000fea0003800000 */
[----:B------:R-:W3:Y:S01]  /*21bd0*/  LDL.LU R2, [R1+0x4] ;  /* 0x0000040001027983 */ /* 0x000ee20000300800 */
[----:B------:R-:W-:Y:S01]  /*21be0*/  F2FP.BF16.F32.PACK_AB R12, R204, R206 ;  /* 0x000000cecc0c723e */ /* 0x000fe200000010ff */
[----:B------:R-:W-:Y:S01]  /*21bf0*/  ULDC.64 UR4, c[0x0][0xc00] ;  /* 0x0003000000047ab9 */ /* 0x000fe20000000a00 */
[----:B------:R-:W-:Y:S01]  /*21c00*/  F2FP.BF16.F32.PACK_AB R13, R25, R24 ;  /* 0x00000018190d723e */ /* 0x000fe200000010ff */
[----:B------:R-:W4:Y:S01]  /*21c10*/  LDL.LU R108, [R1+0x8] ;  /* 0x00000800016c7983 */ /* 0x000f220000300800 */
[----:B------:R-:W-:Y:S01]  /*21c20*/  F2FP.BF16.F32.PACK_AB R14, R205, R207 ;  /* 0x000000cfcd0e723e */ /* 0x000fe200000010ff */
[----:B------:R-:W-:Y:S01]  /*21c30*/  ULDC.64 UR6, c[0x0][0xc08] ;  /* 0x0003020000067ab9 */ /* 0x000fe20000000a00 */
[----:B------:R-:W-:Y:S01]  /*21c40*/  F2FP.BF16.F32.PACK_AB R15, R65, R81 ;  /* 0x00000051410f723e */ /* 0x000fe200000010ff */
[----:B------:R-:W-:Y:S01]  /*21c50*/  BAR.SYNC.DEFER_BLOCKING 0x1, 0x100 ;  /* 0x0044000000007b1d */ /* 0x000fe20000010000 */
[----:B------:R-:W-:-:S02]  /*21c60*/  F2FP.BF16.F32.PACK_AB R28, R200, R202 ;  /* 0x000000cac81c723e */ /* 0x000fc400000010ff */
[----:B------:R-:W-:Y:S02]  /*21c70*/  F2FP.BF16.F32.PACK_AB R29, R27, R26 ;  /* 0x0000001a1b1d723e */ /* 0x000fe400000010ff */
[----:B------:R-:W-:-:S03]  /*21c80*/  F2FP.BF16.F32.PACK_AB R30, R201, R203 ;  /* 0x000000cbc91e723e */ /* 0x000fc600000010ff */
[----:B------:R-:W0:Y:S01]  /*21c90*/  LDC R110, c[0x0][0xbe8] ;  /* 0x0002fa00ff6e7b82 */ /* 0x000e220000000800 */
[----:B------:R-:W-:Y:S01]  /*21ca0*/  F2FP.BF16.F32.PACK_AB R31, R85, R44 ;  /* 0x0000002c551f723e */ /* 0x000fe200000010ff */
[----:B------:R-:W4:Y:S01]  /*21cb0*/  LDL.LU R106, [R1+0xc] ;  /* 0x00000c00016a7983 */ /* 0x000f220000300800 */
[----:B------:R-:W-:Y:S02]  /*21cc0*/  F2FP.BF16.F32.PACK_AB R40, R196, R198 ;  /* 0x000000c6c428723e */ /* 0x000fe400000010ff */
[----:B------:R-:W-:Y:S01]  /*21cd0*/  F2FP.BF16.F32.PACK_AB R41, R36, R32 ;  /* 0x000000202429723e */ /* 0x000fe200000010ff */
[----:B------:R-:W4:Y:S01]  /*21ce0*/  LDL.LU R105, [R1+0x10] ;  /* 0x0000100001697983 */ /* 0x000f220000300800 */
[----:B------:R-:W-:Y:S02]  /*21cf0*/  F2FP.BF16.F32.PACK_AB R42, R197, R199 ;  /* 0x000000c7c52a723e */ /* 0x000fe400000010ff */
[----:B------:R-:W-:Y:S01]  /*21d00*/  F2FP.BF16.F32.PACK_AB R43, R93, R89 ;  /* 0x000000595d2b723e */ /* 0x000fe200000010ff */
[----:B------:R-:W4:Y:S04]  /*21d10*/  LDL.LU R102, [R1+0x68] ;  /* 0x0000680001667983 */ /* 0x000f280000300800 */
[----:B------:R1:W-:Y:S04]  /*21d20*/  STSM.16.M88.4 [R210], R12 ;  /* 0x0000000cd2007844 */ /* 0x0003e80000000200 */
[----:B------:R1:W-:Y:S04]  /*21d30*/  STSM.16.M88.4 [R211], R28 ;  /* 0x0000001cd3007844 */ /* 0x0003e80000000200 */
[----:B------:R0:W-:Y:S01]  /*21d40*/  STSM.16.M88.4 [R212], R40 ;  /* 0x00000028d4007844 */ /* 0x0001e20000000200 */
[----:B-1----:R-:W-:-:S02]  /*21d50*/  F2FP.BF16.F32.PACK_AB R12, R192, R194 ;  /* 0x000000c2c00c723e */ /* 0x002fc400000010ff */
        /* <DEDUP_REMOVED lines=8> */
[----:B0-----:R-:W-:Y:S02]  /*21de0*/  F2FP.BF16.F32.PACK_AB R40, R185, R187 ;  /* 0x000000bbb928723e */ /* 0x001fe400000010ff */
[----:B------:R-:W-:Y:S01]  /*21df0*/  F2FP.BF16.F32.PACK_AB R41, R49, R48 ;  /* 0x000000303129723e */ /* 0x000fe200000010ff */
[----:B------:R0:W-:Y:S01]  /*21e00*/  STSM.16.M88.4 [R214], R28 ;  /* 0x0000001cd6007844 */ /* 0x0001e20000000200 */
[----:B------:R-:W-:Y:S02]  /*21e10*/  F2FP.BF16.F32.PACK_AB R42, R184, R186 ;  /* 0x000000bab82a723e */ /* 0x000fe400000010ff */
[----:B------:R-:W-:Y:S02]  /*21e20*/  F2FP.BF16.F32.PACK_AB R43, R70, R113 ;  /* 0x00000071462b723e */ /* 0x000fe400000010ff */
[----:B-1----:R-:W-:-:S03]  /*21e30*/  F2FP.BF16.F32.PACK_AB R12, R181, R183 ;  /* 0x000000b7b50c723e */ /* 0x002fc600000010ff */
[----:B------:R1:W-:Y:S01]  /*21e40*/  STSM.16.M88.4 [R215], R40 ;  /* 0x00000028d7007844 */ /* 0x0003e20000000200 */
[----:B------:R-:W-:Y:S02]  /*21e50*/  F2FP.BF16.F32.PACK_AB R13, R51, R50 ;  /* 0x00000032330d723e */ /* 0x000fe400000010ff */
[----:B------:R-:W-:Y:S02]  /*21e60*/  F2FP.BF16.F32.PACK_AB R14, R180, R182 ;  /* 0x000000b6b40e723e */ /* 0x000fe400000010ff */
[----:B------:R-:W-:Y:S02]  /*21e70*/  F2FP.BF16.F32.PACK_AB R15, R67, R66 ;  /* 0x00000042430f723e */ /* 0x000fe400000010ff */
[----:B0-----:R-:W-:Y:S02]  /*21e80*/  F2FP.BF16.F32.PACK_AB R28, R177, R179 ;  /* 0x000000b3b11c723e */ /* 0x001fe400000010ff */
        /* <DEDUP_REMOVED lines=15> */
[----:B------:R-:W-:Y:S01]  /*21f80*/  F2FP.BF16.F32.PACK_AB R29, R80, R78 ;  /* 0x0000004e501d723e */ /* 0x000fe200000010ff */
[----:B------:R-:W-:Y:S01]  /*21f90*/  STSM.16.M88.4 [R228], R12 ;  /* 0x0000000ce4007844 */ /* 0x000fe20000000200 */
[----:B------:R-:W-:-:S02]  /*21fa0*/  F2FP.BF16.F32.PACK_AB R30, R53, R104 ;  /* 0x00000068351e723e */ /* 0x000fc400000010ff */
[----:B------:R-:W-:Y:S02]  /*21fb0*/  F2FP.BF16.F32.PACK_AB R31, R91, R103 ;  /* 0x000000675b1f723e */ /* 0x000fe400000010ff */
[----:B0-----:R-:W-:Y:S02]  /*21fc0*/  F2FP.BF16.F32.PACK_AB R40, R4, R3 ;  /* 0x000000030428723e */ /* 0x001fe400000010ff */
[----:B------:R-:W-:Y:S01]  /*21fd0*/  F2FP.BF16.F32.PACK_AB R41, R84, R82 ;  /* 0x000000525429723e */ /* 0x000fe200000010ff */
[----:B------:R-:W-:Y:S01]  /*21fe0*/  STSM.16.M88.4 [R229], R28 ;  /* 0x0000001ce5007844 */ /* 0x000fe20000000200 */
[----:B------:R-:W-:Y:S02]  /*21ff0*/  F2FP.BF16.F32.PACK_AB R42, R55, R54 ;  /* 0x00000036372a723e */ /* 0x000fe400000010ff */
[----:B------:R-:W-:-:S05]  /*22000*/  F2FP.BF16.F32.PACK_AB R43, R114, R107 ;  /* 0x0000006b722b723e */ /* 0x000fca00000010ff */
[----:B--2---:R0:W-:Y:S04]  /*22010*/  STSM.16.M88.4 [R94], R40 ;  /* 0x000000285e007844 */ /* 0x0041e80000000200 */
[----:B0-----:R-:W2:Y:S01]  /*22020*/  LDL.LU R94, [R1+0x6c] ;  /* 0x00006c00015e7983 */ /* 0x001ea20000300800 */
[----:B------:R-:W-:Y:S02]  /*22030*/  F2FP.BF16.F32.PACK_AB R12, R6, R5 ;  /* 0x00000005060c723e */ /* 0x000fe400000010ff */
[----:B------:R-:W-:Y:S02]  /*22040*/  F2FP.BF16.F32.PACK_AB R13, R88, R86 ;  /* 0x00000056580d723e */ /* 0x000fe400000010ff */
[----:B------:R-:W-:Y:S02]  /*22050*/  F2FP.BF16.F32.PACK_AB R14, R57, R56 ;  /* 0x00000038390e723e */ /* 0x000fe400000010ff */
[----:B------:R-:W-:-:S05]  /*22060*/  F2FP.BF16.F32.PACK_AB R15, R122, R115 ;  /* 0x000000737a0f723e */ /* 0x000fca00000010ff */
[----:B---3--:R0:W-:Y:S04]  /*22070*/  STSM.16.M88.4 [R2], R12 ;  /* 0x0000000c02007844 */ /* 0x0081e80000000200 */
[----:B0-----:R-:W3:Y:S01]  /*22080*/  LDL.LU R2, [R1+0x64] ;  /* 0x0000640001027983 */ /* 0x001ee20000300800 */
[----:B------:R-:W-:Y:S02]  /*22090*/  F2FP.BF16.F32.PACK_AB R28, R8, R7 ;  /* 0x00000007081c723e */ /* 0x000fe400000010ff */
[----:B------:R-:W-:Y:S02]  /*220a0*/  F2FP.BF16.F32.PACK_AB R29, R92, R90 ;  /* 0x0000005a5c1d723e */ /* 0x000fe400000010ff */
[----:B------:R-:W-:Y:S02]  /*220b0*/  F2FP.BF16.F32.PACK_AB R30, R64, R61 ;  /* 0x0000003d401e723e */ /* 0x000fe400000010ff */
[----:B------:R-:W-:-:S05]  /*220c0*/  F2FP.BF16.F32.PACK_AB R31, R125, R123 ;  /* 0x0000007b7d1f723e */ /* 0x000fca00000010ff */
[----:B----4-:R0:W-:Y:S01]  /*220d0*/  STSM.16.M88.4 [R108], R28 ;  /* 0x0000001c6c007844 */ /* 0x0101e20000000200 */
[----:B------:R-:W-:Y:S02]  /*220e0*/  F2FP.BF16.F32.PACK_AB R40, R10, R9 ;  /* 0x000000090a28723e */ /* 0x000fe400000010ff */
[----:B------:R-:W-:Y:S02]  /*220f0*/  F2FP.BF16.F32.PACK_AB R41, R99, R96 ;  /* 0x000000606329723e */ /* 0x000fe400000010ff */
[----:B------:R-:W-:Y:S02]  /*22100*/  F2FP.BF16.F32.PACK_AB R42, R72, R69 ;  /* 0x00000045482a723e */ /* 0x000fe400000010ff */
[----:B------:R-:W-:Y:S02]  /*22110*/  F2FP.BF16.F32.PACK_AB R43, R131, R129 ;  /* 0x00000081832b723e */ /* 0x000fe400000010ff */
[----:B------:R-:W-:Y:S02]  /*22120*/  F2FP.BF16.F32.PACK_AB R12, R21, R20 ;  /* 0x00000014150c723e */ /* 0x000fe400000010ff */
[----:B------:R-:W-:-:S02]  /*22130*/  F2FP.BF16.F32.PACK_AB R14, R77, R73 ;  /* 0x000000494d0e723e */ /* 0x000fc400000010ff */
[----:B0-----:R-:W-:Y:S02]  /*22140*/  SEL R28, R63, R0, P0 ;  /* 0x000000003f1c7207 */ /* 0x001fe40000000000 */
[----:B------:R-:W-:Y:S02]  /*22150*/  SEL R30, R0, R63, P0 ;  /* 0x0000003f001e7207 */ /* 0x000fe40000000000 */
[----:B------:R-:W-:Y:S02]  /*22160*/  SEL R29, R95, R150, P0 ;  /* 0x000000965f1d7207 */ /* 0x000fe40000000000 */
[----:B------:R-:W-:Y:S02]  /*22170*/  SEL R31, R150, R95, P0 ;  /* 0x0000005f961f7207 */ /* 0x000fe40000000000 */
[----:B------:R-:W-:Y:S02]  /*22180*/  F2FP.BF16.F32.PACK_AB R13, R29, R28 ;  /* 0x0000001c1d0d723e */ /* 0x000fe400000010ff */
[----:B------:R-:W-:Y:S01]  /*22190*/  F2FP.BF16.F32.PACK_AB R15, R31, R30 ;  /* 0x0000001e1f0f723e */ /* 0x000fe200000010ff */
[----:B------:R0:W-:Y:S04]  /*221a0*/  STSM.16.M88.4 [R106], R40 ;  /* 0x000000286a007844 */ /* 0x0001e80000000200 */
[----:B------:R1:W-:Y:S01]  /*221b0*/  STSM.16.M88.4 [R105], R12 ;  /* 0x0000000c69007844 */ /* 0x0003e20000000200 */
[----:B------:R-:W-:Y:S01]  /*221c0*/  BAR.SYNC.DEFER_BLOCKING 0x1, 0x100 ;  /* 0x0044000000007b1d */ /* 0x000fe20000010000 */
[----:B------:R-:W-:-:S04]  /*221d0*/  ISETP.NE.U32.AND P0, PT, RZ, UR4, PT ;  /* 0x00000004ff007c0c */ /* 0x000fc8000bf05070 */
[----:B------:R-:W-:Y:S02]  /*221e0*/  ISETP.NE.AND.EX P0, PT, RZ, UR5, PT, P0 ;  /* 0x00000005ff007c0c */ /* 0x000fe4000bf05300 */
[----:B0-----:R-:W-:-:S04]  /*221f0*/  IADD3 R40, P1, R102, UR4, RZ ;  /* 0x0000000466287c10 */ /* 0x001fc8000ff3e0ff */
[----:B--2---:R-:W-:-:S07]  /*22200*/  IADD3.X R41, R94, UR5, RZ, P1, !PT ;  /* 0x000000055e297c10 */ /* 0x004fce0008ffe4ff */
[----:B------:R-:W5:Y:S01]  /*22210*/  @P0 LDG.E R11, desc[UR42][R40.64] ;  /* 0x0000002a280b0981 */ /* 0x000f62000c1e1900 */
[----:B------:R-:W-:-:S04]  /*22220*/  ISETP.NE.U32.AND P3, PT, RZ, UR6, PT ;  /* 0x00000006ff007c0c */ /* 0x000fc8000bf65070 */
[----:B------:R-:W-:-:S13]  /*22230*/  ISETP.NE.AND.EX P3, PT, RZ, UR7, PT, P3 ;  /* 0x00000007ff007c0c */ /* 0x000fda000bf65330 */
[----:B-1----:R-:W-:Y:S01]  /*22240*/  @P3 IADD3 R12, P1, R102, UR6, RZ ;  /* 0x00000006660c3c10 */ /* 0x002fe2000ff3e0ff */
[----:B------:R-:W-:-:S03]  /*22250*/  ULDC UR6, c[0x0][0xa88] ;  /* 0x0002a20000067ab9 */ /* 0x000fc60000000800 */
[----:B------:R-:W-:Y:S01]  /*22260*/  @P3 IADD3.X R13, R94, UR7, RZ, P1, !PT ;  /* 0x000000075e0d3c10 */ /* 0x000fe20008ffe4ff */
[----:B------:R-:W-:Y:S01]  /*22270*/  IMAD.U32 R0, RZ, RZ, UR6 ;  /* 0x00000006ff007e24 */ /* 0x000fe2000f8e00ff */
[----:B---3--:R-:W-:Y:S02]  /*22280*/  ISETP.GT.AND P2, PT, R2, 0x1, PT ;  /* 0x000000010200780c */ /* 0x008fe40003f44270 */
[----:B------:R-:W-:-:S03]  /*22290*/  MOV R94, 0x9b8 ;  /* 0x000009b8005e7802 */ /* 0x000fc60000000f00 */
[----:B------:R0:W5:Y:S01]  /*222a0*/  @P3 LDG.E R0, desc[UR42][R12.64] ;  /* 0x0000002a0c003981 */ /* 0x000162000c1e1900 */
[----:B------:R-:W-:-:S04]  /*222b0*/  SEL R94, R94, 0x978, P2 ;  /* 0x000009785e5e7807 */ /* 0x000fc80001000000 */
[----:B------:R1:W2:Y:S08]  /*222c0*/  LDC.64 R42, c[0x0][R94+0x220] ;  /* 0x000088005e2a7b82 */ /* 0x0002b00000000a00 */
[----:B0-----:R1:W0:Y:S08]  /*222d0*/  LDC.64 R12, c[0x0][R94+0x218] ;  /* 0x000086005e0c7b82 */ /* 0x0012300000000a00 */
[----:B------:R1:W3:Y:S01]  /*222e0*/  LDC.64 R14, c[0x0][R94+0x228] ;  /* 0x00008a005e0e7b82 */ /* 0x0002e20000000a00 */
[----:B------:R-:W-:-:S13]  /*222f0*/  ISETP.NE.AND P1, PT, R110, 0x1, PT ;  /* 0x000000016e00780c */ /* 0x000fda0003f25270 */
[----:B------:R-:W4:Y:S08]  /*22300*/  @P1 LDC R2, c[0x0][0xbec] ;  /* 0x0002fb00ff021b82 */ /* 0x000f300000000800 */
[----:B------:R-:W0:Y:S01]  /*22310*/  @P1 LDC R63, c[0x0][0xbf0] ;  /* 0x0002fc00ff3f1b82 */ /* 0x000e220000000800 */
[----:B-1----:R-:W-:Y:S05]  /*22320*/  @P3 BRA `(.L_x_3263) ;  /* 0x0000000000103947 */ /* 0x002fea0003800000 */
[----:B------:R-:W-:Y:S05]  /*22330*/  @!P0 BRA `(.L_x_3263) ;  /* 0x00000000000c8947 */ /* 0x000fea0003800000 */
[----:B-----5:R-:W2:Y:S04]  /*22340*/  LDG.E R0, desc[UR42][R40.64] ;  /* 0x0000002a28007981 */ /* 0x020ea8000c1e1900 */
[----:B------:R-:W2:Y:S02]  /*22350*/  LDG.E R40, desc[UR42][R40.64+0x4] ;  /* 0x0000042a28287981 */ /* 0x000ea4000c1e1900 */
[----:B--2---:R-:W-:-:S07]  /*22360*/  IMAD.IADD R0, R40, 0x1, -R0 ;  /* 0x0000000128007824 */ /* 0x004fce00078e0a00 */
.L_x_3263:
[----:B------:R-:W2:Y:S04]  /*22370*/  LDL R40, [R1+0x58] ;  /* 0x0000580001287983 */ /* 0x000ea80000100800 */
[----:B------:R-:W3:Y:S04]  /*22380*/  LDL.LU R41, [R1+0x5c] ;  /* 0x00005c0001297983 */ /* 0x000ee80000300800 */
[----:B------:R-:W4:Y:S04]  /*22390*/  LDL.LU R95, [R1+0x70] ;  /* 0x00007000015f7983 */ /* 0x000f280000300800 */
[----:B------:R-:W2:Y:S04]  /*223a0*/  LDL R112, [R1+0x2c] ;  /* 0x00002c0001707983 */ /* 0x000ea80000100800 */
[----:B------:R-:W3:Y:S01]  /*223b0*/  LDL R111, [R1+0x80] ;  /* 0x00008000016f7983 */ /* 0x000ee20000100800 */
[----:B------:R-:W-:-:S03]  /*223c0*/  ISETP.NE.U32.AND P0, PT, RZ, UR4, PT ;  /* 0x00000004ff007c0c */ /* 0x000fc6000bf05070 */
[----:B------:R-:W3:Y:S01]  /*223d0*/  LDL R117, [R1+0x18c] ;  /* 0x00018c0001757983 */ /* 0x000ee20000100800 */
[----:B------:R-:W-:-:S03]  /*223e0*/  ISETP.NE.AND.EX P0, PT, RZ, UR5, PT, P0 ;  /* 0x00000005ff007c0c */ /* 0x000fc6000bf05300 */
[----:B------:R-:W3:Y:S01]  /*223f0*/  LDL R116, [R1+0x100] ;  /* 0x0001000001747983 */ /* 0x000ee20000100800 */
[-C--:B0-----:R-:W-:Y:S02]  /*22400*/  IMAD R106, R13, R221.reuse, RZ ;  /* 0x000000dd0d6a7224 */ /* 0x081fe400078e02ff */
[----:B------:R-:W-:-:S04]  /*22410*/  IMAD.WIDE.U32 R12, R12, R221, RZ ;  /* 0x000000dd0c0c7225 */ /* 0x000fc800078e00ff */
[----:B------:R-:W-:Y:S02]  /*22420*/  IMAD.IADD R106, R13, 0x1, R106 ;  /* 0x000000010d6a7824 */ /* 0x000fe400078e026a */
[----:B-----5:R-:W-:Y:S01]  /*22430*/  IMAD R0, R0, R110, RZ ;  /* 0x0000006e00007224 */ /* 0x020fe200078e02ff */
[----:B----4-:R-:W-:Y:S01]  /*22440*/  SEL R105, R95, RZ, !P0 ;  /* 0x000000ff5f697207 */ /* 0x010fe20004000000 */
[----:B--2---:R-:W-:-:S04]  /*22450*/  IMAD.IADD R102, R40, 0x1, R112 ;  /* 0x0000000128667824 */ /* 0x004fc800078e0270 */
[----:B------:R-:W-:-:S04]  /*22460*/  @P1 IMAD.HI.U32 R40, R102, R2, RZ ;  /* 0x0000000266281227 */ /* 0x000fc800078e00ff */
[----:B------:R-:W-:Y:S01]  /*22470*/  IMAD.MOV.U32 R2, RZ, RZ, R102 ;  /* 0x000000ffff027224 */ /* 0x000fe200078e0066 */
[----:B------:R-:W-:Y:S02]  /*22480*/  @P1 SHF.R.U32.HI R2, RZ, R63, R40 ;  /* 0x0000003fff021219 */ /* 0x000fe40000011628 */
[----:B---3--:R-:W-:Y:S02]  /*22490*/  SEL R63, R41, RZ, !P0 ;  /* 0x000000ff293f7207 */ /* 0x008fe40004000000 */
[----:B------:R0:W1:Y:S03]  /*224a0*/  LDC.64 R40, c[0x0][R94+0x210] ;  /* 0x000084005e287b82 */ /* 0x0000660000000a00 */
[----:B------:R-:W-:-:S05]  /*224b0*/  IMAD R43, R43, R63, RZ ;  /* 0x0000003f2b2b7224 */ /* 0x000fca00078e02ff */
[----:B0-----:R-:W0:Y:S01]  /*224c0*/  LDC.64 R94, c[0x0][0xba8] ;  /* 0x0002ea00ff5e7b82 */ /* 0x001e220000000a00 */
[----:B------:R-:W-:Y:S01]  /*224d0*/  SEL R109, R111, RZ, P2 ;  /* 0x000000ff6f6d7207 */ /* 0x000fe20001000000 */
[C---:B------:R-:W-:Y:S02]  /*224e0*/  IMAD R105, R42.reuse, R105, R43 ;  /* 0x000000692a697224 */ /* 0x040fe400078e022b */
[----:B------:R-:W-:-:S04]  /*224f0*/  IMAD.WIDE.U32 R42, R42, R63, RZ ;  /* 0x0000003f2a2a7225 */ /* 0x000fc800078e00ff */
[-C--:B------:R-:W-:Y:S01]  /*22500*/  IMAD R108, R15, R109.reuse, RZ ;  /* 0x0000006d0f6c7224 */ /* 0x080fe200078e02ff */
[----:B------:R-:W-:Y:S01]  /*22510*/  IADD3 R42, P0, P3, R42, R12, R11 ;  /* 0x0000000c2a2a7210 */ /* 0x000fe20007b1e00b */
[----:B------:R-:W-:-:S04]  /*22520*/  IMAD.WIDE.U32 R14, R14, R109, RZ ;  /* 0x0000006d0e0e7225 */ /* 0x000fc800078e00ff */
[----:B------:R-:W-:Y:S01]  /*22530*/  IMAD.IADD R105, R43, 0x1, R105 ;  /* 0x000000012b697824 */ /* 0x000fe200078e0269 */
[----:B------:R-:W-:Y:S02]  /*22540*/  IADD3 R14, P4, P5, R2, R42, R14 ;  /* 0x0000002a020e7210 */ /* 0x000fe40007d9e00e */
[----:B------:R-:W-:Y:S01]  /*22550*/  SHF.R.S32.HI R42, RZ, 0x1f, R11 ;  /* 0x0000001fff2a7819 */ /* 0x000fe2000001140b */
[----:B------:R-:W-:Y:S01]  /*22560*/  IMAD.IADD R108, R15, 0x1, R108 ;  /* 0x000000010f6c7824 */ /* 0x000fe200078e026c */
[----:B------:R-:W-:Y:S02]  /*22570*/  SHF.R.S32.HI R12, RZ, 0x1f, R2 ;  /* 0x0000001fff0c7819 */ /* 0x000fe40000011402 */
[----:B------:R-:W-:Y:S01]  /*22580*/  IADD3.X R105, R105, R106, R42, P0, P3 ;  /* 0x0000006a69697210 */ /* 0x000fe200007e642a */
[----:B0-----:R-:W0:Y:S03]  /*22590*/  @!P2 LDC R94, c[0x0][0xb50] ;  /* 0x0002d400ff5eab82 */ /* 0x001e260000000800 */
[----:B------:R-:W-:Y:S01]  /*225a0*/  IADD3.X R15, R12, R105, R108, P4, P5 ;  /* 0x000000690c0f7210 */ /* 0x000fe200027ea46c */
[----:B------:R-:W-:-:S04]  /*225b0*/  IMAD.MOV R12, RZ, RZ, -R2 ;  /* 0x000000ffff0c7224 */ /* 0x000fc800078e0a02 */
[----:B------:R-:W2:Y:S01]  /*225c0*/  @!P2 LDC R95, c[0x0][0xb54] ;  /* 0x0002d500ff5fab82 */ /* 0x000ea20000000800 */
[----:B------:R-:W-:-:S05]  /*225d0*/  IMAD R12, R110, R12, R102 ;  /* 0x0000000c6e0c7224 */ /* 0x000fca00078e0266 */
[----:B------:R-:W-:Y:S01]  /*225e0*/  SHF.R.S32.HI R2, RZ, 0x1f, R12 ;  /* 0x0000001fff027819 */ /* 0x000fe2000001140c */
[-C--:B-1----:R-:W-:Y:S02]  /*225f0*/  IMAD R13, R41, R12.reuse, RZ ;  /* 0x0000000c290d7224 */ /* 0x082fe400078e02ff */
[----:B------:R-:W-:-:S04]  /*22600*/  IMAD.WIDE.U32 R14, R40, R12, R14 ;  /* 0x0000000c280e7225 */ /* 0x000fc800078e000e */
[----:B------:R-:W-:Y:S01]  /*22610*/  IMAD R2, R40, R2, R13 ;  /* 0x0000000228027224 */ /* 0x000fe200078e020d */
[----:B0-----:R-:W-:-:S04]  /*22620*/  LEA R94, P0, R14, R94, 0x2 ;  /* 0x0000005e0e5e7211 */ /* 0x001fc800078010ff */
[----:B------:R-:W-:-:S04]  /*22630*/  IADD3 R2, R15, R2, RZ ;  /* 0x000000020f027210 */ /* 0x000fc80007ffe0ff */
[----:B--2---:R-:W-:Y:S01]  /*22640*/  LEA.HI.X R2, R14, R95, R2, 0x2, P0 ;  /* 0x0000005f0e027211 */ /* 0x004fe200000f1402 */
[----:B------:R-:W-:Y:S01]  /*22650*/  SHFL.IDX PT, R12, R94, RZ, 0x1c1f ;  /* 0x001c1fff5e0c7589 */ /* 0x000fe200000e0000 */
[----:B------:R-:W-:-:S03]  /*22660*/  IMAD.IADD R43, R117, 0x1, R112 ;  /* 0x00000001752b7824 */ /* 0x000fc600078e0270 */
[----:B------:R-:W0:Y:S04]  /*22670*/  SHFL.IDX PT, R13, R2, RZ, 0x1c1f ;  /* 0x001c1fff020d7589 */ /* 0x000e2800000e0000 */
[----:B------:R-:W-:Y:S04]  /*22680*/  SHFL.IDX PT, R14, R94, 0x1, 0x1c1f ;  /* 0x003c1f005e0e7f89 */ /* 0x000fe800000e0000 */
[----:B------:R1:W2:Y:S01]  /*22690*/  SHFL.IDX PT, R15, R2, 0x1, 0x1c1f ;  /* 0x003c1f00020f7f89 */ /* 0x0002a200000e0000 */
[----:B------:R-:W-:Y:S01]  /*226a0*/  LOP3.LUT P0, RZ, R116, 0x3, RZ, 0xc0, !PT ;  /* 0x0000000374ff7812 */ /* 0x000fe2000780c0ff */
[----:B-1----:R-:W-:-:S03]  /*226b0*/  VIADD R2, R43, 0x8 ;  /* 0x000000082b027836 */ /* 0x002fc60000000000 */
[-C--:B------:R-:W-:Y:S02]  /*226c0*/  ISETP.GE.OR P3, PT, R43, R0.reuse, P0 ;  /* 0x000000002b00720c */ /* 0x080fe40000766670 */
[----:B------:R-:W-:-:S11]  /*226d0*/  ISETP.GE.OR P0, PT, R2, R0, P0 ;  /* 0x000000000200720c */ /* 0x000fd60000706670 */
[----:B0-----:R0:W-:Y:S04]  /*226e0*/  @!P3 ST.E desc[UR42][R12.64], R167 ;  /* 0x000000a70c00b985 */ /* 0x0011e8000c10192a */
[----:B--2---:R0:W-:Y:S01]  /*226f0*/  @!P0 ST.E desc[UR42][R14.64], R166 ;  /* 0x000000a60e008985 */ /* 0x0041e2000c10192a */
[----:B------:R-:W-:Y:S05]  /*22700*/  @P2 BRA `(.L_x_3264) ;  /* 0x00000010004c2947 */ /* 0x000fea0003800000 */
[----:B------:R-:W1:Y:S01]  /*22710*/  S2R R116, SR_TID.X ;  /* 0x0000000000747919 */ /* 0x000e620000002100 */
[----:B0-----:R-:W0:Y:S01]  /*22720*/  @P1 LDC R15, c[0x0][0xbec] ;  /* 0x0002fb00ff0f1b82 */ /* 0x001e220000000800 */
[----:B------:R-:W-:-:S07]  /*22730*/  ULDC.64 UR4, c[0x0][0xaa0] ;  /* 0x0002a80000047ab9 */ /* 0x000fce0000000a00 */
[----:B------:R-:W2:Y:S01]  /*22740*/  @P1 LDC R21, c[0x0][0xbf0] ;  /* 0x0002fc00ff151b82 */ /* 0x000ea20000000800 */
        /* <DEDUP_REMOVED lines=11> */
[C---:B------:R-:W-:Y:S02]  /*22800*/  IADD3 R29, P2, R38.reuse, 0x2000, RZ ;  /* 0x00002000261d7810 */ /* 0x040fe40007f5e0ff */
[C---:B------:R-:W-:Y:S02]  /*22810*/  IADD3 R37, P3, R38.reuse, 0x3000, RZ ;  /* 0x0000300026257810 */ /* 0x040fe40007f7e0ff */
[----:B------:R-:W-:-:S02]  /*22820*/  IADD3 R45, P4, R38, 0x4000, RZ ;  /* 0x00004000262d7810 */ /* 0x000fc40007f9e0ff */
[----:B------:R-:W-:Y:S02]  /*22830*/  SHF.R.U64 R48, R48, 0x3, RZ ;  /* 0x0000000330307819 */ /* 0x000fe400000012ff */
[----:B------:R-:W-:Y:S02]  /*22840*/  LOP3.LUT R24, R25, 0x380, RZ, 0xc0, !PT ;  /* 0x0000038019187812 */ /* 0x000fe400078ec0ff */
[----:B------:R-:W-:Y:S02]  /*22850*/  LOP3.LUT R28, R29, 0x380, RZ, 0xc0, !PT ;  /* 0x000003801d1c7812 */ /* 0x000fe400078ec0ff */
[----:B------:R-:W-:Y:S02]  /*22860*/  LOP3.LUT R36, R37, 0x380, RZ, 0xc0, !PT ;  /* 0x0000038025247812 */ /* 0x000fe400078ec0ff */
[----:B------:R-:W-:Y:S02]  /*22870*/  LOP3.LUT R44, R45, 0x380, RZ, 0xc0, !PT ;  /* 0x000003802d2c7812 */ /* 0x000fe400078ec0ff */
[----:B------:R-:W-:Y:S01]  /*22880*/  LOP3.LUT R48, R48, R49, RZ, 0x3c, !PT ;  /* 0x0000003130307212 */ /* 0x000fe200078e3cff */
[----:B------:R-:W-:Y:S01]  /*22890*/  IMAD.X R49, RZ, RZ, R39, P5 ;  /* 0x000000ffff317224 */ /* 0x000fe200028e0627 */
[----:B------:R-:W-:-:S02]  /*228a0*/  SHF.R.U64 R24, R24, 0x3, RZ ;  /* 0x0000000318187819 */ /* 0x000fc400000012ff */
[----:B------:R-:W-:Y:S02]  /*228b0*/  SHF.R.U64 R28, R28, 0x3, RZ ;  /* 0x000000031c1c7819 */ /* 0x000fe400000012ff */
[----:B------:R-:W-:Y:S01]  /*228c0*/  SHF.R.U64 R36, R36, 0x3, RZ ;  /* 0x0000000324247819 */ /* 0x000fe200000012ff */
[----:B------:R-:W-:Y:S01]  /*228d0*/  IMAD R42, R42, UR4, RZ ;  /* 0x000000042a2a7c24 */ /* 0x000fe2000f8e02ff */
[----:B------:R-:W-:Y:S01]  /*228e0*/  SHF.R.U64 R44, R44, 0x3, RZ ;  /* 0x000000032c2c7819 */ /* 0x000fe200000012ff */
[----:B------:R-:W5:Y:S01]  /*228f0*/  LD.E.128 R48, desc[UR42][R48.64] ;  /* 0x0000002a30307980 */ /* 0x000f62000c101d00 */
[----:B------:R-:W-:Y:S02]  /*22900*/  IADD3 R73, P5, R38, 0xa000, RZ ;  /* 0x0000a00026497810 */ /* 0x000fe40007fbe0ff */
[----:B------:R-:W-:Y:S01]  /*22910*/  LOP3.LUT R24, R24, R25, RZ, 0x3c, !PT ;  /* 0x0000001918187212 */ /* 0x000fe200078e3cff */
[----:B------:R-:W-:Y:S01]  /*22920*/  IMAD.X R25, RZ, RZ, R39, P0 ;  /* 0x000000ffff197224 */ /* 0x000fe200000e0627 */
[----:B------:R-:W-:-:S02]  /*22930*/  LOP3.LUT R28, R28, R29, RZ, 0x3c, !PT ;  /* 0x0000001d1c1c7212 */ /* 0x000fc400078e3cff */
[----:B------:R-:W-:Y:S01]  /*22940*/  LOP3.LUT R36, R36, R37, RZ, 0x3c, !PT ;  /* 0x0000002524247212 */ /* 0x000fe200078e3cff */
[--C-:B------:R-:W-:Y:S01]  /*22950*/  IMAD.X R37, RZ, RZ, R39.reuse, P3 ;  /* 0x000000ffff257224 */ /* 0x100fe200018e0627 */
[----:B------:R-:W-:Y:S01]  /*22960*/  LOP3.LUT R44, R44, R45, RZ, 0x3c, !PT ;  /* 0x0000002d2c2c7212 */ /* 0x000fe200078e3cff */
[----:B------:R-:W-:Y:S01]  /*22970*/  IMAD.X R45, RZ, RZ, R39, P4 ;  /* 0x000000ffff2d7224 */ /* 0x000fe200020e0627 */
[----:B------:R-:W-:Y:S02]  /*22980*/  LOP3.LUT R72, R73, 0x380, RZ, 0xc0, !PT ;  /* 0x0000038049487812 */ /* 0x000fe400078ec0ff */
[C---:B------:R-:W-:Y:S01]  /*22990*/  LOP3.LUT R5, R38.reuse, 0x380, RZ, 0xc0, !PT ;  /* 0x0000038026057812 */ /* 0x040fe200078ec0ff */
[----:B------:R-:W-:Y:S01]  /*229a0*/  IMAD R13, R11, UR5, R42 ;  /* 0x000000050b0d7c24 */ /* 0x000fe2000f8e022a */
[----:B------:R-:W-:Y:S01]  /*229b0*/  IADD3.X R29, RZ, R39, RZ, P2, !PT ;  /* 0x00000027ff1d7210 */ /* 0x000fe200017fe4ff */
[----:B------:R-:W5:Y:S01]  /*229c0*/  LD.E.128 R24, desc[UR42][R24.64] ;  /* 0x0000002a18187980 */ /* 0x000f62000c101d00 */
[----:B------:R-:W-:-:S02]  /*229d0*/  IADD3 R53, P0, R38, 0x6000, RZ ;  /* 0x0000600026357810 */ /* 0x000fc40007f1e0ff */
[C---:B------:R-:W-:Y:S01]  /*229e0*/  IADD3 R57, P2, R38.reuse, 0x7000, RZ ;  /* 0x0000700026397810 */ /* 0x040fe20007f5e0ff */
[----:B------:R-:W5:Y:S01]  /*229f0*/  LD.E.128 R44, desc[UR42][R44.64] ;  /* 0x0000002a2c2c7980 */ /* 0x000f62000c101d00 */
[C---:B------:R-:W-:Y:S02]  /*22a00*/  IADD3 R65, P3, R38.reuse, 0x8000, RZ ;  /* 0x0000800026417810 */ /* 0x040fe40007f7e0ff */
[----:B------:R-:W-:Y:S01]  /*22a10*/  IADD3 R69, P4, R38, 0x9000, RZ ;  /* 0x0000900026457810 */ /* 0x000fe20007f9e0ff */
[----:B------:R-:W5:Y:S01]  /*22a20*/  LD.E.128 R28, desc[UR42][R28.64] ;  /* 0x0000002a1c1c7980 */ /* 0x000f62000c101d00 */
[----:B------:R-:W-:Y:S02]  /*22a30*/  SHF.R.U64 R72, R72, 0x3, RZ ;  /* 0x0000000348487819 */ /* 0x000fe400000012ff */
[----:B------:R-:W-:Y:S02]  /*22a40*/  LOP3.LUT R52, R53, 0x380, RZ, 0xc0, !PT ;  /* 0x0000038035347812 */ /* 0x000fe400078ec0ff */
[----:B------:R-:W-:-:S02]  /*22a50*/  LOP3.LUT R56, R57, 0x380, RZ, 0xc0, !PT ;  /* 0x0000038039387812 */ /* 0x000fc400078ec0ff */
[----:B------:R-:W-:Y:S02]  /*22a60*/  LOP3.LUT R64, R65, 0x380, RZ, 0xc0, !PT ;  /* 0x0000038041407812 */ /* 0x000fe400078ec0ff */
[----:B------:R-:W-:Y:S02]  /*22a70*/  LOP3.LUT R68, R69, 0x380, RZ, 0xc0, !PT ;  /* 0x0000038045447812 */ /* 0x000fe400078ec0ff */
[----:B------:R-:W-:Y:S02]  /*22a80*/  LOP3.LUT R72, R72, R73, RZ, 0x3c, !PT ;  /* 0x0000004948487212 */ /* 0x000fe400078e3cff */
[----:B------:R-:W-:Y:S02]  /*22a90*/  IADD3.X R73, RZ, R39, RZ, P5, !PT ;  /* 0x00000027ff497210 */ /* 0x000fe40002ffe4ff */
[----:B------:R-:W-:Y:S02]  /*22aa0*/  SHF.R.U64 R52, R52, 0x3, RZ ;  /* 0x0000000334347819 */ /* 0x000fe400000012ff */
[----:B------:R-:W-:-:S02]  /*22ab0*/  SHF.R.U64 R56, R56, 0x3, RZ ;  /* 0x0000000338387819 */ /* 0x000fc400000012ff */
[----:B------:R-:W-:Y:S01]  /*22ac0*/  SHF.R.U64 R64, R64, 0x3, RZ ;  /* 0x0000000340407819 */ /* 0x000fe200000012ff */
[----:B------:R-:W5:Y:S01]  /*22ad0*/  LD.E.128 R72, desc[UR42][R72.64] ;  /* 0x0000002a48487980 */ /* 0x000f62000c101d00 */
[----:B------:R-:W-:Y:S02]  /*22ae0*/  SHF.R.U64 R68, R68, 0x3, RZ ;  /* 0x0000000344447819 */ /* 0x000fe400000012ff */
[----:B------:R-:W-:Y:S02]  /*22af0*/  IADD3 R3, P5, R38, 0xf000, RZ ;  /* 0x0000f00026037810 */ /* 0x000fe40007fbe0ff */
        /* <DEDUP_REMOVED lines=8> */
[----:B------:R-:W-:Y:S01]  /*22b80*/  LOP3.LUT R2, R3, 0x380, RZ, 0xc0, !PT ;  /* 0x0000038003027812 */ /* 0x000fe200078ec0ff */
[----:B------:R-:W-:Y:S01]  /*22b90*/  IMAD.X R93, RZ, RZ, R39, P5 ;  /* 0x000000ffff5d7224 */ /* 0x000fe200028e0627 */
        /* <DEDUP_REMOVED lines=8> */
[----:B------:R-:W-:Y:S02]  /*22c20*/  LOP3.LUT R76, R77, 0x380, RZ, 0xc0, !PT ;  /* 0x000003804d4c7812 */ /* 0x000fe400078ec0ff */
[----:B------:R-:W-:Y:S01]  /*22c30*/  LOP3.LUT R80, R81, 0x380, RZ, 0xc0, !PT ;  /* 0x0000038051507812 */ /* 0x000fe200078ec0ff */
[----:B------:R-:W5:Y:S01]  /*22c40*/  LD.E.128 R68, desc[UR42][R68.64] ;  /* 0x0000002a44447980 */ /* 0x000f62000c101d00 */
[----:B------:R-:W-:-:S02]  /*22c50*/  LOP3.LUT R84, R85, 0x380, RZ, 0xc0, !PT ;  /* 0x0000038055547812 */ /* 0x000fc400078ec0ff */
[----:B------:R-:W-:Y:S02]  /*22c60*/  LOP3.LUT R88, R89, 0x380, RZ, 0xc0, !PT ;  /* 0x0000038059587812 */ /* 0x000fe400078ec0ff */
[----:B------:R-:W-:Y:S01]  /*22c70*/  LOP3.LUT R92, R2, R3, RZ, 0x3c, !PT ;  /* 0x00000003025c7212 */ /* 0x000fe200078e3cff */
[----:B------:R-:W-:Y:S01]  /*22c80*/  IMAD.WIDE.U32 R2, R11, UR4, RZ ;  /* 0x000000040b027c25 */ /* 0x000fe2000f8e00ff */
[----:B------:R-:W-:Y:S01]  /*22c90*/  SHF.R.U64 R76, R76, 0x3, RZ ;  /* 0x000000034c4c7819 */ /* 0x000fe200000012ff */
[----:B------:R-:W-:Y:S01]  /*22ca0*/  ULDC.64 UR4, c[0x0][0xae8] ;  /* 0x0002ba0000047ab9 */ /* 0x000fe20000000a00 */
[----:B------:R-:W-:Y:S02]  /*22cb0*/  SHF.R.U64 R80, R80, 0x3, RZ ;  /* 0x0000000350507819 */ /* 0x000fe400000012ff */
[----:B------:R-:W-:Y:S02]  /*22cc0*/  SHF.R.U64 R84, R84, 0x3, RZ ;  /* 0x0000000354547819 */ /* 0x000fe400000012ff */
[----:B------:R-:W-:-:S02]  /*22cd0*/  SHF.R.U64 R88, R88, 0x3, RZ ;  /* 0x0000000358587819 */ /* 0x000fc400000012ff */
[----:B------:R-:W-:Y:S01]  /*22ce0*/  SHF.R.U64 R5, R5, 0x3, RZ ;  /* 0x0000000305057819 */ /* 0x000fe200000012ff */
[----:B------:R-:W-:Y:S01]  /*22cf0*/  IMAD.IADD R3, R3, 0x1, R13 ;  /* 0x0000000103037824 */ /* 0x000fe200078e020d */
[----:B------:R-:W-:Y:S01]  /*22d00*/  LEA R12, R9, R220, 0x5 ;  /* 0x000000dc090c7211 */ /* 0x000fe200078e28ff */
        /* <DEDUP_REMOVED lines=11> */
[----:B------:R-:W-:Y:S01]  /*22dc0*/  SHF.R.S32.HI R10, RZ, 0x1f, R63 ;  /* 0x0000001fff0a7819 */ /* 0x000fe2000001143f */
[C---:B------:R-:W-:Y:S01]  /*22dd0*/  IMAD.WIDE.U32 R2, R221.reuse, UR4, R2 ;  /* 0x00000004dd027c25 */ /* 0x040fe2000f8e0002 */
[----:B------:R-:W5:Y:S03]  /*22de0*/  LD.E.128 R36, desc[UR42][R36.64] ;  /* 0x0000002a24247980 */ /* 0x000f66000c101d00 */
[----:B------:R-:W-:Y:S01]  /*22df0*/  IMAD.IADD R12, R112, 0x1, R12 ;  /* 0x00000001700c7824 */ /* 0x000fe200078e020c */
[----:B------:R-:W5:Y:S01]  /*22e00*/  LD.E.128 R4, desc[UR42][R4.64] ;  /* 0x0000002a04047980 */ /* 0x000f62000c101d00 */
[----:B------:R-:W-:Y:S01]  /*22e10*/  IMAD R3, R221, UR5, R3 ;  /* 0x00000005dd037c24 */ /* 0x000fe2000f8e0203 */
[----:B------:R-:W-:Y:S01]  /*22e20*/  ULDC.64 UR4, c[0x0][0xaf0] ;  /* 0x0002bc0000047ab9 */ /* 0x000fe20000000a00 */
[----:B0-----:R-:W-:Y:S01]  /*22e30*/  @P1 IMAD.HI.U32 R8, R12, R15, RZ ;  /* 0x0000000f0c081227 */ /* 0x001fe200078e00ff */
[----:B------:R-:W5:Y:S04]  /*22e40*/  LD.E.128 R76, desc[UR42][R76.64] ;  /* 0x0000002a4c4c7980 */ /* 0x000f68000c101d00 */
[----:B------:R-:W5:Y:S01]  /*22e50*/  LD.E.128 R80, desc[UR42][R80.64] ;  /* 0x0000002a50507980 */ /* 0x000f62000c101d00 */
[----:B------:R-:W-:-:S03]  /*22e60*/  IMAD R10, R10, UR4, RZ ;  /* 0x000000040a0a7c24 */ /* 0x000fc6000f8e02ff */
        /* <DEDUP_REMOVED lines=8> */
[----:B------:R-:W-:Y:S01]  /*22ef0*/  IMAD.MOV.U32 R9, RZ, RZ, R12 ;  /* 0x000000ffff097224 */ /* 0x000fe200078e000c */
[----:B--2---:R-:W-:Y:S01]  /*22f00*/  @P1 SHF.R.U32.HI R9, RZ, R21, R8 ;  /* 0x00000015ff091219 */ /* 0x004fe20000011608 */
[----:B------:R-:W-:-:S02]  /*22f10*/  IMAD R11, R63, UR5, R10 ;  /* 0x000000053f0b7c24 */ /* 0x000fc4000f8e020a */
[----:B------:R-:W-:Y:S01]  /*22f20*/  IMAD.WIDE.U32 R2, R63, UR4, R2 ;  /* 0x000000043f027c25 */ /* 0x000fe2000f8e0002 */
[----:B------:R-:W-:Y:S01]  /*22f30*/  SHF.R.S32.HI R8, RZ, 0x1f, R9 ;  /* 0x0000001fff087819 */ /* 0x000fe20000011409 */
[----:B------:R-:W-:Y:S02]  /*22f40*/  ULDC.64 UR4, c[0x0][0xae0] ;  /* 0x0002b80000047ab9 */ /* 0x000fe40000000a00 */
[----:B------:R-:W-:Y:S02]  /*22f50*/  IMAD.IADD R3, R3, 0x1, R11 ;  /* 0x0000000103037824 */ /* 0x000fe400078e020b */
[----:B------:R-:W-:Y:S02]  /*22f60*/  IMAD.MOV R11, RZ, RZ, -R9 ;  /* 0x000000ffff0b7224 */ /* 0x000fe400078e0a09 */
[----:B------:R-:W-:Y:S02]  /*22f70*/  IMAD R10, R8, UR4, RZ ;  /* 0x00000004080a7c24 */ /* 0x000fe4000f8e02ff */
[----:B------:R-:W-:-:S02]  /*22f80*/  IMAD R11, R110, R11, R12 ;  /* 0x0000000b6e0b7224 */ /* 0x000fc400078e020c */
[----:B------:R-:W-:Y:S02]  /*22f90*/  VIADD R8, R216, 0x38820 ;  /* 0x00038820d8087836 */ /* 0x000fe40000000000 */
[----:B------:R-:W-:-:S03]  /*22fa0*/  IMAD.WIDE.U32 R2, R9, UR4, R2 ;  /* 0x0000000409027c25 */ /* 0x000fc6000f8e0002 */
[----:B------:R-:W-:Y:S01]  /*22fb0*/  PRMT R8, RZ, 0x654, R8 ;  /* 0x00000654ff087816 */ /* 0x000fe20000000008 */
[----:B------:R-:W-:Y:S01]  /*22fc0*/  IMAD R13, R9, UR5, R10 ;  /* 0x00000005090d7c24 */ /* 0x000fe2000f8e020a */
[----:B------:R-:W-:Y:S01]  /*22fd0*/  SHF.R.S32.HI R9, RZ, 0x1f, R11 ;  /* 0x0000001fff097819 */ /* 0x000fe2000001140b */
[----:B------:R-:W-:Y:S01]  /*22fe0*/  ULDC.64 UR4, c[0x0][0xad8] ;  /* 0x0002b60000047ab9 */ /* 0x000fe20000000a00 */
[----:B0-----:R0:W-:Y:S01]  /*22ff0*/  SYNCS.ARRIVE.TRANS64.RED.A1T0 RZ, [R8+URZ], RZ ;  /* 0x000000ff08ff79a7 */ /* 0x0011e2000810043f */
[----:B------:R-:W-:Y:S02]  /*23000*/  IMAD.IADD R3, R3, 0x1, R13 ;  /* 0x0000000103037824 */ /* 0x000fe400078e020d */
[----:B------:R-:W-:-:S04]  /*23010*/  IMAD.WIDE.U32 R2, R11, UR4, R2 ;  /* 0x000000040b027c25 */ /* 0x000fc8000f8e0002 */
[----:B0-----:R-:W-:-:S04]  /*23020*/  IMAD R8, R9, UR4, RZ ;  /* 0x0000000409087c24 */ /* 0x001fc8000f8e02ff */
[----:B------:R-:W-:Y:S01]  /*23030*/  IMAD R11, R11, UR5, R8 ;  /* 0x000000050b0b7c24 */ /* 0x000fe2000f8e0208 */
[----:B------:R-:W-:Y:S02]  /*23040*/  ULDC.64 UR4, c[0x0][0xa80] ;  /* 0x0002a00000047ab9 */ /* 0x000fe40000000a00 */
[----:B------:R-:W-:Y:S01]  /*23050*/  LEA R21, P0, R2, UR4, 0x1 ;  /* 0x0000000402157c11 */ /* 0x000fe2000f8008ff */
[----:B------:R-:W-:Y:S01]  /*23060*/  IMAD.IADD R3, R3, 0x1, R11 ;  /* 0x0000000103037824 */ /* 0x000fe200078e020b */
[----:B------:R-:W-:Y:S01]  /*23070*/  UMOV UR4, 0xffffffff ;  /* 0xffffffff00047882 */ /* 0x000fe20000000000 */
[----:B------:R-:W-:-:S03]  /*23080*/  IADD3 R41, R220, R112, RZ ;  /* 0x00000070dc297210 */ /* 0x000fc60007ffe0ff */
[----:B------:R-:W-:Y:S01]  /*23090*/  LEA.HI.X R32, R2, UR5, R3, 0x1, P0 ;  /* 0x0000000502207c11 */ /* 0x000fe200080f0c03 */
[----:B------:R-:W-:Y:S06]  /*230a0*/  BRA.DIV UR4, `(.L_x_3265) ;  /* 0x0000012e04747947 */ /* 0x000fec000b800000 */
[----:B------:R0:W1:Y:S04]  /*230b0*/  SHFL.IDX PT, R20, R32, RZ, 0x181f ;  /* 0x00181fff20147589 */ /* 0x00006800000e0000 */
[----:B------:R0:W2:Y:S02]  /*230c0*/  SHFL.IDX PT, R14, R21, RZ, 0x181f ;  /* 0x00181fff150e7589 */ /* 0x0000a400000e0000 */
.L_x_3668:
        /* <DEDUP_REMOVED lines=11> */
[CC--:B--2---:R-:W-:Y:S02]  /*23180*/  @!P3 LEA R2, P5, R18.reuse, R14.reuse, 0x1 ;  /* 0x0000000e1202b211 */ /* 0x0c4fe400078a08ff */
[----:B------:R-:W-:Y:S02]  /*23190*/  @!P2 LEA R8, P4, R219, R14, 0x1 ;  /* 0x0000000edb08a211 */ /* 0x000fe400078808ff */
[----:B-1----:R-:W-:-:S05]  /*231a0*/  @!P3 LEA.HI.X R3, R18, R20, R19, 0x1, P5 ;  /* 0x000000141203b211 */ /* 0x002fca00028f0c13 */
[----:B-----5:R1:W-:Y:S01]  /*231b0*/  @!P3 ST.E.128 desc[UR42][R2.64], R4 ;  /* 0x000000040200b985 */ /* 0x0203e2000c101d2a */
[----:B---3--:R-:W-:Y:S02]  /*231c0*/  ISETP.GE.AND P1, PT, R42, UR4, PT ;  /* 0x000000042a007c0c */ /* 0x008fe4000bf26270 */
[----:B----4-:R-:W-:Y:S02]  /*231d0*/  ISETP.GE.AND P0, PT, R15, UR4, PT ;  /* 0x000000040f007c0c */ /* 0x010fe4000bf06270 */
[----:B------:R-:W-:-:S09]  /*231e0*/  @!P2 LEA.HI.X R9, R219, R20, R12, 0x1, P4 ;  /* 0x00000014db09a211 */ /* 0x000fd200020f0c0c */
[CC--:B------:R-:W-:Y:S02]  /*231f0*/  @!P1 LEA R10, P5, R42.reuse, R14.reuse, 0x1 ;  /* 0x0000000e2a0a9211 */ /* 0x0c0fe400078a08ff */
[C---:B------:R-:W-:Y:S02]  /*23200*/  @!P0 LEA R12, P4, R15.reuse, R14, 0x1 ;  /* 0x0000000e0f0c8211 */ /* 0x040fe400078808ff */
[-C--:B------:R-:W-:Y:S02]  /*23210*/  @!P1 LEA.HI.X R11, R42, R20.reuse, R43, 0x1, P5 ;  /* 0x000000142a0b9211 */ /* 0x080fe400028f0c2b */
[----:B------:R-:W-:Y:S01]  /*23220*/  @!P0 LEA.HI.X R13, R15, R20, R40, 0x1, P4 ;  /* 0x000000140f0d8211 */ /* 0x000fe200020f0c28 */
[----:B------:R1:W-:Y:S04]  /*23230*/  @!P2 ST.E.128 desc[UR42][R8.64], R44 ;  /* 0x0000002c0800a985 */ /* 0x0003e8000c101d2a */
[----:B------:R1:W-:Y:S04]  /*23240*/  @!P1 ST.E.128 desc[UR42][R10.64], R64 ;  /* 0x000000400a009985 */ /* 0x0003e8000c101d2a */
[----:B------:R1:W-:Y:S02]  /*23250*/  @!P0 ST.E.128 desc[UR42][R12.64], R80 ;  /* 0x000000500c008985 */ /* 0x0003e4000c101d2a */
.L_x_3267:
[----:B------:R-:W-:Y:S05]  /*23260*/  BSYNC B1 ;  /* 0x0000000000017941 */ /* 0x000fea0003800000 */
.L_x_3266:
[----:B------:R-:W-:-:S03]  /*23270*/  UMOV UR4, 0xffffffff ;  /* 0xffffffff00047882 */ /* 0x000fc60000000000 */
[----:B------:R-:W-:Y:S05]  /*23280*/  BRA.DIV UR4, `(.L_x_3268) ;  /* 0x0000012e04307947 */ /* 0x000fea000b800000 */
[----:B-1----:R1:W3:Y:S04]  /*23290*/  SHFL.IDX PT, R9, R32, 0x1, 0x181f ;  /* 0x00381f0020097f89 */ /* 0x0022e800000e0000 */
[----:B--2---:R1:W2:Y:S02]  /*232a0*/  SHFL.IDX PT, R14, R21, 0x1, 0x181f ;  /* 0x00381f00150e7f89 */ /* 0x0042a400000e0000 */
.L_x_3672:
        /* <DEDUP_REMOVED lines=26> */
.L_x_3270:
[----:B------:R-:W-:Y:S05]  /*23450*/  BSYNC B1 ;  /* 0x0000000000017941 */ /* 0x000fea0003800000 */
.L_x_3269:
[----:B------:R-:W-:-:S03]  /*23460*/  UMOV UR4, 0xffffffff ;  /* 0xffffffff00047882 */ /* 0x000fc60000000000 */
[----:B------:R-:W-:Y:S05]  /*23470*/  BRA.DIV UR4, `(.L_x_3271) ;  /* 0x0000012a04fc7947 */ /* 0x000fea000b800000 */
[----:B--23--:R2:W3:Y:S04]  /*23480*/  SHFL.IDX PT, R9, R32, 0x2, 0x181f ;  /* 0x00581f0020097f89 */ /* 0x00c4e800000e0000 */
[----:B------:R2:W4:Y:S02]  /*23490*/  SHFL.IDX PT, R14, R21, 0x2, 0x181f ;  /* 0x00581f00150e7f89 */ /* 0x00052400000e0000 */
.L_x_3676:
[----:B------:R-:W-:Y:S01]  /*234a0*/  VIADD R3, R41, 0x40 ;  /* 0x0000004029037836 */ /* 0x000fe20000000000 */
[----:B------:R-:W-:Y:S04]  /*234b0*/  BSSY B1, `(.L_x_3272) ;  /* 0x0000019000017945 */ /* 0x000fe80003800000 */
        /* <DEDUP_REMOVED lines=10> */
[CC--:B----4-:R-:W-:Y:S02]  /*23560*/  @!P3 LEA R2, P5, R18.reuse, R14.reuse, 0x1 ;  /* 0x0000000e1202b211 */ /* 0x0d0fe400078a08ff */
        /* <DEDUP_REMOVED lines=13> */
.L_x_3273:
[----:B------:R-:W-:Y:S05]  /*23640*/  BSYNC B1 ;  /* 0x0000000000017941 */ /* 0x000fea0003800000 */
.L_x_3272:
[----:B------:R-:W-:-:S03]  /*23650*/  UMOV UR4, 0xffffffff ;  /* 0xffffffff00047882 */ /* 0x000fc60000000000 */
[----:B------:R-:W-:Y:S05]  /*23660*/  BRA.DIV UR4, `(.L_x_3274) ;  /* 0x0000012a04c87947 */ /* 0x000fea000b800000 */
[----:B---3--:R3:W0:Y:S04]  /*23670*/  SHFL.IDX PT, R8, R32, 0x3, 0x181f ;  /* 0x00781f0020087f89 */ /* 0x00862800000e0000 */
[----:B----4-:R3:W4:Y:S02]  /*23680*/  SHFL.IDX PT, R14, R21, 0x3, 0x181f ;  /* 0x00781f00150e7f89 */ /* 0x01072400000e0000 */
.L_x_3680:
[----:B------:R-:W-:-:S05]  /*23690*/  VIADD R3, R41, 0x60 ;  /* 0x0000006029037836 */ /* 0x000fca0000000000 */
[----:B------:R-:W-:-:S13]  /*236a0*/  ISETP.GE.AND P0, PT, R3, R0, PT ;  /* 0x000000000300720c */ /* 0x000fda0003f06270 */
[----:B------:R-:W-:Y:S05]  /*236b0*/  @P0 BRA `(.L_x_3275) ;  /* 0x0000003c00180947 */ /* 0x000fea0003800000 */
[----:B------:R-:W2:Y:S01]  /*236c0*/  LDL R10, [R1+0x3c] ;  /* 0x00003c00010a7983 */ /* 0x000ea20000100800 */
[----:B------:R-:W-:-:S03]  /*236d0*/  ULDC UR4, c[0x0][0xac8] ;  /* 0x0002b20000047ab9 */ /* 0x000fc60000000800 */
[----:B------:R-:W3:Y:S04]  /*236e0*/  LDL R12, [R1+0x60] ;  /* 0x00006000010c7983 */ /* 0x000ee80000100800 */
[----:B------:R-:W3:Y:S04]  /*236f0*/  LDL R11, [R1+0x7c] ;  /* 0x00007c00010b7983 */ /* 0x000ee80000100800 */
[----:B------:R-:W3:Y:S01]  /*23700*/  LDL R9, [R1+0x40] ;  /* 0x0000400001097983 */ /* 0x000ee20000100800 */
[----:B------:R-:W-:Y:S02]  /*23710*/  ISETP.GE.AND P3, PT, R18, UR4, PT ;  /* 0x0000000412007c0c */ /* 0x000fe4000bf66270 */
[----:B------:R-:W-:-:S11]  /*23720*/  ISETP.GE.AND P4, PT, R219, UR4, PT ;  /* 0x00000004db007c0c */ /* 0x000fd6000bf86270 */
[CC--:B----4-:R-:W-:Y:S02]  /*23730*/  @!P3 LEA R2, P0, R18.reuse, R14.reuse, 0x1 ;  /* 0x0000000e1202b211 */ /* 0x0d0fe400078008ff */
[----:B-----5:R-:W-:Y:S02]  /*23740*/  @!P4 LEA R4, P1, R219, R14, 0x1 ;  /* 0x0000000edb04c211 */ /* 0x020fe400078208ff */
[----:B0-----:R-:W-:-:S05]  /*23750*/  @!P3 LEA.HI.X R3, R18, R8, R19, 0x1, P0 ;  /* 0x000000081203b211 */ /* 0x001fca00000f0c13 */
[----:B------:R0:W-:Y:S01]  /*23760*/  @!P3 ST.E.128 desc[UR42][R2.64], R36 ;  /* 0x000000240200b985 */ /* 0x0001e2000c101d2a */
[----:B--2---:R-:W-:Y:S02]  /*23770*/  ISETP.GE.AND P5, PT, R10, UR4, PT ;  /* 0x000000040a007c0c */ /* 0x004fe4000bfa6270 */
[----:B---3--:R-:W-:-:S11]  /*23780*/  @!P4 LEA.HI.X R5, R219, R8, R12, 0x1, P1 ;  /* 0x00000008db05c211 */ /* 0x008fd600008f0c0c */
[----:B------:R-:W-:-:S04]  /*23790*/  @!P5 LEA R6, P2, R10, R14, 0x1 ;  /* 0x0000000e0a06d211 */ /* 0x000fc800078408ff */
[----:B------:R-:W-:Y:S01]  /*237a0*/  @!P5 LEA.HI.X R7, R10, R8, R11, 0x1, P2 ;  /* 0x000000080a07d211 */ /* 0x000fe200010f0c0b */
[----:B------:R0:W-:Y:S04]  /*237b0*/  @!P4 ST.E.128 desc[UR42][R4.64], R56 ;  /* 0x000000380400c985 */ /* 0x0001e8000c101d2a */
[----:B------:R0:W-:Y:S01]  /*237c0*/  @!P5 ST.E.128 desc[UR42][R6.64], R76 ;  /* 0x0000004c0600d985 */ /* 0x0001e2000c101d2a */
[----:B------:R-:W-:-:S13]  /*237d0*/  ISETP.GE.AND P0, PT, R9, UR4, PT ;  /* 0x0000000409007c0c */ /* 0x000fda000bf06270 */
[----:B------:R-:W-:Y:S05]  /*237e0*/  @P0 BRA `(.L_x_3275) ;  /* 0x0000003800cc0947 */ /* 0x000fea0003800000 */
[----:B------:R-:W2:Y:S01]  /*237f0*/  LDL R10, [R1+0x78] ;  /* 0x00007800010a7983 */ /* 0x000ea20000100800 */
[----:B------:R-:W-:-:S04]  /*23800*/  LEA R14, P0, R9, R14, 0x1 ;  /* 0x0000000e090e7211 */ /* 0x000fc800078008ff */
[----:B--2---:R-:W-:-:S05]  /*23810*/  LEA.HI.X R15, R9, R8, R10, 0x1, P0 ;  /* 0x00000008090f7211 */ /* 0x004fca00000f0c0a */
[----:B------:R2:W-:Y:S01]  /*23820*/  ST.E.128 desc[UR42][R14.64], R92 ;  /* 0x0000005c0e007985 */ /* 0x0005e2000c101d2a */
[----:B------:R-:W-:Y:S05]  /*23830*/  BRA `(.L_x_3275) ;  /* 0x0000003800b87947 */ /* 0x000fea0003800000 */
.L_x_3264:
        /* <DEDUP_REMOVED lines=11> */
[----:B------:R-:W-:Y:S01]  /*238f0*/  IMAD.IADD R13, R13, 0x1, R15 ;  /* 0x000000010d0d7824 */ /* 0x000fe200078e020f */
[----:B------:R-:W-:Y:S01]  /*23900*/  SHF.R.S32.HI R15, RZ, 0x1f, R14 ;  /* 0x0000001fff0f7819 */ /* 0x000fe2000001140e */
[----:B------:R-:W-:-:S04]  /*23910*/  IMAD.WIDE.U32 R12, R221, UR4, R12 ;  /* 0x00000004dd0c7c25 */ /* 0x000fc8000f8e000c */
[----:B------:R-:W-:Y:S01]  /*23920*/  IMAD R13, R221, UR5, R13 ;  /* 0x00000005dd0d7c24 */ /* 0x000fe2000f8e020d */
[----:B------:R-:W-:Y:S02]  /*23930*/  ULDC.64 UR4, c[0x0][0xb40] ;  /* 0x0002d00000047ab9 */ /* 0x000fe40000000a00 */
[----:B------:R-:W-:Y:S02]  /*23940*/  IMAD R11, R11, UR4, RZ ;  /* 0x000000040b0b7c24 */ /* 0x000fe4000f8e02ff */
[----:B------:R-:W-:-:S04]  /*23950*/  IMAD.WIDE.U32 R12, R63, UR4, R12 ;  /* 0x000000043f0c7c25 */ /* 0x000fc8000f8e000c */
[----:B------:R-:W-:Y:S01]  /*23960*/  IMAD R11, R63, UR5, R11 ;  /* 0x000000053f0b7c24 */ /* 0x000fe2000f8e020b */
[----:B------:R-:W-:-:S03]  /*23970*/  ULDC.64 UR4, c[0x0][0xb48] ;  /* 0x0002d20000047ab9 */ /* 0x000fc60000000a00 */
[----:B------:R-:W-:Y:S02]  /*23980*/  IMAD.IADD R13, R13, 0x1, R11 ;  /* 0x000000010d0d7824 */ /* 0x000fe400078e020b */
[----:B------:R-:W-:Y:S02]  /*23990*/  IMAD.MOV R11, RZ, RZ, -R14 ;  /* 0x000000ffff0b7224 */ /* 0x000fe400078e0a0e */
[----:B------:R-:W-:-:S04]  /*239a0*/  IMAD.WIDE.U32 R12, R111, UR4, R12 ;  /* 0x000000046f0c7c25 */ /* 0x000fc8000f8e000c */
[----:B------:R-:W-:Y:S01]  /*239b0*/  IMAD R13, R111, UR5, R13 ;  /* 0x000000056f0d7c24 */ /* 0x000fe2000f8e020d */
[----:B------:R-:W-:Y:S01]  /*239c0*/  ULDC.64 UR4, c[0x0][0xb30] ;  /* 0x0002cc0000047ab9 */ /* 0x000fe20000000a00 */
[----:B------:R-:W-:Y:S02]  /*239d0*/  IMAD R11, R110, R11, R102 ;  /* 0x0000000b6e0b7224 */ /* 0x000fe400078e0266 */
[----:B------:R-:W-:Y:S02]  /*239e0*/  IMAD R15, R15, UR4, RZ ;  /* 0x000000040f0f7c24 */ /* 0x000fe4000f8e02ff */
[----:B------:R-:W-:-:S04]  /*239f0*/  IMAD.WIDE.U32 R12, R14, UR4, R12 ;  /* 0x000000040e0c7c25 */ /* 0x000fc8000f8e000c */
[----:B------:R-:W-:Y:S01]  /*23a00*/  IMAD R15, R14, UR5, R15 ;  /* 0x000000050e0f7c24 */ /* 0x000fe2000f8e020f */
[----:B------:R-:W-:Y:S01]  /*23a10*/  IADD3 R14, R216, 0x38820, RZ ;  /* 0x00038820d80e7810 */ /* 0x000fe20007ffe0ff */
[----:B------:R-:W-:Y:S02]  /*23a20*/  ULDC.64 UR4, c[0x0][0xb28] ;  /* 0x0002ca0000047ab9 */ /* 0x000fe40000000a00 */
[----:B------:R-:W-:Y:S01]  /*23a30*/  IMAD.IADD R13, R13, 0x1, R15 ;  /* 0x000000010d0d7824 */ /* 0x000fe200078e020f */
[----:B------:R-:W-:Y:S01]  /*23a40*/  PRMT R14, RZ, 0x654, R14 ;  /* 0x00000654ff0e7816 */ /* 0x000fe2000000000e */
[----:B------:R-:W-:-:S03]  /*23a50*/  IMAD.WIDE.U32 R12, R11, UR4, R12 ;  /* 0x000000040b0c7c25 */ /* 0x000fc6000f8e000c */
[----:B------:R0:W-:Y:S02]  /*23a60*/  SYNCS.ARRIVE.TRANS64.RED.A1T0 RZ, [R14+URZ], RZ ;  /* 0x000000ff0eff79a7 */ /* 0x0001e4000810043f */
[----:B0-----:R-:W-:-:S05]  /*23a70*/  SHF.R.S32.HI R14, RZ, 0x1f, R11 ;  /* 0x0000001fff0e7819 */ /* 0x001fca000001140b */
[----:B------:R-:W-:-:S04]  /*23a80*/  IMAD R14, R14, UR4, RZ ;  /* 0x000000040e0e7c24 */ /* 0x000fc8000f8e02ff */
        /* <DEDUP_REMOVED lines=9> */
.L_x_3683:
        /* <DEDUP_REMOVED lines=24> */
[----:B--2---:R-:W-:Y:S02]  /*23ca0*/  @!P0 IMAD.MOV.U32 R12, RZ, RZ, R11 ;  /* 0x000000ffff0c8224 */ /* 0x004fe400078e000b */
[----:B-1----:R-:W-:Y:S02]  /*23cb0*/  @!P0 IMAD.MOV.U32 R13, RZ, RZ, R42 ;  /* 0x000000ffff0d8224 */ /* 0x002fe400078e002a */
[----:B------:R-:W-:Y:S02]  /*23cc0*/  @!P0 IMAD.MOV.U32 R15, RZ, RZ, R204 ;  /* 0x000000ffff0f8224 */ /* 0x000fe400078e00cc */
[----:B------:R-:W-:-:S04]  /*23cd0*/  @!P0 IMAD.WIDE R12, R14, 0x4, R12 ;  /* 0x000000040e0c8825 */ /* 0x000fc800078e020c */
[----:B------:R-:W-:-:S05]  /*23ce0*/  @!P0 IMAD.MOV.U32 R14, RZ, RZ, R206 ;  /* 0x000000ffff0e8224 */ /* 0x000fca00078e00ce */
[----:B------:R1:W-:Y:S01]  /*23cf0*/  @!P0 ST.E.64 desc[UR42][R12.64], R14 ;  /* 0x0000000e0c008985 */ /* 0x0003e2000c101b2a */
[----:B----4-:R-:W-:-:S13]  /*23d00*/  ISETP.GE.AND P0, PT, R95, UR4, PT ;  /* 0x000000045f007c0c */ /* 0x010fda000bf06270 */
[C---:B-1----:R-:W-:Y:S01]  /*23d10*/  @!P0 LEA R12, P1, R95.reuse, R11, 0x2 ;  /* 0x0000000b5f0c8211 */ /* 0x042fe200078210ff */
[----:B------:R-:W-:Y:S01]  /*23d20*/  @!P0 IMAD.MOV.U32 R14, RZ, RZ, R207 ;  /* 0x000000ffff0e8224 */ /* 0x000fe200078e00cf */
[----:B------:R-:W-:Y:S02]  /*23d30*/  @!P0 MOV R15, R205 ;  /* 0x000000cd000f8202 */ /* 0x000fe40000000f00 */
[----:B-----5:R-:W-:Y:S02]  /*23d40*/  @!P0 LEA.HI.X R13, R95, R42, R108, 0x2, P1 ;  /* 0x0000002a5f0d8211 */ /* 0x020fe400008f146c */
[----:B------:R-:W2:Y:S04]  /*23d50*/  LDL R95, [R1+0xe4] ;  /* 0x0000e400015f7983 */ /* 0x000ea80000100800 */
[----:B------:R1:W-:Y:S01]  /*23d60*/  @!P0 ST.E.64 desc[UR42][R12.64], R14 ;  /* 0x0000000e0c008985 */ /* 0x0003e2000c101b2a */
[----:B------:R-:W-:-:S02]  /*23d70*/  ISETP.GE.AND P0, PT, R94, UR4, PT ;  /* 0x000000045e007c0c */ /* 0x000fc4000bf06270 */
[----:B------:R-:W-:Y:S01]  /*23d80*/  ISETP.GE.AND P1, PT, R63, UR4, PT ;  /* 0x000000043f007c0c */ /* 0x000fe2000bf26270 */
[----:B------:R-:W3:Y:S10]  /*23d90*/  LDL R108, [R1+0x160] ;  /* 0x00016000016c7983 */ /* 0x000ef40000100800 */
[----:B-1----:R-:W-:Y:S01]  /*23da0*/  @!P0 LEA R12, P2, R94, R11, 0x2 ;  /* 0x0000000b5e0c8211 */ /* 0x002fe200078410ff */
[----:B------:R-:W-:-:S02]  /*23db0*/  @!P0 IMAD.MOV.U32 R14, RZ, RZ, R202 ;  /* 0x000000ffff0e8224 */ /* 0x000fc400078e00ca */
[----:B------:R-:W-:Y:S01]  /*23dc0*/  @!P0 IMAD.MOV.U32 R15, RZ, RZ, R200 ;  /* 0x000000ffff0f8224 */ /* 0x000fe200078e00c8 */
[----:B------:R-:W-:Y:S02]  /*23dd0*/  @!P0 LEA.HI.X R13, R94, R42, R106, 0x2, P2 ;  /* 0x0000002a5e0d8211 */ /* 0x000fe400010f146a */
[----:B------:R-:W4:Y:S04]  /*23de0*/  LDL R94, [R1+0xe0] ;  /* 0x0000e000015e7983 */ /* 0x000f280000100800 */
[----:B------:R1:W-:Y:S01]  /*23df0*/  @!P0 ST.E.64 desc[UR42][R12.64], R14 ;  /* 0x0000000e0c008985 */ /* 0x0003e2000c101b2a */
[----:B------:R-:W-:-:S03]  /*23e00*/  ISETP.GE.AND P0, PT, R38, UR4, PT ;  /* 0x0000000426007c0c */ /* 0x000fc6000bf06270 */
[----:B------:R-:W5:Y:S01]  /*23e10*/  LDL R106, [R1+0xd0] ;  /* 0x0000d000016a7983 */ /* 0x000f620000100800 */
[----:B-1----:R-:W-:-:S04]  /*23e20*/  @!P1 LEA R12, P2, R63, R11, 0x2 ;  /* 0x0000000b3f0c9211 */ /* 0x002fc800078410ff */
[----:B------:R-:W-:Y:S02]  /*23e30*/  @!P1 LEA.HI.X R13, R63, R42, R105, 0x2, P2 ;  /* 0x0000002a3f0d9211 */ /* 0x000fe400010f1469 */
[----:B------:R-:W3:Y:S01]  /*23e40*/  LDL R63, [R1+0xdc] ;  /* 0x0000dc00013f7983 */ /* 0x000ee20000100800 */
[----:B------:R-:W-:Y:S02]  /*23e50*/  @!P1 IMAD.MOV.U32 R14, RZ, RZ, R203 ;  /* 0x000000ffff0e9224 */ /* 0x000fe400078e00cb */
[----:B------:R-:W-:Y:S01]  /*23e60*/  @!P1 IMAD.MOV.U32 R15, RZ, RZ, R201 ;  /* 0x000000ffff0f9224 */ /* 0x000fe200078e00c9 */
[----:B------:R-:W5:Y:S04]  /*23e70*/  LDL R105, [R1+0xd4] ;  /* 0x0000d40001697983 */ /* 0x000f680000100800 */
[----:B------:R1:W-:Y:S02]  /*23e80*/  @!P1 ST.E.64 desc[UR42][R12.64], R14 ;  /* 0x0000000e0c009985 */ /* 0x0003e4000c101b2a */
[----:B-1----:R-:W-:-:S04]  /*23e90*/  @!P0 LEA R12, P2, R38, R11, 0x2 ;  /* 0x0000000b260c8211 */ /* 0x002fc800078410ff */
[----:B------:R-:W-:Y:S02]  /*23ea0*/  @!P0 LEA.HI.X R13, R38, R42, R102, 0x2, P2 ;  /* 0x0000002a260d8211 */ /* 0x000fe400010f1466 */
[----:B------:R-:W5:Y:S01]  /*23eb0*/  LDL R102, [R1+0x15c] ;  /* 0x00015c0001667983 */ /* 0x000f620000100800 */
[----:B------:R-:W-:Y:S01]  /*23ec0*/  ISETP.GE.AND P1, PT, R39, UR4, PT ;  /* 0x0000000427007c0c */ /* 0x000fe2000bf26270 */
[----:B------:R-:W-:Y:S02]  /*23ed0*/  @!P0 IMAD.MOV.U32 R14, RZ, RZ, R198 ;  /* 0x000000ffff0e8224 */ /* 0x000fe400078e00c6 */
[----:B------:R-:W-:Y:S01]  /*23ee0*/  @!P0 IMAD.MOV.U32 R15, RZ, RZ, R196 ;  /* 0x000000ffff0f8224 */ /* 0x000fe200078e00c4 */
[----:B------:R-:W5:Y:S04]  /*23ef0*/  LDL R38, [R1+0xd8] ;  /* 0x0000d80001267983 */ /* 0x000f680000100800 */
[----:B------:R1:W-:Y:S01]  /*23f00*/  @!P0 ST.E.64 desc[UR42][R12.64], R14 ;  /* 0x0000000e0c008985 */ /* 0x0003e2000c101b2a */
[----:B------:R-:W-:-:S04]  /*23f10*/  ISETP.GE.AND P0, PT, R110, UR4, PT ;  /* 0x000000046e007c0c */ /* 0x000fc8000bf06270 */
[C---:B-1----:R-:W-:Y:S01]  /*23f20*/  @!P1 LEA R12, P2, R39.reuse, R11, 0x2 ;  /* 0x0000000b270c9211 */ /* 0x042fe200078410ff */
[----:B------:R-:W-:Y:S01]  /*23f30*/  @!P1 IMAD.MOV.U32 R14, RZ, RZ, R199 ;  /* 0x000000ffff0e9224 */ /* 0x000fe200078e00c7 */
[----:B------:R-:W-:Y:S02]  /*23f40*/  @!P1 MOV R15, R197 ;  /* 0x000000c5000f9202 */ /* 0x000fe40000000f00 */
[----:B------:R-:W-:Y:S02]  /*23f50*/  @!P1 LEA.HI.X R13, R39, R42, R43, 0x2, P2 ;  /* 0x0000002a270d9211 */ /* 0x000fe400010f142b */
[----:B------:R-:W5:Y:S04]  /*23f60*/  LDL R39, [R1+0x158] ;  /* 0x0001580001277983 */ /* 0x000f680000100800 */
[----:B------:R1:W-:Y:S04]  /*23f70*/  @!P1 ST.E.64 desc[UR42][R12.64], R14 ;  /* 0x0000000e0c009985 */ /* 0x0003e8000c101b2a */
[----:B------:R-:W5:Y:S01]  /*23f80*/  LDL R43, [R1+0xcc] ;  /* 0x0000cc00012b7983 */ /* 0x000f620000100800 */
[----:B-1----:R-:W-:Y:S01]  /*23f90*/  @!P0 LEA R12, P2, R110, R11, 0x2 ;  /* 0x0000000b6e0c8211 */ /* 0x002fe200078410ff */
[----:B------:R-:W-:-:S02]  /*23fa0*/  @!P0 IMAD.MOV.U32 R14, RZ, RZ, R194 ;  /* 0x000000ffff0e8224 */ /* 0x000fc400078e00c2 */
[----:B------:R-:W-:Y:S01]  /*23fb0*/  @!P0 IMAD.MOV.U32 R15, RZ, RZ, R192 ;  /* 0x000000ffff0f8224 */ /* 0x000fe200078e00c0 */
[----:B------:R-:W-:Y:S02]  /*23fc0*/  @!P0 LEA.HI.X R13, R110, R42, R111, 0x2, P2 ;  /* 0x0000002a6e0d8211 */ /* 0x000fe400010f146f */
[----:B------:R-:W5:Y:S04]  /*23fd0*/  LDL R110, [R1+0x154] ;  /* 0x00015400016e7983 */ /* 0x000f680000100800 */
[----:B------:R1:W-:Y:S04]  /*23fe0*/  @!P0 ST.E.64 desc[UR42][R12.64], R14 ;  /* 0x0000000e0c008985 */ /* 0x0003e8000c101b2a */
[----:B------:R-:W5:Y:S01]  /*23ff0*/  LDL R111, [R1+0x150] ;  /* 0x00015000016f7983 */ /* 0x000f620000100800 */
[----:B--2---:R-:W-:-:S13]  /*24000*/  ISETP.GE.AND P1, PT, R95, UR4, PT ;  /* 0x000000045f007c0c */ /* 0x004fda000bf26270 */
[C---:B-1----:R-:W-:Y:S01]  /*24010*/  @!P1 LEA R12, P2, R95.reuse, R11, 0x2 ;  /* 0x0000000b5f0c9211 */ /* 0x042fe200078410ff */
[----:B------:R-:W-:Y:S02]  /*24020*/  @!P1 IMAD.MOV.U32 R14, RZ, RZ, R195 ;  /* 0x000000ffff0e9224 */ /* 0x000fe400078e00c3 */
[----:B------:R-:W-:Y:S01]  /*24030*/  @!P1 IMAD.MOV.U32 R15, RZ, RZ, R193 ;  /* 0x000000ffff0f9224 */ /* 0x000fe200078e00c1 */
[----:B------:R-:W-:Y:S02]  /*24040*/  @!P1 LEA.HI.X R13, R95, R42, R109, 0x2, P2 ;  /* 0x0000002a5f0d9211 */ /* 0x000fe400010f146d */
[----:B------:R-:W2:Y:S01]  /*24050*/  LDL R95, [R1+0xc4] ;  /* 0x0000c400015f7983 */ /* 0x000ea20000100800 */
[----:B----4-:R-:W-:-:S03]  /*24060*/  ISETP.GE.AND P0, PT, R94, UR4, PT ;  /* 0x000000045e007c0c */ /* 0x010fc6000bf06270 */
[----:B------:R1:W-:Y:S04]  /*24070*/  @!P1 ST.E.64 desc[UR42][R12.64], R14 ;  /* 0x0000000e0c009985 */ /* 0x0003e8000c101b2a */
[----:B------:R-:W4:Y:S06]  /*24080*/  LDL R109, [R1+0xb8] ;  /* 0x0000b800016d7983 */ /* 0x000f2c0000100800 */
[C---:B-1----:R-:W-:Y:S01]  /*24090*/  @!P0 LEA R12, P1, R94.reuse, R11, 0x2 ;  /* 0x0000000b5e0c8211 */ /* 0x042fe200078210ff */
[----:B------:R-:W-:Y:S01]  /*240a0*/  @!P0 IMAD.MOV.U32 R14, RZ, RZ, R190 ;  /* 0x000000ffff0e8224 */ /* 0x000fe200078e00be */
[----:B---3--:R-:W-:Y:S01]  /*240b0*/  ISETP.GE.AND P2, PT, R63, UR4, PT ;  /* 0x000000043f007c0c */ /* 0x008fe2000bf46270 */
[----:B------:R-:W-:Y:S01]  /*240c0*/  @!P0 IMAD.MOV.U32 R15, RZ, RZ, R188 ;  /* 0x000000ffff0f8224 */ /* 0x000fe200078e00bc */
[----:B------:R-:W-:-:S02]  /*240d0*/  @!P0 LEA.HI.X R13, R94, R42, R108, 0x2, P1 ;  /* 0x0000002a5e0d8211 */ /* 0x000fc400008f146c */
[----:B------:R-:W3:Y:S04]  /*240e0*/  LDL R94, [R1+0x14c] ;  /* 0x00014c00015e7983 */ /* 0x000ee80000100800 */
[----:B------:R1:W-:Y:S04]  /*240f0*/  @!P0 ST.E.64 desc[UR42][R12.64], R14 ;  /* 0x0000000e0c008985 */ /* 0x0003e8000c101b2a */
[----:B------:R-:W4:Y:S01]  /*24100*/  LDL R108, [R1+0xbc] ;  /* 0x0000bc00016c7983 */ /* 0x000f220000100800 */
[----:B-1----:R-:W-:-:S04]  /*24110*/  @!P2 LEA R12, P1, R63, R11, 0x2 ;  /* 0x0000000b3f0ca211 */ /* 0x002fc800078210ff */
[----:B-----5:R-:W-:Y:S02]  /*24120*/  @!P2 LEA.HI.X R13, R63, R42, R102, 0x2, P1 ;  /* 0x0000002a3f0da211 */ /* 0x020fe400008f1466 */
[----:B------:R-:W5:Y:S04]  /*24130*/  LDL R63, [R1+0xc0] ;  /* 0x0000c000013f7983 */ /* 0x000f680000100800 */
[----:B------:R-:W4:Y:S01]  /*24140*/  LDL R102, [R1+0x144] ;  /* 0x0001440001667983 */ /* 0x000f220000100800 */
[----:B------:R-:W-:Y:S01]  /*24150*/  ISETP.GE.AND P0, PT, R38, UR4, PT ;  /* 0x0000000426007c0c */ /* 0x000fe2000bf06270 */
[----:B------:R-:W-:Y:S01]  /*24160*/  @!P2 IMAD.MOV.U32 R14, RZ, RZ, R191 ;  /* 0x000000ffff0ea224 */ /* 0x000fe200078e00bf */
[----:B------:R-:W-:Y:S02]  /*24170*/  @!P2 MOV R15, R189 ;  /* 0x000000bd000fa202 */ /* 0x000fe40000000f00 */
[----:B------:R-:W-:-:S03]  /*24180*/  ISETP.GE.AND P1, PT, R105, UR4, PT ;  /* 0x0000000469007c0c */ /* 0x000fc6000bf26270 */
[----:B------:R1:W-:Y:S01]  /*24190*/  @!P2 ST.E.64 desc[UR42][R12.64], R14 ;  /* 0x0000000e0c00a985 */ /* 0x0003e2000c101b2a */
[----:B------:R-:W-:-:S05]  /*241a0*/  ISETP.GE.AND P2, PT, R106, UR4, PT ;  /* 0x000000046a007c0c */ /* 0x000fca000bf46270 */
[----:B-1----:R-:W-:-:S04]  /*241b0*/  @!P0 LEA R14, P3, R38, R11, 0x2 ;  /* 0x0000000b260e8211 */ /* 0x002fc800078610ff */
[-C--:B------:R-:W-:Y:S01]  /*241c0*/  @!P0 LEA.HI.X R15, R38, R42.reuse, R39, 0x2, P3 ;  /* 0x0000002a260f8211 */ /* 0x080fe200018f1427 */
[----:B------:R-:W-:Y:S02]  /*241d0*/  @!P0 IMAD.MOV.U32 R38, RZ, RZ, R187 ;  /* 0x000000ffff268224 */ /* 0x000fe400078e00bb */
[----:B------:R-:W-:Y:S01]  /*241e0*/  @!P0 IMAD.MOV.U32 R39, RZ, RZ, R185 ;  /* 0x000000ffff278224 */ /* 0x000fe200078e00b9 */
[----:B------:R-:W-:Y:S02]  /*241f0*/  ISETP.GE.AND P3, PT, R43, UR4, PT ;  /* 0x000000042b007c0c */ /* 0x000fe4000bf66270 */
[CC--:B------:R-:W-:Y:S02]  /*24200*/  @!P1 LEA R12, P4, R105.reuse, R11.reuse, 0x2 ;  /* 0x0000000b690c9211 */ /* 0x0c0fe400078810ff */
[----:B------:R1:W-:Y:S01]  /*24210*/  @!P0 ST.E.64 desc[UR42][R14.64], R38 ;  /* 0x000000260e008985 */ /* 0x0003e2000c101b2a */
[----:B------:R-:W-:Y:S02]  /*24220*/  ISETP.GE.AND P0, PT, R116, UR4, PT ;  /* 0x0000000474007c0c */ /* 0x000fe4000bf06270 */
[----:B------:R-:W-:Y:S01]  /*24230*/  @!P1 LEA.HI.X R13, R105, R42, R110, 0x2, P4 ;  /* 0x0000002a690d9211 */ /* 0x000fe200020f146e */
[----:B-1----:R-:W-:Y:S01]  /*24240*/  @!P1 IMAD.MOV.U32 R38, RZ, RZ, R186 ;  /* 0x000000ffff269224 */ /* 0x002fe200078e00ba */
[----:B------:R-:W4:Y:S01]  /*24250*/  LDL R105, [R1+0xb4] ;  /* 0x0000b40001697983 */ /* 0x000f220000100800 */
[----:B------:R-:W-:Y:S01]  /*24260*/  @!P1 IMAD.MOV.U32 R39, RZ, RZ, R184 ;  /* 0x000000ffff279224 */ /* 0x000fe200078e00b8 */
[----:B------:R-:W-:-:S02]  /*24270*/  @!P2 LEA R14, P4, R106, R11, 0x2 ;  /* 0x0000000b6a0ea211 */ /* 0x000fc400078810ff */
[----:B------:R-:W4:Y:S04]  /*24280*/  LDL R110, [R1+0x13c] ;  /* 0x00013c00016e7983 */ /* 0x000f280000100800 */
[----:B------:R1:W-:Y:S01]  /*24290*/  @!P1 ST.E.64 desc[UR42][R12.64], R38 ;  /* 0x000000260c009985 */ /* 0x0003e2000c101b2a */
[----:B------:R-:W-:-:S03]  /*242a0*/  @!P2 LEA.HI.X R15, R106, R42, R111, 0x2, P4 ;  /* 0x0000002a6a0fa211 */ /* 0x000fc600020f146f */
[----:B------:R-:W4:Y:S04]  /*242b0*/  LDL R111, [R1+0x138] ;  /* 0x00013800016f7983 */ /* 0x000f280000100800 */
[----:B------:R-:W4:Y:S01]  /*242c0*/  LDL R106, [R1+0x134] ;  /* 0x00013400016a7983 */ /* 0x000f220000100800 */
[----:B-1----:R-:W-:Y:S01]  /*242d0*/  @!P3 LEA R12, P5, R43, R11, 0x2 ;  /* 0x0000000b2b0cb211 */ /* 0x002fe200078a10ff */
[----:B------:R-:W-:Y:S02]  /*242e0*/  @!P2 IMAD.MOV.U32 R38, RZ, RZ, R183 ;  /* 0x000000ffff26a224 */ /* 0x000fe400078e00b7 */
[----:B------:R-:W-:-:S05]  /*242f0*/  @!P2 IMAD.MOV.U32 R39, RZ, RZ, R181 ;  /* 0x000000ffff27a224 */ /* 0x000fca00078e00b5 */
[----:B------:R1:W-:Y:S02]  /*24300*/  @!P2 ST.E.64 desc[UR42][R14.64], R38 ;  /* 0x000000260e00a985 */ /* 0x0003e4000c101b2a */
[----:B-1----:R-:W-:Y:S01]  /*24310*/  @!P3 IMAD.MOV.U32 R38, RZ, RZ, R182 ;  /* 0x000000ffff26b224 */ /* 0x002fe200078e00b6 */
[----:B------:R-:W-:Y:S02]  /*24320*/  @!P3 MOV R39, R180 ;  /* 0x000000b40027b202 */ /* 0x000fe40000000f00 */
[----:B------:R-:W-:-:S04]  /*24330*/  @!P0 LEA R14, P4, R116, R11, 0x2 ;  /* 0x0000000b740e8211 */ /* 0x000fc800078810ff */
[-C--:B------:R-:W-:Y:S02]  /*24340*/  @!P0 LEA.HI.X R15, R116, R42.reuse, R117, 0x2, P4 ;  /* 0x0000002a740f8211 */ /* 0x080fe400020f1475 */
[----:B------:R-:W4:Y:S04]  /*24350*/  LDL R117, [R1+0x124] ;  /* 0x0001240001757983 */ /* 0x000f280000100800 */
[----:B------:R-:W4:Y:S01]  /*24360*/  LDL R116, [R1+0x120] ;  /* 0x0001200001747983 */ /* 0x000f220000100800 */
[----:B--2---:R-:W-:Y:S02]  /*24370*/  ISETP.GE.AND P1, PT, R95, UR4, PT ;  /* 0x000000045f007c0c */ /* 0x004fe4000bf26270 */
[----:B---3--:R-:W-:Y:S02]  /*24380*/  @!P3 LEA.HI.X R13, R43, R42, R94, 0x2, P5 ;  /* 0x0000002a2b0db211 */ /* 0x008fe400028f145e */
[----:B------:R-:W2:Y:S04]  /*24390*/  LDL R94, [R1+0xb0] ;  /* 0x0000b000015e7983 */ /* 0x000ea80000100800 */
[----:B------:R-:W3:Y:S04]  /*243a0*/  LDL R43, [R1+0xac] ;  /* 0x0000ac00012b7983 */ /* 0x000ee80000100800 */
[----:B------:R1:W-:Y:S01]  /*243b0*/  @!P3 ST.E.64 desc[UR42][R12.64], R38 ;  /* 0x000000260c00b985 */ /* 0x0003e2000c101b2a */
[----:B-----5:R-:W-:-:S02]  /*243c0*/  ISETP.GE.AND P2, PT, R63, UR4, PT ;  /* 0x000000043f007c0c */ /* 0x020fc4000bf46270 */
[CC--:B-1----:R-:W-:Y:S01]  /*243d0*/  @!P1 LEA R12, P5, R95.reuse, R11.reuse, 0x2 ;  /* 0x0000000b5f0c9211 */ /* 0x0c2fe200078a10ff */
[----:B------:R-:W-:Y:S02]  /*243e0*/  @!P0 IMAD.MOV.U32 R38, RZ, RZ, R179 ;  /* 0x000000ffff268224 */ /* 0x000fe400078e00b3 */
[----:B------:R-:W-:Y:S01]  /*243f0*/  @!P0 IMAD.MOV.U32 R39, RZ, RZ, R177 ;  /* 0x000000ffff278224 */ /* 0x000fe200078e00b1 */
[----:B----4-:R-:W-:Y:S02]  /*24400*/  @!P1 LEA.HI.X R13, R95, R42, R102, 0x2, P5 ;  /* 0x0000002a5f0d9211 */ /* 0x010fe400028f1466 */
[----:B------:R-:W4:Y:S04]  /*24410*/  LDL R102, [R1+0x130] ;  /* 0x0001300001667983 */ /* 0x000f280000100800 */
[----:B------:R1:W-:Y:S04]  /*24420*/  @!P0 ST.E.64 desc[UR42][R14.64], R38 ;  /* 0x000000260e008985 */ /* 0x0003e8000c101b2a */
[----:B------:R-:W5:Y:S01]  /*24430*/  LDL R95, [R1+0xa4] ;  /* 0x0000a400015f7983 */ /* 0x000f620000100800 */
[----:B-1----:R-:W-:-:S04]  /*24440*/  @!P2 LEA R14, P4, R63, R11, 0x2 ;  /* 0x0000000b3f0ea211 */ /* 0x002fc800078810ff */
[----:B------:R-:W-:Y:S02]  /*24450*/  @!P2 LEA.HI.X R15, R63, R42, R112, 0x2, P4 ;  /* 0x0000002a3f0fa211 */ /* 0x000fe400020f1470 */
[----:B------:R-:W5:Y:S01]  /*24460*/  LDL R63, [R1+0x12c] ;  /* 0x00012c00013f7983 */ /* 0x000f620000100800 */
[----:B------:R-:W-:Y:S01]  /*24470*/  ISETP.GE.AND P3, PT, R108, UR4, PT ;  /* 0x000000046c007c0c */ /* 0x000fe2000bf66270 */
[----:B------:R-:W-:Y:S02]  /*24480*/  @!P1 IMAD.MOV.U32 R38, RZ, RZ, R178 ;  /* 0x000000ffff269224 */ /* 0x000fe400078e00b2 */
[----:B------:R-:W-:Y:S01]  /*24490*/  @!P1 IMAD.MOV.U32 R39, RZ, RZ, R176 ;  /* 0x000000ffff279224 */ /* 0x000fe200078e00b0 */
[----:B------:R-:W-:Y:S01]  /*244a0*/  ISETP.GE.AND P0, PT, R109, UR4, PT ;  /* 0x000000046d007c0c */ /* 0x000fe2000bf06270 */
[----:B------:R-:W5:Y:S04]  /*244b0*/  LDL R112, [R1+0xa0] ;  /* 0x0000a00001707983 */ /* 0x000f680000100800 */
[----:B------:R1:W-:Y:S01]  /*244c0*/  @!P1 ST.E.64 desc[UR42][R12.64], R38 ;  /* 0x000000260c009985 */ /* 0x0003e2000c101b2a */
[----:B------:R-:W-:-:S03]  /*244d0*/  ISETP.GE.AND P1, PT, R105, UR4, PT ;  /* 0x0000000469007c0c */ /* 0x000fc6000bf26270 */
[C---:B-1----:R-:W-:Y:S01]  /*244e0*/  @!P3 LEA R12, P5, R108.reuse, R11, 0x2 ;  /* 0x0000000b6c0cb211 */ /* 0x042fe200078a10ff */
[----:B------:R-:W-:Y:S02]  /*244f0*/  @!P2 IMAD.MOV.U32 R38, RZ, RZ, R175 ;  /* 0x000000ffff26a224 */ /* 0x000fe400078e00af */
[----:B------:R-:W-:Y:S01]  /*24500*/  @!P2 IMAD.MOV.U32 R39, RZ, RZ, R173 ;  /* 0x000000ffff27a224 */ /* 0x000fe200078e00ad */
[----:B------:R-:W-:Y:S02]  /*24510*/  @!P3 LEA.HI.X R13, R108, R42, R110, 0x2, P5 ;  /* 0x0000002a6c0db211 */ /* 0x000fe400028f146e */
[----:B------:R-:W5:Y:S04]  /*24520*/  LDL R110, [R1+0x9c] ;  /* 0x00009c00016e7983 */ /* 0x000f680000100800 */
[----:B------:R1:W-:Y:S04]  /*24530*/  @!P2 ST.E.64 desc[UR42][R14.64], R38 ;  /* 0x000000260e00a985 */ /* 0x0003e8000c101b2a */
[----:B------:R-:W5:Y:S01]  /*24540*/  LDL R108, [R1+0x98] ;  /* 0x00009800016c7983 */ /* 0x000f620000100800 */
[----:B-1----:R-:W-:Y:S01]  /*24550*/  @!P3 IMAD.MOV.U32 R38, RZ, RZ, R174 ;  /* 0x000000ffff26b224 */ /* 0x002fe200078e00ae */
[----:B------:R-:W-:-:S02]  /*24560*/  @!P3 MOV R39, R172 ;  /* 0x000000ac0027b202 */ /* 0x000fc40000000f00 */
[----:B------:R-:W-:-:S03]  /*24570*/  @!P0 LEA R14, P5, R109, R11, 0x2 ;  /* 0x0000000b6d0e8211 */ /* 0x000fc600078a10ff */
[----:B------:R1:W-:Y:S01]  /*24580*/  @!P3 ST.E.64 desc[UR42][R12.64], R38 ;  /* 0x000000260c00b985 */ /* 0x0003e2000c101b2a */
[----:B------:R-:W-:-:S03]  /*24590*/  @!P0 LEA.HI.X R15, R109, R42, R111, 0x2, P5 ;  /* 0x0000002a6d0f8211 */ /* 0x000fc600028f146f */
[----:B------:R-:W5:Y:S04]  /*245a0*/  LDL R111, [R1+0x11c] ;  /* 0x00011c00016f7983 */ /* 0x000f680000100800 */
[----:B------:R-:W5:Y:S01]  /*245b0*/  LDL R109, [R1+0x118] ;  /* 0x00011800016d7983 */ /* 0x000f620000100800 */
[C---:B-1----:R-:W-:Y:S01]  /*245c0*/  @!P1 LEA R12, P3, R105.reuse, R11, 0x2 ;  /* 0x0000000b690c9211 */ /* 0x042fe200078610ff */
[----:B------:R-:W-:Y:S02]  /*245d0*/  @!P0 IMAD.MOV.U32 R38, RZ, RZ, R171 ;  /* 0x000000ffff268224 */ /* 0x000fe400078e00ab */
[----:B------:R-:W-:Y:S01]  /*245e0*/  @!P0 IMAD.MOV.U32 R39, RZ, RZ, R169 ;  /* 0x000000ffff278224 */ /* 0x000fe200078e00a9 */
[----:B------:R-:W-:Y:S02]  /*245f0*/  @!P1 LEA.HI.X R13, R105, R42, R106, 0x2, P3 ;  /* 0x0000002a690d9211 */ /* 0x000fe400018f146a */
[----:B------:R-:W5:Y:S04]  /*24600*/  LDL R105, [R1+0x94] ;  /* 0x0000940001697983 */ /* 0x000f680000100800 */
[----:B------:R1:W-:Y:S04]  /*24610*/  @!P0 ST.E.64 desc[UR42][R14.64], R38 ;  /* 0x000000260e008985 */ /* 0x0003e8000c101b2a */
[----:B------:R-:W5:Y:S01]  /*24620*/  LDL R106, [R1+0x114] ;  /* 0x00011400016a7983 */ /* 0x000f620000100800 */
[----:B-1----:R-:W-:-:S02]  /*24630*/  @!P1 IMAD.MOV.U32 R38, RZ, RZ, R170 ;  /* 0x000000ffff269224 */ /* 0x002fc400078e00aa */
[----:B------:R-:W-:-:S05]  /*24640*/  @!P1 IMAD.MOV.U32 R39, RZ, RZ, R168 ;  /* 0x000000ffff279224 */ /* 0x000fca00078e00a8 */
[----:B------:R1:W-:Y:S01]  /*24650*/  @!P1 ST.E.64 desc[UR42][R12.64], R38 ;  /* 0x000000260c009985 */ /* 0x0003e2000c101b2a */
[----:B------:R-:W-:Y:S02]  /*24660*/  ISETP.GE.AND P0, PT, R118, UR4, PT ;  /* 0x0000000476007c0c */ /* 0x000fe4000bf06270 */
[----:B--2---:R-:W-:Y:S02]  /*24670*/  ISETP.GE.AND P2, PT, R94, UR4, PT ;  /* 0x000000045e007c0c */ /* 0x004fe4000bf46270 */
[----:B---3--:R-:W-:-:S11]  /*24680*/  ISETP.GE.AND P4, PT, R43, UR4, PT ;  /* 0x000000042b007c0c */ /* 0x008fd6000bf86270 */
[CC--:B------:R-:W-:Y:S01]  /*24690*/  @!P2 LEA R14, P3, R94.reuse, R11.reuse, 0x2 ;  /* 0x0000000b5e0ea211 */ /* 0x0c0fe200078610ff */
[----:B-1----:R-:W-:Y:S01]  /*246a0*/  @!P2 IMAD.MOV.U32 R38, RZ, RZ, R147 ;  /* 0x000000ffff26a224 */ /* 0x002fe200078e0093 */
[----:B------:R-:W-:Y:S01]  /*246b0*/  @!P4 LEA R12, P5, R43, R11, 0x2 ;  /* 0x0000000b2b0cc211 */ /* 0x000fe200078a10ff */
[----:B------:R-:W-:Y:S02]  /*246c0*/  @!P2 IMAD.MOV.U32 R39, RZ, RZ, R100 ;  /* 0x000000ffff27a224 */ /* 0x000fe400078e0064 */
[----:B------:R-:W2:Y:S01]  /*246d0*/  LDL R100, [R1+0x110] ;  /* 0x0001100001647983 */ /* 0x000ea20000100800 */
[----:B----4-:R-:W-:-:S03]  /*246e0*/  @!P2 LEA.HI.X R15, R94, R42, R102, 0x2, P3 ;  /* 0x0000002a5e0fa211 */ /* 0x010fc600018f1466 */
[----:B------:R-:W3:Y:S04]  /*246f0*/  LDL R102, [R1+0x90] ;  /* 0x0000900001667983 */ /* 0x000ee80000100800 */
[----:B------:R-:W4:Y:S01]  /*24700*/  LDL R94, [R1+0x8c] ;  /* 0x00008c00015e7983 */ /* 0x000f220000100800 */
[----:B-----5:R-:W-:-:S03]  /*24710*/  ISETP.GE.AND P1, PT, R95, UR4, PT ;  /* 0x000000045f007c0c */ /* 0x020fc6000bf26270 */
[----:B------:R1:W-:Y:S01]  /*24720*/  @!P2 ST.E.64 desc[UR42][R14.64], R38 ;  /* 0x000000260e00a985 */ /* 0x0003e2000c101b2a */
[----:B------:R-:W-:-:S03]  /*24730*/  @!P4 LEA.HI.X R13, R43, R42, R63, 0x2, P5 ;  /* 0x0000002a2b0dc211 */ /* 0x000fc600028f143f */
[----:B------:R-:W5:Y:S01]  /*24740*/  LDL R63, [R1+0x88] ;  /* 0x00008800013f7983 */ /* 0x000f620000100800 */
[----:B-1----:R-:W-:-:S03]  /*24750*/  @!P4 IMAD.MOV.U32 R14, RZ, RZ, R104 ;  /* 0x000000ffff0ec224 */ /* 0x002fc600078e0068 */
[----:B------:R-:W5:Y:S01]  /*24760*/  LDL R43, [R1+0x84] ;  /* 0x00008400012b7983 */ /* 0x000f620000100800 */
[----:B------:R-:W-:-:S03]  /*24770*/  @!P4 MOV R15, R53 ;  /* 0x00000035000fc202 */ /* 0x000fc60000000f00 */
[----:B------:R-:W5:Y:S04]  /*24780*/  LDL R53, [R1+0x108] ;  /* 0x0001080001357983 */ /* 0x000f680000100800 */
[----:B------:R1:W-:Y:S02]  /*24790*/  @!P4 ST.E.64 desc[UR42][R12.64], R14 ;  /* 0x0000000e0c00c985 */ /* 0x0003e4000c101b2a */
[----:B-1----:R-:W-:-:S04]  /*247a0*/  @!P1 LEA R12, P5, R95, R11, 0x2 ;  /* 0x0000000b5f0c9211 */ /* 0x002fc800078a10ff */
[----:B------:R-:W-:Y:S02]  /*247b0*/  @!P1 LEA.HI.X R13, R95, R42, R117, 0x2, P5 ;  /* 0x0000002a5f0d9211 */ /* 0x000fe400028f1475 */
[----:B------:R-:W5:Y:S01]  /*247c0*/  LDL R95, [R1+0x10c] ;  /* 0x00010c00015f7983 */ /* 0x000f620000100800 */
[----:B------:R-:W-:-:S03]  /*247d0*/  @!P0 IMAD.MOV.U32 R14, RZ, RZ, R3 ;  /* 0x000000ffff0e8224 */ /* 0x000fc600078e0003 */
[----:B------:R-:W5:Y:S01]  /*247e0*/  LDL R3, [R1+0x104] ;  /* 0x0001040001037983 */ /* 0x000f620000100800 */
[----:B------:R-:W-:Y:S02]  /*247f0*/  ISETP.GE.AND P2, PT, R112, UR4, PT ;  /* 0x0000000470007c0c */ /* 0x000fe4000bf46270 */
[----:B------:R-:W-:Y:S02]  /*24800*/  @!P0 LEA R38, P3, R118, R11, 0x2 ;  /* 0x0000000b76268211 */ /* 0x000fe400078610ff */
[----:B------:R-:W-:Y:S01]  /*24810*/  ISETP.GE.AND P4, PT, R110, UR4, PT ;  /* 0x000000046e007c0c */ /* 0x000fe2000bf86270 */
[----:B------:R-:W-:Y:S01]  /*24820*/  @!P0 IMAD.MOV.U32 R15, RZ, RZ, R4 ;  /* 0x000000ffff0f8224 */ /* 0x000fe200078e0004 */
[----:B------:R-:W-:Y:S02]  /*24830*/  @!P0 LEA.HI.X R39, R118, R42, R119, 0x2, P3 ;  /* 0x0000002a76278211 */ /* 0x000fe400018f1477 */
[----:B------:R-:W-:-:S03]  /*24840*/  ISETP.GE.AND P3, PT, R108, UR4, PT ;  /* 0x000000046c007c0c */ /* 0x000fc6000bf66270 */
[----:B------:R1:W-:Y:S04]  /*24850*/  @!P0 ST.E.64 desc[UR42][R38.64], R14 ;  /* 0x0000000e26008985 */ /* 0x0003e8000c101b2a */
[----:B------:R0:W-:Y:S02]  /*24860*/  @!P1 ST.E.64 desc[UR42][R12.64], R54 ;  /* 0x000000360c009985 */ /* 0x0001e4000c101b2a */
[-C--:B------:R-:W-:Y:S02]  /*24870*/  @!P4 LEA R4, P1, R110, R11.reuse, 0x2 ;  /* 0x0000000b6e04c211 */ /* 0x080fe400078210ff */
[----:B-1----:R-:W-:-:S04]  /*24880*/  @!P2 LEA R14, P0, R112, R11, 0x2 ;  /* 0x0000000b700ea211 */ /* 0x002fc800078010ff */
[-C--:B------:R-:W-:Y:S01]  /*24890*/  @!P2 LEA.HI.X R15, R112, R42.reuse, R116, 0x2, P0 ;  /* 0x0000002a700fa211 */ /* 0x080fe200000f1474 */
[----:B0-----:R-:W-:Y:S01]  /*248a0*/  @!P2 IMAD.MOV.U32 R12, RZ, RZ, R5 ;  /* 0x000000ffff0ca224 */ /* 0x001fe200078e0005 */
[-C--:B------:R-:W-:Y:S01]  /*248b0*/  @!P4 LEA.HI.X R5, R110, R42.reuse, R111, 0x2, P1 ;  /* 0x0000002a6e05c211 */ /* 0x080fe200008f146f */
[----:B------:R-:W-:Y:S01]  /*248c0*/  @!P2 IMAD.MOV.U32 R13, RZ, RZ, R6 ;  /* 0x000000ffff0da224 */ /* 0x000fe200078e0006 */
[----:B------:R-:W-:Y:S02]  /*248d0*/  ISETP.GE.AND P0, PT, R105, UR4, PT ;  /* 0x0000000469007c0c */ /* 0x000fe4000bf06270 */
[C---:B------:R-:W-:Y:S02]  /*248e0*/  @!P3 LEA R38, P5, R108.reuse, R11, 0x2 ;  /* 0x0000000b6c26b211 */ /* 0x040fe400078a10ff */
[----:B------:R-:W-:Y:S02]  /*248f0*/  @!P2 ST.E.64 desc[UR42][R14.64], R12 ;  /* 0x0000000c0e00a985 */ /* 0x000fe4000c101b2a */
[----:B------:R-:W-:-:S02]  /*24900*/  @!P3 LEA.HI.X R39, R108, R42, R109, 0x2, P5 ;  /* 0x0000002a6c27b211 */ /* 0x000fc400028f146d */
[----:B------:R0:W-:Y:S05]  /*24910*/  @!P4 ST.E.64 desc[UR42][R4.64], R56 ;  /* 0x000000380400c985 */ /* 0x0001ea000c101b2a */
[C---:B------:R-:W-:Y:S01]  /*24920*/  @!P0 LEA R6, P2, R105.reuse, R11, 0x2 ;  /* 0x0000000b69068211 */ /* 0x040fe200078410ff */
[----:B0-----:R-:W-:Y:S02]  /*24930*/  @!P3 IMAD.MOV.U32 R4, RZ, RZ, R7 ;  /* 0x000000ffff04b224 */ /* 0x001fe400078e0007 */
[----:B------:R-:W-:Y:S01]  /*24940*/  @!P3 IMAD.MOV.U32 R5, RZ, RZ, R8 ;  /* 0x000000ffff05b224 */ /* 0x000fe200078e0008 */
[----:B------:R-:W-:Y:S01]  /*24950*/  @!P0 LEA.HI.X R7, R105, R42, R106, 0x2, P2 ;  /* 0x0000002a69078211 */ /* 0x000fe200010f146a */
[----:B------:R-:W-:Y:S01]  /*24960*/  @!P0 IMAD.MOV.U32 R12, RZ, RZ, R61 ;  /* 0x000000ffff0c8224 */ /* 0x000fe200078e003d */
[----:B------:R-:W-:-:S02]  /*24970*/  @!P0 MOV R13, R64 ;  /* 0x00000040000d8202 */ /* 0x000fc40000000f00 */
[----:B------:R0:W-:Y:S04]  /*24980*/  @!P3 ST.E.64 desc[UR42][R38.64], R4 ;  /* 0x000000042600b985 */ /* 0x0001e8000c101b2a */
[----:B------:R1:W-:Y:S01]  /*24990*/  @!P0 ST.E.64 desc[UR42][R6.64], R12 ;  /* 0x0000000c06008985 */ /* 0x0003e2000c101b2a */
[----:B---3--:R-:W-:Y:S02]  /*249a0*/  ISETP.GE.AND P1, PT, R102, UR4, PT ;  /* 0x0000000466007c0c */ /* 0x008fe4000bf26270 */
[----:B----4-:R-:W-:-:S11]  /*249b0*/  ISETP.GE.AND P4, PT, R94, UR4, PT ;  /* 0x000000045e007c0c */ /* 0x010fd6000bf86270 */
[CC--:B0-----:R-:W-:Y:S01]  /*249c0*/  @!P1 LEA R4, P2, R102.reuse, R11.reuse, 0x2 ;  /* 0x0000000b66049211 */ /* 0x0c1fe200078410ff */
[----:B-1----:R-:W-:Y:S02]  /*249d0*/  @!P1 IMAD.MOV.U32 R6, RZ, RZ, R9 ;  /* 0x000000ffff069224 */ /* 0x002fe400078e0009 */
[----:B------:R-:W-:Y:S01]  /*249e0*/  @!P1 IMAD.MOV.U32 R7, RZ, RZ, R10 ;  /* 0x000000ffff079224 */ /* 0x000fe200078e000a */
[----:B--2---:R-:W-:Y:S02]  /*249f0*/  @!P1 LEA.HI.X R5, R102, R42, R100, 0x2, P2 ;  /* 0x0000002a66059211 */ /* 0x004fe400010f1464 */
[----:B-----5:R-:W-:Y:S02]  /*24a00*/  ISETP.GE.AND P5, PT, R63, UR4, PT ;  /* 0x000000043f007c0c */ /* 0x020fe4000bfa6270 */
[----:B------:R-:W-:Y:S02]  /*24a10*/  ISETP.GE.AND P3, PT, R43, UR4, PT ;  /* 0x000000042b007c0c */ /* 0x000fe4000bf66270 */
[----:B------:R-:W-:Y:S01]  /*24a20*/  @!P4 LEA R8, P0, R94, R11, 0x2 ;  /* 0x0000000b5e08c211 */ /* 0x000fe200078010ff */
[----:B------:R0:W-:Y:S01]  /*24a30*/  @!P1 ST.E.64 desc[UR42][R4.64], R6 ;  /* 0x0000000604009985 */ /* 0x0001e2000c101b2a */
[----:B------:R-:W-:-:S07]  /*24a40*/  @!P4 IMAD.MOV.U32 R10, RZ, RZ, R69 ;  /* 0x000000ffff0ac224 */ /* 0x000fce00078e0045 */
[-C--:B0-----:R-:W-:Y:S02]  /*24a50*/  @!P5 LEA R4, P1, R63, R11.reuse, 0x2 ;  /* 0x0000000b3f04d211 */ /* 0x081fe400078210ff */
[----:B------:R-:W-:Y:S01]  /*24a60*/  @!P3 LEA R6, P2, R43, R11, 0x2 ;  /* 0x0000000b2b06b211 */ /* 0x000fe200078410ff */
[----:B------:R-:W-:Y:S01]  /*24a70*/  @!P4 IMAD.MOV.U32 R11, RZ, RZ, R72 ;  /* 0x000000ffff0bc224 */ /* 0x000fe200078e0048 */
[-C--:B------:R-:W-:Y:S02]  /*24a80*/  @!P5 LEA.HI.X R5, R63, R42.reuse, R53, 0x2, P1 ;  /* 0x0000002a3f05d211 */ /* 0x080fe400008f1435 */
[-C--:B------:R-:W-:Y:S02]  /*24a90*/  @!P4 LEA.HI.X R9, R94, R42.reuse, R95, 0x2, P0 ;  /* 0x0000002a5e09c211 */ /* 0x080fe400000f145f */
[----:B------:R-:W-:-:S03]  /*24aa0*/  @!P3 LEA.HI.X R7, R43, R42, R3, 0x2, P2 ;  /* 0x0000002a2b07b211 */ /* 0x000fc600010f1403 */
[----:B------:R0:W-:Y:S04]  /*24ab0*/  @!P4 ST.E.64 desc[UR42][R8.64], R10 ;  /* 0x0000000a0800c985 */ /* 0x0001e8000c101b2a */
[----:B------:R3:W-:Y:S01]  /*24ac0*/  @!P5 ST.E.64 desc[UR42][R4.64], R20 ;  /* 0x000000140400d985 */ /* 0x0007e2000c101b2a */
[----:B0-----:R-:W-:Y:S02]  /*24ad0*/  @!P3 IMAD.MOV.U32 R8, RZ, RZ, R73 ;  /* 0x000000ffff08b224 */ /* 0x001fe400078e0049 */
[----:B------:R-:W-:-:S05]  /*24ae0*/  @!P3 IMAD.MOV.U32 R9, RZ, RZ, R77 ;  /* 0x000000ffff09b224 */ /* 0x000fca00078e004d */
[----:B------:R3:W-:Y:S02]  /*24af0*/  @!P3 ST.E.64 desc[UR42][R6.64], R8 ;  /* 0x000000080600b985 */ /* 0x0007e4000c101b2a */
.L_x_3278:
[----:B------:R-:W-:Y:S05]  /*24b00*/  BSYNC B1 ;  /* 0x0000000000017941 */ /* 0x000fea0003800000 */
.L_x_3277:
[----:B------:R-:W-:-:S03]  /*24b10*/  UMOV UR4, 0xffffffff ;  /* 0xffffffff00047882 */ /* 0x000fc60000000000 */
[----:B------:R-:W-:Y:S05]  /*24b20*/  BRA.DIV UR4, `(.L_x_3279) ;  /* 0x0000011a04187947 */ /* 0x000fea000b800000 */
[----:B0-----:R-:W0:Y:S04]  /*24b30*/  SHFL.IDX PT, R41, R41, 0x1, 0x1c1f ;  /* 0x003c1f0029297f89 */ /* 0x001e2800000e0000 */
[----:B------:R-:W4:Y:S02]  /*24b40*/  SHFL.IDX PT, R40, R40, 0x1, 0x1c1f ;  /* 0x003c1f0028287f89 */ /* 0x000f2400000e0000 */
.L_x_3687:
        /* <DEDUP_REMOVED lines=15> */
[----:B-1----:R-:W4:Y:S04]  /*24c40*/  LDL R42, [R1+0x144] ;  /* 0x00014400012a7983 */ /* 0x002f280000100800 */
[----:B------:R-:W4:Y:S04]  /*24c50*/  LDL R39, [R1+0x13c] ;  /* 0x00013c0001277983 */ /* 0x000f280000100800 */
        /* <DEDUP_REMOVED lines=23> */
[----:B--2---:R-:W2:Y:S04]  /*24dd0*/  LDL R11, [R1+0xb4] ;  /* 0x0000b400010b7983 */ /* 0x004ea80000100800 */
[----:B------:R-:W2:Y:S04]  /*24de0*/  LDL R10, [R1+0x88] ;  /* 0x00008800010a7983 */ /* 0x000ea80000100800 */
[----:B------:R-:W2:Y:S04]  /*24df0*/  LDL R8, [R1+0x94] ;  /* 0x0000940001087983 */ /* 0x000ea80000100800 */
[----:B------:R-:W2:Y:S04]  /*24e00*/  LDL R53, [R1+0x134] ;  /* 0x0001340001357983 */ /* 0x000ea80000100800 */
[----:B------:R-:W2:Y:S04]  /*24e10*/  LDL R15, [R1+0x90] ;  /* 0x00009000010f7983 */ /* 0x000ea80000100800 */
[----:B------:R-:W2:Y:S01]  /*24e20*/  LDL R38, [R1+0x114] ;  /* 0x0001140001267983 */ /* 0x000ea20000100800 */
[----:B-----5:R-:W-:Y:S01]  /*24e30*/  IMAD.MOV.U32 R77, RZ, RZ, R73 ;  /* 0x000000ffff4d7224 */ /* 0x020fe200078e0049 */
[----:B----4-:R-:W-:Y:S01]  /*24e40*/  MOV R73, R72 ;  /* 0x0000004800497202 */ /* 0x010fe20000000f00 */
[----:B------:R-:W-:Y:S01]  /*24e50*/  IMAD.MOV.U32 R72, RZ, RZ, R69 ;  /* 0x000000ffff487224 */ /* 0x000fe200078e0045 */
[----:B------:R-:W-:Y:S01]  /*24e60*/  ISETP.GE.AND P0, PT, R94, UR4, PT ;  /* 0x000000045e007c0c */ /* 0x000fe2000bf06270 */
[----:B------:R-:W-:-:S02]  /*24e70*/  IMAD.MOV.U32 R69, RZ, RZ, R64 ;  /* 0x000000ffff457224 */ /* 0x000fc400078e0040 */
[----:B------:R-:W-:Y:S02]  /*24e80*/  IMAD.MOV.U32 R64, RZ, RZ, R63 ;  /* 0x000000ffff407224 */ /* 0x000fe400078e003f */
[----:B------:R-:W-:Y:S02]  /*24e90*/  IMAD.MOV.U32 R63, RZ, RZ, R61 ;  /* 0x000000ffff3f7224 */ /* 0x000fe400078e003d */
[----:B------:R-:W-:Y:S02]  /*24ea0*/  IMAD.MOV.U32 R61, RZ, RZ, R57 ;  /* 0x000000ffff3d7224 */ /* 0x000fe400078e0039 */
[----:B------:R-:W-:Y:S02]  /*24eb0*/  IMAD.MOV.U32 R57, RZ, RZ, R56 ;  /* 0x000000ffff397224 */ /* 0x000fe400078e0038 */
[----:B------:R-:W-:Y:S01]  /*24ec0*/  IMAD.MOV.U32 R56, RZ, RZ, R55 ;  /* 0x000000ffff387224 */ /* 0x000fe200078e0037 */
[----:B------:R-:W-:Y:S01]  /*24ed0*/  MOV R55, R54 ;  /* 0x0000003600377202 */ /* 0x000fe20000000f00 */
[----:B------:R-:W-:-:S02]  /*24ee0*/  IMAD.MOV.U32 R54, RZ, RZ, R43 ;  /* 0x000000ffff367224 */ /* 0x000fc400078e002b */
[----:B------:R-:W-:Y:S02]  /*24ef0*/  IMAD.MOV.U32 R43, RZ, RZ, R42 ;  /* 0x000000ffff2b7224 */ /* 0x000fe400078e002a */
[----:B------:R-:W-:Y:S02]  /*24f00*/  IMAD.MOV.U32 R42, RZ, RZ, R39 ;  /* 0x000000ffff2a7224 */ /* 0x000fe400078e0027 */
[----:B------:R-:W-:Y:S02]  /*24f10*/  @!P0 IMAD.MOV.U32 R2, RZ, RZ, R40 ;  /* 0x000000ffff028224 */ /* 0x000fe400078e0028 */
[----:B---3--:R-:W-:Y:S01]  /*24f20*/  IMAD.MOV.U32 R39, RZ, RZ, R21 ;  /* 0x000000ffff277224 */ /* 0x008fe200078e0015 */
[----:B------:R-:W-:Y:S01]  /*24f30*/  MOV R95, R77 ;  /* 0x0000004d005f7202 */ /* 0x000fe20000000f00 */
[----:B------:R-:W-:Y:S02]  /*24f40*/  IMAD.MOV.U32 R21, RZ, RZ, R3 ;  /* 0x000000ffff157224 */ /* 0x000fe400078e0003 */
[----:B0-----:R-:W-:Y:S01]  /*24f50*/  @!P0 IMAD.MOV.U32 R3, RZ, RZ, R41 ;  /* 0x000000ffff038224 */ /* 0x001fe200078e0029 */
[----:B------:R-:W-:Y:S01]  /*24f60*/  ISETP.GE.AND P1, PT, R100, UR4, PT ;  /* 0x0000000464007c0c */ /* 0x000fe2000bf26270 */
[----:B------:R-:W-:-:S02]  /*24f70*/  IMAD.MOV.U32 R77, RZ, RZ, R72 ;  /* 0x000000ffff4d7224 */ /* 0x000fc400078e0048 */
[----:B------:R-:W-:-:S04]  /*24f80*/  @!P0 IMAD.WIDE R2, R94, 0x4, R2 ;  /* 0x000000045e028825 */ /* 0x000fc800078e0202 */
[----:B------:R-:W-:Y:S02]  /*24f90*/  IMAD.MOV.U32 R72, RZ, RZ, R64 ;  /* 0x000000ffff487224 */ /* 0x000fe400078e0040 */
[----:B------:R-:W-:Y:S02]  /*24fa0*/  IMAD.MOV.U32 R94, RZ, RZ, R73 ;  /* 0x000000ffff5e7224 */ /* 0x000fe400078e0049 */
[----:B------:R-:W-:Y:S02]  /*24fb0*/  IMAD.MOV.U32 R64, RZ, RZ, R61 ;  /* 0x000000ffff407224 */ /* 0x000fe400078e003d */
[----:B------:R-:W-:Y:S02]  /*24fc0*/  IMAD.MOV.U32 R73, RZ, RZ, R69 ;  /* 0x000000ffff497224 */ /* 0x000fe400078e0045 */
[----:B------:R-:W-:Y:S02]  /*24fd0*/  IMAD.MOV.U32 R61, RZ, RZ, R55 ;  /* 0x000000ffff3d7224 */ /* 0x000fe400078e0037 */
[----:B------:R-:W-:-:S02]  /*24fe0*/  IMAD.MOV.U32 R69, RZ, RZ, R63 ;  /* 0x000000ffff457224 */ /* 0x000fc400078e003f */
[----:B------:R-:W-:Y:S02]  /*24ff0*/  IMAD.MOV.U32 R55, RZ, RZ, R43 ;  /* 0x000000ffff377224 */ /* 0x000fe400078e002b */
[----:B------:R-:W-:Y:S01]  /*25000*/  IMAD.MOV.U32 R63, RZ, RZ, R57 ;  /* 0x000000ffff3f7224 */ /* 0x000fe200078e0039 */
[----:B------:R-:W-:Y:S01]  /*25010*/  MOV R57, R56 ;  /* 0x0000003800397202 */ /* 0x000fe20000000f00 */
[----:B------:R-:W-:Y:S02]  /*25020*/  IMAD.MOV.U32 R43, RZ, RZ, R39 ;  /* 0x000000ffff2b7224 */ /* 0x000fe400078e0027 */
[----:B------:R-:W-:Y:S02]  /*25030*/  IMAD.MOV.U32 R39, RZ, RZ, R20 ;  /* 0x000000ffff277224 */ /* 0x000fe400078e0014 */
[----:B------:R-:W-:Y:S02]  /*25040*/  IMAD.MOV.U32 R56, RZ, RZ, R54 ;  /* 0x000000ffff387224 */ /* 0x000fe400078e0036 */
[----:B------:R-:W-:-:S02]  /*25050*/  IMAD.MOV.U32 R20, RZ, RZ, R13 ;  /* 0x000000ffff147224 */ /* 0x000fc400078e000d */
[----:B------:R-:W-:Y:S02]  /*25060*/  IMAD.MOV.U32 R54, RZ, RZ, R42 ;  /* 0x000000ffff367224 */ /* 0x000fe400078e002a */
[----:B------:R-:W-:Y:S01]  /*25070*/  IMAD.MOV.U32 R13, RZ, RZ, R4 ;  /* 0x000000ffff0d7224 */ /* 0x000fe200078e0004 */
[C---:B------:R-:W-:Y:S01]  /*25080*/  @!P1 LEA R4, P4, R100.reuse, R40, 0x2 ;  /* 0x0000002864049211 */ /* 0x040fe200078810ff */
[----:B------:R-:W-:Y:S01]  /*25090*/  IMAD.MOV.U32 R42, RZ, RZ, R21 ;  /* 0x000000ffff2a7224 */ /* 0x000fe200078e0015 */
[----:B------:R-:W-:Y:S01]  /*250a0*/  MOV R21, R14 ;  /* 0x0000000e00157202 */ /* 0x000fe20000000f00 */
[----:B------:R-:W-:Y:S02]  /*250b0*/  IMAD.MOV.U32 R14, RZ, RZ, R12 ;  /* 0x000000ffff0e7224 */ /* 0x000fe400078e000c */
[----:B------:R-:W-:Y:S01]  /*250c0*/  IMAD.MOV.U32 R12, RZ, RZ, R5 ;  /* 0x000000ffff0c7224 */ /* 0x000fe200078e0005 */
[----:B------:R-:W-:Y:S01]  /*250d0*/  @!P1 LEA.HI.X R5, R100, R41, R102, 0x2, P4 ;  /* 0x0000002964059211 */ /* 0x000fe200020f1466 */
[----:B------:R-:W-:Y:S01]  /*250e0*/  IMAD.MOV.U32 R100, RZ, RZ, R94 ;  /* 0x000000ffff647224 */ /* 0x000fe200078e005e */
[----:B------:R-:W-:Y:S01]  /*250f0*/  MOV R94, R73 ;  /* 0x00000049005e7202 */ /* 0x000fe20000000f00 */
[----:B------:R-:W-:-:S02]  /*25100*/  IMAD.MOV.U32 R102, RZ, RZ, R95 ;  /* 0x000000ffff667224 */ /* 0x000fc400078e005f */
[----:B------:R-:W-:Y:S01]  /*25110*/  IMAD.MOV.U32 R73, RZ, RZ, R69 ;  /* 0x000000ffff497224 */ /* 0x000fe200078e0045 */
[----:B------:R-:W-:Y:S01]  /*25120*/  ISETP.GE.AND P2, PT, R111, UR4, PT ;  /* 0x000000046f007c0c */ /* 0x000fe2000bf46270 */
        /* <DEDUP_REMOVED lines=8> */
[----:B------:R-:W-:Y:S02]  /*251b0*/  IMAD.MOV.U32 R61, RZ, RZ, R54 ;  /* 0x000000ffff3d7224 */ /* 0x000fe400078e0036 */
[----:B------:R-:W-:Y:S02]  /*251c0*/  IMAD.MOV.U32 R39, RZ, RZ, R21 ;  /* 0x000000ffff277224 */ /* 0x000fe400078e0015 */
[----:B------:R-:W-:Y:S02]  /*251d0*/  IMAD.MOV.U32 R54, RZ, RZ, R42 ;  /* 0x000000ffff367224 */ /* 0x000fe400078e002a */
[----:B------:R-:W-:-:S02]  /*251e0*/  IMAD.MOV.U32 R21, RZ, RZ, R13 ;  /* 0x000000ffff157224 */ /* 0x000fc400078e000d */
[----:B------:R-:W-:Y:S01]  /*251f0*/  IMAD.MOV.U32 R42, RZ, RZ, R14 ;  /* 0x000000ffff2a7224 */ /* 0x000fe200078e000e */
[----:B------:R-:W-:Y:S01]  /*25200*/  MOV R14, R6 ;  /* 0x00000006000e7202 */ /* 0x000fe20000000f00 */
[----:B------:R-:W-:Y:S02]  /*25210*/  IMAD.MOV.U32 R13, RZ, RZ, R9 ;  /* 0x000000ffff0d7224 */ /* 0x000fe400078e0009 */
[----:B------:R-:W-:Y:S02]  /*25220*/  IMAD.MOV.U32 R9, RZ, RZ, R7 ;  /* 0x000000ffff097224 */ /* 0x000fe400078e0007 */
[----:B------:R-:W-:Y:S02]  /*25230*/  @!P1 IMAD.MOV.U32 R6, RZ, RZ, R81 ;  /* 0x000000ffff069224 */ /* 0x000fe400078e0051 */
[----:B------:R-:W-:Y:S01]  /*25240*/  @!P1 IMAD.MOV.U32 R7, RZ, RZ, R65 ;  /* 0x000000ffff079224 */ /* 0x000fe200078e0041 */
[----:B------:R-:W-:Y:S04]  /*25250*/  @!P0 ST.E.64 desc[UR42][R2.64], R24 ;  /* 0x0000001802008985 */ /* 0x000fe8000c101b2a */
[----:B------:R0:W-:Y:S02]  /*25260*/  @!P1 ST.E.64 desc[UR42][R4.64], R6 ;  /* 0x0000000604009985 */ /* 0x0001e4000c101b2a */
[----:B0-----:R-:W-:-:S04]  /*25270*/  @!P2 LEA R4, P4, R111, R40, 0x2 ;  /* 0x000000286f04a211 */ /* 0x001fc800078810ff */
[----:B------:R-:W-:Y:S02]  /*25280*/  @!P2 LEA.HI.X R5, R111, R41, R117, 0x2, P4 ;  /* 0x000000296f05a211 */ /* 0x000fe400020f1475 */
[----:B------:R-:W3:Y:S01]  /*25290*/  LDL R117, [R1+0x16c] ;  /* 0x00016c0001757983 */ /* 0x000ee20000100800 */
[----:B------:R-:W-:Y:S02]  /*252a0*/  ISETP.GE.AND P3, PT, R112, UR4, PT ;  /* 0x0000000470007c0c */ /* 0x000fe4000bf66270 */
[----:B------:R-:W-:Y:S01]  /*252b0*/  ISETP.GE.AND P1, PT, R108, UR4, PT ;  /* 0x000000046c007c0c */ /* 0x000fe2000bf26270 */
[----:B------:R-:W-:Y:S01]  /*252c0*/  @!P2 IMAD.MOV.U32 R6, RZ, RZ, R44 ;  /* 0x000000ffff06a224 */ /* 0x000fe200078e002c */
[----:B------:R-:W4:Y:S01]  /*252d0*/  LDL R111, [R1+0x170] ;  /* 0x00017000016f7983 */ /* 0x000f220000100800 */
[----:B------:R-:W-:-:S08]  /*252e0*/  @!P2 IMAD.MOV.U32 R7, RZ, RZ, R85 ;  /* 0x000000ffff07a224 */ /* 0x000fd000078e0055 */
[----:B------:R-:W-:-:S04]  /*252f0*/  @!P3 LEA R2, P5, R112, R40, 0x2 ;  /* 0x000000287002b211 */ /* 0x000fc800078a10ff */
[----:B------:R-:W-:Y:S02]  /*25300*/  @!P3 LEA.HI.X R3, R112, R41, R116, 0x2, P5 ;  /* 0x000000297003b211 */ /* 0x000fe400028f1474 */
[----:B------:R-:W-:Y:S01]  /*25310*/  ISETP.GE.AND P0, PT, R110, UR4, PT ;  /* 0x000000046e007c0c */ /* 0x000fe2000bf06270 */
[----:B------:R-:W5:Y:S04]  /*25320*/  LDL R116, [R1+0xd8] ;  /* 0x0000d80001747983 */ /* 0x000f680000100800 */
[----:B------:R-:W-:Y:S04]  /*25330*/  @!P3 ST.E.64 desc[UR42][R2.64], R26 ;  /* 0x0000001a0200b985 */ /* 0x000fe8000c101b2a */
[----:B------:R0:W-:Y:S04]  /*25340*/  @!P2 ST.E.64 desc[UR42][R4.64], R6 ;  /* 0x000000060400a985 */ /* 0x0001e8000c101b2a */
[----:B------:R-:W2:Y:S01]  /*25350*/  LDL R112, [R1+0xd4] ;  /* 0x0000d40001707983 */ /* 0x000ea20000100800 */
[----:B0-----:R-:W-:-:S04]  /*25360*/  @!P1 LEA R6, P4, R108, R40, 0x2 ;  /* 0x000000286c069211 */ /* 0x001fc800078810ff */
[-C--:B---3--:R-:W-:Y:S02]  /*25370*/  @!P1 LEA.HI.X R7, R108, R41.reuse, R117, 0x2, P4 ;  /* 0x000000296c079211 */ /* 0x088fe400020f1475 */
[----:B------:R-:W3:Y:S01]  /*25380*/  LDL R117, [R1+0x168] ;  /* 0x0001680001757983 */ /* 0x000ee20000100800 */
[----:B------:R-:W-:Y:S02]  /*25390*/  ISETP.GE.AND P3, PT, R106, UR4, PT ;  /* 0x000000046a007c0c */ /* 0x000fe4000bf66270 */
[CC--:B------:R-:W-:Y:S01]  /*253a0*/  @!P0 LEA R2, P5, R110.reuse, R40.reuse, 0x2 ;  /* 0x000000286e028211 */ /* 0x0c0fe200078a10ff */
[----:B------:R-:W-:Y:S02]  /*253b0*/  @!P0 IMAD.MOV.U32 R4, RZ, RZ, R32 ;  /* 0x000000ffff048224 */ /* 0x000fe400078e0020 */
[----:B------:R-:W-:Y:S01]  /*253c0*/  @!P0 IMAD.MOV.U32 R5, RZ, RZ, R36 ;  /* 0x000000ffff058224 */ /* 0x000fe200078e0024 */
[----:B----4-:R-:W-:Y:S02]  /*253d0*/  @!P0 LEA.HI.X R3, R110, R41, R111, 0x2, P5 ;  /* 0x000000296e038211 */ /* 0x010fe400028f146f */
[----:B------:R-:W-:Y:S01]  /*253e0*/  ISETP.GE.AND P2, PT, R104, UR4, PT ;  /* 0x0000000468007c0c */ /* 0x000fe2000bf46270 */
[----:B------:R-:W4:Y:S04]  /*253f0*/  LDL R110, [R1+0xcc] ;  /* 0x0000cc00016e7983 */ /* 0x000f280000100800 */
[----:B------:R0:W-:Y:S02]  /*25400*/  @!P0 ST.E.64 desc[UR42][R2.64], R4 ;  /* 0x0000000402008985 */ /* 0x0001e4000c101b2a */
[----:B0-----:R-:W-:-:S04]  /*25410*/  @!P3 LEA R2, P5, R106, R40, 0x2 ;  /* 0x000000286a02b211 */ /* 0x001fc800078a10ff */
[----:B---3--:R-:W-:Y:S02]  /*25420*/  @!P3 LEA.HI.X R3, R106, R41, R117, 0x2, P5 ;  /* 0x000000296a03b211 */ /* 0x008fe400028f1475 */
[----:B------:R-:W3:Y:S01]  /*25430*/  LDL R117, [R1+0x164] ;  /* 0x0001640001757983 */ /* 0x000ee20000100800 */
[----:B------:R-:W-:Y:S01]  /*25440*/  @!P1 IMAD.MOV.U32 R4, RZ, RZ, R89 ;  /* 0x000000ffff049224 */ /* 0x000fe200078e0059 */
[----:B------:R-:W-:-:S05]  /*25450*/  @!P1 MOV R5, R93 ;  /* 0x0000005d00059202 */ /* 0x000fca0000000f00 */
[----:B------:R0:W-:Y:S02]  /*25460*/  @!P1 ST.E.64 desc[UR42][R6.64], R4 ;  /* 0x0000000406009985 */ /* 0x0001e4000c101b2a */
[----:B0-----:R-:W-:-:S04]  /*25470*/  @!P2 LEA R6, P4, R104, R40, 0x2 ;  /* 0x000000286806a211 */ /* 0x001fc800078810ff */
[----:B---3--:R-:W-:Y:S02]  /*25480*/  @!P2 LEA.HI.X R7, R104, R41, R117, 0x2, P4 ;  /* 0x000000296807a211 */ /* 0x008fe400020f1475 */
[----:B------:R-:W3:Y:S01]  /*25490*/  LDL R117, [R1+0x160] ;  /* 0x0001600001757983 */ /* 0x000ee20000100800 */
[----:B------:R-:W-:Y:S01]  /*254a0*/  ISETP.GE.AND P0, PT, R105, UR4, PT ;  /* 0x0000000469007c0c */ /* 0x000fe2000bf06270 */
[----:B------:R-:W-:Y:S02]  /*254b0*/  @!P3 IMAD.MOV.U32 R4, RZ, RZ, R37 ;  /* 0x000000ffff04b224 */ /* 0x000fe400078e0025 */
[----:B------:R-:W-:-:S05]  /*254c0*/  @!P3 IMAD.MOV.U32 R5, RZ, RZ, R45 ;  /* 0x000000ffff05b224 */ /* 0x000fca00078e002d */
[----:B------:R0:W-:Y:S05]  /*254d0*/  @!P3 ST.E.64 desc[UR42][R2.64], R4 ;  /* 0x000000040200b985 */ /* 0x0001ea000c101b2a */
        /* <DEDUP_REMOVED lines=10> */
[----:B-----5:R-:W-:-:S03]  /*25580*/  ISETP.GE.AND P3, PT, R116, UR4, PT ;  /* 0x0000000474007c0c */ /* 0x020fc6000bf66270 */
[----:B------:R0:W-:Y:S10]  /*25590*/  @!P0 ST.E.64 desc[UR42][R2.64], R46 ;  /* 0x0000002e02008985 */ /* 0x0001f4000c101b2a */
[----:B0-----:R-:W-:Y:S01]  /*255a0*/  @!P3 LEA R2, P5, R116, R40, 0x2 ;  /* 0x000000287402b211 */ /* 0x001fe200078a10ff */
        /* <DEDUP_REMOVED lines=26> */
[----:B------:R-:W-:Y:S01]  /*25750*/  MOV R61, R55 ;  /* 0x00000037003d7202 */ /* 0x000fe20000000f00 */
[----:B------:R-:W-:Y:S01]  /*25760*/  IMAD.MOV.U32 R102, RZ, RZ, R95 ;  /* 0x000000ffff667224 */ /* 0x000fe200078e005f */
[----:B---3--:R-:W-:Y:S01]  /*25770*/  @!P3 LEA.HI.X R3, R116, R41, R117, 0x2, P5 ;  /* 0x000000297403b211 */ /* 0x008fe200028f1475 */
[----:B------:R-:W3:Y:S04]  /*25780*/  LDL R12, [R1+0x108] ;  /* 0x00010800010c7983 */ /* 0x000ee80000100800 */
[----:B------:R-:W5:Y:S01]  /*25790*/  LDL R116, [R1+0x154] ;  /* 0x0001540001747983 */ /* 0x000f620000100800 */
[----:B------:R-:W-:-:S02]  /*257a0*/  IMAD.MOV.U32 R95, RZ, RZ, R94 ;  /* 0x000000ffff5f7224 */ /* 0x000fc400078e005e */
        /* <DEDUP_REMOVED lines=13> */
[----:B------:R-:W4:Y:S01]  /*25880*/  LDL R42, [R1+0xa0] ;  /* 0x0000a000012a7983 */ /* 0x000f220000100800 */
[-C--:B------:R-:W-:Y:S02]  /*25890*/  @!P1 LOP3.LUT R59, R59, R58.reuse, RZ, 0x3c, !PT ;  /* 0x0000003a3b3b9212 */ /* 0x080fe400078e3cff */
[----:B--2---:R-:W-:Y:S01]  /*258a0*/  ISETP.GE.AND P2, PT, R112, UR4, PT ;  /* 0x0000000470007c0c */ /* 0x004fe2000bf46270 */
[----:B------:R-:W-:Y:S01]  /*258b0*/  IMAD.MOV.U32 R104, RZ, RZ, R94 ;  /* 0x000000ffff687224 */ /* 0x000fe200078e005e */
[----:B------:R-:W-:Y:S02]  /*258c0*/  @!P1 LOP3.LUT R58, R59, R58, RZ, 0x3c, !PT ;  /* 0x0000003a3b3a9212 */ /* 0x000fe400078e3cff */
[----:B------:R-:W-:Y:S01]  /*258d0*/  ISETP.GE.AND P0, PT, R111, UR4, PT ;  /* 0x000000046f007c0c */ /* 0x000fe2000bf06270 */
[----:B------:R-:W-:Y:S01]  /*258e0*/  IMAD.MOV.U32 R105, RZ, RZ, R104 ;  /* 0x000000ffff697224 */ /* 0x000fe200078e0068 */
[----:B------:R-:W-:-:S04]  /*258f0*/  @!P1 LOP3.LUT R59, R59, R58, RZ, 0x3c, !PT ;  /* 0x0000003a3b3b9212 */ /* 0x000fc800078e3cff */
[----:B------:R-:W-:Y:S01]  /*25900*/  MOV R109, R105 ;  /* 0x00000069006d7202 */ /* 0x000fe20000000f00 */
[----:B------:R0:W-:Y:S04]  /*25910*/  @!P1 ST.E.64 desc[UR42][R4.64], R58 ;  /* 0x0000003a04009985 */ /* 0x0001e8000c101b2a */
[----:B------:R1:W-:Y:S01]  /*25920*/  @!P3 ST.E.64 desc[UR42][R2.64], R48 ;  /* 0x000000300200b985 */ /* 0x0003e2000c101b2a */
[-C--:B0-----:R-:W-:Y:S02]  /*25930*/  @!P2 LEA R4, P4, R112, R40.reuse, 0x2 ;  /* 0x000000287004a211 */ /* 0x081fe400078810ff */
[----:B-1----:R-:W-:Y:S01]  /*25940*/  @!P0 LEA R2, P5, R111, R40, 0x2 ;  /* 0x000000286f028211 */ /* 0x002fe200078a10ff */
[----:B------:R-:W-:Y:S01]  /*25950*/  IMAD.MOV.U32 R21, RZ, RZ, R13 ;  /* 0x000000ffff157224 */ /* 0x000fe200078e000d */
[----:B------:R-:W-:Y:S01]  /*25960*/  MOV R94, R77 ;  /* 0x0000004d005e7202 */ /* 0x000fe20000000f00 */
[----:B------:R-:W-:-:S02]  /*25970*/  IMAD.MOV.U32 R77, RZ, RZ, R73 ;  /* 0x000000ffff4d7224 */ /* 0x000fc400078e0049 */
[----:B------:R-:W-:Y:S02]  /*25980*/  IMAD.MOV.U32 R13, RZ, RZ, R9 ;  /* 0x000000ffff0d7224 */ /* 0x000fe400078e0009 */
[----:B------:R-:W2:Y:S01]  /*25990*/  LDL R9, [R1+0xa4] ;  /* 0x0000a40001097983 */ /* 0x000ea20000100800 */
[----:B------:R-:W-:Y:S02]  /*259a0*/  IMAD.MOV.U32 R73, RZ, RZ, R72 ;  /* 0x000000ffff497224 */ /* 0x000fe400078e0048 */
[----:B------:R-:W-:Y:S02]  /*259b0*/  IMAD.MOV.U32 R72, RZ, RZ, R69 ;  /* 0x000000ffff487224 */ /* 0x000fe400078e0045 */
        /* <DEDUP_REMOVED lines=13> */
[----:B------:R-:W-:Y:S02]  /*25a90*/  IMAD.MOV.U32 R61, RZ, RZ, R55 ;  /* 0x000000ffff3d7224 */ /* 0x000fe400078e0037 */
[----:B------:R-:W-:Y:S01]  /*25aa0*/  IMAD.MOV.U32 R73, RZ, RZ, R72 ;  /* 0x000000ffff497224 */ /* 0x000fe200078e0048 */
[----:B-----5:R-:W-:Y:S01]  /*25ab0*/  @!P2 LEA.HI.X R5, R112, R41, R116, 0x2, P4 ;  /* 0x000000297005a211 */ /* 0x020fe200020f1474 */
[----:B------:R-:W-:-:S05]  /*25ac0*/  IMAD.MOV.U32 R112, RZ, RZ, R109 ;  /* 0x000000ffff707224 */ /* 0x000fca00078e006d */
[----:B------:R-:W-:Y:S02]  /*25ad0*/  @!P0 LEA.HI.X R3, R111, R41, R112, 0x2, P5 ;  /* 0x000000296f038211 */ /* 0x000fe400028f1470 */
[----:B------:R-:W5:Y:S01]  /*25ae0*/  LDL R111, [R1+0x14c] ;  /* 0x00014c00016f7983 */ /* 0x000f620000100800 */
[----:B------:R-:W-:Y:S01]  /*25af0*/  MOV R109, R105 ;  /* 0x00000069006d7202 */ /* 0x000fe20000000f00 */
[----:B------:R-:W-:Y:S02]  /*25b00*/  IMAD.MOV.U32 R105, RZ, RZ, R104 ;  /* 0x000000ffff697224 */ /* 0x000fe400078e0068 */
[----:B------:R-:W-:Y:S02]  /*25b10*/  IMAD.MOV.U32 R104, RZ, RZ, R94 ;  /* 0x000000ffff687224 */ /* 0x000fe400078e005e */
[----:B------:R-:W-:Y:S02]  /*25b20*/  IMAD.MOV.U32 R94, RZ, RZ, R77 ;  /* 0x000000ffff5e7224 */ /* 0x000fe400078e004d */
[----:B----4-:R-:W-:Y:S01]  /*25b30*/  IMAD.MOV.U32 R54, RZ, RZ, R42 ;  /* 0x000000ffff367224 */ /* 0x010fe200078e002a */
[----:B------:R-:W-:Y:S01]  /*25b40*/  MOV R42, R21 ;  /* 0x00000015002a7202 */ /* 0x000fe20000000f00 */
[----:B------:R-:W-:-:S02]  /*25b50*/  IMAD.MOV.U32 R21, RZ, RZ, R11 ;  /* 0x000000ffff157224 */ /* 0x000fc400078e000b */
[----:B------:R-:W-:Y:S02]  /*25b60*/  IMAD.MOV.U32 R11, RZ, RZ, R10 ;  /* 0x000000ffff0b7224 */ /* 0x000fe400078e000a */
[----:B------:R-:W-:Y:S02]  /*25b70*/  IMAD.MOV.U32 R10, RZ, RZ, R8 ;  /* 0x000000ffff0a7224 */ /* 0x000fe400078e0008 */
[----:B------:R-:W-:Y:S01]  /*25b80*/  IMAD.MOV.U32 R77, RZ, RZ, R21 ;  /* 0x000000ffff4d7224 */ /* 0x000fe200078e0015 */
[----:B------:R-:W4:Y:S01]  /*25b90*/  LDL R8, [R1+0x84] ;  /* 0x0000840001087983 */ /* 0x000f220000100800 */
[----:B------:R-:W-:-:S03]  /*25ba0*/  IMAD.MOV.U32 R21, RZ, RZ, R10 ;  /* 0x000000ffff157224 */ /* 0x000fc600078e000a */
[----:B------:R-:W3:Y:S01]  /*25bb0*/  LDL R10, [R1+0x124] ;  /* 0x00012400010a7983 */ /* 0x000ee20000100800 */
[----:B------:R-:W-:Y:S02]  /*25bc0*/  IMAD.MOV.U32 R55, RZ, RZ, R54 ;  /* 0x000000ffff377224 */ /* 0x000fe400078e0036 */
[----:B------:R-:W-:Y:S02]  /*25bd0*/  IMAD.MOV.U32 R54, RZ, RZ, R42 ;  /* 0x000000ffff367224 */ /* 0x000fe400078e002a */
[----:B------:R-:W4:Y:S02]  /*25be0*/  LDL R42, [R1+0x118] ;  /* 0x00011800012a7983 */ /* 0x000f240000100800 */
[----:B------:R-:W-:Y:S02]  /*25bf0*/  IMAD.MOV.U32 R72, RZ, RZ, R54 ;  /* 0x000000ffff487224 */ /* 0x000fe400078e0036 */
[----:B------:R-:W4:Y:S01]  /*25c00*/  LDL R54, [R1+0x11c] ;  /* 0x00011c0001367983 */ /* 0x000f220000100800 */
[----:B------:R-:W-:-:S02]  /*25c10*/  ISETP.GE.AND P3, PT, R108, UR4, PT ;  /* 0x000000046c007c0c */ /* 0x000fc4000bf66270 */
[----:B------:R-:W-:Y:S01]  /*25c20*/  ISETP.GE.AND P1, PT, R110, UR4, PT ;  /* 0x000000046e007c0c */ /* 0x000fe2000bf26270 */
[----:B------:R-:W-:Y:S02]  /*25c30*/  @!P2 IMAD.MOV.U32 R6, RZ, RZ, R113 ;  /* 0x000000ffff06a224 */ /* 0x000fe400078e0071 */
[----:B------:R-:W-:-:S05]  /*25c40*/  @!P2 IMAD.MOV.U32 R7, RZ, RZ, R70 ;  /* 0x000000ffff07a224 */ /* 0x000fca00078e0046 */
[----:B------:R0:W-:Y:S01]  /*25c50*/  @!P2 ST.E.64 desc[UR42][R4.64], R6 ;  /* 0x000000060400a985 */ /* 0x0001e2000c101b2a */
[----:B------:R-:W-:-:S03]  /*25c60*/  ISETP.GE.AND P2, PT, R106, UR4, PT ;  /* 0x000000046a007c0c */ /* 0x000fc6000bf46270 */
[----:B------:R1:W-:Y:S01]  /*25c70*/  @!P0 ST.E.64 desc[UR42][R2.64], R50 ;  /* 0x0000003202008985 */ /* 0x0003e2000c101b2a */
[----:B------:R-:W-:Y:S02]  /*25c80*/  ISETP.GE.AND P0, PT, R100, UR4, PT ;  /* 0x0000000464007c0c */ /* 0x000fe4000bf06270 */
[-C--:B0-----:R-:W-:Y:S02]  /*25c90*/  @!P1 LEA R4, P4, R110, R40.reuse, 0x2 ;  /* 0x000000286e049211 */ /* 0x081fe400078810ff */
[----:B-1----:R-:W-:-:S04]  /*25ca0*/  @!P3 LEA R2, P5, R108, R40, 0x2 ;  /* 0x000000286c02b211 */ /* 0x002fc800078a10ff */
[----:B------:R-:W-:Y:S02]  /*25cb0*/  @!P3 LEA.HI.X R3, R108, R41, R109, 0x2, P5 ;  /* 0x000000296c03b211 */ /* 0x000fe400028f146d */
[----:B------:R-:W-:Y:S01]  /*25cc0*/  MOV R108, R105 ;  /* 0x00000069006c7202 */ /* 0x000fe20000000f00 */
[----:B------:R-:W-:Y:S02]  /*25cd0*/  IMAD.MOV.U32 R105, RZ, RZ, R94 ;  /* 0x000000ffff697224 */ /* 0x000fe400078e005e */
[----:B------:R-:W-:Y:S02]  /*25ce0*/  IMAD.MOV.U32 R94, RZ, RZ, R73 ;  /* 0x000000ffff5e7224 */ /* 0x000fe400078e0049 */
[----:B------:R-:W-:Y:S02]  /*25cf0*/  IMAD.MOV.U32 R73, RZ, RZ, R53 ;  /* 0x000000ffff497224 */ /* 0x000fe400078e0035 */
[----:B------:R-:W-:Y:S02]  /*25d00*/  @!P3 IMAD.MOV.U32 R53, RZ, RZ, R60 ;  /* 0x000000ffff35b224 */ /* 0x000fe400078e003c */
[----:B------:R-:W-:-:S02]  /*25d10*/  @!P2 IMAD.MOV.U32 R6, RZ, RZ, R71 ;  /* 0x000000ffff06a224 */ /* 0x000fc400078e0047 */
[----:B------:R-:W-:Y:S01]  /*25d20*/  @!P2 IMAD.MOV.U32 R7, RZ, RZ, R75 ;  /* 0x000000ffff07a224 */ /* 0x000fe200078e004b */
[----:B-----5:R-:W-:-:S05]  /*25d30*/  @!P1 LEA.HI.X R5, R110, R41, R111, 0x2, P4 ;  /* 0x000000296e059211 */ /* 0x020fca00020f146f */
[----:B------:R0:W-:Y:S01]  /*25d40*/  @!P1 ST.E.64 desc[UR42][R4.64], R66 ;  /* 0x0000004204009985 */ /* 0x0001e2000c101b2a */
[----:B------:R-:W-:-:S03]  /*25d50*/  ISETP.GE.AND P1, PT, R102, UR4, PT ;  /* 0x0000000466007c0c */ /* 0x000fc6000bf26270 */
[----:B------:R1:W-:Y:S01]  /*25d60*/  @!P3 ST.E.64 desc[UR42][R2.64], R52 ;  /* 0x000000340200b985 */ /* 0x0003e2000c101b2a */
[----:B------:R-:W-:Y:S02]  /*25d70*/  ISETP.GE.AND P3, PT, R95, UR4, PT ;  /* 0x000000045f007c0c */ /* 0x000fe4000bf66270 */
[-C--:B0-----:R-:W-:Y:S02]  /*25d80*/  @!P2 LEA R4, P4, R106, R40.reuse, 0x2 ;  /* 0x000000286a04a211 */ /* 0x081fe400078810ff */
[----:B-1----:R-:W-:Y:S02]  /*25d90*/  @!P0 LEA R2, P5, R100, R40, 0x2 ;  /* 0x0000002864028211 */ /* 0x002fe400078a10ff */
[-C--:B------:R-:W-:Y:S02]  /*25da0*/  @!P2 LEA.HI.X R5, R106, R41.reuse, R108, 0x2, P4 ;  /* 0x000000296a05a211 */ /* 0x080fe400020f146c */
[----:B------:R-:W-:Y:S01]  /*25db0*/  @!P0 LEA.HI.X R3, R100, R41, R105, 0x2, P5 ;  /* 0x0000002964038211 */ /* 0x000fe200028f1469 */
[----:B------:R-:W-:Y:S01]  /*25dc0*/  IMAD.MOV.U32 R100, RZ, RZ, R94 ;  /* 0x000000ffff647224 */ /* 0x000fe200078e005e */
[----:B------:R-:W-:Y:S01]  /*25dd0*/  MOV R94, R73 ;  /* 0x00000049005e7202 */ /* 0x000fe20000000f00 */
[----:B------:R-:W-:Y:S01]  /*25de0*/  IMAD.MOV.U32 R73, RZ, RZ, R63 ;  /* 0x000000ffff497224 */ /* 0x000fe200078e003f */
[----:B------:R0:W-:Y:S01]  /*25df0*/  @!P2 ST.E.64 desc[UR42][R4.64], R6 ;  /* 0x000000060400a985 */ /* 0x0001e2000c101b2a */
[----:B------:R-:W-:Y:S01]  /*25e00*/  ISETP.GE.AND P2, PT, R77, UR4, PT ;  /* 0x000000044d007c0c */ /* 0x000fe2000bf46270 */
[----:B------:R-:W-:-:S05]  /*25e10*/  @!P0 IMAD.MOV.U32 R63, RZ, RZ, R68 ;  /* 0x000000ffff3f8224 */ /* 0x000fca00078e0044 */
[----:B------:R1:W-:Y:S01]  /*25e20*/  @!P0 ST.E.64 desc[UR42][R2.64], R62 ;  /* 0x0000003e02008985 */ /* 0x0003e2000c101b2a */
[----:B------:R-:W-:Y:S02]  /*25e30*/  ISETP.GE.AND P0, PT, R72, UR4, PT ;  /* 0x0000000448007c0c */ /* 0x000fe4000bf06270 */
[CC--:B0-----:R-:W-:Y:S01]  /*25e40*/  @!P1 LEA R4, P4, R102.reuse, R40.reuse, 0x2 ;  /* 0x0000002866049211 */ /* 0x0c1fe200078810ff */
[----:B------:R-:W-:Y:S02]  /*25e50*/  @!P1 IMAD.MOV.U32 R6, RZ, RZ, R79 ;  /* 0x000000ffff069224 */ /* 0x000fe400078e004f */
[----:B------:R-:W-:Y:S01]  /*25e60*/  @!P1 IMAD.MOV.U32 R7, RZ, RZ, R83 ;  /* 0x000000ffff079224 */ /* 0x000fe200078e0053 */
[----:B------:R-:W-:Y:S02]  /*25e70*/  @!P1 LEA.HI.X R5, R102, R41, R104, 0x2, P4 ;  /* 0x0000002966059211 */ /* 0x000fe400020f1468 */
[----:B-1----:R-:W-:Y:S01]  /*25e80*/  @!P3 LEA R2, P5, R95, R40, 0x2 ;  /* 0x000000285f02b211 */ /* 0x002fe200078a10ff */
[----:B------:R-:W-:-:S02]  /*25e90*/  @!P3 IMAD.MOV.U32 R75, RZ, RZ, R76 ;  /* 0x000000ffff4bb224 */ /* 0x000fc400078e004c */
[----:B------:R0:W-:Y:S01]  /*25ea0*/  @!P1 ST.E.64 desc[UR42][R4.64], R6 ;  /* 0x0000000604009985 */ /* 0x0001e2000c101b2a */
[----:B------:R-:W-:Y:S02]  /*25eb0*/  ISETP.GE.AND P1, PT, R64, UR4, PT ;  /* 0x0000000440007c0c */ /* 0x000fe4000bf26270 */
[----:B------:R-:W-:-:S05]  /*25ec0*/  @!P3 LEA.HI.X R3, R95, R41, R100, 0x2, P5 ;  /* 0x000000295f03b211 */ /* 0x000fca00028f1464 */
[----:B------:R1:W-:Y:S01]  /*25ed0*/  @!P3 ST.E.64 desc[UR42][R2.64], R74 ;  /* 0x0000004a0200b985 */ /* 0x0003e2000c101b2a */
[CC--:B0-----:R-:W-:Y:S01]  /*25ee0*/  @!P2 LEA R4, P4, R77.reuse, R40.reuse, 0x2 ;  /* 0x000000284d04a211 */ /* 0x0c1fe200078810ff */
[----:B------:R-:W-:Y:S02]  /*25ef0*/  @!P2 IMAD.MOV.U32 R6, RZ, RZ, R98 ;  /* 0x000000ffff06a224 */ /* 0x000fe400078e0062 */
[----:B------:R-:W-:Y:S01]  /*25f00*/  @!P2 IMAD.MOV.U32 R7, RZ, RZ, R87 ;  /* 0x000000ffff07a224 */ /* 0x000fe200078e0057 */
[----:B------:R-:W-:Y:S02]  /*25f10*/  @!P2 LEA.HI.X R5, R77, R41, R94, 0x2, P4 ;  /* 0x000000294d05a211 */ /* 0x000fe400020f145e */
[----:B------:R-:W-:Y:S02]  /*25f20*/  ISETP.GE.AND P3, PT, R57, UR4, PT ;  /* 0x0000000439007c0c */ /* 0x000fe4000bf66270 */
[----:B-1----:R-:W-:Y:S01]  /*25f30*/  @!P0 LEA R2, P5, R72, R40, 0x2 ;  /* 0x0000002848028211 */ /* 0x002fe200078a10ff */
[----:B------:R0:W-:Y:S01]  /*25f40*/  @!P2 ST.E.64 desc[UR42][R4.64], R6 ;  /* 0x000000060400a985 */ /* 0x0001e2000c101b2a */
[----:B--2---:R-:W-:-:S02]  /*25f50*/  ISETP.GE.AND P2, PT, R9, UR4, PT ;  /* 0x0000000409007c0c */ /* 0x004fc4000bf46270 */
[----:B------:R-:W-:Y:S02]  /*25f60*/  @!P0 LEA.HI.X R3, R72, R41, R73, 0x2, P5 ;  /* 0x0000002948038211 */ /* 0x000fe400028f1449 */
[----:B------:R-:W-:-:S05]  /*25f70*/  @!P0 MOV R79, R80 ;  /* 0x00000050004f8202 */ /* 0x000fca0000000f00 */
[----:B------:R1:W-:Y:S01]  /*25f80*/  @!P0 ST.E.64 desc[UR42][R2.64], R78 ;  /* 0x0000004e02008985 */ /* 0x0003e2000c101b2a */
[----:B------:R-:W-:Y:S02]  /*25f90*/  ISETP.GE.AND P0, PT, R55, UR4, PT ;  /* 0x0000000437007c0c */ /* 0x000fe4000bf06270 */
[CC--:B0-----:R-:W-:Y:S01]  /*25fa0*/  @!P1 LEA R4, P4, R64.reuse, R40.reuse, 0x2 ;  /* 0x0000002840049211 */ /* 0x0c1fe200078810ff */
[----:B------:R-:W-:Y:S02]  /*25fb0*/  @!P1 IMAD.MOV.U32 R6, RZ, RZ, R103 ;  /* 0x000000ffff069224 */ /* 0x000fe400078e0067 */
[----:B------:R-:W-:Y:S01]  /*25fc0*/  @!P1 IMAD.MOV.U32 R7, RZ, RZ, R91 ;  /* 0x000000ffff079224 */ /* 0x000fe200078e005b */
[----:B------:R-:W-:Y:S02]  /*25fd0*/  @!P1 LEA.HI.X R5, R64, R41, R69, 0x2, P4 ;  /* 0x0000002940059211 */ /* 0x000fe400020f1445 */
[----:B------:R-:W-:Y:S02]  /*25fe0*/  ISETP.GE.AND P4, PT, R43, UR4, PT ;  /* 0x000000042b007c0c */ /* 0x000fe4000bf86270 */
[----:B-1----:R-:W-:Y:S01]  /*25ff0*/  @!P3 LEA R2, P5, R57, R40, 0x2 ;  /* 0x000000283902b211 */ /* 0x002fe200078a10ff */
[----:B------:R0:W-:Y:S01]  /*26000*/  @!P1 ST.E.64 desc[UR42][R4.64], R6 ;  /* 0x0000000604009985 */ /* 0x0001e2000c101b2a */
[----:B------:R-:W-:-:S02]  /*26010*/  @!P3 IMAD.MOV.U32 R83, RZ, RZ, R84 ;  /* 0x000000ffff53b224 */ /* 0x000fc400078e0054 */
[----:B------:R-:W-:-:S05]  /*26020*/  @!P3 LEA.HI.X R3, R57, R41, R61, 0x2, P5 ;  /* 0x000000293903b211 */ /* 0x000fca00028f143d */
[----:B------:R1:W-:Y:S01]  /*26030*/  @!P3 ST.E.64 desc[UR42][R2.64], R82 ;  /* 0x000000520200b985 */ /* 0x0003e2000c101b2a */
[CC--:B0-----:R-:W-:Y:S01]  /*26040*/  @!P2 LEA R4, P1, R9.reuse, R40.reuse, 0x2 ;  /* 0x000000280904a211 */ /* 0x0c1fe200078210ff */
[----:B------:R-:W-:Y:S02]  /*26050*/  @!P2 IMAD.MOV.U32 R6, RZ, RZ, R107 ;  /* 0x000000ffff06a224 */ /* 0x000fe400078e006b */
[----:B------:R-:W-:Y:S01]  /*26060*/  @!P2 IMAD.MOV.U32 R7, RZ, RZ, R114 ;  /* 0x000000ffff07a224 */ /* 0x000fe200078e0072 */
[-C--:B---3--:R-:W-:Y:S02]  /*26070*/  @!P2 LEA.HI.X R5, R9, R41.reuse, R10, 0x2, P1 ;  /* 0x000000290905a211 */ /* 0x088fe400008f140a */
[----:B------:R-:W-:Y:S02]  /*26080*/  ISETP.GE.AND P1, PT, R39, UR4, PT ;  /* 0x0000000427007c0c */ /* 0x000fe4000bf26270 */
[-C--:B-1----:R-:W-:Y:S01]  /*26090*/  @!P0 LEA R2, P5, R55, R40.reuse, 0x2 ;  /* 0x0000002837028211 */ /* 0x082fe200078a10ff */
[----:B----4-:R-:W-:Y:S01]  /*260a0*/  IMAD.MOV.U32 R10, RZ, RZ, R8 ;  /* 0x000000ffff0a7224 */ /* 0x010fe200078e0008 */
[----:B------:R0:W-:Y:S01]  /*260b0*/  @!P2 ST.E.64 desc[UR42][R4.64], R6 ;  /* 0x000000060400a985 */ /* 0x0001e2000c101b2a */
[----:B------:R-:W-:Y:S01]  /*260c0*/  @!P4 LEA R8, P3, R43, R40, 0x2 ;  /* 0x000000282b08c211 */ /* 0x000fe200078610ff */
[----:B------:R-:W-:Y:S01]  /*260d0*/  @!P0 IMAD.MOV.U32 R87, RZ, RZ, R88 ;  /* 0x000000ffff578224 */ /* 0x000fe200078e0058 */
[----:B------:R-:W-:-:S02]  /*260e0*/  @!P0 LEA.HI.X R3, R55, R41, R56, 0x2, P5 ;  /* 0x0000002937038211 */ /* 0x000fc400028f1438 */
[----:B------:R-:W-:Y:S02]  /*260f0*/  ISETP.GE.AND P2, PT, R21, UR4, PT ;  /* 0x0000000415007c0c */ /* 0x000fe4000bf46270 */
[----:B------:R-:W-:Y:S01]  /*26100*/  @!P4 LEA.HI.X R9, R43, R41, R54, 0x2, P3 ;  /* 0x000000292b09c211 */ /* 0x000fe200018f1436 */
[----:B------:R1:W-:Y:S01]  /*26110*/  @!P0 ST.E.64 desc[UR42][R2.64], R86 ;  /* 0x0000005602008985 */ /* 0x0003e2000c101b2a */
[----:B------:R-:W-:Y:S01]  /*26120*/  ISETP.GE.AND P3, PT, R15, UR4, PT ;  /* 0x000000040f007c0c */ /* 0x000fe2000bf66270 */
[----:B------:R-:W-:Y:S01]  /*26130*/  @!P1 IMAD.MOV.U32 R91, RZ, RZ, R92 ;  /* 0x000000ffff5b9224 */ /* 0x000fe200078e005c */
[----:B------:R-:W-:Y:S02]  /*26140*/  ISETP.GE.AND P5, PT, R13, UR4, PT ;  /* 0x000000040d007c0c */ /* 0x000fe4000bfa6270 */
[C---:B0-----:R-:W-:Y:S02]  /*26150*/  @!P1 LEA R4, P0, R39.reuse, R40, 0x2 ;  /* 0x0000002827049211 */ /* 0x041fe400078010ff */
[----:B-1----:R-:W-:Y:S01]  /*26160*/  @!P4 MOV R2, R115 ;  /* 0x000000730002c202 */ /* 0x002fe20000000f00 */
[----:B------:R-:W-:Y:S01]  /*26170*/  @!P4 IMAD.MOV.U32 R3, RZ, RZ, R122 ;  /* 0x000000ffff03c224 */ /* 0x000fe200078e007a */
[----:B------:R-:W-:-:S04]  /*26180*/  @!P1 LEA.HI.X R5, R39, R41, R42, 0x2, P0 ;  /* 0x0000002927059211 */ /* 0x000fc800000f142a */
[----:B------:R0:W-:Y:S01]  /*26190*/  @!P4 ST.E.64 desc[UR42][R8.64], R2 ;  /* 0x000000020800c985 */ /* 0x0001e2000c101b2a */
[----:B------:R-:W-:Y:S01]  /*261a0*/  ISETP.GE.AND P4, PT, R11, UR4, PT ;  /* 0x000000040b007c0c */ /* 0x000fe2000bf86270 */
[----:B------:R-:W-:Y:S02]  /*261b0*/  @!P2 IMAD.MOV.U32 R6, RZ, RZ, R123 ;  /* 0x000000ffff06a224 */ /* 0x000fe400078e007b */
[----:B------:R1:W-:Y:S01]  /*261c0*/  @!P1 ST.E.64 desc[UR42][R4.64], R90 ;  /* 0x0000005a04009985 */ /* 0x0003e2000c101b2a */
[----:B------:R-:W-:Y:S01]  /*261d0*/  @!P2 IMAD.MOV.U32 R7, RZ, RZ, R125 ;  /* 0x000000ffff07a224 */ /* 0x000fe200078e007d */
[----:B0-----:R-:W-:-:S04]  /*261e0*/  @!P2 LEA R2, P0, R21, R40, 0x2 ;  /* 0x000000281502a211 */ /* 0x001fc800078010ff */
[-C--:B------:R-:W-:Y:S02]  /*261f0*/  @!P2 LEA.HI.X R3, R21, R41.reuse, R38, 0x2, P0 ;  /* 0x000000291503a211 */ /* 0x080fe400000f1426 */
[C---:B-1----:R-:W-:Y:S01]  /*26200*/  @!P3 LEA R4, P0, R15.reuse, R40, 0x2 ;  /* 0x000000280f04b211 */ /* 0x042fe200078010ff */
[----:B------:R-:W-:Y:S02]  /*26210*/  @!P3 IMAD.MOV.U32 R97, RZ, RZ, R99 ;  /* 0x000000ffff61b224 */ /* 0x000fe400078e0063 */
[----:B------:R0:W-:Y:S01]  /*26220*/  @!P2 ST.E.64 desc[UR42][R2.64], R6 ;  /* 0x000000060200a985 */ /* 0x0001e2000c101b2a */
[----:B------:R-:W-:-:S05]  /*26230*/  @!P3 LEA.HI.X R5, R15, R41, R20, 0x2, P0 ;  /* 0x000000290f05b211 */ /* 0x000fca00000f1414 */
[----:B------:R1:W-:Y:S01]  /*26240*/  @!P3 ST.E.64 desc[UR42][R4.64], R96 ;  /* 0x000000600400b985 */ /* 0x0003e2000c101b2a */
[-C--:B0-----:R-:W-:Y:S02]  /*26250*/  @!P5 LEA R2, P1, R13, R40.reuse, 0x2 ;  /* 0x000000280d02d211 */ /* 0x081fe400078210ff */
[----:B------:R-:W-:Y:S02]  /*26260*/  @!P4 LEA R6, P2, R11, R40, 0x2 ;  /* 0x000000280b06c211 */ /* 0x000fe400078410ff */
[-C--:B------:R-:W-:Y:S01]  /*26270*/  @!P5 LEA.HI.X R3, R13, R41.reuse, R14, 0x2, P1 ;  /* 0x000000290d03d211 */ /* 0x080fe200008f140e */
[----:B-1----:R-:W-:Y:S01]  /*26280*/  @!P5 IMAD.MOV.U32 R4, RZ, RZ, R129 ;  /* 0x000000ffff04d224 */ /* 0x002fe200078e0081 */
[----:B------:R-:W-:Y:S01]  /*26290*/  @!P4 LEA.HI.X R7, R11, R41, R12, 0x2, P2 ;  /* 0x000000290b07c211 */ /* 0x000fe200010f140c */
[----:B------:R-:W-:-:S05]  /*262a0*/  @!P5 IMAD.MOV.U32 R5, RZ, RZ, R131 ;  /* 0x000000ffff05d224 */ /* 0x000fca00078e0083 */
        /* <DEDUP_REMOVED lines=9> */
.L_x_3261:
[----:B------:R-:W0:Y:S01]  /*26340*/  LDL.LU R4, [R1+0x68] ;  /* 0x0000680001047983 */ /* 0x000e220000300800 */
[----:B------:R-:W-:Y:S01]  /*26350*/  ULDC.64 UR6, c[0x0][0xc08] ;  /* 0x0003020000067ab9 */ /* 0x000fe20000000a00 */
[----:B------:R-:W-:Y:S02]  /*26360*/  ULDC.64 UR4, c[0x0][0xc00] ;  /* 0x0003000000047ab9 */ /* 0x000fe40000000a00 */
[----:B------:R-:W2:Y:S01]  /*26370*/  LDL.LU R0, [R1+0x6c] ;  /* 0x00006c0001007983 */ /* 0x000ea20000300800 */
[----:B------:R-:W-:Y:S02]  /*26380*/  ISETP.NE.U32.AND P1, PT, RZ, UR6, PT ;  /* 0x00000006ff007c0c */ /* 0x000fe4000bf25070 */
[----:B------:R-:W-:Y:S01]  /*26390*/  ISETP.NE.U32.AND P0, PT, RZ, UR4, PT ;  /* 0x00000004ff007c0c */ /* 0x000fe2000bf05070 */
[----:B------:R-:W3:Y:S01]  /*263a0*/  LDL R6, [R1+0x64] ;  /* 0x0000640001067983 */ /* 0x000ee20000100800 */
[----:B------:R-:W-:Y:S02]  /*263b0*/  ISETP.NE.AND.EX P1, PT, RZ, UR7, PT, P1 ;  /* 0x00000007ff007c0c */ /* 0x000fe4000bf25310 */
[----:B------:R-:W-:-:S02]  /*263c0*/  ISETP.NE.AND.EX P0, PT, RZ, UR5, PT, P0 ;  /* 0x00000005ff007c0c */ /* 0x000fc4000bf05300 */
[----:B------:R-:W-:Y:S01]  /*263d0*/  MOV R15, RZ ;  /* 0x000000ff000f7202 */ /* 0x000fe20000000f00 */
[----:B------:R-:W1:Y:S01]  /*263e0*/  S2R R28, SR_TID.X ;  /* 0x00000000001c7919 */ /* 0x000e620000002100 */
[----:B0-----:R-:W-:Y:S01]  /*263f0*/  IADD3 R2, P2, R4, UR4, RZ ;  /* 0x0000000404027c10 */ /* 0x001fe2000ff5e0ff */
[----:B------:R-:W-:-:S03]  /*26400*/  ULDC UR4, c[0x0][0xa88] ;  /* 0x0002a20000047ab9 */ /* 0x000fc60000000800 */
[----:B--2---:R-:W-:-:S03]  /*26410*/  IADD3.X R3, R0, UR5, RZ, P2, !PT ;  /* 0x0000000500037c10 */ /* 0x004fc600097fe4ff */
[----:B------:R-:W-:Y:S01]  /*26420*/  @P1 IADD3 R4, P2, R4, UR6, RZ ;  /* 0x0000000604041c10 */ /* 0x000fe2000ff5e0ff */
[----:B------:R-:W-:Y:S01]  /*26430*/  IMAD.U32 R20, RZ, RZ, UR4 ;  /* 0x00000004ff147e24 */ /* 0x000fe2000f8e00ff */
[----:B------:R0:W5:Y:S02]  /*26440*/  @P0 LDG.E R15, desc[UR42][R2.64] ;  /* 0x0000002a020f0981 */ /* 0x000164000c1e1900 */
[----:B------:R-:W-:-:S05]  /*26450*/  @P1 IADD3.X R5, R0, UR7, RZ, P2, !PT ;  /* 0x0000000700051c10 */ /* 0x000fca00097fe4ff */
[----:B------:R0:W5:Y:S01]  /*26460*/  @P1 LDG.E R20, desc[UR42][R4.64] ;  /* 0x0000002a04141981 */ /* 0x000162000c1e1900 */
[----:B-1----:R-:W-:Y:S01]  /*26470*/  VIADD R0, R28, 0xffffff80 ;  /* 0xffffff801c007836 */ /* 0x002fe20000000000 */
[----:B---3--:R-:W-:-:S04]  /*26480*/  ISETP.GT.AND P2, PT, R6, 0x1, PT ;  /* 0x000000010600780c */ /* 0x008fc80003f44270 */
[----:B------:R-:W-:Y:S01]  /*26490*/  ISETP.GT.AND P3, PT, R0, 0x7f, PT ;  /* 0x0000007f0000780c */ /* 0x000fe20003f64270 */
[----:B------:R-:W-:-:S12]  /*264a0*/  @P1 BRA `(.L_x_3280) ;  /* 0x0000000000101947 */ /* 0x000fd80003800000 */
[----:B------:R-:W-:Y:S05]  /*264b0*/  @!P0 BRA `(.L_x_3280) ;  /* 0x00000000000c8947 */ /* 0x000fea0003800000 */
[----:B0-----:R-:W2:Y:S04]  /*264c0*/  LDG.E R5, desc[UR42][R2.64] ;  /* 0x0000002a02057981 */ /* 0x001ea8000c1e1900 */
[----:B-----5:R-:W2:Y:S02]  /*264d0*/  LDG.E R20, desc[UR42][R2.64+0x4] ;  /* 0x0000042a02147981 */ /* 0x020ea4000c1e1900 */
[----:B--2---:R-:W-:-:S07]  /*264e0*/  IMAD.IADD R20, R20, 0x1, -R5 ;  /* 0x0000000114147824 */ /* 0x004fce00078e0a05 */
.L_x_3280:
[----:B0-----:R-:W2:Y:S04]  /*264f0*/  LDL.LU R2, [R1+0x5c] ;  /* 0x00005c0001027983 */ /* 0x001ea80000300800 */
        /* <DEDUP_REMOVED lines=8> */
[----:B0-----:R-:W-:Y:S01]  /*26580*/  IMAD R0, R20, R29, RZ ;  /* 0x0000001d14007224 */ /* 0x001fe200078e02ff */
[----:B--2---:R-:W-:-:S04]  /*26590*/  IADD3 R27, R2, -0x80, R28 ;  /* 0xffffff80021b7810 */ /* 0x004fc80007ffe01c */
        /* <DEDUP_REMOVED lines=46> */
.L_x_3282:
[----:B------:R-:W-:Y:S05]  /*26880*/  BSYNC B1 ;  /* 0x0000000000017941 */ /* 0x000fea0003800000 */
.L_x_3281:
[----:B------:R-:W-:Y:S05]  /*26890*/  @P2 BRA `(.L_x_3275) ;  /* 0x0000000800a02947 */ /* 0x000fea0003800000 */
[----:B0-----:R-:W2:Y:S01]  /*268a0*/  LDL.LU R8, [R1+0x2c] ;  /* 0x00002c0001087983 */ /* 0x001ea20000300800 */
[----:B------:R-:W0:Y:S01]  /*268b0*/  LDC R9, c[0x0][0xbe8] ;  /* 0x0002fa00ff097b82 */ /* 0x000e220000000800 */
        /* <DEDUP_REMOVED lines=17> */
[----:B------:R-:W-:-:S06]  /*269d0*/  IMAD.WIDE.U32 R2, R25, UR4, R2 ;  /* 0x0000000419027c25 */ /* 0x000fcc000f8e0002 */
[----:B------:R-:W0:Y:S08]  /*269e0*/  @P0 LDC R7, c[0x0][0xbec] ;  /* 0x0002fb00ff070b82 */ /* 0x000e300000000800 */
[----:B------:R-:W1:Y:S01]  /*269f0*/  @P0 LDC R11, c[0x0][0xbf0] ;  /* 0x0002fc00ff0b0b82 */ /* 0x000e620000000800 */
[----:B--2---:R-:W-:Y:S01]  /*26a00*/  IADD3 R6, R8, R0, RZ ;  /* 0x0000000008067210 */ /* 0x004fe20007ffe0ff */
[----:B------:R-:W-:-:S04]  /*26a10*/  IMAD.IADD R10, R220, 0x1, R8 ;  /* 0x00000001dc0a7824 */ /* 0x000fc800078e0208 */
[----:B0-----:R-:W-:-:S04]  /*26a20*/  @P0 IMAD.HI.U32 R0, R6, R7, RZ ;  /* 0x0000000706000227 */ /* 0x001fc800078e00ff */
[----:B------:R-:W-:Y:S01]  /*26a30*/  IMAD.MOV.U32 R5, RZ, RZ, R6 ;  /* 0x000000ffff057224 */ /* 0x000fe200078e0006 */
[----:B-1----:R-:W-:Y:S01]  /*26a40*/  @P0 SHF.R.U32.HI R5, RZ, R11, R0 ;  /* 0x0000000bff050219 */ /* 0x002fe20000011600 */
[----:B------:R-:W-:Y:S01]  /*26a50*/  IMAD R7, R25, UR5, R4 ;  /* 0x0000000519077c24 */ /* 0x000fe2000f8e0204 */
[----:B------:R-:W-:Y:S02]  /*26a60*/  ULDC.64 UR4, c[0x0][0xae0] ;  /* 0x0002b80000047ab9 */ /* 0x000fe40000000a00 */
[----:B------:R-:W-:Y:S01]  /*26a70*/  SHF.R.S32.HI R0, RZ, 0x1f, R5 ;  /* 0x0000001fff007819 */ /* 0x000fe20000011405 */
[----:B------:R-:W-:Y:S02]  /*26a80*/  IMAD.IADD R3, R3, 0x1, R7 ;  /* 0x0000000103037824 */ /* 0x000fe400078e0207 */
[----:B------:R-:W-:Y:S02]  /*26a90*/  IMAD.MOV R7, RZ, RZ, -R5 ;  /* 0x000000ffff077224 */ /* 0x000fe400078e0a05 */
[----:B------:R-:W-:-:S02]  /*26aa0*/  IMAD R0, R0, UR4, RZ ;  /* 0x0000000400007c24 */ /* 0x000fc4000f8e02ff */
[----:B------:R-:W-:Y:S02]  /*26ab0*/  IMAD R7, R9, R7, R6 ;  /* 0x0000000709077224 */ /* 0x000fe400078e0206 */
[----:B------:R-:W-:-:S04]  /*26ac0*/  IMAD.WIDE.U32 R2, R5, UR4, R2 ;  /* 0x0000000405027c25 */ /* 0x000fc8000f8e0002 */
        /* <DEDUP_REMOVED lines=15> */
.L_x_3690:
        /* <DEDUP_REMOVED lines=12> */
[CC--:B--2---:R-:W-:Y:S02]  /*26c80*/  @!P3 LEA R8, P5, R18.reuse, R14.reuse, 0x1 ;  /* 0x0000000e1208b211 */ /* 0x0c4fe400078a08ff */
        /* <DEDUP_REMOVED lines=13> */
.L_x_3285:
[----:B------:R-:W-:Y:S05]  /*26d60*/  BSYNC B1 ;  /* 0x0000000000017941 */ /* 0x000fea0003800000 */
.L_x_3284:
[----:B------:R-:W-:-:S03]  /*26d70*/  UMOV UR4, 0xffffffff ;  /* 0xffffffff00047882 */ /* 0x000fc60000000000 */
[----:B------:R-:W-:Y:S05]  /*26d80*/  BRA.DIV UR4, `(.L_x_3286) ;  /* 0x000000fa04007947 */ /* 0x000fea000b800000 */
[----:B-1----:R1:W3:Y:S04]  /*26d90*/  SHFL.IDX PT, R0, R3, 0x1, 0x181f ;  /* 0x00381f0003007f89 */ /* 0x0022e800000e0000 */
[----:B--2---:R1:W2:Y:S02]  /*26da0*/  SHFL.IDX PT, R14, R2, 0x1, 0x181f ;  /* 0x00381f00020e7f89 */ /* 0x0042a400000e0000 */
.L_x_3694:
        /* <DEDUP_REMOVED lines=12> */
[CC--:B--2---:R-:W-:Y:S02]  /*26e70*/  @!P3 LEA R8, P5, R18.reuse, R14.reuse, 0x1 ;  /* 0x0000000e1208b211 */ /* 0x0c4fe400078a08ff */
        /* <DEDUP_REMOVED lines=13> */
.L_x_3288:
[----:B------:R-:W-:Y:S05]  /*26f50*/  BSYNC B1 ;  /* 0x0000000000017941 */ /* 0x000fea0003800000 */
.L_x_3287:
[----:B------:R-:W-:-:S03]  /*26f60*/  UMOV UR4, 0xffffffff ;  /* 0xffffffff00047882 */ /* 0x000fc60000000000 */
[----:B------:R-:W-:Y:S05]  /*26f70*/  BRA.DIV UR4, `(.L_x_3289) ;  /* 0x000000f604cc7947 */ /* 0x000fea000b800000 */
[----:B---3--:R3:W4:Y:S04]  /*26f80*/  SHFL.IDX PT, R0, R3, 0x2, 0x181f ;  /* 0x00581f0003007f89 */ /* 0x00872800000e0000 */
[----:B--2---:R3:W2:Y:S02]  /*26f90*/  SHFL.IDX PT, R14, R2, 0x2, 0x181f ;  /* 0x00581f00020e7f89 */ /* 0x0046a400000e0000 */
.L_x_3698:
[----:B------:R-:W-:Y:S01]  /*26fa0*/  IADD3 R4, R10, 0x40, RZ ;  /* 0x000000400a047810 */ /* 0x000fe20007ffe0ff */
[----:B------:R-:W-:Y:S03]  /*26fb0*/  BSSY B1, `(.L_x_3290) ;  /* 0x0000019000017945 */ /* 0x000fe60003800000 */
[----:B------:R-:W-:-:S13]  /*26fc0*/  ISETP.GE.AND P0, PT, R4, R21, PT ;  /* 0x000000150400720c */ /* 0x000fda0003f06270 */
[----:B------:R-:W-:Y:S05]  /*26fd0*/  @P0 BRA `(.L_x_3291) ;  /* 0x0000000000580947 */ /* 0x000fea0003800000 */
[----:B------:R-:W5:Y:S01]  /*26fe0*/  LDL R13, [R1+0x3c] ;  /* 0x00003c00010d7983 */ /* 0x000f620000100800 */
[----:B------:R-:W-:-:S03]  /*26ff0*/  ULDC UR4, c[0x0][0xac8] ;  /* 0x0002b20000047ab9 */ /* 0x000fc60000000800 */
[----:B------:R-:W3:Y:S04]  /*27000*/  LDL R11, [R1+0x40] ;  /* 0x00004000010b7983 */ /* 0x000ee80000100800 */
[----:B------:R-:W3:Y:S04]  /*27010*/  LDL R15, [R1+0x60] ;  /* 0x00006000010f7983 */ /* 0x000ee80000100800 */
[----:B------:R-:W3:Y:S04]  /*27020*/  LDL R20, [R1+0x7c] ;  /* 0x00007c0001147983 */ /* 0x000ee80000100800 */
[----:B------:R-:W3:Y:S01]  /*27030*/  LDL R12, [R1+0x78] ;  /* 0x00007800010c7983 */ /* 0x000ee20000100800 */
[----:B------:R-:W-:-:S02]  /*27040*/  ISETP.GE.AND P3, PT, R18, UR4, PT ;  /* 0x0000000412007c0c */ /* 0x000fc4000bf66270 */
[----:B------:R-:W-:-:S11]  /*27050*/  ISETP.GE.AND P2, PT, R219, UR4, PT ;  /* 0x00000004db007c0c */ /* 0x000fd6000bf46270 */
[CC--:B--2---:R-:W-:Y:S02]  /*27060*/  @!P3 LEA R8, P5, R18.reuse, R14.reuse, 0x1 ;  /* 0x0000000e1208b211 */ /* 0x0c4fe400078a08ff */
[----:B------:R-:W-:Y:S02]  /*27070*/  @!P2 LEA R6, P4, R219, R14, 0x1 ;  /* 0x0000000edb06a211 */ /* 0x000fe400078808ff */
[----:B----4-:R-:W-:-:S05]  /*27080*/  @!P3 LEA.HI.X R9, R18, R0, R19, 0x1, P5 ;  /* 0x000000001209b211 */ /* 0x010fca00028f0c13 */
[----:B------:R2:W-:Y:S01]  /*27090*/  @!P3 ST.E.128 desc[UR42][R8.64], RZ ;  /* 0x000000ff0800b985 */ /* 0x0005e2000c101d2a */
[----:B-----5:R-:W-:Y:S02]  /*270a0*/  ISETP.GE.AND P1, PT, R13, UR4, PT ;  /* 0x000000040d007c0c */ /* 0x020fe4000bf26270 */
[----:B---3--:R-:W-:Y:S02]  /*270b0*/  ISETP.GE.AND P0, PT, R11, UR4, PT ;  /* 0x000000040b007c0c */ /* 0x008fe4000bf06270 */
        /* <DEDUP_REMOVED lines=8> */
.L_x_3291:
[----:B------:R-:W-:Y:S05]  /*27140*/  BSYNC B1 ;  /* 0x0000000000017941 */ /* 0x000fea0003800000 */
.L_x_3290:
[----:B------:R-:W-:-:S03]  /*27150*/  UMOV UR4, 0xffffffff ;  /* 0xffffffff00047882 */ /* 0x000fc60000000000 */
[----:B------:R-:W-:Y:S05]  /*27160*/  BRA.DIV UR4, `(.L_x_3292) ;  /* 0x000000f604987947 */ /* 0x000fea000b800000 */
[----:B----4-:R4:W0:Y:S04]  /*27170*/  SHFL.IDX PT, R0, R3, 0x3, 0x181f ;  /* 0x00781f0003007f89 */ /* 0x01082800000e0000 */
[----:B--2---:R4:W2:Y:S02]  /*27180*/  SHFL.IDX PT, R14, R2, 0x3, 0x181f ;  /* 0x00781f00020e7f89 */ /* 0x0048a400000e0000 */
.L_x_3702:
[----:B01-34-:R-:W-:-:S05]  /*27190*/  VIADD R2, R10, 0x60 ;  /* 0x000000600a027836 */ /* 0x01bfca0000000000 */
        /* <DEDUP_REMOVED lines=12> */
[----:B------:R-:W-:-:S05]  /*27260*/  @!P3 LEA.HI.X R3, R18, R0, R19, 0x1, P5 ;  /* 0x000000001203b211 */ /* 0x000fca00028f0c13 */
[----:B------:R0:W-:Y:S01]  /*27270*/  @!P3 ST.E.128 desc[UR42][R2.64], RZ ;  /* 0x000000ff0200b985 */ /* 0x0001e2000c101d2a */
[----:B---3--:R-:W-:Y:S02]  /*27280*/  ISETP.GE.AND P1, PT, R11, UR4, PT ;  /* 0x000000040b007c0c */ /* 0x008fe4000bf26270 */
[----:B----4-:R-:W-:Y:S02]  /*27290*/  ISETP.GE.AND P0, PT, R8, UR4, PT ;  /* 0x0000000408007c0c */ /* 0x010fe4000bf06270 */
[----:B-----5:R-:W-:-:S09]  /*272a0*/  @!P2 LEA.HI.X R5, R219, R0, R13, 0x1, P4 ;  /* 0x00000000db05a211 */ /* 0x020fd200020f0c0d */
[CC--:B------:R-:W-:Y:S02]  /*272b0*/  @!P1 LEA R6, P5, R11.reuse, R14.reuse, 0x1 ;  /* 0x0000000e0b069211 */ /* 0x0c0fe400078a08ff */
[C---:B------:R-:W-:Y:S02]  /*272c0*/  @!P0 LEA R14, P4, R8.reuse, R14, 0x1 ;  /* 0x0000000e080e8211 */ /* 0x040fe400078808ff */
[-C--:B------:R-:W-:Y:S02]  /*272d0*/  @!P1 LEA.HI.X R7, R11, R0.reuse, R12, 0x1, P5 ;  /* 0x000000000b079211 */ /* 0x080fe400028f0c0c */
[----:B------:R-:W-:Y:S01]  /*272e0*/  @!P0 LEA.HI.X R15, R8, R0, R9, 0x1, P4 ;  /* 0x00000000080f8211 */ /* 0x000fe200020f0c09 */
[----:B------:R0:W-:Y:S04]  /*272f0*/  @!P2 ST.E.128 desc[UR42][R4.64], RZ ;  /* 0x000000ff0400a985 */ /* 0x0001e8000c101d2a */
[----:B------:R0:W-:Y:S04]  /*27300*/  @!P1 ST.E.128 desc[UR42][R6.64], RZ ;  /* 0x000000ff06009985 */ /* 0x0001e8000c101d2a */
[----:B------:R0:W-:Y:S02]  /*27310*/  @!P0 ST.E.128 desc[UR42][R14.64], RZ ;  /* 0x000000ff0e008985 */ /* 0x0001e4000c101d2a */
.L_x_3275:
[----:B------:R-:W-:Y:S05]  /*27320*/  BSYNC B0 ;  /* 0x0000000000007941 */ /* 0x000fea0003800000 */
.L_x_3260:
[----:B------:R-:W-:Y:S02]  /*27330*/  ULDC UR4, c[0x0][0xc3c] ;  /* 0x00030f0000047ab9 */ /* 0x000fe40000000800 */
[----:B------:R-:W-:-:S13]  /*27340*/  ISETP.GE.AND P0, PT, R35, UR4, PT ;  /* 0x0000000423007c0c */ /* 0x000fda000bf06270 */
[----:B------:R-:W-:Y:S05]  /*27350*/  @!P0 BRA `(.L_x_3293) ;  /* 0xfffffda400c08947 */ /* 0x000fea000383ffff */
[----:B------:R-:W-:Y:S05]  /*27360*/  BRA `(.L_x_3057) ;  /* 0x0000008c00387947 */ /* 0x000fea0003800000 */
.L_x_3055:
        /* <DEDUP_REMOVED lines=50> */
[----:B------:R-:W0:Y:S02]  /*27690*/  SHFL.IDX PT, R6, R5, 0x1f, 0x1f ;  /* 0x03e01f0005067f89 */ /* 0x000e2400000e0000 */
[----:B0-----:R-:W-:-:S05]  /*276a0*/  IMAD R6, R6, UR5, RZ ;  /* 0x0000000506067c24 */ /* 0x001fca000f8e02ff */
[----:B---3--:R-:W-:Y:S01]  /*276b0*/  ISETP.GT.AND P6, PT, R6, UR6, PT ;  /* 0x0000000606007c0c */ /* 0x008fe2000bfc4270 */
[----:B------:R-:W-:-:S12]  /*276c0*/  IMAD.MOV.U32 R3, RZ, RZ, R6 ;  /* 0x000000ffff037224 */ /* 0x000fd800078e0006 */
[----:B------:R-:W-:Y:S05]  /*276d0*/  @P6 BRA `(.L_x_3295) ;  /* 0x0000000000a06947 */ /* 0x000fea0003800000 */
[----:B------:R-:W-:Y:S01]  /*276e0*/  IMAD.MOV.U32 R6, RZ, RZ, R3 ;  /* 0x000000ffff067224 */ /* 0x000fe200078e0003 */
[----:B------:R-:W-:Y:S01]  /*276f0*/  UMOV UR4, URZ ;  /* 0x0000003f00047c82 */ /* 0x000fe20008000000 */
[----:B------:R-:W-:-:S05]  /*27700*/  ULDC UR5, c[0x0][0xc38] ;  /* 0x00030e0000057ab9 */ /* 0x000fca0000000800 */
.L_x_3297:
        /* <DEDUP_REMOVED lines=37> */
.L_x_3295:
        /* <DEDUP_REMOVED lines=13> */
.L_x_3298:
[----:B-1----:R-:W-:Y:S01]  /*27a30*/  IMAD R16, R16, UR5, R3 ;  /* 0x0000000510107c24 */ /* 0x002fe2000f8e0203 */
[----:B------:R-:W-:-:S04]  /*27a40*/  IADD3 R19, R19, UR4, RZ ;  /* 0x0000000413137c10 */ /* 0x000fc8000fffe0ff */
[----:B0-----:R-:W-:Y:S01]  /*27a50*/  IADD3 R5, -R16, UR6, RZ ;  /* 0x0000000610057c10 */ /* 0x001fe2000fffe1ff */
[----:B------:R-:W-:Y:S06]  /*27a60*/  @!P1 BRA `(.L_x_3299) ;  /* 0x0000000000e89947 */ /* 0x000fec0003800000 */
[-C--:B--2---:R-:W-:Y:S02]  /*27a70*/  IABS R12, R0.reuse ;  /* 0x00000000000c7213 */ /* 0x084fe40000000000 */
[----:B------:R-:W-:Y:S02]  /*27a80*/  IABS R4, R9 ;  /* 0x0000000900047213 */ /* 0x000fe40000000000 */
[----:B------:R-:W0:Y:S01]  /*27a90*/  I2F.RP R6, R12 ;  /* 0x0000000c00067306 */ /* 0x000e220000209400 */
[----:B------:R-:W-:-:S07]  /*27aa0*/  IABS R10, R0 ;  /* 0x00000000000a7213 */ /* 0x000fce0000000000 */
[----:B------:R-:W1:Y:S08]  /*27ab0*/  I2F.RP R8, R4 ;  /* 0x0000000400087306 */ /* 0x000e700000209400 */
[----:B0-----:R-:W0:Y:S08]  /*27ac0*/  MUFU.RCP R6, R6 ;  /* 0x0000000600067308 */ /* 0x001e300000001000 */
[----:B-1----:R-:W-:Y:S01]  /*27ad0*/  MUFU.RCP R8, R8 ;  /* 0x0000000800087308 */ /* 0x002fe20000001000 */
        /* <DEDUP_REMOVED lines=19> */
[----:B------:R-:W-:Y:S01]  /*27c10*/  @P0 IADD3 R2, R2, 0x1, RZ ;  /* 0x0000000102020810 */ /* 0x000fe20007ffe0ff */
[----:B0-----:R-:W-:-:S04]  /*27c20*/  IMAD.MOV R11, RZ, RZ, -R3 ;  /* 0x000000ffff0b7224 */ /* 0x001fc800078e0a03 */
[----:B------:R-:W-:Y:S01]  /*27c30*/  IMAD.MOV.U32 R8, RZ, RZ, R2 ;  /* 0x000000ffff087224 */ /* 0x000fe200078e0002 */
[----:B------:R-:W-:Y:S01]  /*27c40*/  IABS R2, R9 ;  /* 0x0000000900027213 */ /* 0x000fe20000000000 */
[----:B------:R-:W-:Y:S02]  /*27c50*/  IMAD R11, R11, R4, RZ ;  /* 0x000000040b0b7224 */ /* 0x000fe400078e02ff */
[----:B------:R-:W-:Y:S01]  /*27c60*/  @!P2 IMAD.MOV R8, RZ, RZ, -R8 ;  /* 0x000000ffff08a224 */ /* 0x000fe200078e0a08 */
[----:B------:R-:W-:Y:S01]  /*27c70*/  @!P1 LOP3.LUT R8, RZ, R0, RZ, 0x33, !PT ;  /* 0x00000000ff089212 */ /* 0x000fe200078e33ff */
[----:B------:R-:W-:Y:S02]  /*27c80*/  IMAD.MOV R10, RZ, RZ, -R2 ;  /* 0x000000ffff0a7224 */ /* 0x000fe400078e0a02 */
[----:B------:R-:W-:Y:S01]  /*27c90*/  IMAD.MOV.U32 R2, RZ, RZ, RZ ;  /* 0x000000ffff027224 */ /* 0x000fe200078e00ff */
[----:B------:R-:W-:-:S03]  /*27ca0*/  IABS R6, R8 ;  /* 0x0000000800067213 */ /* 0x000fc60000000000 */
[----:B------:R-:W-:-:S04]  /*27cb0*/  IMAD.HI.U32 R2, R3, R11, R2 ;  /* 0x0000000b03027227 */ /* 0x000fc800078e0002 */
[----:B------:R-:W-:Y:S02]  /*27cc0*/  IMAD.MOV.U32 R3, RZ, RZ, R6 ;  /* 0x000000ffff037224 */ /* 0x000fe400078e0006 */
[----:B------:R-:W-:Y:S02]  /*27cd0*/  IMAD.MOV.U32 R6, RZ, RZ, R10 ;  /* 0x000000ffff067224 */ /* 0x000fe400078e000a */
        /* <DEDUP_REMOVED lines=19> */
.L_x_3299:
        /* <DEDUP_REMOVED lines=10> */
[----:B0-----:R-:W-:-:S06]  /*27eb0*/  IADD3 R8, R6, 0xffffffe, RZ ;  /* 0x0ffffffe06087810 */ /* 0x001fcc0007ffe0ff */
        /* <DEDUP_REMOVED lines=18> */
[----:B------:R-:W-:-:S03]  /*27fe0*/  IMAD.MOV R2, RZ, RZ, -R2 ;  /* 0x000000ffff027224 */ /* 0x000fc600078e0a02 */
[----:B------:R-:W-:Y:S01]  /*27ff0*/  IADD3 R3, -R13, RZ, RZ ;  /* 0x000000ff0d037210 */ /* 0x000fe20007ffe1ff */
        /* <DEDUP_REMOVED lines=19> */
[----:B------:R-:W-:Y:S01]  /*28130*/  @!P1 IMAD.IADD R3, R3, 0x1, -R8 ;  /* 0x0000000103039824 */ /* 0x000fe200078e0a08 */
[----:B------:R-:W-:Y:S02]  /*28140*/  @!P1 IADD3 R2, R2, 0x1, RZ ;  /* 0x0000000102029810 */ /* 0x000fe40007ffe0ff */
        /* <DEDUP_REMOVED lines=9> */
.L_x_3300:
[----:B------:R-:W-:-:S05]  /*281e0*/  LOP3.LUT R17, RZ, R2, RZ, 0x33, !PT ;  /* 0x00000002ff117212 */ /* 0x000fca00078e33ff */
[----:B------:R-:W-:Y:S01]  /*281f0*/  IMAD.IADD R17, R0, 0x1, R17 ;  /* 0x0000000100117824 */ /* 0x000fe200078e0211 */
[----:B------:R-:W-:Y:S06]  /*28200*/  BRA `(.L_x_3301) ;  /* 0x00000000000c7947 */ /* 0x000fec0003800000 */
.L_x_3296:
[----:B------:R-:W-:Y:S02]  /*28210*/  IMAD.MOV.U32 R17, RZ, RZ, RZ ;  /* 0x000000ffff117224 */ /* 0x000fe400078e00ff */
[----:B------:R-:W-:Y:S02]  /*28220*/  IMAD.U32 R16, RZ, RZ, UR6 ;  /* 0x00000006ff107e24 */ /* 0x000fe4000f8e00ff */
[----:B------:R-:W-:-:S07]  /*28230*/  IMAD.MOV.U32 R18, RZ, RZ, RZ ;  /* 0x000000ffff127224 */ /* 0x000fce00078e00ff */
.L_x_3301:
[----:B------:R-:W-:-:S13]  /*28240*/  ISETP.NE.AND P0, PT, R7, RZ, PT ;  /* 0x000000ff0700720c */ /* 0x000fda0003f05270 */
[----:B------:R-:W0:Y:S01]  /*28250*/  @!P0 S2R R3, SR_CgaCtaId ;  /* 0x0000000000038919 */ /* 0x000e220000008800 */
[----:B------:R-:W-:-:S04]  /*28260*/  @!P0 MOV R0, 0x400 ;  /* 0x0000040000008802 */ /* 0x000fc80000000f00 */
[----:B0-----:R-:W-:-:S05]  /*28270*/  @!P0 LEA R0, R3, R0, 0x18 ;  /* 0x0000000003008211 */ /* 0x001fca00078ec0ff */
[----:B------:R2:W-:Y:S01]  /*28280*/  @!P0 STS.128 [R0+0x388d0], R16 ;  /* 0x0388d01000008388 */ /* 0x0005e20000000c00 */
[----:B------:R-:W-:Y:S06]  /*28290*/  BAR.ARV 0x5, 0x180 ;  /* 0x0146000000007b1d */ /* 0x000fec0000002000 */
.L_x_3294:
[----:B------:R3:W-:Y:S01]  /*282a0*/  STL [R1+0x28], RZ ;  /* 0x000028ff01007387 */ /* 0x0007e20000100800 */
[----:B------:R-:W-:Y:S01]  /*282b0*/  ULDC UR4, c[0x0][0xc3c] ;  /* 0x00030f0000047ab9 */ /* 0x000fe20000000800 */
[----:B------:R-:W-:Y:S01]  /*282c0*/  MOV R32, 0x1 ;  /* 0x0000000100207802 */ /* 0x000fe20000000f00 */
[----:B------:R-:W-:Y:S01]  /*282d0*/  IMAD.MOV.U32 R28, RZ, RZ, RZ ;  /* 0x000000ffff1c7224 */ /* 0x000fe200078e00ff */
[----:B-1----:R-:W-:-:S13]  /*282e0*/  ISETP.GE.AND P0, PT, R19, UR4, PT ;  /* 0x0000000413007c0c */ /* 0x002fda000bf06270 */
[----:B---3--:R-:W-:Y:S05]  /*282f0*/  @P0 BRA `(.L_x_3302) ;  /* 0x0000007800580947 */ /* 0x008fea0003800000 */
[----:B------:R-:W1:Y:S01]  /*28300*/  S2R R11, SR_TID.X ;  /* 0x00000000000b7919 */ /* 0x000e620000002100 */
[----:B------:R-:W3:Y:S01]  /*28310*/  S2UR UR4, SR_CgaCtaId ;  /* 0x00000000000479c3 */ /* 0x000ee20000008800 */
[----:B------:R-:W-:Y:S01]  /*28320*/  MOV R22, 0x400 ;  /* 0x0000040000167802 */ /* 0x000fe20000000f00 */
[----:B------:R-:W-:Y:S01]  /*28330*/  IMAD.MOV.U32 R36, RZ, RZ, 0x40 ;  /* 0x00000040ff247424 */ /* 0x000fe200078e00ff */
[----:B------:R-:W-:Y:S01]  /*28340*/  MOV R35, 0x20 ;  /* 0x0000002000237802 */ /* 0x000fe20000000f00 */
[----:B------:R-:W-:Y:S01]  /*28350*/  BSSY B7, `(.L_x_3302) ;  /* 0x0000790000077945 */ /* 0x000fe20003800000 */
[----:B------:R-:W-:Y:S01]  /*28360*/  IMAD.MOV.U32 R33, RZ, RZ, 0x1 ;  /* 0x00000001ff217424 */ /* 0x000fe200078e00ff */
[----:B------:R-:W-:Y:S01]  /*28370*/  ULDC.64 UR40, c[0x0][0x198] ;  /* 0x0000660000287ab9 */ /* 0x000fe20000000a00 */
[----:B------:R-:W-:Y:S01]  /*28380*/  IMAD.MOV.U32 R30, RZ, RZ, RZ ;  /* 0x000000ffff1e7224 */ /* 0x000fe200078e00ff */
[----:B------:R-:W-:Y:S01]  /*28390*/  ULOP3.LUT UR39, UR36, 0x2, URZ, 0xfc, !UPT ;  /* 0x0000000224277892 */ /* 0x000fe2000f8efc3f */
[----:B------:R-:W-:Y:S01]  /*283a0*/  IMAD.MOV.U32 R28, RZ, RZ, RZ ;  /* 0x000000ffff1c7224 */ /* 0x000fe200078e00ff */
[----:B------:R-:W-:Y:S01]  /*283b0*/  ULOP3.LUT UR37, UR36, 0x1, URZ, 0xfc, !UPT ;  /* 0x0000000124257892 */ /* 0x000fe2000f8efc3f */
[----:B------:R-:W-:Y:S01]  /*283c0*/  IMAD.MOV.U32 R32, RZ, RZ, 0x1 ;  /* 0x00000001ff207424 */ /* 0x000fe200078e00ff */
[----:B------:R-:W-:Y:S01]  /*283d0*/  ULDC UR38, c[0x0][0xc] ;  /* 0x0000030000267ab9 */ /* 0x000fe20000000800 */
[C---:B-1----:R-:W-:Y:S01]  /*283e0*/  IMAD.SHL.U32 R4, R11.reuse, 0x10, RZ ;  /* 0x000000100b047824 */ /* 0x042fe200078e00ff */
[----:B------:R-:W-:Y:S01]  /*283f0*/  SHF.R.U32.HI R3, RZ, 0x1, R11 ;  /* 0x00000001ff037819 */ /* 0x000fe2000001160b */
[C---:B--2---:R-:W-:Y:S01]  /*28400*/  IMAD.SHL.U32 R0, R11.reuse, 0x80, RZ ;  /* 0x000000800b007824 */ /* 0x044fe200078e00ff */
[C---:B------:R-:W-:Y:S01]  /*28410*/  LOP3.LUT R10, R11.reuse, 0x7f, RZ, 0xc0, !PT ;  /* 0x0000007f0b0a7812 */ /* 0x040fe200078ec0ff */
[----:B------:R-:W-:Y:S01]  /*28420*/  IMAD.SHL.U32 R6, R11, 0x2, RZ ;  /* 0x000000020b067824 */ /* 0x000fe200078e00ff */
[----:B------:R-:W-:-:S02]  /*28430*/  LOP3.LUT R5, R4, 0x3f0, RZ, 0xc0, !PT ;  /* 0x000003f004057812 */ /* 0x000fc400078ec0ff */
[----:B0-----:R-:W-:Y:S01]  /*28440*/  LOP3.LUT R2, R0, 0x380, RZ, 0xc0, !PT ;  /* 0x0000038000027812 */ /* 0x001fe200078ec0ff */
[----:B------:R-:W-:Y:S01]  /*28450*/  IMAD.SHL.U32 R7, R10, 0x40, RZ ;  /* 0x000000400a077824 */ /* 0x000fe200078e00ff */
[----:B------:R-:W-:Y:S02]  /*28460*/  LOP3.LUT R9, R5, 0x70, R6, 0x78, !PT ;  /* 0x0000007005097812 */ /* 0x000fe400078e7806 */
[C---:B------:R-:W-:Y:S02]  /*28470*/  LOP3.LUT R3, R2.reuse, 0x30, R3, 0xf8, !PT ;  /* 0x0000003002037812 */ /* 0x040fe400078ef803 */
[----:B------:R-:W-:Y:S01]  /*28480*/  LOP3.LUT R5, R2, 0x10, R11, 0xf8, !PT ;  /* 0x0000001002057812 */ /* 0x000fe200078ef80b */
[----:B------:R-:W-:Y:S01]  /*28490*/  IMAD.SHL.U32 R2, R10, 0x10, RZ ;  /* 0x000000100a027824 */ /* 0x000fe200078e00ff */
[----:B------:R-:W-:Y:S02]  /*284a0*/  LOP3.LUT R6, R0, 0x400, RZ, 0xc0, !PT ;  /* 0x0000040000067812 */ /* 0x000fe400078ec0ff */
[----:B------:R-:W-:-:S02]  /*284b0*/  LOP3.LUT R3, R3, 0x70, R4, 0x78, !PT ;  /* 0x0000007003037812 */ /* 0x000fc400078e7804 */
[----:B------:R-:W-:Y:S02]  /*284c0*/  LOP3.LUT R6, R6, 0x1800, R7, 0xf8, !PT ;  /* 0x0000180006067812 */ /* 0x000fe400078ef807 */
[----:B------:R-:W-:Y:S02]  /*284d0*/  LOP3.LUT R5, R5, 0x70, R4, 0x78, !PT ;  /* 0x0000007005057812 */ /* 0x000fe400078e7804 */
[----:B------:R-:W-:Y:S02]  /*284e0*/  LOP3.LUT R8, R9, 0x400, R2, 0xf8, !PT ;  /* 0x0000040009087812 */ /* 0x000fe400078ef802 */
[----:B------:R-:W-:Y:S02]  /*284f0*/  LOP3.LUT R2, R3, 0xc00, R0, 0xf8, !PT ;  /* 0x00000c0003027812 */ /* 0x000fe400078ef800 */
[----:B------:R-:W-:Y:S02]  /*28500*/  LOP3.LUT R0, R6, R5, RZ, 0xfc, !PT ;  /* 0x0000000506007212 */ /* 0x000fe400078efcff */
[----:B------:R-:W-:Y:S01]  /*28510*/  R2P PR, R11, 0x6 ;  /* 0x000000060b007804 */ /* 0x000fe20000000000 */
[----:B------:R0:W-:Y:S01]  /*28520*/  STL [R1+0x14], R2 ;  /* 0x0000140201007387 */ /* 0x0001e20000100800 */
[----:B------:R-:W-:-:S03]  /*28530*/  LOP3.LUT R31, R4, 0x70, RZ, 0xc0, !PT ;  /* 0x00000070041f7812 */ /* 0x000fc600078ec0ff */
[----:B------:R-:W-:Y:S01]  /*28540*/  STL [R1+0xc], R8 ;  /* 0x00000c0801007387 */ /* 0x000fe20000100800 */
[----:B------:R-:W-:Y:S02]  /*28550*/  SEL R36, R36, 0xffffffc0, !P2 ;  /* 0xffffffc024247807 */ /* 0x000fe40005000000 */
[----:B------:R-:W-:Y:S01]  /*28560*/  SEL R35, R35, 0xffffffe0, !P1 ;  /* 0xffffffe023237807 */ /* 0x000fe20004800000 */
[----:B------:R3:W-:Y:S01]  /*28570*/  STL [R1+0x10], R0 ;  /* 0x0000100001007387 */ /* 0x0007e20000100800 */
[----:B0-----:R-:W-:-:S03]  /*28580*/  SHF.R.U32.HI R2, RZ, 0x3, R10 ;  /* 0x00000003ff027819 */ /* 0x001fc6000001160a */
[----:B------:R-:W-:Y:S01]  /*28590*/  STL [R1+0x28], RZ ;  /* 0x000028ff01007387 */ /* 0x000fe20000100800 */
[----:B------:R-:W-:Y:S02]  /*285a0*/  LOP3.LUT R2, R2, 0x70, R4, 0xf8, !PT ;  /* 0x0000007002027812 */ /* 0x000fe400078ef804 */
[----:B------:R-:W-:Y:S01]  /*285b0*/  LOP3.LUT R2, R31, 0x80, RZ, 0xfc, !PT ;  /* 0x000000801f027812 */ /* 0x000fe200078efcff */
[----:B---3--:R-:W-:-:S05]  /*285c0*/  IMAD.U32 R0, RZ, RZ, UR4 ;  /* 0x00000004ff007e24 */ /* 0x008fca000f8e00ff */
[----:B------:R-:W-:Y:S01]  /*285d0*/  LEA R22, R0, R22, 0x18 ;  /* 0x0000001600167211 */ /* 0x000fe200078ec0ff */
[----:B------:R0:W-:Y:S04]  /*285e0*/  STL [R1+0x8], R0 ;  /* 0x0000080001007387 */ /* 0x0001e80000100800 */
[----:B0-----:R-:W-:-:S05]  /*285f0*/  IMAD.IADD R0, R22, 0x1, R8 ;  /* 0x0000000116007824 */ /* 0x001fca00078e0208 */
[----:B------:R0:W-:Y:S02]  /*28600*/  STL [R1+0x18], R0 ;  /* 0x0000180001007387 */ /* 0x0001e40000100800 */
.L_x_3420:
[----:B-1----:R-:W1:Y:S02]  /*28610*/  LDC.64 R24, c[0x0][0xc88] ;  /* 0x00032200ff187b82 */ /* 0x002e640000000a00 */
[----:B-1----:R-:W-:-:S06]  /*28620*/  IMAD.WIDE R24, R19, 0x4, R24 ;  /* 0x0000000413187825 */ /* 0x002fcc00078e0218 */
[----:B0-----:R-:W0:Y:S01]  /*28630*/  LDG.E R24, desc[UR42][R24.64] ;  /* 0x0000002a18187981 */ /* 0x001e22000c1e1900 */
[----:B------:R-:W-:Y:S05]  /*28640*/  YIELD ;  /* 0x0000000000007946 */ /* 0x000fea0003800000 */
[----:B------:R-:W-:Y:S01]  /*28650*/  ULDC.64 UR4, c[0x0][0xa28] ;  /* 0x00028a0000047ab9 */ /* 0x000fe20000000a00 */
[----:B------:R-:W-:Y:S01]  /*28660*/  ULDC.64 UR8, c[0x0][0xa18] ;  /* 0x0002860000087ab9 */ /* 0x000fe20000000a00 */
[----:B------:R-:W-:Y:S01]  /*28670*/  ISETP.NE.U32.AND P0, PT, RZ, UR4, PT ;  /* 0x00000004ff007c0c */ /* 0x000fe2000bf05070 */
[----:B------:R-:W-:Y:S01]  /*28680*/  IMAD.MOV.U32 R10, RZ, RZ, RZ ;  /* 0x000000ffff0a7224 */ /* 0x000fe200078e00ff */
[----:B------:R-:W-:-:S02]  /*28690*/  ULDC.64 UR6, c[0x0][0xa10] ;  /* 0x0002840000067ab9 */ /* 0x000fc40000000a00 */
[----:B------:R-:W-:Y:S02]  /*286a0*/  ISETP.NE.AND.EX P0, PT, RZ, UR5, PT, P0 ;  /* 0x00000005ff007c0c */ /* 0x000fe4000bf05300 */
[----:B------:R-:W-:-:S04]  /*286b0*/  ISETP.NE.U32.AND P2, PT, RZ, UR8, PT ;  /* 0x00000008ff007c0c */ /* 0x000fc8000bf45070 */
[----:B------:R-:W-:Y:S01]  /*286c0*/  ISETP.NE.AND.EX P2, PT, RZ, UR9, PT, P2 ;  /* 0x00000009ff007c0c */ /* 0x000fe2000bf45320 */
[----:B------:R-:W-:Y:S01]  /*286d0*/  IMAD.MOV.U32 R29, RZ, RZ, RZ ;  /* 0x000000ffff1d7224 */ /* 0x000fe200078e00ff */
[----:B0--3--:R-:W-:-:S05]  /*286e0*/  SHF.R.S32.HI R0, RZ, 0x1f, R24 ;  /* 0x0000001fff007819 */ /* 0x009fca0000011418 */
[C---:B--2---:R-:W-:Y:S02]  /*286f0*/  @P0 LEA R2, P1, R24.reuse, UR4, 0x2 ;  /* 0x0000000418020c11 */ /* 0x044fe4000f8210ff */
[C---:B------:R-:W-:Y:S01]  /*28700*/  SHF.L.U32 R25, R24.reuse, 0x2, RZ ;  /* 0x0000000218197819 */ /* 0x040fe200000006ff */
[----:B------:R0:W-:Y:S01]  /*28710*/  STL [R1+0x24], R0 ;  /* 0x0000240001007387 */ /* 0x0001e20000100800 */
[C-C-:B------:R-:W-:Y:S01]  /*28720*/  @P0 LEA.HI.X R3, R24.reuse, UR5, R0.reuse, 0x2, P1 ;  /* 0x0000000518030c11 */ /* 0x140fe200088f1400 */
[----:B------:R-:W-:Y:S01]  /*28730*/  ULDC.64 UR4, c[0x0][0xa00] ;  /* 0x0002800000047ab9 */ /* 0x000fe20000000a00 */
[----:B------:R-:W-:-:S03]  /*28740*/  SHF.L.U64.HI R26, R24, 0x2, R0 ;  /* 0x00000002181a7819 */ /* 0x000fc60000010200 */
[----:B------:R1:W2:Y:S01]  /*28750*/  @P0 LDG.E R10, desc[UR42][R2.64] ;  /* 0x0000002a020a0981 */ /* 0x0002a2000c1e1900 */
[----:B------:R-:W-:Y:S02]  /*28760*/  ISETP.NE.U32.AND P0, PT, RZ, UR4, PT ;  /* 0x00000004ff007c0c */ /* 0x000fe4000bf05070 */
[----:B------:R-:W-:Y:S01]  /*28770*/  ISETP.NE.U32.AND P1, PT, RZ, UR6, PT ;  /* 0x00000006ff007c0c */ /* 0x000fe2000bf25070 */
[----:B0-----:R-:W-:Y:S01]  /*28780*/  IMAD.MOV.U32 R0, RZ, RZ, RZ ;  /* 0x000000ffff007224 */ /* 0x001fe200078e00ff */
[----:B------:R-:W-:Y:S02]  /*28790*/  ISETP.NE.AND.EX P0, PT, RZ, UR5, PT, P0 ;  /* 0x00000005ff007c0c */ /* 0x000fe4000bf05300 */
[----:B------:R-:W-:Y:S02]  /*287a0*/  ISETP.NE.AND.EX P1, PT, RZ, UR7, PT, P1 ;  /* 0x00000007ff007c0c */ /* 0x000fe4000bf25310 */
[C---:B------:R-:W-:Y:S02]  /*287b0*/  IADD3 R4, P4, R25.reuse, UR6, RZ ;  /* 0x0000000619047c10 */ /* 0x040fe4000ff9e0ff */
[----:B-1----:R-:W-:Y:S01]  /*287c0*/  IADD3 R2, P3, R25, UR4, RZ ;  /* 0x0000000419027c10 */ /* 0x002fe2000ff7e0ff */
[----:B------:R-:W-:Y:S01]  /*287d0*/  ULDC UR4, c[0x0][0x288] ;  /* 0x0000a20000047ab9 */ /* 0x000fe20000000800 */
[----:B------:R-:W-:-:S02]  /*287e0*/  IADD3.X R5, R26, UR7, RZ, P4, !PT ;  /* 0x000000071a057c10 */ /* 0x000fc4000a7fe4ff */
[C---:B------:R-:W-:Y:S02]  /*287f0*/  IADD3.X R3, R26.reuse, UR5, RZ, P3, !PT ;  /* 0x000000051a037c10 */ /* 0x040fe40009ffe4ff */
[----:B------:R-:W-:Y:S01]  /*28800*/  @P2 IADD3 R6, P3, R25, UR8, RZ ;  /* 0x0000000819062c10 */ /* 0x000fe2000ff7e0ff */
[----:B------:R-:W-:Y:S01]  /*28810*/  IMAD.U32 R8, RZ, RZ, UR4 ;  /* 0x00000004ff087e24 */ /* 0x000fe2000f8e00ff */
[----:B------:R-:W-:Y:S01]  /*28820*/  ULDC.64 UR4, c[0x0][0x418] ;  /* 0x0001060000047ab9 */ /* 0x000fe20000000a00 */
[----:B------:R-:W5:Y:S01]  /*28830*/  @P0 LDG.E R29, desc[UR42][R2.64] ;  /* 0x0000002a021d0981 */ /* 0x000f62000c1e1900 */
[----:B------:R-:W-:-:S03]  /*28840*/  @P2 IADD3.X R7, R26, UR9, RZ, P3, !PT ;  /* 0x000000091a072c10 */ /* 0x000fc60009ffe4ff */
[----:B------:R-:W5:Y:S04]  /*28850*/  @P1 LDG.E R0, desc[UR42][R4.64] ;  /* 0x0000002a04001981 */ /* 0x000f68000c1e1900 */
[----:B------:R0:W3:Y:S01]  /*28860*/  @P2 LDG.E R8, desc[UR42][R6.64] ;  /* 0x0000002a06082981 */ /* 0x0000e2000c1e1900 */
        /* <DEDUP_REMOVED lines=8> */
[----:B---3--:R0:W-:Y:S01]  /*288f0*/  STL [R1+0x1c], R8 ;  /* 0x00001c0801007387 */ /* 0x0081e20000100800 */
[----:B------:R-:W-:-:S03]  /*28900*/  IMAD.MOV.U32 R9, RZ, RZ, R8 ;  /* 0x000000ffff097224 */ /* 0x000fc600078e0008 */
[----:B--2---:R1:W-:Y:S01]  /*28910*/  STL [R1], R10 ;  /* 0x0000000a01007387 */ /* 0x0043e20000100800 */
[----:B0-----:R-:W-:Y:S01]  /*28920*/  IMAD.U32 R8, RZ, RZ, UR4 ;  /* 0x00000004ff087e24 */ /* 0x001fe2000f8e00ff */
[----:B------:R-:W-:Y:S06]  /*28930*/  @P2 BRA `(.L_x_3303) ;  /* 0x0000000000142947 */ /* 0x000fec0003800000 */
[----:B------:R-:W-:Y:S05]  /*28940*/  @!P0 BRA `(.L_x_3303) ;  /* 0x0000000000108947 */ /* 0x000fea0003800000 */
[----:B------:R-:W2:Y:S04]  /*28950*/  LDG.E R7, desc[UR42][R2.64] ;  /* 0x0000002a02077981 */ /* 0x000ea8000c1e1900 */
[----:B------:R-:W2:Y:S02]  /*28960*/  LDG.E R2, desc[UR42][R2.64+0x4] ;  /* 0x0000042a02027981 */ /* 0x000ea4000c1e1900 */
[----:B--2---:R-:W-:-:S05]  /*28970*/  IMAD.IADD R9, R2, 0x1, -R7 ;  /* 0x0000000102097824 */ /* 0x004fca00078e0a07 */
[----:B------:R0:W-:Y:S02]  /*28980*/  STL [R1+0x1c], R9 ;  /* 0x00001c0901007387 */ /* 0x0001e40000100800 */
.L_x_3303:
[----:B------:R-:W-:Y:S01]  /*28990*/  ULDC.64 UR4, c[0x0][0xa20] ;  /* 0x0002880000047ab9 */ /* 0x000fe20000000a00 */
[C---:B------:R-:W-:Y:S02]  /*289a0*/  LOP3.LUT R7, R18.reuse, 0xff000000, RZ, 0xc0, !PT ;  /* 0xff00000012077812 */ /* 0x040fe400078ec0ff */
[----:B------:R-:W-:Y:S02]  /*289b0*/  ISETP.NE.U32.AND P0, PT, RZ, UR4, PT ;  /* 0x00000004ff007c0c */ /* 0x000fe4000bf05070 */
[----:B------:R-:W-:Y:S02]  /*289c0*/  SHF.R.U32.HI R7, RZ, 0x8, R7 ;  /* 0x00000008ff077819 */ /* 0x000fe40000011607 */
[----:B------:R-:W-:Y:S02]  /*289d0*/  ISETP.NE.AND.EX P0, PT, RZ, UR5, PT, P0 ;  /* 0x00000005ff007c0c */ /* 0x000fe4000bf05300 */
[C---:B------:R-:W-:Y:S02]  /*289e0*/  LOP3.LUT R2, R18.reuse, 0xff0000, RZ, 0xc0, !PT ;  /* 0x00ff000012027812 */ /* 0x040fe400078ec0ff */
[----:B------:R-:W-:-:S02]  /*289f0*/  LOP3.LUT R18, R18, 0xffff, RZ, 0xc0, !PT ;  /* 0x0000ffff12127812 */ /* 0x000fc400078ec0ff */
[----:B------:R-:W-:Y:S02]  /*28a00*/  LEA.HI R7, R2, R7, RZ, 0x10 ;  /* 0x0000000702077211 */ /* 0x000fe400078f80ff */
[----:B------:R-:W-:-:S05]  /*28a10*/  MOV R34, R24 ;  /* 0x0000001800227202 */ /* 0x000fca0000000f00 */
[----:B------:R-:W-:Y:S05]  /*28a20*/  @!P0 BRA `(.L_x_3304) ;  /* 0x0000000000108947 */ /* 0x000fea0003800000 */
[----:B------:R-:W-:-:S04]  /*28a30*/  IADD3 R2, P0, R25, UR4, RZ ;  /* 0x0000000419027c10 */ /* 0x000fc8000ff1e0ff */
[----:B------:R-:W-:-:S05]  /*28a40*/  IADD3.X R3, R26, UR5, RZ, P0, !PT ;  /* 0x000000051a037c10 */ /* 0x000fca00087fe4ff */
[----:B------:R2:W5:Y:S01]  /*28a50*/  LDG.E R8, desc[UR42][R2.64] ;  /* 0x0000002a02087981 */ /* 0x000562000c1e1900 */
[----:B------:R-:W-:Y:S05]  /*28a60*/  BRA `(.L_x_3305) ;  /* 0x0000000000247947 */ /* 0x000fea0003800000 */
.L_x_3304:
[----:B------:R-:W-:Y:S02]  /*28a70*/  ULDC.64 UR4, c[0x0][0xa08] ;  /* 0x0002820000047ab9 */ /* 0x000fe40000000a00 */
[----:B------:R-:W-:-:S04]  /*28a80*/  ISETP.NE.U32.AND P0, PT, RZ, UR4, PT ;  /* 0x00000004ff007c0c */ /* 0x000fc8000bf05070 */
[----:B------:R-:W-:-:S13]  /*28a90*/  ISETP.NE.AND.EX P0, PT, RZ, UR5, PT, P0 ;  /* 0x00000005ff007c0c */ /* 0x000fda000bf05300 */
[----:B------:R-:W-:Y:S05]  /*28aa0*/  @!P0 BRA `(.L_x_3305) ;  /* 0x0000000000148947 */ /* 0x000fea0003800000 */
[----:B------:R-:W2:Y:S02]  /*28ab0*/  LDC.64 R2, c[0x0][0xa08] ;  /* 0x00028200ff027b82 */ /* 0x000ea40000000a00 */
[----:B--2---:R-:W-:-:S05]  /*28ac0*/  IMAD.WIDE R2, R34, 0x4, R2 ;  /* 0x0000000422027825 */ /* 0x004fca00078e0202 */
[----:B------:R-:W2:Y:S04]  /*28ad0*/  LDG.E R8, desc[UR42][R2.64] ;  /* 0x0000002a02087981 */ /* 0x000ea8000c1e1900 */
[----:B------:R-:W2:Y:S02]  /*28ae0*/  LDG.E R2, desc[UR42][R2.64+0x4] ;  /* 0x0000042a02027981 */ /* 0x000ea4000c1e1900 */
[----:B--2---:R-:W-:-:S07]  /*28af0*/  IMAD.IADD R8, R2, 0x1, -R8 ;  /* 0x0000000102087824 */ /* 0x004fce00078e0a08 */
.L_x_3305:
[----:B--2---:R-:W2:Y:S01]  /*28b00*/  @P1 LDG.E R2, desc[UR42][R4.64] ;  /* 0x0000002a04021981 */ /* 0x004ea2000c1e1900 */
[----:B------:R-:W3:Y:S03]  /*28b10*/  LDC R3, c[0x0][0x448] ;  /* 0x00011200ff037b82 */ /* 0x000ee60000000800 */
[----:B------:R4:W2:Y:S01]  /*28b20*/  @P1 LDG.E R5, desc[UR42][R4.64+0x4] ;  /* 0x0000042a04051981 */ /* 0x0008a2000c1e1900 */
[----:B------:R-:W-:Y:S01]  /*28b30*/  BSSY B0, `(.L_x_3306) ;  /* 0x0000037000007945 */ /* 0x000fe20003800000 */
[----:B------:R-:W-:Y:S02]  /*28b40*/  LOP3.LUT R37, R7, 0xff, RZ, 0xc0, !PT ;  /* 0x000000ff07257812 */ /* 0x000fe400078ec0ff */
[----:B---3--:R-:W-:-:S13]  /*28b50*/  ISETP.NE.AND P0, PT, R3, 0x1, PT ;  /* 0x000000010300780c */ /* 0x008fda0003f05270 */
[----:B----4-:R-:W3:Y:S08]  /*28b60*/  @P0 LDC R4, c[0x0][0x44c] ;  /* 0x00011300ff040b82 */ /* 0x010ef00000000800 */
[----:B------:R-:W4:Y:S01]  /*28b70*/  @P0 LDC R3, c[0x0][0x450] ;  /* 0x00011400ff030b82 */ /* 0x000f220000000800 */
[----:B--2---:R-:W-:Y:S02]  /*28b80*/  @P1 IMAD.IADD R6, R5, 0x1, -R2 ;  /* 0x0000000105061824 */ /* 0x004fe400078e0a02 */
[----:B------:R-:W-:-:S02]  /*28b90*/  IMAD.SHL.U32 R2, R17, 0x80, RZ ;  /* 0x0000008011027824 */ /* 0x000fc400078e00ff */
[----:B-----5:R-:W-:Y:S02]  /*28ba0*/  IMAD.IADD R5, R8, 0x1, -R10 ;  /* 0x0000000108057824 */ /* 0x020fe400078e0a0a */
[----:B------:R-:W-:Y:S02]  /*28bb0*/  VIADD R2, R2, 0x7f ;  /* 0x0000007f02027836 */ /* 0x000fe40000000000 */
[----:B------:R-:W-:Y:S02]  /*28bc0*/  IMAD.IADD R27, R5, 0x1, R6 ;  /* 0x00000001051b7824 */ /* 0x000fe400078e0206 */
[----:B---3--:R-:W-:-:S03]  /*28bd0*/  @P0 IMAD.HI.U32 R4, R2, R4, RZ ;  /* 0x0000000402040227 */ /* 0x008fc600078e00ff */
[C---:B------:R-:W-:Y:S02]  /*28be0*/  IADD3 R20, R27.reuse, 0x80, -R9 ;  /* 0x000000801b147810 */ /* 0x040fe40007ffe809 */
[----:B----4-:R-:W-:Y:S01]  /*28bf0*/  @P0 SHF.R.U32.HI R2, RZ, R3, R4 ;  /* 0x00000003ff020219 */ /* 0x010fe20000011604 */
[----:B------:R-:W-:-:S03]  /*28c00*/  VIADD R3, R27, 0x7f ;  /* 0x0000007f1b037836 */ /* 0x000fc60000000000 */
[----:B------:R-:W-:Y:S02]  /*28c10*/  IADD3 R2, R20, R2, RZ ;  /* 0x0000000214027210 */ /* 0x000fe40007ffe0ff */
[----:B------:R-:W-:-:S04]  /*28c20*/  SHF.R.S32.HI R4, RZ, 0x1f, R3 ;  /* 0x0000001fff047819 */ /* 0x000fc80000011403 */
[----:B------:R-:W-:Y:S02]  /*28c30*/  LEA.HI R4, R4, R3, RZ, 0x7 ;  /* 0x0000000304047211 */ /* 0x000fe400078f38ff */
[----:B------:R-:W-:Y:S02]  /*28c40*/  SHF.R.S32.HI R3, RZ, 0x1f, R2 ;  /* 0x0000001fff037819 */ /* 0x000fe40000011402 */
[----:B------:R-:W-:Y:S02]  /*28c50*/  SHF.R.S32.HI R21, RZ, 0x7, R4 ;  /* 0x00000007ff157819 */ /* 0x000fe40000011404 */
[----:B------:R-:W-:Y:S01]  /*28c60*/  LEA.HI R3, R3, R2, RZ, 0x7 ;  /* 0x0000000203037211 */ /* 0x000fe200078f38ff */
[----:B------:R-:W-:Y:S01]  /*28c70*/  IMAD.MOV.U32 R2, RZ, RZ, RZ ;  /* 0x000000ffff027224 */ /* 0x000fe200078e00ff */
[----:B------:R-:W-:Y:S02]  /*28c80*/  SHF.R.U32.HI R4, RZ, 0x10, R7 ;  /* 0x00000010ff047819 */ /* 0x000fe40000011607 */
[----:B------:R-:W-:-:S04]  /*28c90*/  SHF.R.S32.HI R3, RZ, 0x7, R3 ;  /* 0x00000007ff037819 */ /* 0x000fc80000011403 */
[----:B------:R-:W-:-:S04]  /*28ca0*/  VIMNMX R8, R21, R3, PT ;  /* 0x0000000315087248 */ /* 0x000fc80003fe0100 */
[----:B------:R-:W-:-:S13]  /*28cb0*/  ISETP.GE.AND P0, PT, R8, 0x1, PT ;  /* 0x000000010800780c */ /* 0x000fda0003f06270 */
[----:B------:R-:W-:Y:S05]  /*28cc0*/  @!P0 BRA `(.L_x_3307) ;  /* 0x0000000000748947 */ /* 0x000fea0003800000 */
[----:B------:R-:W-:Y:S01]  /*28cd0*/  ISETP.NE.AND P0, PT, R4, RZ, PT ;  /* 0x000000ff0400720c */ /* 0x000fe20003f05270 */
[----:B------:R-:W-:-:S03]  /*28ce0*/  ULDC UR4, c[0x0][0x9f0] ;  /* 0x00027c0000047ab9 */ /* 0x000fc60000000800 */
[----:B------:R-:W-:-:S04]  /*28cf0*/  SEL R7, R4, UR4, P0 ;  /* 0x0000000404077c07 */ /* 0x000fc80008000000 */
[----:B0-----:R-:W-:Y:S02]  /*28d00*/  IABS R9, R7 ;  /* 0x0000000700097213 */ /* 0x001fe40000000000 */
[----:B-1----:R-:W-:Y:S02]  /*28d10*/  IADD3 R10, R7, -0x1, R8 ;  /* 0xffffffff070a7810 */ /* 0x002fe40007ffe008 */
        /* <DEDUP_REMOVED lines=12> */
[----:B------:R-:W-:-:S04]  /*28de0*/  IMAD.MOV R2, RZ, RZ, -R2 ;  /* 0x000000ffff027224 */ /* 0x000fc800078e0a02 */
[----:B------:R-:W-:Y:S02]  /*28df0*/  IMAD.MOV.U32 R10, RZ, RZ, R2 ;  /* 0x000000ffff0a7224 */ /* 0x000fe400078e0002 */
        /* <DEDUP_REMOVED lines=8> */
[----:B------:R-:W-:Y:S01]  /*28e80*/  @!P3 IMAD.MOV R2, RZ, RZ, -R2 ;  /* 0x000000ffff02b224 */ /* 0x000fe200078e0a02 */
[----:B------:R-:W-:-:S07]  /*28e90*/  @!P2 LOP3.LUT R2, RZ, R7, RZ, 0x33, !PT ;  /* 0x00000007ff02a212 */ /* 0x000fce00078e33ff */
.L_x_3307:
[----:B------:R-:W-:Y:S05]  /*28ea0*/  BSYNC B0 ;  /* 0x0000000000007941 */ /* 0x000fea0003800000 */
.L_x_3306:
[-C--:B------:R-:W-:Y:S01]  /*28eb0*/  IMAD R3, R37, R2.reuse, RZ ;  /* 0x0000000225037224 */ /* 0x080fe200078e02ff */
[----:B------:R-:W-:Y:S04]  /*28ec0*/  BSSY B0, `(.L_x_3308) ;  /* 0x0000112000007945 */ /* 0x000fe80003800000 */
[C---:B------:R-:W-:Y:S01]  /*28ed0*/  VIADDMNMX R2, R3.reuse, R2, R8, PT ;  /* 0x0000000203027246 */ /* 0x040fe20003800108 */
[----:B------:R-:W-:-:S04]  /*28ee0*/  IMAD R3, R3, 0x80, -R5 ;  /* 0x0000008003037824 */ /* 0x000fc800078e0a05 */
[----:B------:R-:W-:Y:S01]  /*28ef0*/  IMAD R2, R2, 0x80, -R5 ;  /* 0x0000008002027824 */ /* 0x000fe200078e0a05 */
[----:B------:R-:W-:-:S04]  /*28f00*/  VIMNMX R3, RZ, R3, !PT ;  /* 0x00000003ff037248 */ /* 0x000fc80007fe0100 */
[----:B------:R-:W-:Y:S02]  /*28f10*/  VIMNMX R2, R2, R6, PT ;  /* 0x0000000602027248 */ /* 0x000fe40003fe0100 */
[----:B------:R-:W-:Y:S02]  /*28f20*/  SHF.R.U32.HI R5, RZ, 0x7, R3 ;  /* 0x00000007ff057819 */ /* 0x000fe40000011603 */
[----:B------:R-:W-:-:S13]  /*28f30*/  ISETP.GT.AND P0, PT, R2, R3, PT ;  /* 0x000000030200720c */ /* 0x000fda0003f04270 */
        /* <DEDUP_REMOVED lines=11> */
[----:B------:R-:W2:Y:S02]  /*28ff0*/  S2R R6, SR_TID.X ;  /* 0x0000000000067919 */ /* 0x000ea40000002100 */
[----:B--2---:R-:W-:-:S04]  /*29000*/  SHF.R.U32.HI R6, RZ, 0x5, R6 ;  /* 0x00000005ff067819 */ /* 0x004fc80000011606 */
[----:B------:R-:W-:-:S05]  /*29010*/  LOP3.LUT R6, R6, 0x3, RZ, 0xc0, !PT ;  /* 0x0000000306067812 */ /* 0x000fca00078ec0ff */
[----:B------:R2:W3:Y:S02]  /*29020*/  SHFL.IDX PT, R14, R6, RZ, 0x1f ;  /* 0x00001fff060e7589 */ /* 0x0004e400000e0000 */
.L_x_3705:
[----:B---3--:R-:W-:Y:S02]  /*29030*/  ISETP.NE.AND P0, PT, R14, RZ, PT ;  /* 0x000000ff0e00720c */ /* 0x008fe40003f05270 */
[----:B------:R-:W-:-:S11]  /*29040*/  PLOP3.LUT P6, PT, PT, PT, PT, 0x8, 0x0 ;  /* 0x000000000000781c */ /* 0x000fd60003fce170 */
[----:B------:R-:W-:Y:S05]  /*29050*/  @P0 BRA `(.L_x_3311) ;  /* 0x00000000000c0947 */ /* 0x000fea0003800000 */
[----:B------:R-:W-:-:S03]  /*29060*/  UMOV UR4, 0xffffffff ;  /* 0xffffffff00047882 */ /* 0x000fc60000000000 */
[----:B------:R-:W-:Y:S05]  /*29070*/  BRA.DIV UR4, `(.L_x_3312) ;  /* 0x000000da04507947 */ /* 0x000fea000b800000 */
[----:B------:R-:W-:-:S13]  /*29080*/  ELECT P6, URZ, PT ;  /* 0x00000000003f782f */ /* 0x000fda00038c0000 */
.L_x_3311:
[----:B--2---:R-:W2:Y:S01]  /*29090*/  LDL R6, [R1+0x28] ;  /* 0x0000280001067983 */ /* 0x004ea20000100800 */
[----:B------:R-:W-:Y:S01]  /*290a0*/  BSSY B1, `(.L_x_3313) ;  /* 0x0000008000017945 */ /* 0x000fe20003800000 */
[----:B--2---:R-:W-:-:S05]  /*290b0*/  VIADD R6, R6, 0x1 ;  /* 0x0000000106067836 */ /* 0x004fca0000000000 */
[----:B------:R-:W-:-:S04]  /*290c0*/  LEA.HI R7, R6, R6, RZ, 0x1 ;  /* 0x0000000606077211 */ /* 0x000fc800078f08ff */
[----:B------:R-:W-:-:S04]  /*290d0*/  LOP3.LUT R7, R7, 0xfffffffe, RZ, 0xc0, !PT ;  /* 0xfffffffe07077812 */ /* 0x000fc800078ec0ff */
[----:B------:R-:W-:-:S04]  /*290e0*/  IADD3 R6, R6, -R7, RZ ;  /* 0x8000000706067210 */ /* 0x000fc80007ffe0ff */
[----:B------:R-:W-:-:S04]  /*290f0*/  SHF.L.U32 R6, R6, 0x1f, RZ ;  /* 0x0000001f06067819 */ /* 0x000fc800000006ff */
[----:B------:R-:W2:Y:S02]  /*29100*/  SYNCS.PHASECHK.TRANS64.TRYWAIT P0, [R22+URZ+0x38820], R6 ;  /* 0x03882006160075a7 */ /* 0x000ea4000800017f */
[----:B--2---:R-:W-:Y:S05]  /*29110*/  @!P0 BRA `(.L_x_3314) ;  /* 0x000000d800488947 */ /* 0x004fea0003800000 */
.L_x_3708:
[----:B------:R-:W-:Y:S05]  /*29120*/  BSYNC B1 ;  /* 0x0000000000017941 */ /* 0x000fea0003800000 */
.L_x_3313:
[----:B------:R-:W-:Y:S04]  /*29130*/  BSSY B1, `(.L_x_3315) ;  /* 0x000006c000017945 */ /* 0x000fe80003800000 */
[----:B------:R-:W-:Y:S05]  /*29140*/  @!P6 BRA `(.L_x_3316) ;  /* 0x0000000400a8e947 */ /* 0x000fea0003800000 */
[----:B-1----:R-:W-:Y:S01]  /*29150*/  IMAD R10, R30, 0x8, R22 ;  /* 0x000000081e0a7824 */ /* 0x002fe200078e0216 */
[----:B0-----:R-:W-:Y:S01]  /*29160*/  SHF.L.U32 R9, R33, 0x1f, RZ ;  /* 0x0000001f21097819 */ /* 0x001fe200000006ff */
[----:B------:R-:W0:Y:S01]  /*29170*/  S2R R7, SR_TID.X ;  /* 0x0000000000077919 */ /* 0x000e220000002100 */
[----:B------:R-:W-:Y:S02]  /*29180*/  BSSY B2, `(.L_x_3317) ;  /* 0x0000005000027945 */ /* 0x000fe40003800000 */
[----:B------:R-:W1:Y:S01]  /*29190*/  SYNCS.PHASECHK.TRANS64.TRYWAIT P0, [R10+URZ+0x388a0], R9 ;  /* 0x0388a0090a0075a7 */ /* 0x000e62000800017f */
[----:B0-----:R-:W-:-:S04]  /*291a0*/  LOP3.LUT R7, R7, 0x7f, RZ, 0xc0, !PT ;  /* 0x0000007f07077812 */ /* 0x001fc800078ec0ff */
[----:B------:R-:W-:Y:S01]  /*291b0*/  ISETP.NE.AND P1, PT, R7, RZ, PT ;  /* 0x000000ff0700720c */ /* 0x000fe20003f25270 */
[----:B-1----:R-:W-:-:S12]  /*291c0*/  @!P0 BRA `(.L_x_3318) ;  /* 0x000000d800308947 */ /* 0x002fd80003800000 */
.L_x_3709:
[----:B------:R-:W-:Y:S05]  /*291d0*/  BSYNC B2 ;  /* 0x0000000000027941 */ /* 0x000fea0003800000 */
.L_x_3317:
[----:B------:R-:W-:Y:S04]  /*291e0*/  BSSY B2, `(.L_x_3319) ;  /* 0x0000009000027945 */ /* 0x000fe80003800000 */
[----:B------:R-:W-:Y:S05]  /*291f0*/  @P1 BRA `(.L_x_3320) ;  /* 0x00000000001c1947 */ /* 0x000fea0003800000 */
[----:B--2---:R-:W1:Y:S02]  /*29200*/  S2R R6, SR_TID.X ;  /* 0x0000000000067919 */ /* 0x004e640000002100 */
[----:B-1----:R-:W-:Y:S01]  /*29210*/  LOP3.LUT R7, R6, 0x1f, RZ, 0xc0, !PT ;  /* 0x0000001f06077812 */ /* 0x002fe200078ec0ff */
[----:B------:R-:W-:-:S03]  /*29220*/  IMAD.MOV.U32 R6, RZ, RZ, 0x8000 ;  /* 0x00008000ff067424 */ /* 0x000fc600078e00ff */
[----:B------:R-:W-:Y:S01]  /*29230*/  ISETP.NE.AND P0, PT, R7, RZ, PT ;  /* 0x000000ff0700720c */ /* 0x000fe20003f05270 */
[----:B------:R1:W-:-:S12]  /*29240*/  SYNCS.ARRIVE.TRANS64 RZ, [R10+URZ+0x38890], R6 ;  /* 0x038890060aff79a7 */ /* 0x0003d8000800003f */
[----:B-1----:R-:W-:Y:S05]  /*29250*/  @!P0 BRA `(.L_x_3320) ;  /* 0x0000000000048947 */ /* 0x002fea0003800000 */
[----:B------:R-:W-:Y:S01]  /*29260*/  BPT.TRAP 0x1 ;  /* 0x000000040000795c */ /* 0x000fe20000300000 */
.L_x_3320:
[----:B------:R-:W-:Y:S05]  /*29270*/  BSYNC B2 ;  /* 0x0000000000027941 */ /* 0x000fea0003800000 */
.L_x_3319:
[----:B------:R-:W-:Y:S01]  /*29280*/  IMAD.MOV.U32 R15, RZ, RZ, RZ ;  /* 0x000000ffff0f7224 */ /* 0x000fe200078e00ff */
[----:B------:R-:W-:Y:S01]  /*29290*/  UIADD3 UR4, UP0, UR40, 0x570, URZ ;  /* 0x0000057028047890 */ /* 0x000fe2000ff1e03f */
[----:B------:R-:W-:Y:S01]  /*292a0*/  IMAD R8, R30, 0x8000, R22 ;  /* 0x000080001e087824 */ /* 0x000fe200078e0216 */
[----:B------:R-:W-:Y:S01]  /*292b0*/  PLOP3.LUT P0, PT, PT, PT, PT, 0x80, 0x0 ;  /* 0x000000000000781c */ /* 0x000fe20003f0f070 */
[----:B------:R-:W-:Y:S01]  /*292c0*/  IMAD R7, R3, 0x80, R0 ;  /* 0x0000008003077824 */ /* 0x000fe200078e0200 */
[----:B------:R-:W-:Y:S01]  /*292d0*/  R2UR UR10, R15 ;  /* 0x000000000f0a72ca */ /* 0x000fe200000e0000 */
[----:B--2---:R-:W-:Y:S01]  /*292e0*/  VIADD R6, R10, 0x38890 ;  /* 0x000388900a067836 */ /* 0x004fe20000000000 */
[----:B------:R-:W-:Y:S01]  /*292f0*/  IADD3 R11, R8, 0x28400, RZ ;  /* 0x00028400080b7810 */ /* 0x000fe20007ffe0ff */
[----:B------:R-:W-:Y:S01]  /*29300*/  VIADD R7, R7, 0xffffff80 ;  /* 0xffffff8007077836 */ /* 0x000fe20000000000 */
[----:B------:R-:W-:Y:S01]  /*29310*/  UIADD3.X UR5, URZ, UR41, URZ, UP0, !UPT ;  /* 0x000000293f057290 */ /* 0x000fe200087fe43f */
[----:B------:R-:W-:Y:S01]  /*29320*/  UMOV UR6, 0x0 ;  /* 0x0000000000067882 */ /* 0x000fe20000000000 */
[----:B------:R-:W-:-:S10]  /*29330*/  UMOV UR7, 0x12f00000 ;  /* 0x12f0000000077882 */ /* 0x000fd40000000000 */
.L_x_3321:
        /* <DEDUP_REMOVED lines=10> */
[----:B------:R-:W-:Y:S01]  /*293e0*/  IMAD.MOV.U32 R14, RZ, RZ, 0x80 ;  /* 0x00000080ff0e7424 */ /* 0x000fe200078e00ff */
[----:B------:R-:W-:Y:S01]  /*293f0*/  PLOP3.LUT P0, PT, PT, PT, PT, 0x80, 0x0 ;  /* 0x000000000000781c */ /* 0x000fe20003f0f070 */
[----:B------:R-:W-:Y:S01]  /*29400*/  VIADD R11, R8, 0x2c400 ;  /* 0x0002c400080b7836 */ /* 0x000fe20000000000 */
[----:B------:R-:W-:Y:S01]  /*29410*/  UMOV UR6, 0x0 ;  /* 0x0000000000067882 */ /* 0x000fe20000000000 */
[----:B------:R-:W-:Y:S01]  /*29420*/  UMOV UR7, 0x12f00000 ;  /* 0x12f0000000077882 */ /* 0x000fe20000000000 */
[----:B------:R-:W-:-:S15]  /*29430*/  R2UR UR10, R14 ;  /* 0x000000000e0a72ca */ /* 0x000fde00000e0000 */
.L_x_3322:
        /* <DEDUP_REMOVED lines=10> */
[----:B------:R-:W1:Y:S01]  /*294e0*/  SYNCS.PHASECHK.TRANS64.TRYWAIT P0, [R10+URZ+0x388c0], R9 ;  /* 0x0388c0090a0075a7 */ /* 0x000e62000800017f */
[----:B------:R-:W-:Y:S04]  /*294f0*/  BSSY B2, `(.L_x_3323) ;  /* 0x0000002000027945 */ /* 0x000fe80003800000 */
[----:B-1----:R-:W-:Y:S05]  /*29500*/  @!P0 BRA `(.L_x_3324) ;  /* 0x000000d400748947 */ /* 0x002fea0003800000 */
.L_x_3710:
[----:B------:R-:W-:Y:S05]  /*29510*/  BSYNC B2 ;  /* 0x0000000000027941 */ /* 0x000fea0003800000 */
.L_x_3323:
        /* <DEDUP_REMOVED lines=11> */
.L_x_3326:
[----:B------:R-:W-:Y:S05]  /*295d0*/  BSYNC B2 ;  /* 0x0000000000027941 */ /* 0x000fea0003800000 */
.L_x_3325:
        /* <DEDUP_REMOVED lines=8> */
.L_x_3327:
        /* <DEDUP_REMOVED lines=10> */
[----:B------:R-:W-:Y:S02]  /*29700*/  R2UR UR10, R14 ;  /* 0x000000000e0a72ca */ /* 0x000fe400000e0000 */
[----:B------:R-:W-:Y:S02]  /*29710*/  R2UR UR6, R12 ;  /* 0x000000000c0672ca */ /* 0x000fe400000e0000 */
[----:B------:R-:W-:Y:S02]  /*29720*/  R2UR UR7, R13 ;  /* 0x000000000d0772ca */ /* 0x000fe400000e0000 */
[----:B------:R-:W-:Y:S02]  /*29730*/  PLOP3.LUT P0, PT, PT, PT, PT, 0x80, 0x0 ;  /* 0x000000000000781c */ /* 0x000fe40003f0f070 */
[----:B------:R-:W-:-:S11]  /*29740*/  IADD3 R8, R8, 0x14400, RZ ;  /* 0x0001440008087810 */ /* 0x000fd60007ffe0ff */
.L_x_3328:
        /* <DEDUP_REMOVED lines=9> */
[----:B---3--:R-:W-:Y:S05]  /*297e0*/  @P0 BRA.U.ANY `(.L_x_3328) ;  /* 0xfffffffd00d80947 */ /* 0x008fea000393ffff */
.L_x_3316:
[----:B------:R-:W-:Y:S05]  /*297f0*/  BSYNC B1 ;  /* 0x0000000000017941 */ /* 0x000fea0003800000 */
.L_x_3315:
[----:B-1----:R-:W-:Y:S01]  /*29800*/  VIADD R10, R3, 0xfffffffe ;  /* 0xfffffffe030a7836 */ /* 0x002fe20000000000 */
        /* <DEDUP_REMOVED lines=8> */
.L_x_3343:
[----:B------:R-:W-:Y:S05]  /*29890*/  YIELD ;  /* 0x0000000000007946 */ /* 0x000fea0003800000 */
[----:B------:R-:W-:Y:S04]  /*298a0*/  BSSY B1, `(.L_x_3329) ;  /* 0x000006b000017945 */ /* 0x000fe80003800000 */
[----:B------:R-:W-:Y:S05]  /*298b0*/  @!P6 BRA `(.L_x_3330) ;  /* 0x0000000400a4e947 */ /* 0x000fea0003800000 */
[----:B0-----:R-:W-:Y:S01]  /*298c0*/  IMAD R9, R30, 0x8, R22 ;  /* 0x000000081e097824 */ /* 0x001fe200078e0216 */
[----:B------:R-:W-:Y:S01]  /*298d0*/  SHF.L.U32 R8, R33, 0x1f, RZ ;  /* 0x0000001f21087819 */ /* 0x000fe200000006ff */
[----:B------:R-:W0:Y:S01]  /*298e0*/  S2R R3, SR_TID.X ;  /* 0x0000000000037919 */ /* 0x000e220000002100 */
[----:B------:R-:W-:Y:S02]  /*298f0*/  BSSY B2, `(.L_x_3331) ;  /* 0x0000005000027945 */ /* 0x000fe40003800000 */
[----:B------:R-:W1:Y:S01]  /*29900*/  SYNCS.PHASECHK.TRANS64.TRYWAIT P1, [R9+URZ+0x388a0], R8 ;  /* 0x0388a008090075a7 */ /* 0x000e62000802017f */
[----:B0-----:R-:W-:-:S04]  /*29910*/  LOP3.LUT R3, R3, 0x7f, RZ, 0xc0, !PT ;  /* 0x0000007f03037812 */ /* 0x001fc800078ec0ff */
[----:B------:R-:W-:Y:S01]  /*29920*/  ISETP.NE.AND P2, PT, R3, RZ, PT ;  /* 0x000000ff0300720c */ /* 0x000fe20003f45270 */
[----:B-1----:R-:W-:-:S12]  /*29930*/  @!P1 BRA `(.L_x_3332) ;  /* 0x000000d0007c9947 */ /* 0x002fd80003800000 */
.L_x_3711:
[----:B------:R-:W-:Y:S05]  /*29940*/  BSYNC B2 ;  /* 0x0000000000027941 */ /* 0x000fea0003800000 */
.L_x_3331:
[----:B------:R-:W-:Y:S04]  /*29950*/  BSSY B2, `(.L_x_3333) ;  /* 0x0000009000027945 */ /* 0x000fe80003800000 */
[----:B------:R-:W-:Y:S05]  /*29960*/  @P2 BRA `(.L_x_3334) ;  /* 0x00000000001c2947 */ /* 0x000fea0003800000 */
[----:B------:R-:W2:Y:S02]  /*29970*/  S2R R3, SR_TID.X ;  /* 0x0000000000037919 */ /* 0x000ea40000002100 */
[----:B--2---:R-:W-:Y:S01]  /*29980*/  LOP3.LUT R6, R3, 0x1f, RZ, 0xc0, !PT ;  /* 0x0000001f03067812 */ /* 0x004fe200078ec0ff */
[----:B------:R-:W-:-:S03]  /*29990*/  IMAD.MOV.U32 R3, RZ, RZ, 0x8000 ;  /* 0x00008000ff037424 */ /* 0x000fc600078e00ff */
[----:B------:R-:W-:Y:S01]  /*299a0*/  ISETP.NE.AND P1, PT, R6, RZ, PT ;  /* 0x000000ff0600720c */ /* 0x000fe20003f25270 */
[----:B------:R1:W-:-:S12]  /*299b0*/  SYNCS.ARRIVE.TRANS64 RZ, [R9+URZ+0x38890], R3 ;  /* 0x0388900309ff79a7 */ /* 0x0003d8000800003f */
[----:B-1----:R-:W-:Y:S05]  /*299c0*/  @!P1 BRA `(.L_x_3334) ;  /* 0x0000000000049947 */ /* 0x002fea0003800000 */
[----:B------:R-:W-:Y:S01]  /*299d0*/  BPT.TRAP 0x1 ;  /* 0x000000040000795c */ /* 0x000fe20000300000 */
.L_x_3334:
[----:B------:R-:W-:Y:S05]  /*299e0*/  BSYNC B2 ;  /* 0x0000000000027941 */ /* 0x000fea0003800000 */
.L_x_3333:
[----:B------:R-:W-:Y:S01]  /*299f0*/  IMAD.MOV.U32 R14, RZ, RZ, RZ ;  /* 0x000000ffff0e7224 */ /* 0x000fe200078e00ff */
[----:B------:R-:W-:Y:S01]  /*29a00*/  UIADD3 UR4, UP0, UR40, 0x570, URZ ;  /* 0x0000057028047890 */ /* 0x000fe2000ff1e03f */
[----:B------:R-:W-:Y:S01]  /*29a10*/  IMAD R7, R30, 0x8000, R22 ;  /* 0x000080001e077824 */ /* 0x000fe200078e0216 */
[----:B------:R-:W-:Y:S01]  /*29a20*/  PLOP3.LUT P1, PT, PT, PT, PT, 0x80, 0x0 ;  /* 0x000000000000781c */ /* 0x000fe20003f2f070 */
[----:B--2---:R-:W-:Y:S01]  /*29a30*/  IMAD R6, R10, 0x80, R0 ;  /* 0x000000800a067824 */ /* 0x004fe200078e0200 */
[----:B------:R-:W-:Y:S01]  /*29a40*/  R2UR UR10, R14 ;  /* 0x000000000e0a72ca */ /* 0x000fe200000e0000 */
[----:B------:R-:W-:Y:S01]  /*29a50*/  VIADD R11, R7, 0x28400 ;  /* 0x00028400070b7836 */ /* 0x000fe20000000000 */
[----:B------:R-:W-:Y:S01]  /*29a60*/  IADD3 R3, R9, 0x38890, RZ ;  /* 0x0003889009037810 */ /* 0x000fe20007ffe0ff */
[----:B------:R-:W-:Y:S01]  /*29a70*/  UIADD3.X UR5, URZ, UR41, URZ, UP0, !UPT ;  /* 0x000000293f057290 */ /* 0x000fe200087fe43f */
[----:B------:R-:W-:Y:S01]  /*29a80*/  UMOV UR6, 0x0 ;  /* 0x0000000000067882 */ /* 0x000fe20000000000 */
[----:B------:R-:W-:-:S10]  /*29a90*/  UMOV UR7, 0x12f00000 ;  /* 0x12f0000000077882 */ /* 0x000fd40000000000 */
.L_x_3335:
        /* <DEDUP_REMOVED lines=16> */
.L_x_3336:
        /* <DEDUP_REMOVED lines=13> */
.L_x_3712:
[----:B------:R-:W-:Y:S05]  /*29c70*/  BSYNC B2 ;  /* 0x0000000000027941 */ /* 0x000fea0003800000 */
.L_x_3337:
        /* <DEDUP_REMOVED lines=11> */
.L_x_3340:
[----:B------:R-:W-:Y:S05]  /*29d30*/  BSYNC B2 ;  /* 0x0000000000027941 */ /* 0x000fea0003800000 */
.L_x_3339:
        /* <DEDUP_REMOVED lines=8> */
.L_x_3341:
        /* <DEDUP_REMOVED lines=15> */
.L_x_3342:
        /* <DEDUP_REMOVED lines=10> */
.L_x_3330:
[----:B------:R-:W-:Y:S05]  /*29f50*/  BSYNC B1 ;  /* 0x0000000000017941 */ /* 0x000fea0003800000 */
.L_x_3329:
[----:B------:R-:W-:Y:S01]  /*29f60*/  ISETP.GT.AND P2, PT, R10, R5, PT ;  /* 0x000000050a00720c */ /* 0x000fe20003f44270 */
[----:B------:R-:W-:Y:S02]  /*29f70*/  VIADD R30, R30, 0x1 ;  /* 0x000000011e1e7836 */ /* 0x000fe40000000000 */
[----:B------:R-:W-:-:S03]  /*29f80*/  VIADD R10, R10, 0xffffffff ;  /* 0xffffffff0a0a7836 */ /* 0x000fc60000000000 */
[----:B------:R-:W-:-:S04]  /*29f90*/  ISETP.NE.AND P1, PT, R30, 0x2, PT ;  /* 0x000000021e00780c */ /* 0x000fc80003f25270 */
[----:B------:R-:W-:Y:S02]  /*29fa0*/  SEL R3, RZ, 0x1, P1 ;  /* 0x00000001ff037807 */ /* 0x000fe40000800000 */
[----:B------:R-:W-:Y:S02]  /*29fb0*/  SEL R30, R30, RZ, P1 ;  /* 0x000000ff1e1e7207 */ /* 0x000fe40000800000 */
[----:B------:R-:W-:Y:S01]  /*29fc0*/  LOP3.LUT R33, R33, R3, RZ, 0x3c, !PT ;  /* 0x0000000321217212 */ /* 0x000fe200078e3cff */
[----:B------:R-:W-:Y:S06]  /*29fd0*/  @P2 BRA `(.L_x_3343) ;  /* 0xfffffff8002c2947 */ /* 0x000fec000383ffff */
.L_x_3309:
[----:B------:R-:W-:Y:S05]  /*29fe0*/  BSYNC B0 ;  /* 0x0000000000007941 */ /* 0x000fea0003800000 */
.L_x_3308:
[----:B------:R-:W3:Y:S01]  /*29ff0*/  LDC R0, c[0x0][0x448] ;  /* 0x00011200ff007b82 */ /* 0x000ee20000000800 */
[----:B------:R-:W-:Y:S01]  /*2a000*/  LEA R2, R17, 0x7f, 0x7 ;  /* 0x0000007f11027811 */ /* 0x000fe200078e38ff */
[----:B------:R-:W-:Y:S06]  /*2a010*/  @!P0 WARPSYNC.ALL ;  /* 0x0000000000008948 */ /* 0x000fec0003800000 */
[----:B------:R-:W-:Y:S01]  /*2a020*/  @!P0 BAR.SYNC.DEFER_BLOCKING 0xc, 0x180 ;  /* 0x0306000000008b1d */ /* 0x000fe20000010000 */
[----:B------:R-:W-:-:S05]  /*2a030*/  ISETP.NE.AND P2, PT, R4, RZ, PT ;  /* 0x000000ff0400720c */ /* 0x000fca0003f45270 */
[----:B------:R-:W-:Y:S08]  /*2a040*/  BSSY B0, `(.L_x_3344) ;  /* 0x0000029000007945 */ /* 0x000ff00003800000 */
[----:B------:R-:W4:Y:S01]  /*2a050*/  @!P2 LDC R4, c[0x0][0x9f0] ;  /* 0x00027c00ff04ab82 */ /* 0x000f220000000800 */
[----:B---3--:R-:W-:-:S13]  /*2a060*/  ISETP.NE.AND P1, PT, R0, 0x1, PT ;  /* 0x000000010000780c */ /* 0x008fda0003f25270 */
[----:B------:R-:W3:Y:S08]  /*2a070*/  @P1 LDC R3, c[0x0][0x44c] ;  /* 0x00011300ff031b82 */ /* 0x000ef00000000800 */
[----:B------:R-:W5:Y:S01]  /*2a080*/  @P1 LDC R0, c[0x0][0x450] ;  /* 0x00011400ff001b82 */ /* 0x000f620000000800 */
[----:B---3--:R-:W-:-:S05]  /*2a090*/  @P1 IMAD.HI.U32 R3, R2, R3, RZ ;  /* 0x0000000302031227 */ /* 0x008fca00078e00ff */
[----:B-----5:R-:W-:-:S05]  /*2a0a0*/  @P1 SHF.R.U32.HI R2, RZ, R0, R3 ;  /* 0x00000000ff021219 */ /* 0x020fca0000011603 */
[----:B------:R-:W-:-:S05]  /*2a0b0*/  IMAD.IADD R2, R20, 0x1, R2 ;  /* 0x0000000114027824 */ /* 0x000fca00078e0202 */
[----:B------:R-:W-:-:S04]  /*2a0c0*/  SHF.R.S32.HI R0, RZ, 0x1f, R2 ;  /* 0x0000001fff007819 */ /* 0x000fc80000011402 */
[----:B------:R-:W-:-:S04]  /*2a0d0*/  LEA.HI R0, R0, R2, RZ, 0x7 ;  /* 0x0000000200007211 */ /* 0x000fc800078f38ff */
[----:B------:R-:W-:-:S04]  /*2a0e0*/  SHF.R.S32.HI R0, RZ, 0x7, R0 ;  /* 0x00000007ff007819 */ /* 0x000fc80000011400 */
[----:B------:R-:W-:Y:S01]  /*2a0f0*/  VIMNMX R21, R21, R0, PT ;  /* 0x0000000015157248 */ /* 0x000fe20003fe0100 */
[----:B------:R-:W-:-:S03]  /*2a100*/  IMAD.MOV.U32 R0, RZ, RZ, RZ ;  /* 0x000000ffff007224 */ /* 0x000fc600078e00ff */
[----:B------:R-:W-:-:S13]  /*2a110*/  ISETP.GE.AND P1, PT, R21, 0x1, PT ;  /* 0x000000011500780c */ /* 0x000fda0003f26270 */
[----:B----4-:R-:W-:Y:S05]  /*2a120*/  @!P1 BRA `(.L_x_3345) ;  /* 0x0000000000689947 */ /* 0x010fea0003800000 */
[-C--:B------:R-:W-:Y:S02]  /*2a130*/  IABS R0, R4.reuse ;  /* 0x0000000400007213 */ /* 0x080fe40000000000 */
[----:B--2---:R-:W-:Y:S02]  /*2a140*/  IABS R6, R4 ;  /* 0x0000000400067213 */ /* 0x004fe40000000000 */
[----:B------:R-:W2:Y:S03]  /*2a150*/  I2F.RP R2, R0 ;  /* 0x0000000000027306 */ /* 0x000ea60000209400 */
[----:B------:R-:W-:-:S05]  /*2a160*/  IMAD.MOV R6, RZ, RZ, -R6 ;  /* 0x000000ffff067224 */ /* 0x000fca00078e0a06 */
[----:B--2---:R-:W2:Y:S02]  /*2a170*/  MUFU.RCP R2, R2 ;  /* 0x0000000200027308 */ /* 0x004ea40000001000 */
[----:B--2---:R-:W-:-:S06]  /*2a180*/  VIADD R2, R2, 0xffffffe ;  /* 0x0ffffffe02027836 */ /* 0x004fcc0000000000 */
[----:B------:R-:W2:Y:S02]  /*2a190*/  F2I.FTZ.U32.TRUNC.NTZ R3, R2 ;  /* 0x0000000200037305 */ /* 0x000ea4000021f000 */
[----:B--2---:R-:W-:-:S04]  /*2a1a0*/  IMAD.MOV R2, RZ, RZ, -R3 ;  /* 0x000000ffff027224 */ /* 0x004fc800078e0a03 */
[----:B------:R-:W-:Y:S01]  /*2a1b0*/  IMAD R5, R2, R0, RZ ;  /* 0x0000000002057224 */ /* 0x000fe200078e02ff */
[----:B------:R-:W-:-:S05]  /*2a1c0*/  MOV R2, RZ ;  /* 0x000000ff00027202 */ /* 0x000fca0000000f00 */
        /* <DEDUP_REMOVED lines=16> */
.L_x_3345:
[----:B------:R-:W-:Y:S05]  /*2a2d0*/  BSYNC B0 ;  /* 0x0000000000007941 */ /* 0x000fea0003800000 */
.L_x_3344:
[----:B------:R-:W-:-:S05]  /*2a2e0*/  IMAD R37, R37, R0, RZ ;  /* 0x0000000025257224 */ /* 0x000fca00078e02ff */
[----:B------:R-:W-:-:S04]  /*2a2f0*/  VIADDMNMX R2, R37, R0, R21, PT ;  /* 0x0000000025027246 */ /* 0x000fc80003800115 */
[----:B------:R-:W-:Y:S01]  /*2a300*/  ISETP.GT.AND P0, PT, R2, R37, PT ;  /* 0x000000250200720c */ /* 0x000fe20003f04270 */
[----:B------:R3:W-:-:S12]  /*2a310*/  STL [R1+0x20], R2 ;  /* 0x0000200201007387 */ /* 0x0007d80000100800 */
[----:B---3--:R-:W-:Y:S05]  /*2a320*/  @P0 BRA `(.L_x_3346) ;  /* 0x0000000000440947 */ /* 0x008fea0003800000 */
[----:B------:R-:W3:Y:S02]  /*2a330*/  S2R R2, SR_TID.X ;  /* 0x0000000000027919 */ /* 0x000ee40000002100 */
[----:B---3--:R-:W-:-:S04]  /*2a340*/  LOP3.LUT R2, R2, 0x7f, RZ, 0xc0, !PT ;  /* 0x0000007f02027812 */ /* 0x008fc800078ec0ff */
[----:B------:R-:W-:-:S13]  /*2a350*/  ISETP.NE.AND P0, PT, R2, RZ, PT ;  /* 0x000000ff0200720c */ /* 0x000fda0003f05270 */
[----:B------:R-:W-:Y:S05]  /*2a360*/  @P0 BRA `(.L_x_3347) ;  /* 0x0000004800200947 */ /* 0x000fea0003800000 */
[----:B------:R-:W3:Y:S01]  /*2a370*/  S2R R5, SR_LANEID ;  /* 0x0000000000057919 */ /* 0x000ee20000000000 */
[----:B------:R-:W-:Y:S01]  /*2a380*/  VOTEU.ANY UR4, UPT, PT ;  /* 0x0000000000047886 */ /* 0x000fe200038e0100 */
[----:B------:R-:W4:Y:S01]  /*2a390*/  LDC.64 R2, c[0x0][0xc60] ;  /* 0x00031800ff027b82 */ /* 0x000f220000000a00 */
[----:B------:R-:W3:Y:S02]  /*2a3a0*/  FLO.U32 R0, UR4 ;  /* 0x0000000400007d00 */ /* 0x000ee400080e0000 */
[----:B---3--:R-:W-:-:S06]  /*2a3b0*/  ISETP.EQ.U32.AND P0, PT, R0, R5, PT ;  /* 0x000000050000720c */ /* 0x008fcc0003f02070 */
[----:B------:R-:W4:Y:S07]  /*2a3c0*/  POPC R5, UR4 ;  /* 0x0000000400057d09 */ /* 0x000f2e0008000000 */
[----:B----4-:R-:W3:Y:S01]  /*2a3d0*/  @P0 ATOMG.E.ADD.STRONG.GPU PT, R3, desc[UR42][R2.64], R5 ;  /* 0x00000005020309a8 */ /* 0x010ee200081ee1ea */
[----:B------:R-:W4:Y:S02]  /*2a3e0*/  S2R R4, SR_LTMASK ;  /* 0x0000000000047919 */ /* 0x000f240000003900 */
[----:B----4-:R-:W-:-:S04]  /*2a3f0*/  LOP3.LUT R4, R4, UR4, RZ, 0xc0, !PT ;  /* 0x0000000404047c12 */ /* 0x010fc8000f8ec0ff */
[----:B------:R-:W4:Y:S01]  /*2a400*/  POPC R7, R4 ;  /* 0x0000000400077309 */ /* 0x000f220000000000 */
[----:B---3--:R-:W4:Y:S02]  /*2a410*/  SHFL.IDX PT, R0, R3, R0, 0x1f ;  /* 0x00001f0003007589 */ /* 0x008f2400000e0000 */
[----:B----4-:R-:W-:Y:S01]  /*2a420*/  IADD3 R16, R0, UR38, R7 ;  /* 0x0000002600107c10 */ /* 0x010fe2000fffe007 */
[----:B------:R-:W-:Y:S06]  /*2a430*/  BRA `(.L_x_3347) ;  /* 0x0000004400ec7947 */ /* 0x000fec0003800000 */
.L_x_3346:
        /* <DEDUP_REMOVED lines=8> */
[----:B------:R-:W-:Y:S01]  /*2a4c0*/  MOV R4, UR6 ;  /* 0x0000000600047c02 */ /* 0x000fe20008000f00 */
[----:B------:R-:W-:Y:S01]  /*2a4d0*/  IMAD.U32 R5, RZ, RZ, UR7 ;  /* 0x00000007ff057e24 */ /* 0x000fe2000f8e00ff */
[----:B------:R-:W3:Y:S01]  /*2a4e0*/  LDC.64 R2, c[0x4][R2] ;  /* 0x0100000002027b82 */ /* 0x000ee20000000a00 */
[----:B--2---:R-:W-:Y:S01]  /*2a4f0*/  IMAD.U32 R6, RZ, RZ, UR8 ;  /* 0x00000008ff067e24 */ /* 0x004fe2000f8e00ff */
[----:B------:R-:W-:Y:S01]  /*2a500*/  MOV R13, RZ ;  /* 0x000000ff000d7202 */ /* 0x000fe20000000f00 */
[----:B------:R-:W-:Y:S02]  /*2a510*/  IMAD.U32 R7, RZ, RZ, UR9 ;  /* 0x00000009ff077e24 */ /* 0x000fe4000f8e00ff */
[----:B-1----:R-:W-:-:S02]  /*2a520*/  IMAD.U32 R10, RZ, RZ, UR4 ;  /* 0x00000004ff0a7e24 */ /* 0x002fc4000f8e00ff */
[----:B------:R-:W-:Y:S02]  /*2a530*/  IMAD.U32 R11, RZ, RZ, UR5 ;  /* 0x00000005ff0b7e24 */ /* 0x000fe4000f8e00ff */
[----:B------:R-:W-:Y:S02]  /*2a540*/  IMAD.MOV.U32 R8, RZ, RZ, 0x70 ;  /* 0x00000070ff087424 */ /* 0x000fe400078e00ff */
[----:B------:R-:W-:-:S07]  /*2a550*/  IMAD.MOV.U32 R12, RZ, RZ, 0x1 ;  /* 0x00000001ff0c7424 */ /* 0x000fce00078e00ff */
[----:B------:R-:W-:-:S07]  /*2a560*/  LEPC R20, `(.L_x_3349) ;  /* 0x000000001014794e */ /* 0x000fce0000000000 */
[----:B0--3--:R-:W-:Y:S05]  /*2a570*/  CALL.ABS.NOINC R2 ;  /* 0x0000000002007343 */ /* 0x009fea0003c00000 */
.L_x_3349:
[----:B------:R-:W-:Y:S05]  /*2a580*/  BSYNC B6 ;  /* 0x0000000000067941 */ /* 0x000fea0003800000 */
.L_x_3348:
        /* <DEDUP_REMOVED lines=10> */
[----:B------:R-:W-:Y:S01]  /*2a630*/  IMAD.U32 R4, RZ, RZ, UR6 ;  /* 0x00000006ff047e24 */ /* 0x000fe2000f8e00ff */
[----:B------:R-:W-:Y:S01]  /*2a640*/  MOV R8, 0x70 ;  /* 0x0000007000087802 */ /* 0x000fe20000000f00 */
[----:B------:R-:W3:Y:S01]  /*2a650*/  LDC.64 R2, c[0x4][R2] ;  /* 0x0100000002027b82 */ /* 0x000ee20000000a00 */
[----:B------:R-:W-:Y:S02]  /*2a660*/  IMAD.U32 R5, RZ, RZ, UR7 ;  /* 0x00000007ff057e24 */ /* 0x000fe4000f8e00ff */
[----:B--2---:R-:W-:Y:S02]  /*2a670*/  IMAD.U32 R6, RZ, RZ, UR8 ;  /* 0x00000008ff067e24 */ /* 0x004fe4000f8e00ff */
[----:B------:R-:W-:-:S02]  /*2a680*/  IMAD.U32 R7, RZ, RZ, UR9 ;  /* 0x00000009ff077e24 */ /* 0x000fc4000f8e00ff */
[----:B-1----:R-:W-:Y:S02]  /*2a690*/  IMAD.U32 R10, RZ, RZ, UR4 ;  /* 0x00000004ff0a7e24 */ /* 0x002fe4000f8e00ff */
[----:B------:R-:W-:Y:S02]  /*2a6a0*/  IMAD.U32 R11, RZ, RZ, UR5 ;  /* 0x00000005ff0b7e24 */ /* 0x000fe4000f8e00ff */
[----:B------:R-:W-:Y:S02]  /*2a6b0*/  IMAD.MOV.U32 R12, RZ, RZ, 0x1 ;  /* 0x00000001ff0c7424 */ /* 0x000fe400078e00ff */
[----:B------:R-:W-:-:S07]  /*2a6c0*/  IMAD.MOV.U32 R13, RZ, RZ, RZ ;  /* 0x000000ffff0d7224 */ /* 0x000fce00078e00ff */
[----:B------:R-:W-:-:S07]  /*2a6d0*/  LEPC R20, `(.L_x_3351) ;  /* 0x000000001014794e */ /* 0x000fce0000000000 */
[----:B0--3--:R-:W-:Y:S05]  /*2a6e0*/  CALL.ABS.NOINC R2 ;  /* 0x0000000002007343 */ /* 0x009fea0003c00000 */
.L_x_3351:
[----:B------:R-:W-:Y:S05]  /*2a6f0*/  BSYNC B6 ;  /* 0x0000000000067941 */ /* 0x000fea0003800000 */
.L_x_3350:
        /* <DEDUP_REMOVED lines=9> */
[----:B-1----:R-:W-:Y:S01]  /*2a790*/  MOV R10, UR4 ;  /* 0x00000004000a7c02 */ /* 0x002fe20008000f00 */
[----:B------:R-:W1:Y:S01]  /*2a7a0*/  LDC.64 R2, c[0x4][R2] ;  /* 0x0100000002027b82 */ /* 0x000e620000000a00 */
[----:B------:R-:W-:Y:S02]  /*2a7b0*/  IMAD.U32 R5, RZ, RZ, UR7 ;  /* 0x00000007ff057e24 */ /* 0x000fe4000f8e00ff */
[----:B--2---:R-:W-:Y:S02]  /*2a7c0*/  IMAD.U32 R6, RZ, RZ, UR8 ;  /* 0x00000008ff067e24 */ /* 0x004fe4000f8e00ff */
[----:B------:R-:W-:-:S02]  /*2a7d0*/  IMAD.U32 R7, RZ, RZ, UR9 ;  /* 0x00000009ff077e24 */ /* 0x000fc4000f8e00ff */
[----:B------:R-:W-:Y:S02]  /*2a7e0*/  IMAD.U32 R11, RZ, RZ, UR5 ;  /* 0x00000005ff0b7e24 */ /* 0x000fe4000f8e00ff */
[----:B------:R-:W-:Y:S02]  /*2a7f0*/  IMAD.MOV.U32 R8, RZ, RZ, 0x70 ;  /* 0x00000070ff087424 */ /* 0x000fe400078e00ff */
[----:B------:R-:W-:Y:S02]  /*2a800*/  IMAD.MOV.U32 R12, RZ, RZ, 0x1 ;  /* 0x00000001ff0c7424 */ /* 0x000fe400078e00ff */
[----:B------:R-:W-:-:S07]  /*2a810*/  IMAD.MOV.U32 R13, RZ, RZ, RZ ;  /* 0x000000ffff0d7224 */ /* 0x000fce00078e00ff */
[----:B------:R-:W-:-:S07]  /*2a820*/  LEPC R20, `(.L_x_3353) ;  /* 0x000000001014794e */ /* 0x000fce0000000000 */
[----:B01----:R-:W-:Y:S05]  /*2a830*/  CALL.ABS.NOINC R2 ;  /* 0x0000000002007343 */ /* 0x003fea0003c00000 */
.L_x_3353:
[----:B------:R-:W-:Y:S05]  /*2a840*/  BSYNC B6 ;  /* 0x0000000000067941 */ /* 0x000fea0003800000 */
.L_x_3352:
[----:B------:R-:W-:Y:S01]  /*2a850*/  LOP3.LUT P6, RZ, R23, 0x1, RZ, 0xc0, !PT ;  /* 0x0000000117ff7812 */ /* 0x000fe200078cc0ff */
[----:B------:R-:W-:-:S12]  /*2a860*/  BSSY B6, `(.L_x_3354) ;  /* 0x0000012000067945 */ /* 0x000fd80003800000 */
[----:B------:R-:W-:Y:S05]  /*2a870*/  @!P6 BRA `(.L_x_3355) ;  /* 0x000000000040e947 */ /* 0x000fea0003800000 */
[----:B------:R-:W-:Y:S01]  /*2a880*/  MOV R2, 0x0 ;  /* 0x0000000000027802 */ /* 0x000fe20000000f00 */
[----:B------:R-:W-:Y:S01]  /*2a890*/  ULDC.64 UR4, c[0x4][0xc0] ;  /* 0x0100300000047ab9 */ /* 0x000fe20000000a00 */
[----:B------:R-:W-:Y:S01]  /*2a8a0*/  ULDC.64 UR6, c[0x4][0xc8] ;  /* 0x0100320000067ab9 */ /* 0x000fe20000000a00 */
[----:B------:R-:W-:Y:S01]  /*2a8b0*/  ULDC.64 UR8, c[0x4][0x20] ;  /* 0x0100080000087ab9 */ /* 0x000fe20000000a00 */
[----:B------:R-:W-:Y:S01]  /*2a8c0*/  IMAD.U32 R4, RZ, RZ, UR4 ;  /* 0x00000004ff047e24 */ /* 0x000fe2000f8e00ff */
[----:B------:R-:W-:Y:S01]  /*2a8d0*/  MOV R7, UR7 ;  /* 0x0000000700077c02 */ /* 0x000fe20008000f00 */
[----:B------:R-:W3:Y:S01]  /*2a8e0*/  LDC.64 R2, c[0x4][R2] ;  /* 0x0100000002027b82 */ /* 0x000ee20000000a00 */
[----:B------:R-:W-:Y:S02]  /*2a8f0*/  IMAD.U32 R5, RZ, RZ, UR5 ;  /* 0x00000005ff057e24 */ /* 0x000fe4000f8e00ff */
[----:B--2---:R-:W-:Y:S02]  /*2a900*/  IMAD.U32 R6, RZ, RZ, UR6 ;  /* 0x00000006ff067e24 */ /* 0x004fe4000f8e00ff */
[----:B-1----:R-:W-:-:S02]  /*2a910*/  IMAD.U32 R10, RZ, RZ, UR8 ;  /* 0x00000008ff0a7e24 */ /* 0x002fc4000f8e00ff */
[----:B------:R-:W-:Y:S02]  /*2a920*/  IMAD.U32 R11, RZ, RZ, UR9 ;  /* 0x00000009ff0b7e24 */ /* 0x000fe4000f8e00ff */
[----:B------:R-:W-:Y:S02]  /*2a930*/  IMAD.MOV.U32 R8, RZ, RZ, 0x70 ;  /* 0x00000070ff087424 */ /* 0x000fe400078e00ff */
[----:B------:R-:W-:Y:S02]  /*2a940*/  IMAD.MOV.U32 R12, RZ, RZ, 0x1 ;  /* 0x00000001ff0c7424 */ /* 0x000fe400078e00ff */
[----:B------:R-:W-:-:S07]  /*2a950*/  IMAD.MOV.U32 R13, RZ, RZ, RZ ;  /* 0x000000ffff0d7224 */ /* 0x000fce00078e00ff */
[----:B------:R-:W-:-:S07]  /*2a960*/  LEPC R20, `(.L_x_3355) ;  /* 0x000000001014794e */ /* 0x000fce0000000000 */
[----:B0--3--:R-:W-:Y:S05]  /*2a970*/  CALL.ABS.NOINC R2 ;  /* 0x0000000002007343 */ /* 0x009fea0003c00000 */
.L_x_3355:
[----:B------:R-:W-:Y:S05]  /*2a980*/  BSYNC B6 ;  /* 0x0000000000067941 */ /* 0x000fea0003800000 */
.L_x_3354:
[----:B------:R-:W3:Y:S01]  /*2a990*/  S2R R2, SR_TID.X ;  /* 0x0000000000027919 */ /* 0x000ee20000002100 */
[----:B------:R-:W-:Y:S01]  /*2a9a0*/  ULDC.64 UR4, c[0x0][0x9f8] ;  /* 0x00027e0000047ab9 */ /* 0x000fe20000000a00 */
[----:B------:R-:W4:Y:S01]  /*2a9b0*/  LDC R8, c[0x0][0x430] ;  /* 0x00010c00ff087b82 */ /* 0x000f220000000800 */
[----:B------:R-:W2:Y:S01]  /*2a9c0*/  LDL R0, [R1+0x20] ;  /* 0x0000200001007983 */ /* 0x000ea20000100800 */
[----:B------:R-:W-:-:S03]  /*2a9d0*/  ISETP.NE.U32.AND P0, PT, RZ, UR4, PT ;  /* 0x00000004ff007c0c */ /* 0x000fc6000bf05070 */
[----:B------:R-:W2:Y:S01]  /*2a9e0*/  LDL R20, [R1] ;  /* 0x0000000001147983 */ /* 0x000ea20000100800 */
[----:B------:R-:W-:Y:S01]  /*2a9f0*/  ISETP.NE.AND.EX P0, PT, RZ, UR5, PT, P0 ;  /* 0x00000005ff007c0c */ /* 0x000fe2000bf05300 */
[----:B------:R-:W0:Y:S01]  /*2aa00*/  S2R R21, SR_TID.X ;  /* 0x0000000000157919 */ /* 0x000e220000002100 */
[----:B---3--:R-:W-:-:S11]  /*2aa10*/  LOP3.LUT R4, R2, 0x7f, RZ, 0xc0, !PT ;  /* 0x0000007f02047812 */ /* 0x008fd600078ec0ff */
[----:B------:R-:W-:Y:S02]  /*2aa20*/  @P0 IADD3 R2, P1, R25, UR4, RZ ;  /* 0x0000000419020c10 */ /* 0x000fe4000ff3e0ff */
[----:B------:R-:W-:Y:S02]  /*2aa30*/  SHF.R.U32.HI R4, RZ, 0x3, R4 ;  /* 0x00000003ff047819 */ /* 0x000fe40000011604 */
[----:B------:R-:W-:-:S05]  /*2aa40*/  @P0 IADD3.X R3, R26, UR5, RZ, P1, !PT ;  /* 0x000000051a030c10 */ /* 0x000fca0008ffe4ff */
[----:B------:R3:W3:Y:S01]  /*2aa50*/  @P0 LDG.E R34, desc[UR42][R2.64] ;  /* 0x0000002a02220981 */ /* 0x0006e2000c1e1900 */
[----:B----4-:R-:W-:Y:S01]  /*2aa60*/  ISETP.NE.AND P1, PT, R8, 0x1, PT ;  /* 0x000000010800780c */ /* 0x010fe20003f25270 */
[----:B0-----:R-:W-:-:S05]  /*2aa70*/  IMAD.SHL.U32 R21, R21, 0x10, RZ ;  /* 0x0000001015157824 */ /* 0x001fca00078e00ff */
[----:B------:R-:W-:-:S07]  /*2aa80*/  LOP3.LUT R21, R4, 0x70, R21, 0xf8, !PT ;  /* 0x0000007004157812 */ /* 0x000fce00078ef815 */
[----:B--2---:R-:W0:Y:S01]  /*2aa90*/  @P1 LDC R6, c[0x0][0x434] ;  /* 0x00010d00ff061b82 */ /* 0x004e220000000800 */
[----:B------:R-:W-:Y:S01]  /*2aaa0*/  LOP3.LUT R23, R23, 0xfffffffd, RZ, 0xc0, !PT ;  /* 0xfffffffd17177812 */ /* 0x000fe200078ec0ff */
[----:B------:R-:W-:Y:S01]  /*2aab0*/  UMOV UR4, 0xffffffff ;  /* 0xffffffff00047882 */ /* 0x000fe20000000000 */
[----:B------:R-:W-:-:S05]  /*2aac0*/  LEA R7, R0, 0xffffff80, 0x7 ;  /* 0xffffff8000077811 */ /* 0x000fca00078e38ff */
[----:B------:R-:W2:Y:S01]  /*2aad0*/  @P1 LDC R0, c[0x0][0x438] ;  /* 0x00010e00ff001b82 */ /* 0x000ea20000000800 */
[----:B------:R-:W-:-:S04]  /*2aae0*/  LOP3.LUT R5, R21, R7, RZ, 0xfc, !PT ;  /* 0x0000000715057212 */ /* 0x000fc800078efcff */
[C---:B------:R-:W-:Y:S01]  /*2aaf0*/  ISETP.GE.AND P0, PT, R5.reuse, R27, PT ;  /* 0x0000001b0500720c */ /* 0x040fe20003f06270 */
[----:B------:R-:W-:-:S04]  /*2ab00*/  IMAD.IADD R5, R5, 0x1, R20 ;  /* 0x0000000105057824 */ /* 0x000fc800078e0214 */
[----:B0-----:R-:W-:Y:S01]  /*2ab10*/  @P1 IMAD.HI.U32 R6, R5, R6, RZ ;  /* 0x0000000605061227 */ /* 0x001fe200078e00ff */
[----:B------:R-:W-:-:S07]  /*2ab20*/  MOV R4, R5 ;  /* 0x0000000500047202 */ /* 0x000fce0000000f00 */
[----:B---3--:R-:W0:Y:S01]  /*2ab30*/  @!P0 LDC.64 R2, c[0x0][0x428] ;  /* 0x00010a00ff028b82 */ /* 0x008e220000000a00 */
[----:B--2---:R-:W-:-:S05]  /*2ab40*/  @P1 SHF.R.U32.HI R4, RZ, R0, R6 ;  /* 0x00000000ff041219 */ /* 0x004fca0000011606 */
[----:B------:R-:W-:-:S04]  /*2ab50*/  IMAD.MOV R0, RZ, RZ, -R4 ;  /* 0x000000ffff007224 */ /* 0x000fc800078e0a04 */
[----:B------:R-:W-:Y:S01]  /*2ab60*/  IMAD R0, R8, R0, R5 ;  /* 0x0000000008007224 */ /* 0x000fe200078e0205 */
[----:B------:R-:W-:Y:S01]  /*2ab70*/  @!P0 SHF.R.S32.HI R5, RZ, 0x1f, R4 ;  /* 0x0000001fff058819 */ /* 0x000fe20000011404 */
[----:B------:R-:W2:Y:S01]  /*2ab80*/  LDC R8, c[0x0][0x2f4] ;  /* 0x0000bd00ff087b82 */ /* 0x000ea20000000800 */
[----:B------:R-:W-:Y:S02]  /*2ab90*/  SHF.R.S32.HI R9, RZ, 0x1f, R34 ;  /* 0x0000001fff097819 */ /* 0x000fe40000011422 */
[----:B------:R-:W-:-:S03]  /*2aba0*/  LOP3.LUT R20, R31, 0x80, RZ, 0xfc, !PT ;  /* 0x000000801f147812 */ /* 0x000fc600078efcff */
[----:B------:R3:W-:Y:S01]  /*2abb0*/  STL [R1+0x4], R9 ;  /* 0x0000040901007387 */ /* 0x0007e20000100800 */
[-C--:B0-----:R-:W-:Y:S02]  /*2abc0*/  @!P0 IMAD R6, R9, R2.reuse, RZ ;  /* 0x0000000209068224 */ /* 0x081fe400078e02ff */
[----:B------:R-:W-:-:S04]  /*2abd0*/  @!P0 IMAD.WIDE.U32 R4, R34, R2, R4 ;  /* 0x0000000222048225 */ /* 0x000fc800078e0004 */
[----:B------:R-:W-:Y:S02]  /*2abe0*/  @!P0 IMAD R6, R34, R3, R6 ;  /* 0x0000000322068224 */ /* 0x000fe400078e0206 */
[----:B------:R-:W0:Y:S02]  /*2abf0*/  @!P0 LDC.64 R2, c[0x0][0x418] ;  /* 0x00010600ff028b82 */ /* 0x000e240000000a00 */
[----:B------:R-:W-:Y:S02]  /*2ac00*/  @!P0 IMAD.IADD R6, R5, 0x1, R6 ;  /* 0x0000000105068824 */ /* 0x000fe400078e0206 */
[----:B---3--:R-:W-:Y:S01]  /*2ac10*/  IMAD.U32 R9, RZ, RZ, UR39 ;  /* 0x00000027ff097e24 */ /* 0x008fe2000f8e00ff */
[----:B0-----:R-:W-:-:S04]  /*2ac20*/  @!P0 LEA R2, P1, R4, R2, 0x2 ;  /* 0x0000000204028211 */ /* 0x001fc800078210ff */
[----:B------:R-:W-:Y:S01]  /*2ac30*/  @!P0 LEA.HI.X R3, R4, R3, R6, 0x2, P1 ;  /* 0x0000000304038211 */ /* 0x000fe200008f1406 */
[----:B------:R-:W-:Y:S01]  /*2ac40*/  IMAD.MOV.U32 R4, RZ, RZ, RZ ;  /* 0x000000ffff047224 */ /* 0x000fe200078e00ff */
[----:B--2---:R-:W-:-:S05]  /*2ac50*/  ISETP.GE.AND P1, PT, R31, R8, PT ;  /* 0x000000081f00720c */ /* 0x004fca0003f26270 */
[----:B------:R0:W5:Y:S01]  /*2ac60*/  @!P0 LDG.E R4, desc[UR42][R2.64] ;  /* 0x0000002a02048981 */ /* 0x000162000c1e1900 */
[----:B------:R-:W-:Y:S02]  /*2ac70*/  ISETP.GE.AND P0, PT, R20, R8, PT ;  /* 0x000000081400720c */ /* 0x000fe40003f06270 */
[----:B------:R-:W-:-:S05]  /*2ac80*/  ISETP.NE.AND P2, PT, R9, 0x3, PT ;  /* 0x000000030900780c */ /* 0x000fca0003f45270 */
[----:B------:R-:W-:-:S04]  /*2ac90*/  @P1 LOP3.LUT R23, R23, 0x2, RZ, 0xfc, !PT ;  /* 0x0000000217171812 */ /* 0x000fc800078efcff */
[----:B------:R-:W-:-:S04]  /*2aca0*/  LOP3.LUT R23, R23, 0xfffffffb, RZ, 0xc0, !PT ;  /* 0xfffffffb17177812 */ /* 0x000fc800078ec0ff */
[----:B------:R-:W-:-:S04]  /*2acb0*/  LOP3.LUT R23, R23, 0xfffffffe, RZ, 0xc0, !PT ;  /* 0xfffffffe17177812 */ /* 0x000fc800078ec0ff */
[----:B------:R-:W-:-:S04]  /*2acc0*/  @P0 LOP3.LUT R23, R23, 0x1, RZ, 0xfc, !PT ;  /* 0x0000000117170812 */ /* 0x000fc800078efcff */
[----:B------:R-:W-:Y:S01]  /*2acd0*/  @P2 LOP3.LUT R23, R23, 0x4, RZ, 0xfc, !PT ;  /* 0x0000000417172812 */ /* 0x000fe200078efcff */
[----:B0-----:R-:W-:Y:S06]  /*2ace0*/  BRA.DIV UR4, `(.L_x_3356) ;  /* 0x000000be04b87947 */ /* 0x001fec000b800000 */
.L_x_3715:
[----:B------:R-:W-:Y:S05]  /*2acf0*/  @!P2 BRA `(.L_x_3357) ;  /* 0x000000000004a947 */ /* 0x000fea0003800000 */
[----:B------:R-:W-:Y:S01]  /*2ad00*/  BPT.TRAP 0x1 ;  /* 0x000000040000795c */ /* 0x000fe20000300000 */
.L_x_3357:
[----:B------:R-:W-:Y:S01]  /*2ad10*/  IMAD R6, R28, 0x8, R22 ;  /* 0x000000081c067824 */ /* 0x000fe200078e0216 */
[----:B------:R-:W-:Y:S01]  /*2ad20*/  SHF.L.U32 R20, R32, 0x1f, RZ ;  /* 0x0000001f20147819 */ /* 0x000fe200000006ff */
[----:B------:R-:W0:Y:S01]  /*2ad30*/  S2R R2, SR_TID.X ;  /* 0x0000000000027919 */ /* 0x000e220000002100 */
[----:B------:R-:W-:Y:S01]  /*2ad40*/  BSSY B0, `(.L_x_3358) ;  /* 0x0000007000007945 */ /* 0x000fe20003800000 */
[----:B------:R-:W-:Y:S01]  /*2ad50*/  SHF.R.S32.HI R9, RZ, 0x1f, R0 ;  /* 0x0000001fff097819 */ /* 0x000fe20000011400 */
[----:B------:R-:W2:Y:S01]  /*2ad60*/  SYNCS.PHASECHK.TRANS64.TRYWAIT P0, [R6+URZ+0x38880], R20 ;  /* 0x03888014060075a7 */ /* 0x000ea2000800017f */
[----:B0-----:R-:W-:-:S04]  /*2ad70*/  LOP3.LUT R2, R2, 0x7f, RZ, 0xc0, !PT ;  /* 0x0000007f02027812 */ /* 0x001fc800078ec0ff */
[----:B------:R-:W-:-:S04]  /*2ad80*/  SHF.R.U32.HI R2, RZ, 0x3, R2 ;  /* 0x00000003ff027819 */ /* 0x000fc80000011602 */
[----:B------:R-:W-:Y:S01]  /*2ad90*/  IADD3 R27, -R2, R27, -R7 ;  /* 0x0000001b021b7210 */ /* 0x000fe20007ffe907 */
[----:B--2---:R-:W-:Y:S06]  /*2ada0*/  @!P0 BRA `(.L_x_3359) ;  /* 0x000000bc00bc8947 */ /* 0x004fec0003800000 */
.L_x_3716:
[----:B------:R-:W-:Y:S05]  /*2adb0*/  BSYNC B0 ;  /* 0x0000000000007941 */ /* 0x000fea0003800000 */
.L_x_3358:
[----:B------:R-:W2:Y:S01]  /*2adc0*/  LDL R11, [R1+0xc] ;  /* 0x00000c00010b7983 */ /* 0x000ea20000100800 */
[----:B------:R-:W-:Y:S01]  /*2add0*/  ULDC.64 UR4, c[0x0][0x328] ;  /* 0x0000ca0000047ab9 */ /* 0x000fe20000000a00 */
[----:B-1---5:R-:W-:Y:S01]  /*2ade0*/  SHF.R.S32.HI R10, RZ, 0x1f, R4 ;  /* 0x0000001fff0a7819 */ /* 0x022fe20000011404 */
[----:B------:R-:W-:Y:S01]  /*2adf0*/  IMAD R5, R9, UR4, RZ ;  /* 0x0000000409057c24 */ /* 0x000fe2000f8e02ff */
[----:B------:R-:W-:Y:S01]  /*2ae00*/  ISETP.GE.AND P1, PT, R27, 0x1, PT ;  /* 0x000000011b00780c */ /* 0x000fe20003f26270 */
[C---:B------:R-:W-:Y:S01]  /*2ae10*/  IMAD.WIDE.U32 R2, R0.reuse, UR4, RZ ;  /* 0x0000000400027c25 */ /* 0x040fe2000f8e00ff */
        /* <DEDUP_REMOVED lines=16> */
[----:B--2---:R-:W-:Y:S01]  /*2af20*/  LEA R5, R28, R11, 0xf ;  /* 0x0000000b1c057211 */ /* 0x004fe200078e78ff */
        /* <DEDUP_REMOVED lines=78> */
.L_x_3734:
        /* <DEDUP_REMOVED lines=11> */
.L_x_3361:
        /* <DEDUP_REMOVED lines=11> */
.L_x_3362:
[----:B------:R1:W-:Y:S01]  /*2b570*/  SYNCS.ARRIVE.TRANS64.A1T0 RZ, [R6+URZ+0x38870], RZ ;  /* 0x038870ff06ff79a7 */ /* 0x0003e2000810003f */
[----:B------:R-:W-:Y:S05]  /*2b580*/  @!P6 BRA `(.L_x_3363) ;  /* 0x000000000004e947 */ /* 0x000fea0003800000 */
[----:B------:R-:W-:Y:S01]  /*2b590*/  BPT.TRAP 0x1 ;  /* 0x000000040000795c */ /* 0x000fe20000300000 */
.L_x_3363:
[----:B------:R-:W2:Y:S01]  /*2b5a0*/  SYNCS.PHASECHK.TRANS64.TRYWAIT P0, [R6+URZ+0x38840], R20 ;  /* 0x03884014060075a7 */ /* 0x000ea2000800017f */
[----:B------:R-:W-:Y:S04]  /*2b5b0*/  BSSY B0, `(.L_x_3364) ;  /* 0x0000002000007945 */ /* 0x000fe80003800000 */
[----:B--2---:R-:W-:Y:S05]  /*2b5c0*/  @!P0 BRA `(.L_x_3365) ;  /* 0x000000c000988947 */ /* 0x004fea0003800000 */
.L_x_3735:
[----:B------:R-:W-:Y:S05]  /*2b5d0*/  BSYNC B0 ;  /* 0x0000000000007941 */ /* 0x000fea0003800000 */
.L_x_3364:
        /* <DEDUP_REMOVED lines=25> */
[----:B------:R-:W-:-:S04]  /*2b770*/  @P4 LOP3.LUT R23, R23, 0x400, RZ, 0xfc, !PT ;  /* 0x0000040017174812 */ /* 0x000fc800078efcff */
        /* <DEDUP_REMOVED lines=12> */
[----:B------:R-:W-:Y:S01]  /*2b840*/  @!PT LDS RZ, [RZ] ;  /* 0x00000000fffff984 */ /* 0x000fe20000000800 */
        /* <DEDUP_REMOVED lines=25> */
[----:B---3--:R-:W-:-:S04]  /*2b9e0*/  @P5 IADD3 R3, P0, R31, R3, RZ ;  /* 0x000000031f035210 */ /* 0x008fc80007f1e0ff */
[----:B----4-:R-:W-:-:S04]  /*2b9f0*/  @P5 IADD3.X R2, RZ, R2, RZ, P0, !PT ;  /* 0x00000002ff025210 */ /* 0x010fc800007fe4ff */
        /* <DEDUP_REMOVED lines=25> */
[----:B------:R-:W0:Y:S04]  /*2bb90*/  SHFL.IDX PT, R4, R4, 0x7, 0x181f ;  /* 0x00f81f0004047f89 */ /* 0x000e2800000e0000 */
        /* <DEDUP_REMOVED lines=8> */
.L_x_3753:
[----:B------:R-:W-:Y:S02]  /*2bc20*/  LOP3.LUT P2, RZ, R23, 0x40, RZ, 0xc0, !PT ;  /* 0x0000004017ff7812 */ /* 0x000fe4000784c0ff */
[----:B------:R-:W-:-:S11]  /*2bc30*/  ISETP.GE.AND P3, PT, R31, R8, PT ;  /* 0x000000081f00720c */ /* 0x000fd60003f66270 */
[----:B0--3--:R-:W-:-:S05]  /*2bc40*/  @P2 IADD3 R2, P0, R31, R4, RZ ;  /* 0x000000041f022210 */ /* 0x009fca0007f1e0ff */
[----:B------:R-:W-:Y:S01]  /*2bc50*/  @P2 IMAD.X R0, RZ, RZ, R0, P0 ;  /* 0x000000ffff002224 */ /* 0x000fe200000e0600 */
        /* <DEDUP_REMOVED lines=8> */
.L_x_3367:
        /* <DEDUP_REMOVED lines=11> */
.L_x_3368:
[----:B0-----:R0:W5:Y:S01]  /*2bd90*/  LDL.LU R3, [R1+0x24] ;  /* 0x0000240001037983 */ /* 0x0011620000300800 */
[----:B------:R-:W-:Y:S01]  /*2bda0*/  VIADD R0, R22, 0x20400 ;  /* 0x0002040016007836 */ /* 0x000fe20000000000 */
[----:B------:R-:W-:Y:S01]  /*2bdb0*/  SHF.R.S32.HI R2, RZ, 0x1f, R29 ;  /* 0x0000001fff027819 */ /* 0x000fe2000001141d */
[----:B------:R0:W-:Y:S06]  /*2bdc0*/  SYNCS.ARRIVE.TRANS64.A1T0 RZ, [R6+URZ+0x38830], RZ ;  /* 0x038830ff06ff79a7 */ /* 0x0001ec000810003f */
[----:B------:R-:W-:Y:S05]  /*2bdd0*/  WARPSYNC.ALL ;  /* 0x0000000000007948 */ /* 0x000fea0003800000 */
[----:B------:R-:W-:Y:S01]  /*2bde0*/  BAR.SYNC.DEFER_BLOCKING 0x8, 0x180 ;  /* 0x0206000000007b1d */ /* 0x000fe20000010000 */
[----:B------:R-:W-:-:S05]  /*2bdf0*/  LOP3.LUT P1, RZ, R0, 0x3ff, RZ, 0xc0, !PT ;  /* 0x000003ff00ff7812 */ /* 0x000fca000782c0ff */
[----:B------:R-:W-:Y:S01]  /*2be00*/  ULDC.64 UR4, c[0x0][0x298] ;  /* 0x0000a60000047ab9 */ /* 0x000fe20000000a00 */
[----:B------:R-:W-:Y:S01]  /*2be10*/  ULDC.64 UR6, c[0x0][0xa00] ;  /* 0x0002800000067ab9 */ /* 0x000fe20000000a00 */
[----:B------:R-:W-:Y:S01]  /*2be20*/  IMAD R2, R2, UR4, RZ ;  /* 0x0000000402027c24 */ /* 0x000fe2000f8e02ff */
[----:B------:R-:W-:Y:S01]  /*2be30*/  ISETP.NE.U32.AND P0, PT, RZ, UR6, PT ;  /* 0x00000006ff007c0c */ /* 0x000fe2000bf05070 */
[C---:B------:R-:W-:Y:S01]  /*2be40*/  IMAD.WIDE.U32 R26, R29.reuse, UR4, RZ ;  /* 0x000000041d1a7c25 */ /* 0x040fe2000f8e00ff */
[----:B------:R-:W-:Y:S02]  /*2be50*/  BSSY B6, `(.L_x_3369) ;  /* 0x0000017000067945 */ /* 0x000fe40003800000 */
[----:B------:R-:W-:Y:S01]  /*2be60*/  ISETP.NE.AND.EX P0, PT, RZ, UR7, PT, P0 ;  /* 0x00000007ff007c0c */ /* 0x000fe2000bf05300 */
[----:B------:R-:W-:-:S03]  /*2be70*/  IMAD R25, R29, UR5, R2 ;  /* 0x000000051d197c24 */ /* 0x000fc6000f8e0202 */
[----:B------:R-:W-:Y:S02]  /*2be80*/  SEL R24, R24, RZ, !P0 ;  /* 0x000000ff18187207 */ /* 0x000fe40004000000 */
[----:B------:R-:W-:Y:S02]  /*2be90*/  IADD3 R25, R27, R25, RZ ;  /* 0x000000191b197210 */ /* 0x000fe40007ffe0ff */
[----:B-----5:R-:W-:Y:S01]  /*2bea0*/  SEL R29, R3, RZ, !P0 ;  /* 0x000000ff031d7207 */ /* 0x020fe20004000000 */
        /* <DEDUP_REMOVED lines=9> */
[----:B012---:R-:W-:Y:S02]  /*2bf40*/  IMAD.U32 R6, RZ, RZ, UR6 ;  /* 0x00000006ff067e24 */ /* 0x007fe4000f8e00ff */
[----:B------:R-:W-:-:S02]  /*2bf50*/  IMAD.U32 R7, RZ, RZ, UR7 ;  /* 0x00000007ff077e24 */ /* 0x000fc4000f8e00ff */
[----:B------:R-:W-:Y:S02]  /*2bf60*/  IMAD.U32 R10, RZ, RZ, UR8 ;  /* 0x00000008ff0a7e24 */ /* 0x000fe4000f8e00ff */
[----:B------:R-:W-:Y:S02]  /*2bf70*/  IMAD.U32 R11, RZ, RZ, UR9 ;  /* 0x00000009ff0b7e24 */ /* 0x000fe4000f8e00ff */
[----:B------:R-:W-:Y:S02]  /*2bf80*/  IMAD.MOV.U32 R8, RZ, RZ, 0x70 ;  /* 0x00000070ff087424 */ /* 0x000fe400078e00ff */
[----:B------:R-:W-:-:S07]  /*2bf90*/  IMAD.MOV.U32 R13, RZ, RZ, RZ ;  /* 0x000000ffff0d7224 */ /* 0x000fce00078e00ff */
[----:B------:R-:W-:-:S07]  /*2bfa0*/  LEPC R20, `(.L_x_3370) ;  /* 0x000000001014794e */ /* 0x000fce0000000000 */
[----:B---3--:R-:W-:Y:S05]  /*2bfb0*/  CALL.ABS.NOINC R2 ;  /* 0x0000000002007343 */ /* 0x008fea0003c00000 */
.L_x_3370:
[----:B------:R-:W-:Y:S05]  /*2bfc0*/  BSYNC B6 ;  /* 0x0000000000067941 */ /* 0x000fea0003800000 */
.L_x_3369:
[----:B--2---:R2:W5:Y:S01]  /*2bfd0*/  LDL R20, [R1+0x1c] ;  /* 0x00001c0001147983 */ /* 0x0045620000100800 */
[----:B------:R-:W3:Y:S01]  /*2bfe0*/  LDC R7, c[0x0][0x448] ;  /* 0x00011200ff077b82 */ /* 0x000ee20000000800 */
[----:B------:R-:W-:Y:S01]  /*2bff0*/  IMAD.MOV.U32 R2, RZ, RZ, R26 ;  /* 0x000000ffff027224 */ /* 0x000fe200078e001a */
[----:B------:R-:W-:Y:S01]  /*2c000*/  ULDC.64 UR4, c[0x0][0x2d8] ;  /* 0x0000b60000047ab9 */ /* 0x000fe20000000a00 */
[----:B------:R2:W5:Y:S01]  /*2c010*/  LDL R8, [R1+0x18] ;  /* 0x0000180001087983 */ /* 0x0005620000100800 */
[----:B------:R-:W-:Y:S01]  /*2c020*/  IMAD.MOV.U32 R3, RZ, RZ, R25 ;  /* 0x000000ffff037224 */ /* 0x000fe200078e0019 */
[----:B------:R-:W4:Y:S01]  /*2c030*/  S2R R21, SR_TID.X ;  /* 0x0000000000157919 */ /* 0x000f220000002100 */
[C---:B------:R-:W-:Y:S01]  /*2c040*/  IMAD.WIDE.U32 R2, R18.reuse, UR4, R2 ;  /* 0x0000000412027c25 */ /* 0x040fe2000f8e0002 */
[----:B------:R-:W-:Y:S01]  /*2c050*/  LOP3.LUT R9, R31, 0x80, RZ, 0xfc, !PT ;  /* 0x000000801f097812 */ /* 0x000fe200078efcff */
[----:B------:R-:W-:Y:S02]  /*2c060*/  ULDC.64 UR6, c[0x0][0x280] ;  /* 0x0000a00000067ab9 */ /* 0x000fe40000000a00 */
[----:B------:R-:W-:Y:S01]  /*2c070*/  IMAD R3, R18, UR5, R3 ;  /* 0x0000000512037c24 */ /* 0x000fe2000f8e0203 */
[----:B------:R-:W-:-:S02]  /*2c080*/  ULDC.64 UR4, c[0x0][0x2e0] ;  /* 0x0000b80000047ab9 */ /* 0x000fc40000000a00 */
[----:B------:R-:W-:Y:S02]  /*2c090*/  IMAD R29, R29, UR4, RZ ;  /* 0x000000041d1d7c24 */ /* 0x000fe4000f8e02ff */
[----:B------:R-:W-:-:S04]  /*2c0a0*/  IMAD.WIDE.U32 R2, R24, UR4, R2 ;  /* 0x0000000418027c25 */ /* 0x000fc8000f8e0002 */
[----:B------:R-:W-:Y:S01]  /*2c0b0*/  IMAD R0, R24, UR5, R29 ;  /* 0x0000000518007c24 */ /* 0x000fe2000f8e021d */
[----:B------:R-:W-:Y:S01]  /*2c0c0*/  ULDC.64 UR4, c[0x0][0x2d0] ;  /* 0x0000b40000047ab9 */ /* 0x000fe20000000a00 */
[----:B---3--:R-:W-:Y:S02]  /*2c0d0*/  ISETP.NE.AND P0, PT, R7, 0x1, PT ;  /* 0x000000010700780c */ /* 0x008fe40003f05270 */
[----:B------:R-:W-:-:S11]  /*2c0e0*/  IMAD.IADD R3, R3, 0x1, R0 ;  /* 0x0000000103037824 */ /* 0x000fd600078e0200 */
[----:B01----:R-:W0:Y:S01]  /*2c0f0*/  @P0 LDC R6, c[0x0][0x44c] ;  /* 0x00011300ff060b82 */ /* 0x003e220000000800 */
[C---:B----4-:R-:W-:Y:S01]  /*2c100*/  LOP3.LUT R4, R21.reuse, 0x7f, RZ, 0xc0, !PT ;  /* 0x0000007f15047812 */ /* 0x050fe200078ec0ff */
[----:B------:R-:W-:-:S03]  /*2c110*/  IMAD.SHL.U32 R21, R21, 0x10, RZ ;  /* 0x0000001015157824 */ /* 0x000fc600078e00ff */
[----:B------:R-:W-:-:S03]  /*2c120*/  SHF.R.U32.HI R4, RZ, 0x3, R4 ;  /* 0x00000003ff047819 */ /* 0x000fc60000011604 */
[----:B------:R-:W1:Y:S01]  /*2c130*/  @P0 LDC R0, c[0x0][0x450] ;  /* 0x00011400ff000b82 */ /* 0x000e620000000800 */
[----:B------:R-:W-:-:S05]  /*2c140*/  LOP3.LUT R21, R4, 0x70, R21, 0xf8, !PT ;  /* 0x0000007004157812 */ /* 0x000fca00078ef815 */
[----:B------:R-:W-:-:S04]  /*2c150*/  IMAD R5, R17, 0x80, R21 ;  /* 0x0000008011057824 */ /* 0x000fc800078e0215 */
[----:B------:R-:W-:Y:S02]  /*2c160*/  IMAD.MOV.U32 R4, RZ, RZ, R5 ;  /* 0x000000ffff047224 */ /* 0x000fe400078e0005 */
[----:B0-----:R-:W-:Y:S01]  /*2c170*/  @P0 IMAD.HI.U32 R6, R5, R6, RZ ;  /* 0x0000000605060227 */ /* 0x001fe200078e00ff */
[----:B------:R-:W0:Y:S04]  /*2c180*/  S2R R21, SR_TID.X ;  /* 0x0000000000157919 */ /* 0x000e280000002100 */
[----:B-1----:R-:W-:-:S04]  /*2c190*/  @P0 SHF.R.U32.HI R4, RZ, R0, R6 ;  /* 0x00000000ff040219 */ /* 0x002fc80000011606 */
[----:B------:R-:W-:-:S05]  /*2c1a0*/  IADD3 R0, -R4, RZ, RZ ;  /* 0x000000ff04007210 */ /* 0x000fca0007ffe1ff */
        /* <DEDUP_REMOVED lines=19> */
[----:B--2---:R-:W-:Y:S06]  /*2c2e0*/  BRA.DIV UR4, `(.L_x_3371) ;  /* 0x000000c204347947 */ /* 0x004fec000b800000 */
[----:B------:R-:W0:Y:S01]  /*2c2f0*/  SHFL.IDX PT, R3, R0, RZ, 0x181f ;  /* 0x00181fff00037589 */ /* 0x000e2200000e0000 */
[----:B-----5:R-:W-:Y:S02]  /*2c300*/  IMAD R5, R20, R7, RZ ;  /* 0x0000000714057224 */ /* 0x020fe400078e02ff */
[----:B------:R-:W-:Y:S01]  /*2c310*/  IMAD R17, R17, 0x80, R9 ;  /* 0x0000008011117824 */ /* 0x000fe200078e0209 */
        /* <DEDUP_REMOVED lines=55> */
[----:B------:R-:W-:Y:S01]  /*2c690*/  VIADD R6, R17, 0x60 ;  /* 0x0000006011067836 */ /* 0x000fe20000000000 */
[----:B------:R-:W-:-:S05]  /*2c6a0*/  @!P3 MOV R3, R7 ;  /* 0x000000070003b202 */ /* 0x000fca0000000f00 */
[----:B------:R-:W-:Y:S04]  /*2c6b0*/  @!P3 LDGSTS.E.BYPASS.LTC128B.128 [R8+0x22c00], desc[UR42][R2.64], !P0 ;  /* 0x22c000000208bfae */ /* 0x000fe8000c101d6a */
[----:B------:R0:W-:Y:S01]  /*2c6c0*/  @!P3 LDGSTS.E.BYPASS.LTC128B.128 [R8+0x26c00], desc[UR42][R2.64+0x80], !P1 ;  /* 0x26c000800208bfae */ /* 0x0001e2000c901d6a */
[----:B------:R-:W-:-:S03]  /*2c6d0*/  ISETP.GE.AND P3, PT, R6, R5, PT ;  /* 0x000000050600720c */ /* 0x000fc60003f66270 */
[----:B0-----:R-:W0:Y:S04]  /*2c6e0*/  SHFL.IDX PT, R3, R0, 0x6, 0x181f ;  /* 0x00d81f0000037f89 */ /* 0x001e2800000e0000 */
[----:B------:R-:W1:Y:S04]  /*2c6f0*/  SHFL.IDX PT, R2, R4, 0x6, 0x181f ;  /* 0x00d81f0004027f89 */ /* 0x000e6800000e0000 */
[----:B------:R-:W2:Y:S02]  /*2c700*/  SHFL.IDX PT, R4, R4, 0x7, 0x181f ;  /* 0x00f81f0004047f89 */ /* 0x000ea400000e0000 */
[----:B0-----:R-:W-:-:S05]  /*2c710*/  @!P3 IADD3 R6, P2, R31, R3, RZ ;  /* 0x000000031f06b210 */ /* 0x001fca0007f5e0ff */
[----:B-1----:R-:W-:Y:S02]  /*2c720*/  @!P3 IMAD.X R7, RZ, RZ, R2, P2 ;  /* 0x000000ffff07b224 */ /* 0x002fe400010e0602 */
[----:B------:R-:W-:Y:S02]  /*2c730*/  @!P3 IMAD.MOV.U32 R2, RZ, RZ, R6 ;  /* 0x000000ffff02b224 */ /* 0x000fe400078e0006 */
[----:B------:R-:W-:-:S05]  /*2c740*/  @!P3 IMAD.MOV.U32 R3, RZ, RZ, R7 ;  /* 0x000000ffff03b224 */ /* 0x000fca00078e0007 */
[----:B------:R0:W-:Y:S04]  /*2c750*/  @!P3 LDGSTS.E.BYPASS.LTC128B.128 [R8+0x23400], desc[UR42][R2.64], !P0 ;  /* 0x234000000208bfae */ /* 0x0001e8000c101d6a */
[----:B--2---:R0:W-:Y:S02]  /*2c760*/  @!P3 LDGSTS.E.BYPASS.LTC128B.128 [R8+0x27400], desc[UR42][R2.64+0x80], !P1 ;  /* 0x274000800208bfae */ /* 0x0041e4000c901d6a */
.L_x_3770:
[----:B------:R-:W-:Y:S01]  /*2c770*/  VIADD R0, R17, 0x70 ;  /* 0x0000007011007836 */ /* 0x000fe20000000000 */
[----:B------:R-:W-:Y:S04]  /*2c780*/  BSSY B0, `(.L_x_3372) ;  /* 0x000000a000007945 */ /* 0x000fe80003800000 */
[----:B------:R-:W-:-:S13]  /*2c790*/  ISETP.GE.AND P2, PT, R0, R5, PT ;  /* 0x000000050000720c */ /* 0x000fda0003f46270 */
[----:B------:R-:W-:Y:S05]  /*2c7a0*/  @P2 BRA `(.L_x_3373) ;  /* 0x00000000001c2947 */ /* 0x000fea0003800000 */
[----:B0-----:R-:W-:-:S05]  /*2c7b0*/  IADD3 R2, P2, R31, R14, RZ ;  /* 0x0000000e1f027210 */ /* 0x001fca0007f5e0ff */
[----:B------:R-:W-:-:S05]  /*2c7c0*/  IMAD.X R3, RZ, RZ, R4, P2 ;  /* 0x000000ffff037224 */ /* 0x000fca00010e0604 */
[----:B------:R-:W-:Y:S01]  /*2c7d0*/  @!PT LDS RZ, [RZ] ;  /* 0x00000000fffff984 */ /* 0x000fe20000000800 */
[----:B------:R-:W-:Y:S01]  /*2c7e0*/  @!PT LDS RZ, [RZ] ;  /* 0x00000000fffff984 */ /* 0x000fe20000000800 */
[----:B------:R-:W-:Y:S01]  /*2c7f0*/  @!PT LDS RZ, [RZ] ;  /* 0x00000000fffff984 */ /* 0x000fe20000000800 */
[----:B------:R1:W-:Y:S04]  /*2c800*/  LDGSTS.E.BYPASS.LTC128B.128 [R8+0x23c00], desc[UR42][R2.64], !P0 ;  /* 0x23c0000002087fae */ /* 0x0003e8000c101d6a */
[----:B------:R1:W-:Y:S02]  /*2c810*/  LDGSTS.E.BYPASS.LTC128B.128 [R8+0x27c00], desc[UR42][R2.64+0x80], !P1 ;  /* 0x27c0008002087fae */ /* 0x0003e4000c901d6a */
.L_x_3373:
[----:B------:R-:W-:Y:S05]  /*2c820*/  BSYNC B0 ;  /* 0x0000000000007941 */ /* 0x000fea0003800000 */
.L_x_3372:
[----:B------:R-:W-:Y:S01]  /*2c830*/  NOP ;  /* 0x0000000000007918 */ /* 0x000fe20000000000 */
[----:B------:R-:W-:-:S13]  /*2c840*/  PLOP3.LUT P0, PT, PT, PT, PT, 0x80, 0x0 ;  /* 0x000000000000781c */ /* 0x000fda0003f0f070 */
.L_x_3374:
[----:B------:R-:W-:Y:S02]  /*2c850*/  PLOP3.LUT P1, PT, P1, P0, PT, 0xa2, 0x0 ;  /* 0x000000000000781c */ /* 0x000fe40000f21472 */
[----:B------:R-:W-:-:S08]  /*2c860*/  @P0 R2UR P1, UR4, R22 ;  /* 0x00000000160402ca */ /* 0x000fd00000020000 */
[----:B------:R-:W-:-:S05]  /*2c870*/  @P0 PLOP3.LUT P0, PT, P1, PT, PT, 0x80, 0x0 ;  /* 0x000000000000081c */ /* 0x000fca0000f0f070 */
[----:B------:R-:W-:Y:S01]  /*2c880*/  @!P1 SYNCS.ARRIVE.TRANS64.RED.A0T1 RZ, [UR4+0x38800], RZ ;  /* 0x038800ffffff99a7 */ /* 0x000fe20008200404 */
[----:B------:R-:W-:Y:S07]  /*2c890*/  @!P1 ARRIVES.LDGSTSBAR.64.TRANSCNT [UR4+0x38800] ;  /* 0x03880000ff0099b0 */ /* 0x000fee0008000a84 */
[----:B------:R-:W-:Y:S05]  /*2c8a0*/  @P0 BRA.U.ANY `(.L_x_3374) ;  /* 0xfffffffd00e80947 */ /* 0x000fea000393ffff */
[----:B01----:R-:W2:Y:S02]  /*2c8b0*/  LDL.LU R2, [R1+0x28] ;  /* 0x0000280001027983 */ /* 0x003ea40000300800 */
[----:B--2---:R-:W-:-:S05]  /*2c8c0*/  VIADD R2, R2, 0x1 ;  /* 0x0000000102027836 */ /* 0x004fca0000000000 */
[----:B------:R0:W-:Y:S01]  /*2c8d0*/  STL [R1+0x28], R2 ;  /* 0x0000280201007387 */ /* 0x0001e20000100800 */
[----:B------:R-:W-:-:S04]  /*2c8e0*/  LEA.HI R0, R2, R2, RZ, 0x1 ;  /* 0x0000000202007211 */ /* 0x000fc800078f08ff */
[----:B------:R-:W-:-:S04]  /*2c8f0*/  LOP3.LUT R0, R0, 0xfffffffe, RZ, 0xc0, !PT ;  /* 0xfffffffe00007812 */ /* 0x000fc800078ec0ff */
[----:B------:R-:W-:-:S04]  /*2c900*/  IADD3 R0, R2, -R0, RZ ;  /* 0x8000000002007210 */ /* 0x000fc80007ffe0ff */
        /* <DEDUP_REMOVED lines=9> */
.L_x_3771:
[----:B------:R-:W-:Y:S05]  /*2c9a0*/  BSYNC B0 ;  /* 0x0000000000007941 */ /* 0x000fea0003800000 */
.L_x_3375:
[----:B------:R-:W-:Y:S05]  /*2c9b0*/  @!P1 BRA `(.L_x_3377) ;  /* 0x0000001400f09947 */ /* 0x000fea0003800000 */
[----:B------:R-:W-:Y:S02]  /*2c9c0*/  IMAD.MOV.U32 R9, RZ, RZ, R28 ;  /* 0x000000ffff097224 */ /* 0x000fe400078e001c */
[----:B------:R-:W-:-:S07]  /*2c9d0*/  IMAD.MOV.U32 R10, RZ, RZ, R32 ;  /* 0x000000ffff0a7224 */ /* 0x000fce00078e0020 */
.L_x_3397:
[----:B------:R-:W2:Y:S01]  /*2c9e0*/  LDL R2, [R1] ;  /* 0x0000000001027983 */ /* 0x000ea20000100800 */
[----:B-1----:R-:W1:Y:S03]  /*2c9f0*/  LDC R5, c[0x0][0x430] ;  /* 0x00010c00ff057b82 */ /* 0x002e660000000800 */
[----:B------:R-:W3:Y:S01]  /*2ca00*/  LDL R6, [R1+0x4] ;  /* 0x0000040001067983 */ /* 0x000ee20000100800 */
[----:B------:R-:W4:Y:S01]  /*2ca10*/  S2R R0, SR_TID.X ;  /* 0x0000000000007919 */ /* 0x000f220000002100 */
[----:B-1----:R-:W-:-:S13]  /*2ca20*/  ISETP.NE.AND P0, PT, R5, 0x1, PT ;  /* 0x000000010500780c */ /* 0x002fda0003f05270 */
[----:B0-----:R-:W0:Y:S01]  /*2ca30*/  @P0 LDC R3, c[0x0][0x434] ;  /* 0x00010d00ff030b82 */ /* 0x001e220000000800 */
[----:B----4-:R-:W-:-:S04]  /*2ca40*/  LOP3.LUT R0, R0, 0x7f, RZ, 0xc0, !PT ;  /* 0x0000007f00007812 */ /* 0x010fc800078ec0ff */
[----:B------:R-:W-:-:S03]  /*2ca50*/  SHF.R.U32.HI R4, RZ, 0x3, R0 ;  /* 0x00000003ff047819 */ /* 0x000fc60000011600 */
[----:B------:R-:W1:Y:S02]  /*2ca60*/  @P0 LDC R0, c[0x0][0x438] ;  /* 0x00010e00ff000b82 */ /* 0x000e640000000800 */
[----:B------:R-:W-:Y:S01]  /*2ca70*/  IMAD R4, R29, 0x80, R4 ;  /* 0x000000801d047824 */ /* 0x000fe200078e0204 */
[----:B------:R-:W-:Y:S05]  /*2ca80*/  YIELD ;  /* 0x0000000000007946 */ /* 0x000fea0003800000 */
[----:B------:R-:W-:Y:S01]  /*2ca90*/  ULDC.64 UR4, c[0x0][0x428] ;  /* 0x00010a0000047ab9 */ /* 0x000fe20000000a00 */
[----:B--2---:R-:W-:-:S05]  /*2caa0*/  IADD3 R4, R31, R4, R2 ;  /* 0x000000041f047210 */ /* 0x004fca0007ffe002 */
[----:B0-----:R-:W-:-:S04]  /*2cab0*/  @P0 IMAD.HI.U32 R3, R4, R3, RZ ;  /* 0x0000000304030227 */ /* 0x001fc800078e00ff */
[----:B------:R-:W-:Y:S01]  /*2cac0*/  IMAD.MOV.U32 R2, RZ, RZ, R4 ;  /* 0x000000ffff027224 */ /* 0x000fe200078e0004 */
[----:B-1----:R-:W-:Y:S01]  /*2cad0*/  @P0 SHF.R.U32.HI R2, RZ, R0, R3 ;  /* 0x00000000ff020219 */ /* 0x002fe20000011603 */
[----:B---3--:R-:W-:-:S03]  /*2cae0*/  IMAD R7, R6, UR4, RZ ;  /* 0x0000000406077c24 */ /* 0x008fc6000f8e02ff */
        /* <DEDUP_REMOVED lines=9> */
[----:B------:R-:W-:Y:S01]  /*2cb80*/  IMAD.U32 R8, RZ, RZ, UR39 ;  /* 0x00000027ff087e24 */ /* 0x000fe2000f8e00ff */
[----:B------:R-:W-:-:S04]  /*2cb90*/  IADD3 R28, R9, 0x1, RZ ;  /* 0x00000001091c7810 */ /* 0x000fc80007ffe0ff */
[----:B------:R-:W-:Y:S02]  /*2cba0*/  ISETP.NE.AND P2, PT, R8, 0x3, PT ;  /* 0x000000030800780c */ /* 0x000fe40003f45270 */
[----:B------:R-:W-:-:S04]  /*2cbb0*/  ISETP.NE.AND P0, PT, R28, 0x2, PT ;  /* 0x000000021c00780c */ /* 0x000fc80003f05270 */
[----:B------:R-:W-:Y:S01]  /*2cbc0*/  SEL R3, RZ, 0x1, P0 ;  /* 0x00000001ff037807 */ /* 0x000fe20000000000 */
[----:B------:R-:W-:Y:S01]  /*2cbd0*/  IMAD R5, R5, R0, R4 ;  /* 0x0000000005057224 */ /* 0x000fe200078e0204 */
[C---:B------:R-:W-:Y:S01]  /*2cbe0*/  ISETP.GT.AND P1, PT, R29.reuse, R37, PT ;  /* 0x000000251d00720c */ /* 0x040fe20003f24270 */
[----:B------:R-:W-:Y:S01]  /*2cbf0*/  VIADD R29, R29, 0xffffffff ;  /* 0xffffffff1d1d7836 */ /* 0x000fe20000000000 */
[----:B------:R-:W-:Y:S02]  /*2cc00*/  SEL R28, R28, RZ, P0 ;  /* 0x000000ff1c1c7207 */ /* 0x000fe40000000000 */
[----:B------:R-:W-:Y:S02]  /*2cc10*/  LOP3.LUT R32, R10, R3, RZ, 0x3c, !PT ;  /* 0x000000030a207212 */ /* 0x000fe400078e3cff */
[----:B--2---:R-:W-:Y:S01]  /*2cc20*/  SHF.R.S32.HI R20, RZ, 0x1f, R6 ;  /* 0x0000001fff147819 */ /* 0x004fe20000011406 */
[----:B------:R-:W-:Y:S06]  /*2cc30*/  @!P2 BRA `(.L_x_3378) ;  /* 0x000000000004a947 */ /* 0x000fec0003800000 */
[----:B------:R-:W-:Y:S01]  /*2cc40*/  BPT.TRAP 0x1 ;  /* 0x000000040000795c */ /* 0x000fe20000300000 */
.L_x_3378:
[----:B------:R-:W-:Y:S01]  /*2cc50*/  IMAD R0, R28, 0x8, R22 ;  /* 0x000000081c007824 */ /* 0x000fe200078e0216 */
[----:B------:R-:W-:Y:S01]  /*2cc60*/  SHF.L.U32 R21, R32, 0x1f, RZ ;  /* 0x0000001f20157819 */ /* 0x000fe200000006ff */
[----:B------:R-:W-:Y:S01]  /*2cc70*/  BSSY B0, `(.L_x_3379) ;  /* 0x0000004000007945 */ /* 0x000fe20003800000 */
[----:B------:R-:W-:Y:S02]  /*2cc80*/  SHF.R.S32.HI R17, RZ, 0x1f, R5 ;  /* 0x0000001fff117819 */ /* 0x000fe40000011405 */
[----:B------:R-:W0:Y:S02]  /*2cc90*/  SYNCS.PHASECHK.TRANS64.TRYWAIT P0, [R0+URZ+0x38880], R21 ;  /* 0x03888015000075a7 */ /* 0x000e24000800017f */
[----:B0-----:R-:W-:Y:S05]  /*2cca0*/  @!P0 BRA `(.L_x_3380) ;  /* 0x000000c000608947 */ /* 0x001fea0003800000 */
.L_x_3772:
[----:B------:R-:W-:Y:S05]  /*2ccb0*/  BSYNC B0 ;  /* 0x0000000000007941 */ /* 0x000fea0003800000 */
.L_x_3379:
        /* <DEDUP_REMOVED lines=25> */
[----:B------:R-:W-:-:S03]  /*2ce50*/  IADD3 R4, R22, R4, RZ ;  /* 0x0000000416047210 */ /* 0x000fc60007ffe0ff */
[----:B------:R-:W2:Y:S01]  /*2ce60*/  SHFL.IDX PT, R3, R7, RZ, 0x181f ;  /* 0x00181fff07037589 */ /* 0x000ea200000e0000 */
[----:B-1----:R-:W-:-:S05]  /*2ce70*/  IADD3 R2, P0, R31, R2, RZ ;  /* 0x000000021f027210 */ /* 0x002fca0007f1e0ff */
[----:B--2---:R-:W-:-:S05]  /*2ce80*/  IMAD.X R3, RZ, RZ, R3, P0 ;  /* 0x000000ffff037224 */ /* 0x004fca00000e0603 */
        /* <DEDUP_REMOVED lines=41> */
.L_x_3790:
        /* <DEDUP_REMOVED lines=9> */
.L_x_3382:
[----:B------:R-:W-:Y:S02]  /*2d1b0*/  PLOP3.LUT P2, PT, P2, P0, PT, 0xa2, 0x0 ;  /* 0x000000000000781c */ /* 0x000fe40001741472 */
[----:B------:R-:W-:-:S08]  /*2d1c0*/  @P0 R2UR P2, UR4, R0 ;  /* 0x00000000000402ca */ /* 0x000fd00000040000 */
[----:B------:R-:W-:-:S05]  /*2d1d0*/  @P0 PLOP3.LUT P0, PT, P2, PT, PT, 0x80, 0x0 ;  /* 0x000000000000081c */ /* 0x000fca000170f070 */
[----:B------:R-:W-:Y:S01]  /*2d1e0*/  @!P2 SYNCS.ARRIVE.TRANS64.RED.A0T1 RZ, [UR4+0x38870], RZ ;  /* 0x038870ffffffa9a7 */ /* 0x000fe20008200404 */
[----:B------:R-:W-:Y:S07]  /*2d1f0*/  @!P2 ARRIVES.LDGSTSBAR.64.TRANSCNT [UR4+0x38870] ;  /* 0x03887000ff00a9b0 */ /* 0x000fee0008000a84 */
[----:B------:R-:W-:Y:S05]  /*2d200*/  @P0 BRA.U.ANY `(.L_x_3382) ;  /* 0xfffffffd00e80947 */ /* 0x000fea000393ffff */
[----:B------:R-:W-:Y:S01]  /*2d210*/  NOP ;  /* 0x0000000000007918 */ /* 0x000fe20000000000 */
[----:B--2---:R-:W-:-:S04]  /*2d220*/  MOV R2, UR39 ;  /* 0x0000002700027c02 */ /* 0x004fc80008000f00 */
[----:B------:R-:W-:-:S13]  /*2d230*/  ISETP.NE.AND P3, PT, R2, 0x3, PT ;  /* 0x000000030200780c */ /* 0x000fda0003f65270 */
[----:B------:R-:W-:Y:S05]  /*2d240*/  @!P3 BRA `(.L_x_3383) ;  /* 0x000000000004b947 */ /* 0x000fea0003800000 */
[----:B------:R-:W-:Y:S01]  /*2d250*/  BPT.TRAP 0x1 ;  /* 0x000000040000795c */ /* 0x000fe20000300000 */
.L_x_3383:
[----:B------:R2:W-:Y:S01]  /*2d260*/  SYNCS.ARRIVE.TRANS64.A1T0 RZ, [R0+URZ+0x38870], RZ ;  /* 0x038870ff00ff79a7 */ /* 0x0005e2000810003f */
[----:B------:R-:W-:Y:S05]  /*2d270*/  @!P3 BRA `(.L_x_3384) ;  /* 0x000000000004b947 */ /* 0x000fea0003800000 */
[----:B------:R-:W-:Y:S01]  /*2d280*/  BPT.TRAP 0x1 ;  /* 0x000000040000795c */ /* 0x000fe20000300000 */
.L_x_3384:
[----:B------:R-:W3:Y:S01]  /*2d290*/  SYNCS.PHASECHK.TRANS64.TRYWAIT P0, [R0+URZ+0x38840], R21 ;  /* 0x03884015000075a7 */ /* 0x000ee2000800017f */
[----:B------:R-:W-:Y:S04]  /*2d2a0*/  BSSY B0, `(.L_x_3385) ;  /* 0x0000002000007945 */ /* 0x000fe80003800000 */
[----:B---3--:R-:W-:Y:S05]  /*2d2b0*/  @!P0 BRA `(.L_x_3386) ;  /* 0x000000c400388947 */ /* 0x008fea0003800000 */
.L_x_3791:
[----:B------:R-:W-:Y:S05]  /*2d2c0*/  BSYNC B0 ;  /* 0x0000000000007941 */ /* 0x000fea0003800000 */
.L_x_3385:
        /* <DEDUP_REMOVED lines=67> */
.L_x_3809:
        /* <DEDUP_REMOVED lines=9> */
.L_x_3388:
        /* <DEDUP_REMOVED lines=11> */
.L_x_3389:
[----:B------:R2:W-:Y:S02]  /*2d840*/  SYNCS.ARRIVE.TRANS64.A1T0 RZ, [R0+URZ+0x38830], RZ ;  /* 0x038830ff00ff79a7 */ /* 0x0005e4000810003f */
[----:B--23--:R-:W-:-:S05]  /*2d850*/  IMAD.U32 R0, RZ, RZ, UR37 ;  /* 0x00000025ff007e24 */ /* 0x00cfca000f8e00ff */
[----:B------:R-:W-:-:S13]  /*2d860*/  ISETP.NE.AND P0, PT, R0, 0x3, PT ;  /* 0x000000030000780c */ /* 0x000fda0003f05270 */
[----:B------:R-:W-:Y:S05]  /*2d870*/  @!P0 BRA `(.L_x_3390) ;  /* 0x0000000000048947 */ /* 0x000fea0003800000 */
[----:B------:R-:W-:Y:S01]  /*2d880*/  BPT.TRAP 0x1 ;  /* 0x000000040000795c */ /* 0x000fe20000300000 */
.L_x_3390:
[----:B------:R-:W-:Y:S01]  /*2d890*/  LOP3.LUT R0, R10, 0x1, RZ, 0x3c, !PT ;  /* 0x000000010a007812 */ /* 0x000fe200078e3cff */
[----:B------:R-:W-:Y:S01]  /*2d8a0*/  IMAD R17, R9, 0x8, R22 ;  /* 0x0000000809117824 */ /* 0x000fe200078e0216 */
[----:B------:R-:W-:Y:S02]  /*2d8b0*/  BSSY B0, `(.L_x_3391) ;  /* 0x0000004000007945 */ /* 0x000fe40003800000 */
[----:B------:R-:W-:-:S04]  /*2d8c0*/  SHF.L.U32 R0, R0, 0x1f, RZ ;  /* 0x0000001f00007819 */ /* 0x000fc800000006ff */
[----:B------:R-:W0:Y:S02]  /*2d8d0*/  SYNCS.PHASECHK.TRANS64.TRYWAIT P2, [R17+URZ+0x38870], R0 ;  /* 0x03887000110075a7 */ /* 0x000e24000804017f */
[----:B0-----:R-:W-:Y:S05]  /*2d8e0*/  @!P2 BRA `(.L_x_3392) ;  /* 0x000000c80004a947 */ /* 0x001fea0003800000 */
.L_x_3810:
[----:B------:R-:W-:Y:S05]  /*2d8f0*/  BSYNC B0 ;  /* 0x0000000000007941 */ /* 0x000fea0003800000 */
.L_x_3391:
[----:B------:R-:W-:-:S05]  /*2d900*/  IMAD.U32 R2, RZ, RZ, UR39 ;  /* 0x00000027ff027e24 */ /* 0x000fca000f8e00ff */
[----:B------:R-:W-:-:S13]  /*2d910*/  ISETP.NE.AND P2, PT, R2, 0x3, PT ;  /* 0x000000030200780c */ /* 0x000fda0003f45270 */
[----:B------:R-:W-:Y:S05]  /*2d920*/  @!P2 BRA `(.L_x_3393) ;  /* 0x000000000004a947 */ /* 0x000fea0003800000 */
[----:B------:R-:W-:Y:S01]  /*2d930*/  BPT.TRAP 0x1 ;  /* 0x000000040000795c */ /* 0x000fe20000300000 */
.L_x_3393:
[----:B0-----:R-:W-:Y:S01]  /*2d940*/  SHF.L.U32 R0, R10, 0x1f, RZ ;  /* 0x0000001f0a007819 */ /* 0x001fe200000006ff */
[----:B------:R-:W-:-:S03]  /*2d950*/  IMAD.SHL.U32 R3, R9, 0x8000, RZ ;  /* 0x0000800009037824 */ /* 0x000fc600078e00ff */
[----:B------:R-:W0:Y:S02]  /*2d960*/  SYNCS.PHASECHK.TRANS64.TRYWAIT P2, [R17+URZ+0x38860], R0 ;  /* 0x03886000110075a7 */ /* 0x000e24000804017f */
[----:B0-----:R-:W-:Y:S05]  /*2d970*/  @!P2 BRA `(.L_x_3394) ;  /* 0x000000c400f4a947 */ /* 0x001fea0003800000 */
.L_x_3811:
[----:B------:R-:W2:Y:S04]  /*2d980*/  LDL R2, [R1+0x14] ;  /* 0x0000140001027983 */ /* 0x000ea80000100800 */
[----:B------:R-:W3:Y:S01]  /*2d990*/  LDL R12, [R1+0x10] ;  /* 0x00001000010c7983 */ /* 0x000ee20000100800 */
[----:B------:R-:W-:Y:S05]  /*2d9a0*/  WARPSYNC.ALL ;  /* 0x0000000000007948 */ /* 0x000fea0003800000 */
[----:B------:R-:W-:-:S05]  /*2d9b0*/  IMAD.U32 R21, RZ, RZ, UR39 ;  /* 0x00000027ff157e24 */ /* 0x000fca000f8e00ff */
[----:B------:R-:W-:Y:S02]  /*2d9c0*/  ISETP.NE.AND P2, PT, R21, 0x3, PT ;  /* 0x000000031500780c */ /* 0x000fe40003f45270 */
[----:B--2---:R-:W-:-:S04]  /*2d9d0*/  LOP3.LUT R5, R3, R2, RZ, 0xfc, !PT ;  /* 0x0000000203057212 */ /* 0x004fc800078efcff */
[----:B0-----:R-:W-:Y:S02]  /*2d9e0*/  IADD3 R0, R22, R5, RZ ;  /* 0x0000000516007210 */ /* 0x001fe40007ffe0ff */
[----:B---3--:R-:W-:-:S03]  /*2d9f0*/  LOP3.LUT R20, R3, R12, RZ, 0xfc, !PT ;  /* 0x0000000c03147212 */ /* 0x008fc600078efcff */
[----:B-1----:R-:W0:Y:S01]  /*2da00*/  LDSM.16.MT88.4 R4, [R0+0x10400] ;  /* 0x010400000004783b */ /* 0x002e220000004200 */
[----:B------:R-:W-:Y:S02]  /*2da10*/  IMAD.IADD R2, R36, 0x1, R0 ;  /* 0x0000000124027824 */ /* 0x000fe400078e0200 */
[----:B------:R-:W-:-:S05]  /*2da20*/  IMAD.IADD R20, R22, 0x1, R20 ;  /* 0x0000000116147824 */ /* 0x000fca00078e0214 */
[----:B------:R-:W-:Y:S02]  /*2da30*/  IADD3 R3, R35, 0x400, R20 ;  /* 0x0000040023037810 */ /* 0x000fe40007ffe014 */
        /* <DEDUP_REMOVED lines=73> */
[----:B0-----:R-:W-:Y:S01]  /*2ded0*/  IMAD.IADD R3, R35, 0x1, R3 ;  /* 0x0000000123037824 */ /* 0x001fe200078e0203 */
        /* <DEDUP_REMOVED lines=31> */
.L_x_3395:
[----:B-1----:R1:W-:Y:S01]  /*2e0d0*/  SYNCS.ARRIVE.TRANS64.A1T0 RZ, [R17+URZ+0x38850], RZ ;  /* 0x038850ff11ff79a7 */ /* 0x0023e2000810003f */
[----:B------:R-:W-:Y:S06]  /*2e0e0*/  BAR.SYNC.DEFER_BLOCKING 0x2, 0x80 ;  /* 0x0082000000007b1d */ /* 0x000fec0000010000 */
[----:B------:R-:W-:Y:S05]  /*2e0f0*/  @!P0 BRA `(.L_x_3396) ;  /* 0x0000000000048947 */ /* 0x000fea0003800000 */
[----:B------:R-:W-:Y:S01]  /*2e100*/  BPT.TRAP 0x1 ;  /* 0x000000040000795c */ /* 0x000fe20000300000 */
.L_x_3396:
[----:B------:R-:W2:Y:S01]  /*2e110*/  LDL R0, [R1+0x8] ;  /* 0x0000080001007983 */ /* 0x000ea20000100800 */
[----:B-1----:R-:W-:Y:S02]  /*2e120*/  VIADD R17, R17, 0x38880 ;  /* 0x0003888011117836 */ /* 0x002fe40000000000 */
[----:B0-----:R-:W-:Y:S02]  /*2e130*/  IMAD.MOV.U32 R9, RZ, RZ, R28 ;  /* 0x000000ffff097224 */ /* 0x001fe400078e001c */
[----:B------:R-:W-:Y:S01]  /*2e140*/  IMAD.MOV.U32 R10, RZ, RZ, R32 ;  /* 0x000000ffff0a7224 */ /* 0x000fe200078e0020 */
[----:B--2---:R-:W-:-:S04]  /*2e150*/  PRMT R17, R0, 0x654, R17 ;  /* 0x0000065400117816 */ /* 0x004fc80000000011 */
[----:B------:R1:W-:Y:S01]  /*2e160*/  SYNCS.ARRIVE.TRANS64.RED.A1T0 RZ, [R17+URZ], RZ ;  /* 0x000000ff11ff79a7 */ /* 0x0003e2000810043f */
[----:B------:R-:W-:Y:S05]  /*2e170*/  @P1 BRA `(.L_x_3397) ;  /* 0xffffffe800181947 */ /* 0x000fea000383ffff */
.L_x_3377:
[----:B------:R-:W2:Y:S01]  /*2e180*/  S2R R0, SR_TID.X ;  /* 0x0000000000007919 */ /* 0x000ea20000002100 */
[----:B------:R-:W-:Y:S01]  /*2e190*/  BSSY B0, `(.L_x_3398) ;  /* 0x0000012000007945 */ /* 0x000fe20003800000 */
[----:B--2---:R-:W-:Y:S02]  /*2e1a0*/  LOP3.LUT R2, R0, 0x7f, RZ, 0xc0, !PT ;  /* 0x0000007f00027812 */ /* 0x004fe400078ec0ff */
[----:B------:R-:W-:Y:S02]  /*2e1b0*/  MOV R0, UR37 ;  /* 0x0000002500007c02 */ /* 0x000fe40008000f00 */
        /* <DEDUP_REMOVED lines=15> */
.L_x_3399:
[----:B------:R-:W-:Y:S05]  /*2e2b0*/  BSYNC B0 ;  /* 0x0000000000007941 */ /* 0x000fea0003800000 */
.L_x_3398:
[----:B------:R-:W-:Y:S05]  /*2e2c0*/  @!P0 BRA `(.L_x_3400) ;  /* 0x0000000000048947 */ /* 0x000fea0003800000 */
[----:B------:R-:W-:Y:S01]  /*2e2d0*/  BPT.TRAP 0x1 ;  /* 0x000000040000795c */ /* 0x000fe20000300000 */
.L_x_3400:
[----:B0-----:R-:W-:Y:S01]  /*2e2e0*/  LOP3.LUT R3, R32, 0x1, RZ, 0x3c, !PT ;  /* 0x0000000120037812 */ /* 0x001fe200078e3cff */
[----:B------:R-:W-:Y:S01]  /*2e2f0*/  IMAD R18, R28, 0x8, R22 ;  /* 0x000000081c127824 */ /* 0x000fe200078e0216 */
[----:B------:R-:W-:Y:S02]  /*2e300*/  BSSY B0, `(.L_x_3401) ;  /* 0x0000004000007945 */ /* 0x000fe40003800000 */
[----:B------:R-:W-:-:S04]  /*2e310*/  SHF.L.U32 R3, R3, 0x1f, RZ ;  /* 0x0000001f03037819 */ /* 0x000fc800000006ff */
[----:B------:R-:W0:Y:S02]  /*2e320*/  SYNCS.PHASECHK.TRANS64.TRYWAIT P1, [R18+URZ+0x38870], R3 ;  /* 0x03887003120075a7 */ /* 0x000e24000802017f */
[----:B0-----:R-:W-:Y:S05]  /*2e330*/  @!P1 BRA `(.L_x_3402) ;  /* 0x000000bc00989947 */ /* 0x001fea0003800000 */
.L_x_3812:
[----:B------:R-:W-:Y:S05]  /*2e340*/  BSYNC B0 ;  /* 0x0000000000007941 */ /* 0x000fea0003800000 */
.L_x_3401:
[----:B------:R-:W-:-:S05]  /*2e350*/  IMAD.U32 R0, RZ, RZ, UR39 ;  /* 0x00000027ff007e24 */ /* 0x000fca000f8e00ff */
[----:B------:R-:W-:-:S13]  /*2e360*/  ISETP.NE.AND P1, PT, R0, 0x3, PT ;  /* 0x000000030000780c */ /* 0x000fda0003f25270 */
[----:B------:R-:W-:Y:S05]  /*2e370*/  @!P1 BRA `(.L_x_3403) ;  /* 0x0000000000049947 */ /* 0x000fea0003800000 */
[----:B------:R-:W-:Y:S01]  /*2e380*/  BPT.TRAP 0x1 ;  /* 0x000000040000795c */ /* 0x000fe20000300000 */
.L_x_3403:
[----:B0-----:R-:W-:-:S04]  /*2e390*/  SHF.L.U32 R3, R32, 0x1f, RZ ;  /* 0x0000001f20037819 */ /* 0x001fc800000006ff */
[----:B------:R-:W0:Y:S02]  /*2e3a0*/  SYNCS.PHASECHK.TRANS64.TRYWAIT P1, [R18+URZ+0x38860], R3 ;  /* 0x03886003120075a7 */ /* 0x000e24000802017f */
[----:B0-----:R-:W-:Y:S05]  /*2e3b0*/  @!P1 BRA `(.L_x_3404) ;  /* 0x000000bc008c9947 */ /* 0x001fea0003800000 */
.L_x_3813:
[----:B------:R-:W2:Y:S04]  /*2e3c0*/  LDL R0, [R1+0x14] ;  /* 0x0000140001007983 */ /* 0x000ea80000100800 */
[----:B------:R-:W3:Y:S01]  /*2e3d0*/  LDL R12, [R1+0x10] ;  /* 0x00001000010c7983 */ /* 0x000ee20000100800 */
[----:B0-----:R-:W-:Y:S01]  /*2e3e0*/  IMAD.SHL.U32 R3, R28, 0x8000, RZ ;  /* 0x000080001c037824 */ /* 0x001fe200078e00ff */
[----:B------:R-:W-:Y:S05]  /*2e3f0*/  WARPSYNC.ALL ;  /* 0x0000000000007948 */ /* 0x000fea0003800000 */
[----:B------:R-:W-:-:S04]  /*2e400*/  MOV R20, UR39 ;  /* 0x0000002700147c02 */ /* 0x000fc80008000f00 */
[----:B------:R-:W-:Y:S02]  /*2e410*/  ISETP.NE.AND P1, PT, R20, 0x3, PT ;  /* 0x000000031400780c */ /* 0x000fe40003f25270 */
[C---:B--2---:R-:W-:Y:S02]  /*2e420*/  LOP3.LUT R5, R3.reuse, R0, RZ, 0xfc, !PT ;  /* 0x0000000003057212 */ /* 0x044fe400078efcff */
[----:B---3--:R-:W-:-:S03]  /*2e430*/  LOP3.LUT R3, R3, R12, RZ, 0xfc, !PT ;  /* 0x0000000c03037212 */ /* 0x008fc600078efcff */
[----:B------:R-:W-:-:S04]  /*2e440*/  IMAD.IADD R0, R22, 0x1, R5 ;  /* 0x0000000116007824 */ /* 0x000fc800078e0205 */
[----:B------:R-:W-:Y:S01]  /*2e450*/  IMAD.IADD R2, R36, 0x1, R0 ;  /* 0x0000000124027824 */ /* 0x000fe200078e0200 */
[----:B------:R-:W0:Y:S01]  /*2e460*/  LDSM.16.MT88.4 R4, [R0+0x10400] ;  /* 0x010400000004783b */ /* 0x000e220000004200 */
[----:B------:R-:W-:-:S05]  /*2e470*/  IMAD.IADD R3, R22, 0x1, R3 ;  /* 0x0000000116037824 */ /* 0x000fca00078e0203 */
[----:B-1----:R-:W-:Y:S02]  /*2e480*/  IADD3 R17, R35, 0x400, R3 ;  /* 0x0000040023117810 */ /* 0x002fe40007ffe003 */
        /* <DEDUP_REMOVED lines=105> */
.L_x_3405:
[----:B-1----:R1:W-:Y:S01]  /*2eb20*/  SYNCS.ARRIVE.TRANS64.A1T0 RZ, [R18+URZ+0x38850], RZ ;  /* 0x038850ff12ff79a7 */ /* 0x0023e2000810003f */
[----:B------:R-:W-:Y:S06]  /*2eb30*/  BAR.SYNC.DEFER_BLOCKING 0x2, 0x80 ;  /* 0x0082000000007b1d */ /* 0x000fec0000010000 */
[----:B------:R-:W-:Y:S05]  /*2eb40*/  @!P0 BRA `(.L_x_3406) ;  /* 0x0000000000048947 */ /* 0x000fea0003800000 */
[----:B------:R-:W-:Y:S01]  /*2eb50*/  BPT.TRAP 0x1 ;  /* 0x000000040000795c */ /* 0x000fe20000300000 */
.L_x_3406:
[----:B------:R-:W2:Y:S01]  /*2eb60*/  LDL R0, [R1+0x8] ;  /* 0x0000080001007983 */ /* 0x000ea20000100800 */
        /* <DEDUP_REMOVED lines=8> */
.L_x_3347:
[----:B------:R-:W-:-:S13]  /*2ebf0*/  LOP3.LUT P0, RZ, R23, 0x80, RZ, 0xc0, !PT ;  /* 0x0000008017ff7812 */ /* 0x000fda000780c0ff */
[----:B------:R-:W-:Y:S05]  /*2ec00*/  @!P0 BRA `(.L_x_3407) ;  /* 0x0000000000288947 */ /* 0x000fea0003800000 */
[----:B------:R-:W-:Y:S05]  /*2ec10*/  WARPSYNC.ALL ;  /* 0x0000000000007948 */ /* 0x000fea0003800000 */
[----:B------:R-:W3:Y:S08]  /*2ec20*/  S2UR UR4, SR_CgaCtaId ;  /* 0x00000000000479c3 */ /* 0x000ef00000008800 */
[----:B------:R-:W-:Y:S01]  /*2ec30*/  BAR.SYNC.DEFER_BLOCKING 0x5, 0x180 ;  /* 0x0146000000007b1d */ /* 0x000fe20000010000 */
[----:B--2---:R-:W-:Y:S01]  /*2ec40*/  MOV R22, 0x400 ;  /* 0x0000040000167802 */ /* 0x004fe20000000f00 */
[----:B---3--:R-:W-:-:S05]  /*2ec50*/  IMAD.U32 R0, RZ, RZ, UR4 ;  /* 0x00000004ff007e24 */ /* 0x008fca000f8e00ff */
[----:B------:R-:W-:Y:S01]  /*2ec60*/  LEA R22, R0, R22, 0x18 ;  /* 0x0000001600167211 */ /* 0x000fe200078ec0ff */
[----:B------:R3:W-:Y:S04]  /*2ec70*/  STL [R1+0x8], R0 ;  /* 0x0000080001007387 */ /* 0x0007e80000100800 */
[----:B0-----:R3:W4:Y:S01]  /*2ec80*/  LDS.128 R16, [R22+0x388d0] ;  /* 0x0388d00016107984 */ /* 0x0017220000000c00 */
[----:B------:R-:W-:Y:S06]  /*2ec90*/  BAR.ARV 0x4, 0x180 ;  /* 0x0106000000007b1d */ /* 0x000fec0000002000 */
[----:B------:R-:W-:Y:S05]  /*2eca0*/  BRA `(.L_x_3408) ;  /* 0x0000000c00dc7947 */ /* 0x000fea0003800000 */
.L_x_3407:
[----:B------:R-:W3:Y:S01]  /*2ecb0*/  S2R R0, SR_TID.X ;  /* 0x0000000000007919 */ /* 0x000ee20000002100 */
[----:B------:R-:W-:Y:S01]  /*2ecc0*/  UMOV UR4, 0xffffffff ;  /* 0xffffffff00047882 */ /* 0x000fe20000000000 */
[----:B---3--:R-:W-:-:S04]  /*2ecd0*/  LOP3.LUT R8, R0, 0x1f, RZ, 0xc0, !PT ;  /* 0x0000001f00087812 */ /* 0x008fc800078ec0ff */
[----:B------:R-:W-:Y:S01]  /*2ece0*/  ISETP.NE.AND P0, PT, R8, 0x1f, PT ;  /* 0x0000001f0800780c */ /* 0x000fe20003f05270 */
[----:B------:R-:W-:-:S12]  /*2ecf0*/  BRA.DIV UR4, `(.L_x_3409) ;  /* 0x000000b604507947 */ /* 0x000fd8000b800000 */
[----:B0-----:R-:W-:Y:S01]  /*2ed00*/  IMAD.IADD R9, R19, 0x1, R8 ;  /* 0x0000000113097824 */ /* 0x001fe200078e0208 */
[----:B------:R-:W-:-:S04]  /*2ed10*/  ULDC UR4, c[0x0][0xc3c] ;  /* 0x00030f0000047ab9 */ /* 0x000fc80000000800 */
[----:B------:R-:W-:-:S13]  /*2ed20*/  ISETP.GE.OR P1, PT, R9, UR4, !P0 ;  /* 0x0000000409007c0c */ /* 0x000fda000c726670 */
[----:B------:R-:W0:Y:S08]  /*2ed30*/  @!P1 LDC.64 R2, c[0x0][0xc80] ;  /* 0x00032000ff029b82 */ /* 0x000e300000000a00 */
[----:B------:R-:W3:Y:S01]  /*2ed40*/  @!P1 LDC.64 R4, c[0x0][0xc78] ;  /* 0x00031e00ff049b82 */ /* 0x000ee20000000a00 */
[----:B0-----:R-:W-:-:S05]  /*2ed50*/  @!P1 IMAD.WIDE R2, R9, 0x4, R2 ;  /* 0x0000000409029825 */ /* 0x001fca00078e0202 */
[----:B------:R3:W4:Y:S02]  /*2ed60*/  @!P1 LDG.E R7, desc[UR42][R2.64] ;  /* 0x0000002a02079981 */ /* 0x000724000c1e1900 */
[----:B---3--:R-:W-:-:S05]  /*2ed70*/  @!P1 IMAD.WIDE R2, R9, 0x4, R4 ;  /* 0x0000000409029825 */ /* 0x008fca00078e0204 */
[----:B------:R-:W3:Y:S01]  /*2ed80*/  @!P1 LDG.E R4, desc[UR42][R2.64] ;  /* 0x0000002a02049981 */ /* 0x000ee2000c1e1900 */
[----:B------:R-:W-:Y:S01]  /*2ed90*/  IMAD.MOV.U32 R5, RZ, RZ, RZ ;  /* 0x000000ffff057224 */ /* 0x000fe200078e00ff */
[C---:B------:R-:W-:Y:S01]  /*2eda0*/  ISETP.GE.U32.AND P2, PT, R8.reuse, 0x2, PT ;  /* 0x000000020800780c */ /* 0x040fe20003f46070 */
[----:B------:R-:W-:Y:S01]  /*2edb0*/  IMAD.MOV.U32 R17, RZ, RZ, RZ ;  /* 0x000000ffff117224 */ /* 0x000fe200078e00ff */
[C---:B------:R-:W-:Y:S01]  /*2edc0*/  ISETP.GE.U32.AND P3, PT, R8.reuse, 0x4, PT ;  /* 0x000000040800780c */ /* 0x040fe20003f66070 */
[----:B------:R-:W-:Y:S01]  /*2edd0*/  SHFL.IDX PT, R0, R16, RZ, 0x1f ;  /* 0x00001fff10007589 */ /* 0x000fe200000e0000 */
[C---:B------:R-:W-:Y:S02]  /*2ede0*/  ISETP.GE.U32.AND P4, PT, R8.reuse, 0x8, PT ;  /* 0x000000080800780c */ /* 0x040fe40003f86070 */
[----:B------:R-:W-:Y:S01]  /*2edf0*/  ISETP.GE.U32.AND P5, PT, R8, 0x10, PT ;  /* 0x000000100800780c */ /* 0x000fe20003fa6070 */
[----:B--2---:R0:W-:Y:S02]  /*2ee00*/  SHFL.IDX PT, R6, R16, 0x1, 0x1f ;  /* 0x00201f0010067f89 */ /* 0x0041e400000e0000 */
[----:B0-----:R-:W-:-:S02]  /*2ee10*/  IMAD.MOV.U32 R16, RZ, RZ, RZ ;  /* 0x000000ffff107224 */ /* 0x001fc400078e00ff */
[----:B----4-:R-:W-:Y:S01]  /*2ee20*/  @!P1 IMAD.MOV.U32 R17, RZ, RZ, R7 ;  /* 0x000000ffff119224 */ /* 0x010fe200078e0007 */
        /* <DEDUP_REMOVED lines=19> */
.L_x_3823:
[----:B------:R-:W-:Y:S02]  /*2ef60*/  ULDC UR4, c[0x0][0xc38] ;  /* 0x00030e0000047ab9 */ /* 0x000fe40000000800 */
[----:B------:R-:W-:-:S04]  /*2ef70*/  IMAD.U32 R4, RZ, RZ, UR4 ;  /* 0x00000004ff047e24 */ /* 0x000fc8000f8e00ff */
[----:B--2---:R-:W-:-:S05]  /*2ef80*/  IMAD R7, R14, R4, RZ ;  /* 0x000000040e077224 */ /* 0x004fca00078e02ff */
[----:B------:R-:W-:-:S04]  /*2ef90*/  IADD3 R6, R6, R7, RZ ;  /* 0x0000000706067210 */ /* 0x000fc80007ffe0ff */
[----:B------:R-:W-:-:S13]  /*2efa0*/  ISETP.GT.AND P6, PT, R6, R0, PT ;  /* 0x000000000600720c */ /* 0x000fda0003fc4270 */
[----:B------:R-:W-:Y:S05]  /*2efb0*/  @P6 BRA `(.L_x_3410) ;  /* 0x0000000000a46947 */ /* 0x000fea0003800000 */
.L_x_3413:
        /* <DEDUP_REMOVED lines=13> */
[----:B--2---:R-:W-:-:S04]  /*2f090*/  @!P6 IMAD.WIDE R2, R7, 0x4, R4 ;  /* 0x000000040702e825 */ /* 0x004fc800078e0204 */
[----:B------:R-:W-:-:S06]  /*2f0a0*/  IMAD.MOV.U32 R5, RZ, RZ, RZ ;  /* 0x000000ffff057224 */ /* 0x000fcc00078e00ff */
        /* <DEDUP_REMOVED lines=19> */
[----:B------:R0:W2:Y:S02]  /*2f1e0*/  SHFL.IDX PT, R14, R3, 0x1f, 0x1f ;  /* 0x03e01f00030e7f89 */ /* 0x0000a400000e0000 */
.L_x_3831:
[----:B------:R-:W-:Y:S02]  /*2f1f0*/  ULDC UR4, c[0x0][0xc38] ;  /* 0x00030e0000047ab9 */ /* 0x000fe40000000800 */
[----:B------:R-:W-:-:S04]  /*2f200*/  IMAD.U32 R4, RZ, RZ, UR4 ;  /* 0x00000004ff047e24 */ /* 0x000fc8000f8e00ff */
[----:B--2---:R-:W-:-:S04]  /*2f210*/  IMAD R7, R14, R4, RZ ;  /* 0x000000040e077224 */ /* 0x004fc800078e02ff */
[----:B------:R-:W-:-:S05]  /*2f220*/  IMAD.IADD R6, R7, 0x1, R6 ;  /* 0x0000000107067824 */ /* 0x000fca00078e0206 */
[----:B------:R-:W-:-:S13]  /*2f230*/  ISETP.GT.AND P6, PT, R6, R0, PT ;  /* 0x000000000600720c */ /* 0x000fda0003fc4270 */
[----:B------:R-:W-:Y:S05]  /*2f240*/  @!P6 BRA `(.L_x_3413) ;  /* 0xfffffffc005ce947 */ /* 0x000fea000383ffff */
.L_x_3410:
[----:B------:R-:W-:Y:S01]  /*2f250*/  IMAD.IADD R7, R6, 0x1, -R7 ;  /* 0x0000000106077824 */ /* 0x000fe200078e0a07 */
[----:B------:R-:W-:-:S03]  /*2f260*/  UMOV UR4, 0xffffffff ;  /* 0xffffffff00047882 */ /* 0x000fc60000000000 */
[----:B------:R-:W-:-:S05]  /*2f270*/  IMAD R9, R3, R4, R7 ;  /* 0x0000000403097224 */ /* 0x000fca00078e0207 */
[----:B------:R-:W-:Y:S01]  /*2f280*/  ISETP.GT.AND P6, PT, R9, R0, PT ;  /* 0x000000000900720c */ /* 0x000fe20003fc4270 */
[----:B------:R-:W-:-:S12]  /*2f290*/  BRA.DIV UR4, `(.L_x_3414) ;  /* 0x000000b604d87947 */ /* 0x000fd8000b800000 */
[----:B------:R-:W-:-:S04]  /*2f2a0*/  VOTE.ANY R2, PT, !P6 ;  /* 0x0000000000027806 */ /* 0x000fc800070e0100 */
[----:B------:R-:W2:Y:S02]  /*2f2b0*/  POPC R12, R2 ;  /* 0x00000002000c7309 */ /* 0x000ea40000000000 */
[----:B--2---:R2:W3:Y:S01]  /*2f2c0*/  SHFL.IDX PT, R17, R17, R12, 0x1f ;  /* 0x00001f0c11117589 */ /* 0x0044e200000e0000 */
[----:B------:R-:W-:-:S03]  /*2f2d0*/  IMAD.IADD R19, R12, 0x1, R19 ;  /* 0x000000010c137824 */ /* 0x000fc600078e0213 */
[----:B------:R2:W4:Y:S04]  /*2f2e0*/  SHFL.IDX PT, R5, R5, R12, 0x1f ;  /* 0x00001f0c05057589 */ /* 0x00052800000e0000 */
.L_x_3836:
[----:B------:R-:W-:-:S13]  /*2f2f0*/  ISETP.NE.AND P0, PT, R2, RZ, PT ;  /* 0x000000ff0200720c */ /* 0x000fda0003f05270 */
[----:B------:R-:W-:Y:S05]  /*2f300*/  @!P0 BRA `(.L_x_3415) ;  /* 0x0000000000108947 */ /* 0x000fea0003800000 */
[----:B------:R-:W-:Y:S01]  /*2f310*/  UMOV UR4, 0xffffffff ;  /* 0xffffffff00047882 */ /* 0x000fe20000000000 */
[----:B--2---:R-:W-:Y:S02]  /*2f320*/  VIADD R12, R12, 0xffffffff ;  /* 0xffffffff0c0c7836 */ /* 0x004fe40000000000 */
[----:B------:R-:W-:Y:S05]  /*2f330*/  BRA.DIV UR4, `(.L_x_3416) ;  /* 0x000000ba040c7947 */ /* 0x000fea000b800000 */
[----:B------:R2:W0:Y:S02]  /*2f340*/  SHFL.IDX PT, R16, R3, R12, 0x1f ;  /* 0x00001f0c03107589 */ /* 0x00042400000e0000 */
.L_x_3415:
[----:B----4-:R-:W-:Y:S01]  /*2f350*/  ISETP.NE.AND P0, PT, R5, 0x1, PT ;  /* 0x000000010500780c */ /* 0x010fe20003f05270 */
[----:B0-----:R-:W-:-:S04]  /*2f360*/  IMAD R16, R16, R4, R7 ;  /* 0x0000000410107224 */ /* 0x001fc800078e0207 */
[----:B------:R-:W-:-:S08]  /*2f370*/  IMAD.IADD R0, R0, 0x1, -R16 ;  /* 0x0000000100007824 */ /* 0x000fd000078e0a10 */
[----:B------:R-:W-:Y:S05]  /*2f380*/  @!P0 BRA `(.L_x_3417) ;  /* 0x0000000000dc8947 */ /* 0x000fea0003800000 */
[----:B---3--:R-:W-:Y:S02]  /*2f390*/  IABS R4, R17 ;  /* 0x0000001100047213 */ /* 0x008fe40000000000 */
[----:B------:R-:W-:Y:S02]  /*2f3a0*/  IABS R6, R5 ;  /* 0x0000000500067213 */ /* 0x000fe40000000000 */
[----:B------:R-:W0:Y:S08]  /*2f3b0*/  I2F.RP R7, R4 ;  /* 0x0000000400077306 */ /* 0x000e300000209400 */
[----:B------:R-:W3:Y:S08]  /*2f3c0*/  I2F.RP R8, R6 ;  /* 0x0000000600087306 */ /* 0x000ef00000209400 */
[----:B0-----:R-:W0:Y:S08]  /*2f3d0*/  MUFU.RCP R7, R7 ;  /* 0x0000000700077308 */ /* 0x001e300000001000 */
[----:B---3--:R-:W-:Y:S01]  /*2f3e0*/  MUFU.RCP R8, R8 ;  /* 0x0000000800087308 */ /* 0x008fe20000001000 */
[----:B0-----:R-:W-:-:S02]  /*2f3f0*/  IADD3 R2, R7, 0xffffffe, RZ ;  /* 0x0ffffffe07027810 */ /* 0x001fc40007ffe0ff */
[----:B------:R-:W-:-:S05]  /*2f400*/  IABS R7, R17 ;  /* 0x0000001100077213 */ /* 0x000fca0000000000 */
[----:B--2---:R0:W2:Y:S02]  /*2f410*/  F2I.FTZ.U32.TRUNC.NTZ R3, R2 ;  /* 0x0000000200037305 */ /* 0x0040a4000021f000 */
[----:B0-----:R-:W-:Y:S02]  /*2f420*/  IMAD.MOV.U32 R2, RZ, RZ, RZ ;  /* 0x000000ffff027224 */ /* 0x001fe400078e00ff */
[----:B--2---:R-:W-:-:S04]  /*2f430*/  IMAD.MOV R9, RZ, RZ, -R3 ;  /* 0x000000ffff097224 */ /* 0x004fc800078e0a03 */
[----:B------:R-:W-:-:S04]  /*2f440*/  IMAD R9, R9, R4, RZ ;  /* 0x0000000409097224 */ /* 0x000fc800078e02ff */
[----:B------:R-:W-:Y:S01]  /*2f450*/  IMAD.HI.U32 R3, R3, R9, R2 ;  /* 0x0000000903037227 */ /* 0x000fe200078e0002 */
[----:B------:R-:W-:-:S03]  /*2f460*/  IABS R2, R0 ;  /* 0x0000000000027213 */ /* 0x000fc60000000000 */
[----:B------:R-:W-:Y:S02]  /*2f470*/  IMAD.MOV R9, RZ, RZ, -R7 ;  /* 0x000000ffff097224 */ /* 0x000fe400078e0a07 */
[----:B------:R-:W-:-:S04]  /*2f480*/  IMAD.HI.U32 R7, R3, R2, RZ ;  /* 0x0000000203077227 */ /* 0x000fc800078e00ff */
[----:B------:R-:W-:Y:S02]  /*2f490*/  IMAD R9, R7, R9, R2 ;  /* 0x0000000907097224 */ /* 0x000fe400078e0202 */
[----:B------:R-:W-:Y:S02]  /*2f4a0*/  VIADD R3, R8, 0xffffffe ;  /* 0x0ffffffe08037836 */ /* 0x000fe40000000000 */
[----:B------:R-:W-:Y:S01]  /*2f4b0*/  IMAD.MOV.U32 R2, RZ, RZ, RZ ;  /* 0x000000ffff027224 */ /* 0x000fe200078e00ff */
[----:B------:R-:W-:-:S03]  /*2f4c0*/  ISETP.GT.U32.AND P1, PT, R4, R9, PT ;  /* 0x000000090400720c */ /* 0x000fc60003f24070 */
        /* <DEDUP_REMOVED lines=29> */
[----:B------:R-:W-:-:S04]  /*2f6a0*/  @!P1 LOP3.LUT R4, RZ, R5, RZ, 0x33, !PT ;  /* 0x00000005ff049212 */ /* 0x000fc800078e33ff */
[----:B------:R-:W-:Y:S01]  /*2f6b0*/  IADD3 R2, -R4, RZ, RZ ;  /* 0x000000ff04027210 */ /* 0x000fe20007ffe1ff */
[----:B------:R-:W-:-:S04]  /*2f6c0*/  IMAD R4, R5, 0x1000000, R4 ;  /* 0x0100000005047824 */ /* 0x000fc800078e0204 */
[----:B------:R-:W-:-:S04]  /*2f6d0*/  IMAD R5, R5, R2, R7 ;  /* 0x0000000205057224 */ /* 0x000fc800078e0207 */
[----:B------:R-:W-:Y:S01]  /*2f6e0*/  IMAD R18, R5, 0x10000, R4 ;  /* 0x0001000005127824 */ /* 0x000fe200078e0204 */
[----:B------:R-:W-:Y:S06]  /*2f6f0*/  BRA `(.L_x_3418) ;  /* 0x0000000000f07947 */ /* 0x000fec0003800000 */
.L_x_3417:
[----:B--2---:R-:W0:Y:S02]  /*2f700*/  LDC.64 R2, c[0x0][0xc90] ;  /* 0x00032400ff027b82 */ /* 0x004e240000000a00 */
[----:B0-----:R-:W-:-:S05]  /*2f710*/  IMAD.WIDE R2, R19, 0x4, R2 ;  /* 0x0000000413027825 */ /* 0x001fca00078e0202 */
[----:B------:R0:W3:Y:S02]  /*2f720*/  LDG.E R6, desc[UR42][R2.64] ;  /* 0x0000002a02067981 */ /* 0x0000e4000c1e1900 */
[----:B0-----:R-:W-:Y:S02]  /*2f730*/  IMAD.MOV.U32 R2, RZ, RZ, RZ ;  /* 0x000000ffff027224 */ /* 0x001fe400078e00ff */
[----:B---3--:R-:W-:-:S05]  /*2f740*/  IMAD R5, R17, R6, RZ ;  /* 0x0000000611057224 */ /* 0x008fca00078e02ff */
[----:B------:R-:W-:-:S04]  /*2f750*/  IABS R7, R5 ;  /* 0x0000000500077213 */ /* 0x000fc80000000000 */
[----:B------:R-:W0:Y:S08]  /*2f760*/  I2F.RP R8, R7 ;  /* 0x0000000700087306 */ /* 0x000e300000209400 */
[----:B0-----:R-:W0:Y:S02]  /*2f770*/  MUFU.RCP R8, R8 ;  /* 0x0000000800087308 */ /* 0x001e240000001000 */
[----:B0-----:R-:W-:-:S06]  /*2f780*/  VIADD R9, R8, 0xffffffe ;  /* 0x0ffffffe08097836 */ /* 0x001fcc0000000000 */
[----:B------:R-:W1:Y:S02]  /*2f790*/  F2I.FTZ.U32.TRUNC.NTZ R3, R9 ;  /* 0x0000000900037305 */ /* 0x000e64000021f000 */
[----:B-1----:R-:W-:-:S04]  /*2f7a0*/  IMAD.MOV R10, RZ, RZ, -R3 ;  /* 0x000000ffff0a7224 */ /* 0x002fc800078e0a03 */
        /* <DEDUP_REMOVED lines=28> */
[----:B0-----:R-:W-:Y:S01]  /*2f970*/  MOV R2, RZ ;  /* 0x000000ff00027202 */ /* 0x001fe20000000f00 */
        /* <DEDUP_REMOVED lines=20> */
.L_x_3418:
[----:B------:R-:W-:-:S05]  /*2fac0*/  LOP3.LUT R0, RZ, R3, RZ, 0x33, !PT ;  /* 0x00000003ff007212 */ /* 0x000fca00078e33ff */
[----:B------:R-:W-:Y:S01]  /*2fad0*/  IMAD.IADD R17, R17, 0x1, R0 ;  /* 0x0000000111117824 */ /* 0x000fe200078e0200 */
[----:B------:R-:W-:Y:S06]  /*2fae0*/  BRA `(.L_x_3419) ;  /* 0x00000000001c7947 */ /* 0x000fec0003800000 */
.L_x_3411:
[----:B------:R-:W-:Y:S01]  /*2faf0*/  UMOV UR4, URZ ;  /* 0x0000003f00047c82 */ /* 0x000fe20008000000 */
[----:B------:R-:W-:Y:S01]  /*2fb00*/  UMOV UR5, URZ ;  /* 0x0000003f00057c82 */ /* 0x000fe20008000000 */
[----:B------:R-:W-:Y:S01]  /*2fb10*/  ULDC UR6, c[0x0][0xc3c] ;  /* 0x00030f0000067ab9 */ /* 0x000fe20000000800 */
[----:B------:R-:W-:Y:S01]  /*2fb20*/  MOV R16, R0 ;  /* 0x0000000000107202 */ /* 0x000fe20000000f00 */
[----:B------:R-:W-:Y:S02]  /*2fb30*/  IMAD.U32 R17, RZ, RZ, UR4 ;  /* 0x00000004ff117e24 */ /* 0x000fe4000f8e00ff */
[----:B------:R-:W-:Y:S02]  /*2fb40*/  IMAD.U32 R18, RZ, RZ, UR5 ;  /* 0x00000005ff127e24 */ /* 0x000fe4000f8e00ff */
[----:B------:R-:W-:-:S07]  /*2fb50*/  IMAD.U32 R19, RZ, RZ, UR6 ;  /* 0x00000006ff137e24 */ /* 0x000fce000f8e00ff */
.L_x_3419:
[----:B------:R2:W3:Y:S01]  /*2fb60*/  LDL R2, [R1+0x8] ;  /* 0x0000080001027983 */ /* 0x0004e20000100800 */
[----:B------:R-:W4:Y:S01]  /*2fb70*/  S2R R0, SR_TID.X ;  /* 0x0000000000007919 */ /* 0x000f220000002100 */
[----:B------:R-:W-:Y:S05]  /*2fb80*/  WARPSYNC.ALL ;  /* 0x0000000000007948 */ /* 0x000fea0003800000 */
[----:B----4-:R-:W-:Y:S01]  /*2fb90*/  LOP3.LUT R0, R0, 0x1f, RZ, 0xc0, !PT ;  /* 0x0000001f00007812 */ /* 0x010fe200078ec0ff */
[----:B------:R-:W-:Y:S03]  /*2fba0*/  BAR.SYNC.DEFER_BLOCKING 0x4, 0x180 ;  /* 0x0106000000007b1d */ /* 0x000fe60000010000 */
[----:B------:R-:W-:-:S13]  /*2fbb0*/  ISETP.NE.AND P0, PT, R0, RZ, PT ;  /* 0x000000ff0000720c */ /* 0x000fda0003f05270 */
[----:B------:R-:W-:Y:S01]  /*2fbc0*/  @!P0 MOV R0, 0x400 ;  /* 0x0000040000008802 */ /* 0x000fe20000000f00 */
[----:B---3--:R-:W3:Y:S03]  /*2fbd0*/  @!P0 S2R R2, SR_CgaCtaId ;  /* 0x0000000000028919 */ /* 0x008ee60000008800 */
[----:B---3--:R-:W-:Y:S01]  /*2fbe0*/  @!P0 LEA R22, R2, R0, 0x18 ;  /* 0x0000000002168211 */ /* 0x008fe200078ec0ff */
[----:B------:R2:W-:Y:S04]  /*2fbf0*/  @!P0 STL [R1+0x8], R2 ;  /* 0x0000080201008387 */ /* 0x0005e80000100800 */
[----:B------:R2:W-:Y:S01]  /*2fc00*/  @!P0 STS.128 [R22+0x388d0], R16 ;  /* 0x0388d01016008388 */ /* 0x0005e20000000c00 */
[----:B------:R-:W-:Y:S06]  /*2fc10*/  BAR.ARV 0x5, 0x180 ;  /* 0x0146000000007b1d */ /* 0x000fec0000002000 */
.L_x_3408:
[----:B------:R-:W-:Y:S02]  /*2fc20*/  ULDC UR4, c[0x0][0xc3c] ;  /* 0x00030f0000047ab9 */ /* 0x000fe40000000800 */
[----:B----4-:R-:W-:-:S13]  /*2fc30*/  ISETP.GE.AND P0, PT, R19, UR4, PT ;  /* 0x0000000413007c0c */ /* 0x010fda000bf06270 */
[----:B------:R-:W-:Y:S05]  /*2fc40*/  @!P0 BRA `(.L_x_3420) ;  /* 0xffffff8800708947 */ /* 0x000fea000383ffff */
[----:B------:R-:W-:Y:S05]  /*2fc50*/  BSYNC B7 ;  /* 0x0000000000077941 */ /* 0x000fea0003800000 */
.L_x_3302:
[----:B--23--:R-:W2:Y:S01]  /*2fc60*/  LDL.LU R0, [R1+0x28] ;  /* 0x0000280001007983 */ /* 0x00cea20000300800 */
        /* <DEDUP_REMOVED lines=11> */
.L_x_3839:
[----:B------:R-:W-:Y:S05]  /*2fd20*/  BSYNC B0 ;  /* 0x0000000000007941 */ /* 0x000fea0003800000 */
.L_x_3421:
[----:B------:R-:W-:-:S03]  /*2fd30*/  UMOV UR4, 0xffffffff ;  /* 0xffffffff00047882 */ /* 0x000fc60000000000 */
[----:B------:R-:W-:Y:S05]  /*2fd40*/  BRA.DIV UR4, `(.L_x_3423) ;  /* 0x000000ae04c47947 */ /* 0x000fea000b800000 */
[----:B0-----:R-:W0:Y:S02]  /*2fd50*/  S2R R0, SR_TID.X ;  /* 0x0000000000007919 */ /* 0x001e240000002100 */
[----:B0-----:R-:W-:-:S04]  /*2fd60*/  SHF.R.U32.HI R0, RZ, 0x5, R0 ;  /* 0x00000005ff007819 */ /* 0x001fc80000011600 */
[----:B------:R-:W-:-:S05]  /*2fd70*/  LOP3.LUT R0, R0, 0x3, RZ, 0xc0, !PT ;  /* 0x0000000300007812 */ /* 0x000fca00078ec0ff */
[----:B------:R0:W2:Y:S02]  /*2fd80*/  SHFL.IDX PT, R14, R0, RZ, 0x1f ;  /* 0x00001fff000e7589 */ /* 0x0000a400000e0000 */
.L_x_3842:
[----:B--2---:R-:W-:-:S13]  /*2fd90*/  ISETP.NE.AND P0, PT, R14, RZ, PT ;  /* 0x000000ff0e00720c */ /* 0x004fda0003f05270 */
[----:B------:R-:W-:Y:S05]  /*2fda0*/  @P0 BRA `(.L_x_3057) ;  /* 0x0000000000a80947 */ /* 0x000fea0003800000 */
[----:B------:R-:W-:-:S03]  /*2fdb0*/  UMOV UR4, 0xffffffff ;  /* 0xffffffff00047882 */ /* 0x000fc60000000000 */
[----:B------:R-:W-:Y:S05]  /*2fdc0*/  BRA.DIV UR4, `(.L_x_3424) ;  /* 0x000000ae04d87947 */ /* 0x000fea000b800000 */
[----:B------:R-:W-:-:S13]  /*2fdd0*/  ELECT P6, URZ, PT ;  /* 0x00000000003f782f */ /* 0x000fda00038c0000 */
.L_x_3845:
[----:B------:R-:W-:Y:S05]  /*2fde0*/  @!P6 BRA `(.L_x_3057) ;  /* 0x000000000098e947 */ /* 0x000fea0003800000 */
[----:B------:R-:W-:-:S06]  /*2fdf0*/  ULOP3.LUT UR4, UR36, 0x2, URZ, 0xfc, !UPT ;  /* 0x0000000224047892 */ /* 0x000fcc000f8efc3f */
[----:B0-----:R-:W-:-:S05]  /*2fe00*/  IMAD.U32 R0, RZ, RZ, UR4 ;  /* 0x00000004ff007e24 */ /* 0x001fca000f8e00ff */
[----:B------:R-:W-:-:S13]  /*2fe10*/  ISETP.NE.AND P0, PT, R0, 0x3, PT ;  /* 0x000000030000780c */ /* 0x000fda0003f05270 */
[----:B------:R-:W-:Y:S05]  /*2fe20*/  @!P0 BRA `(.L_x_3425) ;  /* 0x0000000000048947 */ /* 0x000fea0003800000 */
[----:B------:R-:W-:Y:S01]  /*2fe30*/  BPT.TRAP 0x1 ;  /* 0x000000040000795c */ /* 0x000fe20000300000 */
.L_x_3425:
[----:B------:R-:W-:Y:S01]  /*2fe40*/  IMAD R5, R28, 0x8, R7 ;  /* 0x000000081c057824 */ /* 0x000fe200078e0207 */
[----:B------:R-:W-:Y:S02]  /*2fe50*/  SHF.L.U32 R0, R32, 0x1f, RZ ;  /* 0x0000001f20007819 */ /* 0x000fe400000006ff */
[----:B------:R-:W-:Y:S02]  /*2fe60*/  IADD3 R28, R28, 0x1, RZ ;  /* 0x000000011c1c7810 */ /* 0x000fe40007ffe0ff */
[----:B------:R-:W0:Y:S02]  /*2fe70*/  SYNCS.PHASECHK.TRANS64.TRYWAIT P1, [R5+URZ+0x38840], R0 ;  /* 0x03884000050075a7 */ /* 0x000e24000802017f */
[----:B------:R-:W-:-:S04]  /*2fe80*/  ISETP.NE.AND P2, PT, R28, 0x2, PT ;  /* 0x000000021c00780c */ /* 0x000fc80003f45270 */
[----:B------:R-:W-:Y:S01]  /*2fe90*/  SEL R3, RZ, 0x1, P2 ;  /* 0x00000001ff037807 */ /* 0x000fe20001000000 */
[----:B0-----:R-:W-:Y:S08]  /*2fea0*/  @!P1 BRA `(.L_x_3426) ;  /* 0x000000ac00c09947 */ /* 0x001ff00003800000 */
.L_x_3846:
[----:B------:R-:W-:Y:S02]  /*2feb0*/  SEL R28, R28, RZ, P2 ;  /* 0x000000ff1c1c7207 */ /* 0x000fe40001000000 */
[----:B------:R-:W-:Y:S01]  /*2fec0*/  LOP3.LUT R2, R32, R3, RZ, 0x3c, !PT ;  /* 0x0000000320027212 */ /* 0x000fe200078e3cff */
[----:B------:R-:W-:Y:S06]  /*2fed0*/  @!P0 BRA `(.L_x_3427) ;  /* 0x0000000000048947 */ /* 0x000fec0003800000 */
[----:B------:R-:W-:Y:S01]  /*2fee0*/  BPT.TRAP 0x1 ;  /* 0x000000040000795c */ /* 0x000fe20000300000 */
.L_x_3427:
[----:B------:R-:W-:Y:S01]  /*2fef0*/  IMAD R3, R28, 0x8, R7 ;  /* 0x000000081c037824 */ /* 0x000fe200078e0207 */
[----:B------:R-:W-:-:S04]  /*2ff00*/  SHF.L.U32 R2, R2, 0x1f, RZ ;  /* 0x0000001f02027819 */ /* 0x000fc800000006ff */
[----:B------:R-:W2:Y:S02]  /*2ff10*/  SYNCS.PHASECHK.TRANS64.TRYWAIT P1, [R3+URZ+0x38840], R2 ;  /* 0x03884002030075a7 */ /* 0x000ea4000802017f */
[----:B--2---:R-:W-:Y:S05]  /*2ff20*/  @!P1 BRA `(.L_x_3428) ;  /* 0x000000ac00b49947 */ /* 0x004fea0003800000 */
.L_x_3847:
[----:B------:R-:W-:Y:S05]  /*2ff30*/  @!P0 BRA `(.L_x_3429) ;  /* 0x0000000000048947 */ /* 0x000fea0003800000 */
[----:B------:R-:W-:Y:S01]  /*2ff40*/  BPT.TRAP 0x1 ;  /* 0x000000040000795c */ /* 0x000fe20000300000 */
.L_x_3429:
[----:B------:R-:W3:Y:S02]  /*2ff50*/  SYNCS.PHASECHK.TRANS64.TRYWAIT P1, [R5+URZ+0x38860], R0 ;  /* 0x03886000050075a7 */ /* 0x000ee4000802017f */
[----:B---3--:R-:W-:Y:S05]  /*2ff60*/  @!P1 BRA `(.L_x_3430) ;  /* 0x000000ac00b89947 */ /* 0x008fea0003800000 */
.L_x_3848:
[----:B------:R-:W-:Y:S05]  /*2ff70*/  @!P0 BRA `(.L_x_3431) ;  /* 0x0000000000048947 */ /* 0x000fea0003800000 */
[----:B------:R-:W-:Y:S01]  /*2ff80*/  BPT.TRAP 0x1 ;  /* 0x000000040000795c */ /* 0x000fe20000300000 */
.L_x_3431:
[----:B------:R-:W4:Y:S02]  /*2ff90*/  SYNCS.PHASECHK.TRANS64.TRYWAIT P1, [R3+URZ+0x38860], R2 ;  /* 0x03886002030075a7 */ /* 0x000f24000802017f */
[----:B----4-:R-:W-:Y:S05]  /*2ffa0*/  @!P1 BRA `(.L_x_3432) ;  /* 0x000000ac00bc9947 */ /* 0x010fea0003800000 */
.L_x_3849:
[----:B------:R-:W-:Y:S05]  /*2ffb0*/  @!P0 BRA `(.L_x_3433) ;  /* 0x0000000000048947 */ /* 0x000fea0003800000 */
[----:B------:R-:W-:Y:S01]  /*2ffc0*/  BPT.TRAP 0x1 ;  /* 0x000000040000795c */ /* 0x000fe20000300000 */
.L_x_3433:
[----:B------:R-:W5:Y:S02]  /*2ffd0*/  SYNCS.PHASECHK.TRANS64.TRYWAIT P1, [R5+URZ+0x38880], R0 ;  /* 0x03888000050075a7 */ /* 0x000f64000802017f */
[----:B-----5:R-:W-:Y:S05]  /*2ffe0*/  @!P1 BRA `(.L_x_3434) ;  /* 0x000000ac00c09947 */ /* 0x020fea0003800000 */
.L_x_3850:
[----:B------:R-:W-:Y:S05]  /*2fff0*/  @!P0 BRA `(.L_x_3435) ;  /* 0x0000000000048947 */ /* 0x000fea0003800000 */
[----:B------:R-:W-:Y:S01]  /*30000*/  BPT.TRAP 0x1 ;  /* 0x000000040000795c */ /* 0x000fe20000300000 */
.L_x_3435:
[----:B------:R0:W0:Y:S02]  /*30010*/  SYNCS.PHASECHK.TRANS64.TRYWAIT P0, [R3+URZ+0x38880], R2 ;  /* 0x03888002030075a7 */ /* 0x000024000800017f */
[----:B0-----:R-:W-:Y:S05]  /*30020*/  @!P0 NANOSLEEP.SYNCS 0x989680 ;  /* 0x009896800000895d */ /* 0x001fea0003900000 */
[----:B------:R-:W0:Y:S02]  /*30030*/  @!P0 SYNCS.PHASECHK.TRANS64 P0, [R3+URZ+0x38880], R2 ;  /* 0x03888002030085a7 */ /* 0x000e24000800007f */
[----:B0-----:R-:W-:Y:S05]  /*30040*/  @!P0 BRA `(.L_x_3435) ;  /* 0xfffffffc00f08947 */ /* 0x001fea000383ffff */
.L_x_3057:
[----:B------:R-:W-:Y:S05]  /*30050*/  BSYNC B8 ;  /* 0x0000000000087941 */ /* 0x000fea0003800000 */
.L_x_3054:
[----:B------:R-:W-:Y:S05]  /*30060*/  EXIT ;  /* 0x000000000000794d */ /* 0x000fea0003800000 */
.L_x_3081:
[----:B-1----:R1:W2:Y:S02]  /*30070*/  SYNCS.PHASECHK.TRANS64.TRYWAIT P6, [R88+URZ+0x38890], R98 ;  /* 0x03889062580075a7 */ /* 0x0022a400080c017f */
[----:B--2---:R-:W-:Y:S05]  /*30080*/  @!P6 NANOSLEEP.SYNCS 0x989680 ;  /* 0x009896800000e95d */ /* 0x004fea0003900000 */
[----:B------:R-:W2:Y:S02]  /*30090*/  @!P6 SYNCS.PHASECHK.TRANS64 P6, [R88+URZ+0x38890], R98 ;  /* 0x038890625800e5a7 */ /* 0x000ea400080c007f */
[----:B--2---:R-:W-:Y:S05]  /*300a0*/  @!P6 BRA `(.L_x_3081) ;  /* 0xfffffffc00f0e947 */ /* 0x004fea000383ffff */
[----:B------:R-:W-:Y:S05]  /*300b0*/  BRA `(.L_x_3436) ;  /* 0xfffffd3800f47947 */ /* 0x000fea000383ffff */
.L_x_3082:
        /* <DEDUP_REMOVED lines=8> */
.L_x_3438:
[----:B------:R-:W-:Y:S05]  /*30140*/  BSYNC B1 ;  /* 0x0000000000017941 */ /* 0x000fea0003800000 */
.L_x_3437:
        /* <DEDUP_REMOVED lines=8> */
.L_x_3439:
[----:B------:R-:W-:Y:S01]  /*301d0*/  IMAD.MOV.U32 R11, RZ, RZ, R14 ;  /* 0x000000ffff0b7224 */ /* 0x000fe200078e000e */
[----:B------:R-:W-:Y:S06]  /*301e0*/  BRA `(.L_x_3440) ;  /* 0xfffffd3800bc7947 */ /* 0x000fec000383ffff */
.L_x_3091:
[----:B------:R-:W-:Y:S01]  /*301f0*/  BSSY B1, `(.L_x_3441) ;  /* 0x0000008000017945 */ /* 0x000fe20003800000 */
[----:B0-----:R-:W-:Y:S02]  /*30200*/  IMAD.MOV.U32 R13, RZ, RZ, R100 ;  /* 0x000000ffff0d7224 */ /* 0x001fe400078e0064 */
[----:B------:R-:W-:Y:S02]  /*30210*/  IMAD.MOV.U32 R12, RZ, RZ, 0x1 ;  /* 0x00000001ff0c7424 */ /* 0x000fe400078e00ff */
[----:B----4-:R-:W-:Y:S02]  /*30220*/  IMAD.MOV.U32 R11, RZ, RZ, 0x181f ;  /* 0x0000181fff0b7424 */ /* 0x010fe400078e00ff */
[----:B------:R-:W-:-:S07]  /*30230*/  IMAD.MOV.U32 R15, RZ, RZ, -0x1 ;  /* 0xffffffffff0f7424 */ /* 0x000fce00078e00ff */
[----:B-123--:R-:W-:Y:S05]  /*30240*/  WARPSYNC.COLLECTIVE R15, `(.L_x_3442) ;  /* 0x000000000f087348 */ /* 0x00efea0003c00000 */
[----:B------:R0:W4:Y:S02]  /*30250*/  SHFL.IDX P6, R14, R13, R12, R11 ;  /* 0x0000000c0d0e7389 */ /* 0x00012400000c000b */
[----:B01234-:R-:W-:Y:S01]  /*30260*/  ENDCOLLECTIVE ;  /* 0x000000000000791b */ /* 0x01ffe20003800000 */
.L_x_3442:
[----:B------:R-:W-:Y:S05]  /*30270*/  BSYNC B1 ;  /* 0x0000000000017941 */ /* 0x000fea0003800000 */
.L_x_3441:
        /* <DEDUP_REMOVED lines=8> */
.L_x_3443:
[----:B------:R-:W-:Y:S01]  /*30300*/  IMAD.MOV.U32 R65, RZ, RZ, R14 ;  /* 0x000000ffff417224 */ /* 0x000fe200078e000e */
[----:B------:R-:W-:Y:S06]  /*30310*/  BRA `(.L_x_3444) ;  /* 0xfffffd4800307947 */ /* 0x000fec000383ffff */
.L_x_3100:
[----:B------:R-:W-:Y:S01]  /*30320*/  BSSY B1, `(.L_x_3445) ;  /* 0x0000008000017945 */ /* 0x000fe20003800000 */
[----:B0-----:R-:W-:Y:S01]  /*30330*/  IMAD.MOV.U32 R13, RZ, RZ, R100 ;  /* 0x000000ffff0d7224 */ /* 0x001fe200078e0064 */
[----:B----4-:R-:W-:Y:S01]  /*30340*/  MOV R11, 0x181f ;  /* 0x0000181f000b7802 */ /* 0x010fe20000000f00 */
[----:B------:R-:W-:Y:S02]  /*30350*/  IMAD.MOV.U32 R12, RZ, RZ, 0x2 ;  /* 0x00000002ff0c7424 */ /* 0x000fe400078e00ff */
[----:B------:R-:W-:-:S07]  /*30360*/  IMAD.MOV.U32 R15, RZ, RZ, -0x1 ;  /* 0xffffffffff0f7424 */ /* 0x000fce00078e00ff */
[----:B-123--:R-:W-:Y:S05]  /*30370*/  WARPSYNC.COLLECTIVE R15, `(.L_x_3446) ;  /* 0x000000000f087348 */ /* 0x00efea0003c00000 */
[----:B------:R0:W4:Y:S02]  /*30380*/  SHFL.IDX P6, R14, R13, R12, R11 ;  /* 0x0000000c0d0e7389 */ /* 0x00012400000c000b */
[----:B01234-:R-:W-:Y:S01]  /*30390*/  ENDCOLLECTIVE ;  /* 0x000000000000791b */ /* 0x01ffe20003800000 */
.L_x_3446:
[----:B------:R-:W-:Y:S05]  /*303a0*/  BSYNC B1 ;  /* 0x0000000000017941 */ /* 0x000fea0003800000 */
.L_x_3445:
        /* <DEDUP_REMOVED lines=8> */
.L_x_3447:
[----:B------:R-:W-:Y:S01]  /*30430*/  IMAD.MOV.U32 R57, RZ, RZ, R14 ;  /* 0x000000ffff397224 */ /* 0x000fe200078e000e */
[----:B------:R-:W-:Y:S06]  /*30440*/  BRA `(.L_x_3448) ;  /* 0xfffffd5400a47947 */ /* 0x000fec000383ffff */
.L_x_3109:
[----:B------:R-:W-:Y:S01]  /*30450*/  BSSY B1, `(.L_x_3449) ;  /* 0x0000008000017945 */ /* 0x000fe20003800000 */
[----:B0-----:R-:W-:Y:S01]  /*30460*/  MOV R13, R100 ;  /* 0x00000064000d7202 */ /* 0x001fe20000000f00 */
[----:B------:R-:W-:Y:S02]  /*30470*/  IMAD.MOV.U32 R12, RZ, RZ, 0x3 ;  /* 0x00000003ff0c7424 */ /* 0x000fe400078e00ff */
[----:B----4-:R-:W-:Y:S02]  /*30480*/  IMAD.MOV.U32 R11, RZ, RZ, 0x181f ;  /* 0x0000181fff0b7424 */ /* 0x010fe400078e00ff */
[----:B------:R-:W-:-:S07]  /*30490*/  IMAD.MOV.U32 R15, RZ, RZ, -0x1 ;  /* 0xffffffffff0f7424 */ /* 0x000fce00078e00ff */
[----:B-123--:R-:W-:Y:S05]  /*304a0*/  WARPSYNC.COLLECTIVE R15, `(.L_x_3450) ;  /* 0x000000000f087348 */ /* 0x00efea0003c00000 */
[----:B------:R0:W4:Y:S02]  /*304b0*/  SHFL.IDX P6, R14, R13, R12, R11 ;  /* 0x0000000c0d0e7389 */ /* 0x00012400000c000b */
[----:B01234-:R-:W-:Y:S01]  /*304c0*/  ENDCOLLECTIVE ;  /* 0x000000000000791b */ /* 0x01ffe20003800000 */
.L_x_3450:
[----:B------:R-:W-:Y:S05]  /*304d0*/  BSYNC B1 ;  /* 0x0000000000017941 */ /* 0x000fea0003800000 */
.L_x_3449:
        /* <DEDUP_REMOVED lines=8> */
.L_x_3451:
[----:B------:R-:W-:Y:S01]  /*30560*/  IMAD.MOV.U32 R99, RZ, RZ, R14 ;  /* 0x000000ffff637224 */ /* 0x000fe200078e000e */
[----:B------:R-:W-:Y:S06]  /*30570*/  BRA `(.L_x_3452) ;  /* 0xfffffd6400107947 */ /* 0x000fec000383ffff */
.L_x_3119:
[----:B-1----:R1:W2:Y:S02]  /*30580*/  SYNCS.PHASECHK.TRANS64.TRYWAIT P3, [R88+URZ+0x38890], R98 ;  /* 0x03889062580075a7 */ /* 0x0022a4000806017f */
[----:B--2---:R-:W-:Y:S05]  /*30590*/  @!P3 NANOSLEEP.SYNCS 0x989680 ;  /* 0x009896800000b95d */ /* 0x004fea0003900000 */
[----:B------:R-:W2:Y:S02]  /*305a0*/  @!P3 SYNCS.PHASECHK.TRANS64 P3, [R88+URZ+0x38890], R98 ;  /* 0x038890625800b5a7 */ /* 0x000ea4000806007f */
[----:B--2---:R-:W-:Y:S05]  /*305b0*/  @!P3 BRA `(.L_x_3119) ;  /* 0xfffffffc00f0b947 */ /* 0x004fea000383ffff */
[----:B------:R-:W-:Y:S05]  /*305c0*/  BRA `(.L_x_3453) ;  /* 0xfffffd7800407947 */ /* 0x000fea000383ffff */
.L_x_3120:
        /* <DEDUP_REMOVED lines=8> */
.L_x_3455:
[----:B------:R-:W-:Y:S05]  /*30650*/  BSYNC B1 ;  /* 0x0000000000017941 */ /* 0x000fea0003800000 */
.L_x_3454:
        /* <DEDUP_REMOVED lines=8> */
.L_x_3456:
[----:B------:R-:W-:Y:S01]  /*306e0*/  IMAD.MOV.U32 R11, RZ, RZ, R14 ;  /* 0x000000ffff0b7224 */ /* 0x000fe200078e000e */
[----:B------:R-:W-:Y:S06]  /*306f0*/  BRA `(.L_x_3457) ;  /* 0xfffffd78000c7947 */ /* 0x000fec000383ffff */
.L_x_3125:
[----:B------:R-:W-:Y:S01]  /*30700*/  BSSY B1, `(.L_x_3458) ;  /* 0x0000008000017945 */ /* 0x000fe20003800000 */
[----:B----4-:R-:W-:Y:S02]  /*30710*/  IMAD.MOV.U32 R13, RZ, RZ, R100 ;  /* 0x000000ffff0d7224 */ /* 0x010fe400078e0064 */
[----:B------:R-:W-:Y:S02]  /*30720*/  IMAD.MOV.U32 R12, RZ, RZ, 0x1 ;  /* 0x00000001ff0c7424 */ /* 0x000fe400078e00ff */
[----:B---3--:R-:W-:Y:S02]  /*30730*/  IMAD.MOV.U32 R11, RZ, RZ, 0x181f ;  /* 0x0000181fff0b7424 */ /* 0x008fe400078e00ff */
[----:B------:R-:W-:-:S07]  /*30740*/  IMAD.MOV.U32 R15, RZ, RZ, -0x1 ;  /* 0xffffffffff0f7424 */ /* 0x000fce00078e00ff */
[----:B012---:R-:W-:Y:S05]  /*30750*/  WARPSYNC.COLLECTIVE R15, `(.L_x_3459) ;  /* 0x000000000f087348 */ /* 0x007fea0003c00000 */
[----:B------:R3:W4:Y:S02]  /*30760*/  SHFL.IDX P6, R14, R13, R12, R11 ;  /* 0x0000000c0d0e7389 */ /* 0x00072400000c000b */
[----:B01234-:R-:W-:Y:S01]  /*30770*/  ENDCOLLECTIVE ;  /* 0x000000000000791b */ /* 0x01ffe20003800000 */
.L_x_3459:
[----:B------:R-:W-:Y:S05]  /*30780*/  BSYNC B1 ;  /* 0x0000000000017941 */ /* 0x000fea0003800000 */
.L_x_3458:
        /* <DEDUP_REMOVED lines=8> */
.L_x_3460:
[----:B------:R-:W-:Y:S01]  /*30810*/  IMAD.MOV.U32 R42, RZ, RZ, R14 ;  /* 0x000000ffff2a7224 */ /* 0x000fe200078e000e */
[----:B------:R-:W-:Y:S06]  /*30820*/  BRA `(.L_x_3461) ;  /* 0xfffffd8400bc7947 */ /* 0x000fec000383ffff */
.L_x_3130:
[----:B------:R-:W-:Y:S01]  /*30830*/  BSSY B1, `(.L_x_3462) ;  /* 0x0000008000017945 */ /* 0x000fe20003800000 */
[----:B---34-:R-:W-:Y:S01]  /*30840*/  IMAD.MOV.U32 R13, RZ, RZ, R100 ;  /* 0x000000ffff0d7224 */ /* 0x018fe200078e0064 */
[----:B------:R-:W-:Y:S01]  /*30850*/  MOV R11, 0x181f ;  /* 0x0000181f000b7802 */ /* 0x000fe20000000f00 */
[----:B------:R-:W-:Y:S02]  /*30860*/  IMAD.MOV.U32 R12, RZ, RZ, 0x2 ;  /* 0x00000002ff0c7424 */ /* 0x000fe400078e00ff */
[----:B------:R-:W-:-:S07]  /*30870*/  IMAD.MOV.U32 R15, RZ, RZ, -0x1 ;  /* 0xffffffffff0f7424 */ /* 0x000fce00078e00ff */
[----:B012---:R-:W-:Y:S05]  /*30880*/  WARPSYNC.COLLECTIVE R15, `(.L_x_3463) ;  /* 0x000000000f087348 */ /* 0x007fea0003c00000 */
[----:B------:R3:W4:Y:S02]  /*30890*/  SHFL.IDX P6, R14, R13, R12, R11 ;  /* 0x0000000c0d0e7389 */ /* 0x00072400000c000b */
[----:B01234-:R-:W-:Y:S01]  /*308a0*/  ENDCOLLECTIVE ;  /* 0x000000000000791b */ /* 0x01ffe20003800000 */
.L_x_3463:
[----:B------:R-:W-:Y:S05]  /*308b0*/  BSYNC B1 ;  /* 0x0000000000017941 */ /* 0x000fea0003800000 */
.L_x_3462:
        /* <DEDUP_REMOVED lines=8> */
.L_x_3464:
[----:B------:R-:W-:Y:S01]  /*30940*/  IMAD.MOV.U32 R42, RZ, RZ, R14 ;  /* 0x000000ffff2a7224 */ /* 0x000fe200078e000e */
[----:B------:R-:W-:Y:S06]  /*30950*/  BRA `(.L_x_3465) ;  /* 0xfffffd9400647947 */ /* 0x000fec000383ffff */
.L_x_3135:
[----:B------:R-:W-:Y:S01]  /*30960*/  BSSY B1, `(.L_x_3466) ;  /* 0x0000008000017945 */ /* 0x000fe20003800000 */
[----:B-1--4-:R-:W-:Y:S01]  /*30970*/  MOV R13, R100 ;  /* 0x00000064000d7202 */ /* 0x012fe20000000f00 */
[----:B------:R-:W-:Y:S02]  /*30980*/  IMAD.MOV.U32 R12, RZ, RZ, 0x3 ;  /* 0x00000003ff0c7424 */ /* 0x000fe400078e00ff */
[----:B------:R-:W-:Y:S02]  /*30990*/  IMAD.MOV.U32 R11, RZ, RZ, 0x181f ;  /* 0x0000181fff0b7424 */ /* 0x000fe400078e00ff */
[----:B------:R-:W-:-:S07]  /*309a0*/  IMAD.MOV.U32 R15, RZ, RZ, -0x1 ;  /* 0xffffffffff0f7424 */ /* 0x000fce00078e00ff */
[----:B0-23--:R-:W-:Y:S05]  /*309b0*/  WARPSYNC.COLLECTIVE R15, `(.L_x_3467) ;  /* 0x000000000f087348 */ /* 0x00dfea0003c00000 */
[----:B------:R1:W4:Y:S02]  /*309c0*/  SHFL.IDX P6, R14, R13, R12, R11 ;  /* 0x0000000c0d0e7389 */ /* 0x00032400000c000b */
[----:B01234-:R-:W-:Y:S01]  /*309d0*/  ENDCOLLECTIVE ;  /* 0x000000000000791b */ /* 0x01ffe20003800000 */
.L_x_3467:
[----:B------:R-:W-:Y:S05]  /*309e0*/  BSYNC B1 ;  /* 0x0000000000017941 */ /* 0x000fea0003800000 */
.L_x_3466:
        /* <DEDUP_REMOVED lines=8> */
.L_x_3468:
[----:B------:R-:W-:Y:S01]  /*30a70*/  IMAD.MOV.U32 R42, RZ, RZ, R14 ;  /* 0x000000ffff2a7224 */ /* 0x000fe200078e000e */
[----:B------:R-:W-:Y:S06]  /*30a80*/  BRA `(.L_x_3469) ;  /* 0xfffffda400147947 */ /* 0x000fec000383ffff */
.L_x_3140:
[----:B0-----:R0:W1:Y:S02]  /*30a90*/  SYNCS.PHASECHK.TRANS64.TRYWAIT P2, [R88+URZ+0x38890], R98 ;  /* 0x03889062580075a7 */ /* 0x001064000804017f */
[----:B-1----:R-:W-:Y:S05]  /*30aa0*/  @!P2 NANOSLEEP.SYNCS 0x989680 ;  /* 0x009896800000a95d */ /* 0x002fea0003900000 */
[----:B------:R-:W1:Y:S02]  /*30ab0*/  @!P2 SYNCS.PHASECHK.TRANS64 P2, [R88+URZ+0x38890], R98 ;  /* 0x038890625800a5a7 */ /* 0x000e64000804007f */
[----:B-1----:R-:W-:Y:S05]  /*30ac0*/  @!P2 BRA `(.L_x_3140) ;  /* 0xfffffffc00f0a947 */ /* 0x002fea000383ffff */
[----:B------:R-:W-:Y:S05]  /*30ad0*/  BRA `(.L_x_3470) ;  /* 0xfffffdb400207947 */ /* 0x000fea000383ffff */
.L_x_3141:
        /* <DEDUP_REMOVED lines=8> */
.L_x_3472:
[----:B------:R-:W-:Y:S05]  /*30b60*/  BSYNC B1 ;  /* 0x0000000000017941 */ /* 0x000fea0003800000 */
.L_x_3471:
        /* <DEDUP_REMOVED lines=8> */
.L_x_3473:
[----:B------:R-:W-:Y:S05]  /*30bf0*/  BRA `(.L_x_3474) ;  /* 0xfffffdb400407947 */ /* 0x000fea000383ffff */
.L_x_3144:
        /* <DEDUP_REMOVED lines=8> */
.L_x_3476:
[----:B------:R-:W-:Y:S05]  /*30c80*/  BSYNC B1 ;  /* 0x0000000000017941 */ /* 0x000fea0003800000 */
.L_x_3475:
        /* <DEDUP_REMOVED lines=8> */
.L_x_3477:
[----:B------:R-:W-:Y:S05]  /*30d10*/  BRA `(.L_x_3478) ;  /* 0xfffffdb400407947 */ /* 0x000fea000383ffff */
.L_x_3147:
[----:B------:R-:W-:Y:S01]  /*30d20*/  BSSY B1, `(.L_x_3479) ;  /* 0x0000008000017945 */ /* 0x000fe20003800000 */
[----:B---3--:R-:W-:Y:S02]  /*30d30*/  IMAD.MOV.U32 R13, RZ, RZ, R41 ;  /* 0x000000ffff0d7224 */ /* 0x008fe400078e0029 */
[----:B------:R-:W-:Y:S02]  /*30d40*/  IMAD.MOV.U32 R12, RZ, RZ, 0x2 ;  /* 0x00000002ff0c7424 */ /* 0x000fe400078e00ff */
[----:B------:R-:W-:Y:S02]  /*30d50*/  IMAD.MOV.U32 R11, RZ, RZ, 0x181f ;  /* 0x0000181fff0b7424 */ /* 0x000fe400078e00ff */
[----:B------:R-:W-:-:S07]  /*30d60*/  IMAD.MOV.U32 R15, RZ, RZ, -0x1 ;  /* 0xffffffffff0f7424 */ /* 0x000fce00078e00ff */
[----:B012-4-:R-:W-:Y:S05]  /*30d70*/  WARPSYNC.COLLECTIVE R15, `(.L_x_3480) ;  /* 0x000000000f087348 */ /* 0x017fea0003c00000 */
[----:B------:R3:W0:Y:S02]  /*30d80*/  SHFL.IDX P6, R14, R13, R12, R11 ;  /* 0x0000000c0d0e7389 */ /* 0x00062400000c000b */
[----:B01234-:R-:W-:Y:S01]  /*30d90*/  ENDCOLLECTIVE ;  /* 0x000000000000791b */ /* 0x01ffe20003800000 */
.L_x_3480:
[----:B------:R-:W-:Y:S05]  /*30da0*/  BSYNC B1 ;  /* 0x0000000000017941 */ /* 0x000fea0003800000 */
.L_x_3479:
        /* <DEDUP_REMOVED lines=8> */
.L_x_3481:
[----:B------:R-:W-:Y:S05]  /*30e30*/  BRA `(.L_x_3482) ;  /* 0xfffffdb400447947 */ /* 0x000fea000383ffff */
.L_x_3150:
        /* <DEDUP_REMOVED lines=8> */
.L_x_3484:
[----:B------:R-:W-:Y:S05]  /*30ec0*/  BSYNC B1 ;  /* 0x0000000000017941 */ /* 0x000fea0003800000 */
.L_x_3483:
        /* <DEDUP_REMOVED lines=8> */
.L_x_3485:
[----:B------:R-:W-:Y:S05]  /*30f50*/  BRA `(.L_x_3486) ;  /* 0xfffffdb400487947 */ /* 0x000fea000383ffff */
.L_x_3154:
[----:B------:R0:W0:Y:S02]  /*30f60*/  SYNCS.PHASECHK.TRANS64.TRYWAIT P3, [R88+URZ+0x388b0], R98 ;  /* 0x0388b062580075a7 */ /* 0x000024000806017f */
[----:B0-----:R-:W-:Y:S05]  /*30f70*/  @!P3 NANOSLEEP.SYNCS 0x989680 ;  /* 0x009896800000b95d */ /* 0x001fea0003900000 */
[----:B------:R-:W0:Y:S02]  /*30f80*/  @!P3 SYNCS.PHASECHK.TRANS64 P3, [R88+URZ+0x388b0], R98 ;  /* 0x0388b0625800b5a7 */ /* 0x000e24000806007f */
[----:B0-----:R-:W-:Y:S05]  /*30f90*/  @!P3 BRA `(.L_x_3154) ;  /* 0xfffffffc00f0b947 */ /* 0x001fea000383ffff */
[----:B------:R-:W-:Y:S05]  /*30fa0*/  BRA `(.L_x_3487) ;  /* 0xfffffdb400c07947 */ /* 0x000fea000383ffff */
.L_x_3168:
[----:B------:R-:W-:Y:S01]  /*30fb0*/  BSSY B0, `(.L_x_3488) ;  /* 0x0000007000007945 */ /* 0x000fe20003800000 */
[----:B------:R-:W-:Y:S01]  /*30fc0*/  IMAD.MOV.U32 R12, RZ, RZ, RZ ;  /* 0x000000ffff0c7224 */ /* 0x000fe200078e00ff */
[----:B------:R-:W-:Y:S01]  /*30fd0*/  MOV R15, 0xffffffff ;  /* 0xffffffff000f7802 */ /* 0x000fe20000000f00 */
[----:B------:R-:W-:-:S07]  /*30fe0*/  IMAD.MOV.U32 R11, RZ, RZ, 0x1f ;  /* 0x0000001fff0b7424 */ /* 0x000fce00078e00ff */
[----:B-----5:R-:W-:Y:S05]  /*30ff0*/  WARPSYNC.COLLECTIVE R15, `(.L_x_3489) ;  /* 0x000000000f087348 */ /* 0x020fea0003c00000 */
[----:B------:R0:W1:Y:S02]  /*31000*/  SHFL.IDX P6, R14, R13, R12, R11 ;  /* 0x0000000c0d0e7389 */ /* 0x00006400000c000b */
[----:B01---5:R-:W-:Y:S01]  /*31010*/  ENDCOLLECTIVE ;  /* 0x000000000000791b */ /* 0x023fe20003800000 */
.L_x_3489:
[----:B------:R-:W-:Y:S05]  /*31020*/  BSYNC B0 ;  /* 0x0000000000007941 */ /* 0x000fea0003800000 */
.L_x_3488:
[----:B------:R-:W-:Y:S05]  /*31030*/  BRA `(.L_x_3490) ;  /* 0xfffffdc400e47947 */ /* 0x000fea000383ffff */
.L_x_3180:
        /* <DEDUP_REMOVED lines=8> */
.L_x_3492:
[----:B------:R-:W-:Y:S05]  /*310c0*/  BSYNC B1 ;  /* 0x0000000000017941 */ /* 0x000fea0003800000 */
.L_x_3491:
[----:B------:R-:W-:Y:S01]  /*310d0*/  IMAD.MOV.U32 R13, RZ, RZ, R0 ;  /* 0x000000ffff0d7224 */ /* 0x000fe200078e0000 */
[----:B------:R-:W-:Y:S01]  /*310e0*/  MOV R11, 0x181f ;  /* 0x0000181f000b7802 */ /* 0x000fe20000000f00 */
[----:B------:R-:W-:Y:S02]  /*310f0*/  IMAD.MOV.U32 R12, RZ, RZ, RZ ;  /* 0x000000ffff0c7224 */ /* 0x000fe400078e00ff */
[----:B------:R-:W-:Y:S02]  /*31100*/  IMAD.MOV.U32 R15, RZ, RZ, -0x1 ;  /* 0xffffffffff0f7424 */ /* 0x000fe400078e00ff */
[----:B------:R-:W-:-:S07]  /*31110*/  IMAD.MOV.U32 R3, RZ, RZ, R14 ;  /* 0x000000ffff037224 */ /* 0x000fce00078e000e */
[----:B------:R-:W-:Y:S05]  /*31120*/  WARPSYNC.COLLECTIVE R15, `(.L_x_3493) ;  /* 0x000000000f087348 */ /* 0x000fea0003c00000 */
[----:B------:R0:W1:Y:S02]  /*31130*/  SHFL.IDX P6, R14, R13, R12, R11 ;  /* 0x0000000c0d0e7389 */ /* 0x00006400000c000b */
[----:B01----:R-:W-:Y:S01]  /*31140*/  ENDCOLLECTIVE ;  /* 0x000000000000791b */ /* 0x003fe20003800000 */
.L_x_3493:
[----:B------:R-:W-:Y:S02]  /*31150*/  IMAD.MOV.U32 R13, RZ, RZ, R37 ;  /* 0x000000ffff0d7224 */ /* 0x000fe400078e0025 */
[----:B------:R-:W-:-:S07]  /*31160*/  IMAD.MOV.U32 R4, RZ, RZ, R14 ;  /* 0x000000ffff047224 */ /* 0x000fce00078e000e */
[----:B------:R-:W-:Y:S05]  /*31170*/  WARPSYNC.COLLECTIVE R15, `(.L_x_3494) ;  /* 0x000000000f087348 */ /* 0x000fea0003c00000 */
[----:B------:R0:W1:Y:S02]  /*31180*/  SHFL.IDX P6, R14, R13, R12, R11 ;  /* 0x0000000c0d0e7389 */ /* 0x00006400000c000b */
[----:B01----:R-:W-:Y:S01]  /*31190*/  ENDCOLLECTIVE ;  /* 0x000000000000791b */ /* 0x003fe20003800000 */
.L_x_3494:
[----:B------:R-:W-:Y:S02]  /*311a0*/  IMAD.MOV.U32 R13, RZ, RZ, R48 ;  /* 0x000000ffff0d7224 */ /* 0x000fe400078e0030 */
[----:B------:R-:W-:-:S07]  /*311b0*/  IMAD.MOV.U32 R9, RZ, RZ, R14 ;  /* 0x000000ffff097224 */ /* 0x000fce00078e000e */
[----:B------:R-:W-:Y:S05]  /*311c0*/  WARPSYNC.COLLECTIVE R15, `(.L_x_3495) ;  /* 0x000000000f087348 */ /* 0x000fea0003c00000 */
[----:B------:R0:W1:Y:S02]  /*311d0*/  SHFL.IDX P6, R14, R13, R12, R11 ;  /* 0x0000000c0d0e7389 */ /* 0x00006400000c000b */
[----:B01----:R-:W-:Y:S01]  /*311e0*/  ENDCOLLECTIVE ;  /* 0x000000000000791b */ /* 0x003fe20003800000 */
.L_x_3495:
[----:B------:R-:W-:Y:S05]  /*311f0*/  BRA `(.L_x_3496) ;  /* 0xfffffdcc00447947 */ /* 0x000fea000383ffff */
.L_x_3183:
[----:B------:R-:W-:Y:S01]  /*31200*/  BSSY B1, `(.L_x_3497) ;  /* 0x0000008000017945 */ /* 0x000fe20003800000 */
[----:B0-----:R-:W-:Y:S01]  /*31210*/  IMAD.MOV.U32 R13, RZ, RZ, R49 ;  /* 0x000000ffff0d7224 */ /* 0x001fe200078e0031 */
[----:B------:R-:W-:Y:S01]  /*31220*/  MOV R11, 0x181f ;  /* 0x0000181f000b7802 */ /* 0x000fe20000000f00 */
[----:B------:R-:W-:Y:S02]  /*31230*/  IMAD.MOV.U32 R12, RZ, RZ, 0x1 ;  /* 0x00000001ff0c7424 */ /* 0x000fe400078e00ff */
[----:B------:R-:W-:-:S07]  /*31240*/  IMAD.MOV.U32 R15, RZ, RZ, -0x1 ;  /* 0xffffffffff0f7424 */ /* 0x000fce00078e00ff */
[----:B-12345:R-:W-:Y:S05]  /*31250*/  WARPSYNC.COLLECTIVE R15, `(.L_x_3498) ;  /* 0x000000000f087348 */ /* 0x03efea0003c00000 */
[----:B------:R0:W0:Y:S02]  /*31260*/  SHFL.IDX P6, R14, R13, R12, R11 ;  /* 0x0000000c0d0e7389 */ /* 0x00002400000c000b */
[----:B012345:R-:W-:Y:S01]  /*31270*/  ENDCOLLECTIVE ;  /* 0x000000000000791b */ /* 0x03ffe20003800000 */
.L_x_3498:
[----:B------:R-:W-:Y:S05]  /*31280*/  BSYNC B1 ;  /* 0x0000000000017941 */ /* 0x000fea0003800000 */
.L_x_3497:
        /* <DEDUP_REMOVED lines=8> */
.L_x_3499:
[----:B------:R-:W-:Y:S01]  /*31310*/  MOV R13, R37 ;  /* 0x00000025000d7202 */ /* 0x000fe20000000f00 */
[----:B------:R-:W-:-:S07]  /*31320*/  IMAD.MOV.U32 R4, RZ, RZ, R14 ;  /* 0x000000ffff047224 */ /* 0x000fce00078e000e */
[----:B------:R-:W-:Y:S05]  /*31330*/  WARPSYNC.COLLECTIVE R15, `(.L_x_3500) ;  /* 0x000000000f087348 */ /* 0x000fea0003c00000 */
[----:B------:R0:W1:Y:S02]  /*31340*/  SHFL.IDX P6, R14, R13, R12, R11 ;  /* 0x0000000c0d0e7389 */ /* 0x00006400000c000b */
[----:B01----:R-:W-:Y:S01]  /*31350*/  ENDCOLLECTIVE ;  /* 0x000000000000791b */ /* 0x003fe20003800000 */
.L_x_3500:
[----:B------:R-:W-:Y:S02]  /*31360*/  IMAD.MOV.U32 R13, RZ, RZ, R48 ;  /* 0x000000ffff0d7224 */ /* 0x000fe400078e0030 */
[----:B------:R-:W-:-:S07]  /*31370*/  IMAD.MOV.U32 R9, RZ, RZ, R14 ;  /* 0x000000ffff097224 */ /* 0x000fce00078e000e */
[----:B------:R-:W-:Y:S05]  /*31380*/  WARPSYNC.COLLECTIVE R15, `(.L_x_3501) ;  /* 0x000000000f087348 */ /* 0x000fea0003c00000 */
[----:B------:R0:W1:Y:S02]  /*31390*/  SHFL.IDX P6, R14, R13, R12, R11 ;  /* 0x0000000c0d0e7389 */ /* 0x00006400000c000b */
[----:B01----:R-:W-:Y:S01]  /*313a0*/  ENDCOLLECTIVE ;  /* 0x000000000000791b */ /* 0x003fe20003800000 */
.L_x_3501:
[----:B------:R-:W-:Y:S05]  /*313b0*/  BRA `(.L_x_3502) ;  /* 0xfffffdcc00687947 */ /* 0x000fea000383ffff */
.L_x_3186:
        /* <DEDUP_REMOVED lines=8> */
.L_x_3504:
[----:B------:R-:W-:Y:S05]  /*31440*/  BSYNC B1 ;  /* 0x0000000000017941 */ /* 0x000fea0003800000 */
.L_x_3503:
        /* <DEDUP_REMOVED lines=8> */
.L_x_3505:
[----:B------:R-:W-:Y:S02]  /*314d0*/  IMAD.MOV.U32 R13, RZ, RZ, R37 ;  /* 0x000000ffff0d7224 */ /* 0x000fe400078e0025 */
[----:B------:R-:W-:-:S07]  /*314e0*/  IMAD.MOV.U32 R4, RZ, RZ, R14 ;  /* 0x000000ffff047224 */ /* 0x000fce00078e000e */
[----:B------:R-:W-:Y:S05]  /*314f0*/  WARPSYNC.COLLECTIVE R15, `(.L_x_3506) ;  /* 0x000000000f087348 */ /* 0x000fea0003c00000 */
[----:B------:R0:W1:Y:S02]  /*31500*/  SHFL.IDX P6, R14, R13, R12, R11 ;  /* 0x0000000c0d0e7389 */ /* 0x00006400000c000b */
[----:B01----:R-:W-:Y:S01]  /*31510*/  ENDCOLLECTIVE ;  /* 0x000000000000791b */ /* 0x003fe20003800000 */
.L_x_3506:
[----:B------:R-:W-:Y:S02]  /*31520*/  IMAD.MOV.U32 R13, RZ, RZ, R48 ;  /* 0x000000ffff0d7224 */ /* 0x000fe400078e0030 */
[----:B------:R-:W-:-:S07]  /*31530*/  IMAD.MOV.U32 R9, RZ, RZ, R14 ;  /* 0x000000ffff097224 */ /* 0x000fce00078e000e */
[----:B------:R-:W-:Y:S05]  /*31540*/  WARPSYNC.COLLECTIVE R15, `(.L_x_3507) ;  /* 0x000000000f087348 */ /* 0x000fea0003c00000 */
[----:B------:R0:W1:Y:S02]  /*31550*/  SHFL.IDX P6, R14, R13, R12, R11 ;  /* 0x0000000c0d0e7389 */ /* 0x00006400000c000b */
[----:B01----:R-:W-:Y:S01]  /*31560*/  ENDCOLLECTIVE ;  /* 0x000000000000791b */ /* 0x003fe20003800000 */
.L_x_3507:
[----:B------:R-:W-:Y:S05]  /*31570*/  BRA `(.L_x_3508) ;  /* 0xfffffdcc00807947 */ /* 0x000fea000383ffff */
.L_x_3189:
[----:B------:R-:W-:Y:S01]  /*31580*/  BSSY B1, `(.L_x_3509) ;  /* 0x0000008000017945 */ /* 0x000fe20003800000 */
[----:B------:R-:W-:Y:S01]  /*31590*/  MOV R13, R49 ;  /* 0x00000031000d7202 */ /* 0x000fe20000000f00 */
[----:B------:R-:W-:Y:S02]  /*315a0*/  IMAD.MOV.U32 R12, RZ, RZ, 0x3 ;  /* 0x00000003ff0c7424 */ /* 0x000fe400078e00ff */
[----:B------:R-:W-:Y:S02]  /*315b0*/  IMAD.MOV.U32 R11, RZ, RZ, 0x181f ;  /* 0x0000181fff0b7424 */ /* 0x000fe400078e00ff */
[----:B------:R-:W-:-:S07]  /*315c0*/  IMAD.MOV.U32 R15, RZ, RZ, -0x1 ;  /* 0xffffffffff0f7424 */ /* 0x000fce00078e00ff */
[----:B0-23-5:R-:W-:Y:S05]  /*315d0*/  WARPSYNC.COLLECTIVE R15, `(.L_x_3510) ;  /* 0x000000000f087348 */ /* 0x02dfea0003c00000 */
[----:B0-----:R0:W1:Y:S02]  /*315e0*/  SHFL.IDX P6, R14, R13, R12, R11 ;  /* 0x0000000c0d0e7389 */ /* 0x00106400000c000b */
[----:B0123-5:R-:W-:Y:S01]  /*315f0*/  ENDCOLLECTIVE ;  /* 0x000000000000791b */ /* 0x02ffe20003800000 */
.L_x_3510:
[----:B------:R-:W-:Y:S05]  /*31600*/  BSYNC B1 ;  /* 0x0000000000017941 */ /* 0x000fea0003800000 */
.L_x_3509:
        /* <DEDUP_REMOVED lines=8> */
.L_x_3511:
[----:B------:R-:W-:Y:S02]  /*31690*/  IMAD.MOV.U32 R13, RZ, RZ, R37 ;  /* 0x000000ffff0d7224 */ /* 0x000fe400078e0025 */
[----:B------:R-:W-:-:S07]  /*316a0*/  IMAD.MOV.U32 R4, RZ, RZ, R14 ;  /* 0x000000ffff047224 */ /* 0x000fce00078e000e */
[----:B------:R-:W-:Y:S05]  /*316b0*/  WARPSYNC.COLLECTIVE R15, `(.L_x_3512) ;  /* 0x000000000f087348 */ /* 0x000fea0003c00000 */
[----:B------:R0:W1:Y:S02]  /*316c0*/  SHFL.IDX P6, R14, R13, R12, R11 ;  /* 0x0000000c0d0e7389 */ /* 0x00006400000c000b */
[----:B01----:R-:W-:Y:S01]  /*316d0*/  ENDCOLLECTIVE ;  /* 0x000000000000791b */ /* 0x003fe20003800000 */
.L_x_3512:
[----:B------:R-:W-:Y:S02]  /*316e0*/  IMAD.MOV.U32 R13, RZ, RZ, R48 ;  /* 0x000000ffff0d7224 */ /* 0x000fe400078e0030 */
[----:B------:R-:W-:-:S07]  /*316f0*/  IMAD.MOV.U32 R37, RZ, RZ, R14 ;  /* 0x000000ffff257224 */ /* 0x000fce00078e000e */
[----:B------:R-:W-:Y:S05]  /*31700*/  WARPSYNC.COLLECTIVE R15, `(.L_x_3513) ;  /* 0x000000000f087348 */ /* 0x000fea0003c00000 */
[----:B------:R0:W1:Y:S02]  /*31710*/  SHFL.IDX P6, R14, R13, R12, R11 ;  /* 0x0000000c0d0e7389 */ /* 0x00006400000c000b */
[----:B01----:R-:W-:Y:S01]  /*31720*/  ENDCOLLECTIVE ;  /* 0x000000000000791b */ /* 0x003fe20003800000 */
.L_x_3513:
[----:B------:R-:W-:Y:S01]  /*31730*/  IMAD.MOV.U32 R48, RZ, RZ, R14 ;  /* 0x000000ffff307224 */ /* 0x000fe200078e000e */
[----:B------:R-:W-:Y:S06]  /*31740*/  BRA `(.L_x_3514) ;  /* 0xfffffdcc009c7947 */ /* 0x000fec000383ffff */
.L_x_3193:
[----:B-1----:R1:W4:Y:S02]  /*31750*/  SYNCS.PHASECHK.TRANS64.TRYWAIT P0, [R216+URZ+0x38800], R51 ;  /* 0x03880033d80075a7 */ /* 0x002324000800017f */
[----:B----4-:R-:W-:Y:S05]  /*31760*/  @!P0 NANOSLEEP.SYNCS 0x989680 ;  /* 0x009896800000895d */ /* 0x010fea0003900000 */
[----:B------:R-:W4:Y:S02]  /*31770*/  @!P0 SYNCS.PHASECHK.TRANS64 P0, [R216+URZ+0x38800], R51 ;  /* 0x03880033d80085a7 */ /* 0x000f24000800007f */
[----:B----4-:R-:W-:Y:S05]  /*31780*/  @!P0 BRA `(.L_x_3193) ;  /* 0xfffffffc00f08947 */ /* 0x010fea000383ffff */
[----:B------:R-:W-:Y:S05]  /*31790*/  BRA `(.L_x_3515) ;  /* 0xfffffdd000207947 */ /* 0x000fea000383ffff */
.L_x_3209:
[----:B------:R-:W1:Y:S01]  /*317a0*/  LDC R3, c[0x0][0x3f4] ;  /* 0x0000fd00ff037b82 */ /* 0x000e620000000800 */
[----:B------:R-:W-:Y:S01]  /*317b0*/  BSSY B1, `(.L_x_3516) ;  /* 0x0000008000017945 */ /* 0x000fe20003800000 */
[----:B0-----:R-:W-:Y:S01]  /*317c0*/  IMAD.MOV.U32 R13, RZ, RZ, R53 ;  /* 0x000000ffff0d7224 */ /* 0x001fe200078e0035 */
[----:B------:R-:W-:Y:S01]  /*317d0*/  MOV R11, 0x181f ;  /* 0x0000181f000b7802 */ /* 0x000fe20000000f00 */
[----:B------:R-:W-:Y:S02]  /*317e0*/  IMAD.MOV.U32 R12, RZ, RZ, RZ ;  /* 0x000000ffff0c7224 */ /* 0x000fe400078e00ff */
[----:B------:R-:W-:-:S07]  /*317f0*/  IMAD.MOV.U32 R15, RZ, RZ, -0x1 ;  /* 0xffffffffff0f7424 */ /* 0x000fce00078e00ff */
[----:B-1----:R-:W-:Y:S05]  /*31800*/  WARPSYNC.COLLECTIVE R15, `(.L_x_3517) ;  /* 0x000000000f087348 */ /* 0x002fea0003c00000 */
[----:B------:R0:W2:Y:S02]  /*31810*/  SHFL.IDX P6, R14, R13, R12, R11 ;  /* 0x0000000c0d0e7389 */ /* 0x0000a400000c000b */
[----:B012---:R-:W-:Y:S01]  /*31820*/  ENDCOLLECTIVE ;  /* 0x000000000000791b */ /* 0x007fe20003800000 */
.L_x_3517:
[----:B------:R-:W-:Y:S05]  /*31830*/  BSYNC B1 ;  /* 0x0000000000017941 */ /* 0x000fea0003800000 */
.L_x_3516:
[----:B------:R0:W5:Y:S01]  /*31840*/  LDL R8, [R1+0x24] ;  /* 0x0000240001087983 */ /* 0x0001620000100800 */
[----:B------:R-:W-:Y:S01]  /*31850*/  IMAD.MOV.U32 R13, RZ, RZ, R55 ;  /* 0x000000ffff0d7224 */ /* 0x000fe200078e0037 */
[----:B------:R-:W-:Y:S01]  /*31860*/  ISETP.GE.AND P0, PT, R16, R3, PT ;  /* 0x000000031000720c */ /* 0x000fe20003f06270 */
[----:B------:R-:W-:Y:S02]  /*31870*/  IMAD.MOV.U32 R12, RZ, RZ, RZ ;  /* 0x000000ffff0c7224 */ /* 0x000fe400078e00ff */
[----:B------:R-:W-:Y:S02]  /*31880*/  IMAD.MOV.U32 R11, RZ, RZ, 0x181f ;  /* 0x0000181fff0b7424 */ /* 0x000fe400078e00ff */
[----:B------:R-:W-:Y:S02]  /*31890*/  IMAD.MOV.U32 R15, RZ, RZ, -0x1 ;  /* 0xffffffffff0f7424 */ /* 0x000fe400078e00ff */
[----:B0-----:R-:W-:-:S07]  /*318a0*/  IMAD.MOV.U32 R5, RZ, RZ, R14 ;  /* 0x000000ffff057224 */ /* 0x001fce00078e000e */
[----:B-----5:R-:W-:Y:S05]  /*318b0*/  WARPSYNC.COLLECTIVE R15, `(.L_x_3518) ;  /* 0x000000000f087348 */ /* 0x020fea0003c00000 */
[----:B------:R0:W1:Y:S02]  /*318c0*/  SHFL.IDX P6, R14, R13, R12, R11 ;  /* 0x0000000c0d0e7389 */ /* 0x00006400000c000b */
[----:B01---5:R-:W-:Y:S01]  /*318d0*/  ENDCOLLECTIVE ;  /* 0x000000000000791b */ /* 0x023fe20003800000 */
.L_x_3518:
[----:B------:R-:W-:Y:S01]  /*318e0*/  MOV R13, R57 ;  /* 0x00000039000d7202 */ /* 0x000fe20000000f00 */
[----:B------:R-:W-:-:S07]  /*318f0*/  IMAD.MOV.U32 R7, RZ, RZ, R14 ;  /* 0x000000ffff077224 */ /* 0x000fce00078e000e */
[----:B------:R-:W-:Y:S05]  /*31900*/  WARPSYNC.COLLECTIVE R15, `(.L_x_3519) ;  /* 0x000000000f087348 */ /* 0x000fea0003c00000 */
[----:B------:R0:W1:Y:S02]  /*31910*/  SHFL.IDX P6, R14, R13, R12, R11 ;  /* 0x0000000c0d0e7389 */ /* 0x00006400000c000b */
[----:B01----:R-:W-:Y:S01]  /*31920*/  ENDCOLLECTIVE ;  /* 0x000000000000791b */ /* 0x003fe20003800000 */
.L_x_3519:
[----:B------:R-:W-:Y:S02]  /*31930*/  IMAD.MOV.U32 R13, RZ, RZ, R59 ;  /* 0x000000ffff0d7224 */ /* 0x000fe400078e003b */
[----:B------:R-:W-:-:S07]  /*31940*/  IMAD.MOV.U32 R9, RZ, RZ, R14 ;  /* 0x000000ffff097224 */ /* 0x000fce00078e000e */
[----:B------:R-:W-:Y:S05]  /*31950*/  WARPSYNC.COLLECTIVE R15, `(.L_x_3520) ;  /* 0x000000000f087348 */ /* 0x000fea0003c00000 */
[----:B------:R0:W1:Y:S02]  /*31960*/  SHFL.IDX P6, R14, R13, R12, R11 ;  /* 0x0000000c0d0e7389 */ /* 0x00006400000c000b */
[----:B01----:R-:W-:Y:S01]  /*31970*/  ENDCOLLECTIVE ;  /* 0x000000000000791b */ /* 0x003fe20003800000 */
.L_x_3520:
[----:B------:R-:W-:-:S05]  /*31980*/  IMAD R37, R8, R37, RZ ;  /* 0x0000002508257224 */ /* 0x000fca00078e02ff */
[----:B------:R-:W-:-:S13]  /*31990*/  ISETP.GE.OR P1, PT, R10, R37, P0 ;  /* 0x000000250a00720c */ /* 0x000fda0000726670 */
[C---:B------:R-:W-:Y:S02]  /*319a0*/  @!P1 IADD3 R4, P2, R16.reuse, R7, RZ ;  /* 0x0000000710049210 */ /* 0x040fe40007f5e0ff */
[----:B------:R-:W-:-:S03]  /*319b0*/  @!P1 IADD3 R24, P3, R16, R14, RZ ;  /* 0x0000000e10189210 */ /* 0x000fc60007f7e0ff */
[--C-:B------:R-:W-:Y:S02]  /*319c0*/  @!P1 IMAD.X R5, R5, 0x1, R17.reuse, P2 ;  /* 0x0000000105059824 */ /* 0x100fe400010e0611 */
[----:B------:R-:W-:-:S04]  /*319d0*/  @!P1 IMAD.X R25, R9, 0x1, R17, P3 ;  /* 0x0000000109199824 */ /* 0x000fc800018e0611 */
[----:B------:R-:W5:Y:S04]  /*319e0*/  @!P1 LD.E.128 R4, desc[UR42][R4.64] ;  /* 0x0000002a04049980 */ /* 0x000f68000c101d00 */
[----:B------:R-:W5:Y:S01]  /*319f0*/  @!P1 LD.E.128 R24, desc[UR42][R24.64] ;  /* 0x0000002a18189980 */ /* 0x000f62000c101d00 */
[----:B------:R-:W-:Y:S01]  /*31a00*/  IMAD.MOV.U32 R13, RZ, RZ, R53 ;  /* 0x000000ffff0d7224 */ /* 0x000fe200078e0035 */
[----:B------:R-:W-:Y:S01]  /*31a10*/  CS2R R44, SRZ ;  /* 0x00000000002c7805 */ /* 0x000fe2000001ff00 */
[----:B------:R-:W-:Y:S01]  /*31a20*/  IMAD.MOV.U32 R12, RZ, RZ, 0x1 ;  /* 0x00000001ff0c7424 */ /* 0x000fe200078e00ff */
[----:B------:R-:W-:Y:S02]  /*31a30*/  CS2R R46, SRZ ;  /* 0x00000000002e7805 */ /* 0x000fe4000001ff00 */
[----:B------:R-:W-:-:S02]  /*31a40*/  CS2R R48, SRZ ;  /* 0x0000000000307805 */ /* 0x000fc4000001ff00 */
[----:B------:R-:W-:-:S07]  /*31a50*/  CS2R R50, SRZ ;  /* 0x0000000000327805 */ /* 0x000fce000001ff00 */
[----:B-----5:R-:W-:Y:S05]  /*31a60*/  WARPSYNC.COLLECTIVE R15, `(.L_x_3521) ;  /* 0x000000000f087348 */ /* 0x020fea0003c00000 */
[----:B------:R0:W1:Y:S02]  /*31a70*/  SHFL.IDX P6, R14, R13, R12, R11 ;  /* 0x0000000c0d0e7389 */ /* 0x00006400000c000b */
[----:B01---5:R-:W-:Y:S01]  /*31a80*/  ENDCOLLECTIVE ;  /* 0x000000000000791b */ /* 0x023fe20003800000 */
.L_x_3521:
[----:B------:R-:W-:Y:S01]  /*31a90*/  MOV R13, R55 ;  /* 0x00000037000d7202 */ /* 0x000fe20000000f00 */
[----:B------:R-:W-:-:S07]  /*31aa0*/  IMAD.MOV.U32 R9, RZ, RZ, R14 ;  /* 0x000000ffff097224 */ /* 0x000fce00078e000e */
[----:B------:R-:W-:Y:S05]  /*31ab0*/  WARPSYNC.COLLECTIVE R15, `(.L_x_3522) ;  /* 0x000000000f087348 */ /* 0x000fea0003c00000 */
[----:B------:R0:W1:Y:S02]  /*31ac0*/  SHFL.IDX P6, R14, R13, R12, R11 ;  /* 0x0000000c0d0e7389 */ /* 0x00006400000c000b */
[----:B01----:R-:W-:Y:S01]  /*31ad0*/  ENDCOLLECTIVE ;  /* 0x000000000000791b */ /* 0x003fe20003800000 */
.L_x_3522:
[----:B------:R-:W-:Y:S02]  /*31ae0*/  IMAD.MOV.U32 R13, RZ, RZ, R57 ;  /* 0x000000ffff0d7224 */ /* 0x000fe400078e0039 */
[----:B------:R-:W-:-:S07]  /*31af0*/  IMAD.MOV.U32 R21, RZ, RZ, R14 ;  /* 0x000000ffff157224 */ /* 0x000fce00078e000e */
[----:B------:R-:W-:Y:S05]  /*31b00*/  WARPSYNC.COLLECTIVE R15, `(.L_x_3523) ;  /* 0x000000000f087348 */ /* 0x000fea0003c00000 */
[----:B------:R0:W1:Y:S02]  /*31b10*/  SHFL.IDX P6, R14, R13, R12, R11 ;  /* 0x0000000c0d0e7389 */ /* 0x00006400000c000b */
[----:B01----:R-:W-:Y:S01]  /*31b20*/  ENDCOLLECTIVE ;  /* 0x000000000000791b */ /* 0x003fe20003800000 */
.L_x_3523:
[----:B------:R-:W-:Y:S02]  /*31b30*/  IMAD.MOV.U32 R13, RZ, RZ, R59 ;  /* 0x000000ffff0d7224 */ /* 0x000fe400078e003b */
[----:B------:R-:W-:-:S07]  /*31b40*/  IMAD.MOV.U32 R33, RZ, RZ, R14 ;  /* 0x000000ffff217224 */ /* 0x000fce00078e000e */
[----:B------:R-:W-:Y:S05]  /*31b50*/  WARPSYNC.COLLECTIVE R15, `(.L_x_3524) ;  /* 0x000000000f087348 */ /* 0x000fea0003c00000 */
[----:B------:R0:W1:Y:S02]  /*31b60*/  SHFL.IDX P6, R14, R13, R12, R11 ;  /* 0x0000000c0d0e7389 */ /* 0x00006400000c000b */
[----:B01----:R-:W-:Y:S01]  /*31b70*/  ENDCOLLECTIVE ;  /* 0x000000000000791b */ /* 0x003fe20003800000 */
.L_x_3524:
[----:B------:R-:W-:Y:S01]  /*31b80*/  @!P1 IMAD.MOV.U32 R44, RZ, RZ, R4 ;  /* 0x000000ffff2c9224 */ /* 0x000fe200078e0004 */
[----:B------:R-:W-:Y:S01]  /*31b90*/  @!P1 MOV R47, R7 ;  /* 0x00000007002f9202 */ /* 0x000fe20000000f00 */
[----:B------:R-:W-:Y:S01]  /*31ba0*/  @!P1 IMAD.MOV.U32 R45, RZ, RZ, R5 ;  /* 0x000000ffff2d9224 */ /* 0x000fe200078e0005 */
[----:B------:R-:W-:Y:S01]  /*31bb0*/  CS2R R4, SRZ ;  /* 0x0000000000047805 */ /* 0x000fe2000001ff00 */
[----:B------:R-:W-:Y:S02]  /*31bc0*/  @!P1 IMAD.MOV.U32 R46, RZ, RZ, R6 ;  /* 0x000000ffff2e9224 */ /* 0x000fe400078e0006 */
[----:B------:R-:W-:Y:S02]  /*31bd0*/  @!P1 IMAD.MOV.U32 R48, RZ, RZ, R24 ;  /* 0x000000ffff309224 */ /* 0x000fe400078e0018 */
[----:B------:R-:W-:Y:S02]  /*31be0*/  @!P1 IMAD.MOV.U32 R49, RZ, RZ, R25 ;  /* 0x000000ffff319224 */ /* 0x000fe400078e0019 */
[----:B------:R-:W-:-:S02]  /*31bf0*/  @!P1 IMAD.MOV.U32 R50, RZ, RZ, R26 ;  /* 0x000000ffff329224 */ /* 0x000fc400078e001a */
[----:B------:R-:W-:Y:S01]  /*31c00*/  @!P1 IMAD.MOV.U32 R51, RZ, RZ, R27 ;  /* 0x000000ffff339224 */ /* 0x000fe200078e001b */
[----:B------:R-:W-:Y:S06]  /*31c10*/  BRA `(.L_x_3525) ;  /* 0xfffffe0c00ac7947 */ /* 0x000fec000383ffff */
.L_x_3212:
[----:B------:R-:W-:Y:S01]  /*31c20*/  BSSY B1, `(.L_x_3526) ;  /* 0x0000008000017945 */ /* 0x000fe20003800000 */
[----:B------:R-:W-:Y:S01]  /*31c30*/  IMAD.MOV.U32 R13, RZ, RZ, R53 ;  /* 0x000000ffff0d7224 */ /* 0x000fe200078e0035 */
[----:B------:R-:W-:Y:S01]  /*31c40*/  MOV R15, 0xffffffff ;  /* 0xffffffff000f7802 */ /* 0x000fe20000000f00 */
[----:B------:R-:W-:Y:S02]  /*31c50*/  IMAD.MOV.U32 R12, RZ, RZ, 0x2 ;  /* 0x00000002ff0c7424 */ /* 0x000fe400078e00ff */
[----:B------:R-:W-:-:S07]  /*31c60*/  IMAD.MOV.U32 R11, RZ, RZ, 0x181f ;  /* 0x0000181fff0b7424 */ /* 0x000fce00078e00ff */
[----:B-----5:R-:W-:Y:S05]  /*31c70*/  WARPSYNC.COLLECTIVE R15, `(.L_x_3527) ;  /* 0x000000000f087348 */ /* 0x020fea0003c00000 */
[----:B------:R0:W1:Y:S02]  /*31c80*/  SHFL.IDX P6, R14, R13, R12, R11 ;  /* 0x0000000c0d0e7389 */ /* 0x00006400000c000b */
[----:B01---5:R-:W-:Y:S01]  /*31c90*/  ENDCOLLECTIVE ;  /* 0x000000000000791b */ /* 0x023fe20003800000 */
.L_x_3527:
[----:B------:R-:W-:Y:S05]  /*31ca0*/  BSYNC B1 ;  /* 0x0000000000017941 */ /* 0x000fea0003800000 */
.L_x_3526:
[----:B------:R-:W-:Y:S02]  /*31cb0*/  IMAD.MOV.U32 R13, RZ, RZ, R55 ;  /* 0x000000ffff0d7224 */ /* 0x000fe400078e0037 */
[----:B------:R-:W-:Y:S02]  /*31cc0*/  IMAD.MOV.U32 R12, RZ, RZ, 0x2 ;  /* 0x00000002ff0c7424 */ /* 0x000fe400078e00ff */
[----:B------:R-:W-:Y:S02]  /*31cd0*/  IMAD.MOV.U32 R11, RZ, RZ, 0x181f ;  /* 0x0000181fff0b7424 */ /* 0x000fe400078e00ff */
[----:B------:R-:W-:Y:S02]  /*31ce0*/  IMAD.MOV.U32 R15, RZ, RZ, -0x1 ;  /* 0xffffffffff0f7424 */ /* 0x000fe400078e00ff */
[----:B------:R-:W-:Y:S02]  /*31cf0*/  IMAD.MOV.U32 R9, RZ, RZ, R14 ;  /* 0x000000ffff097224 */ /* 0x000fe400078e000e */
[----:B------:R-:W-:-:S07]  /*31d00*/  VIADD R8, R10, 0x40 ;  /* 0x000000400a087836 */ /* 0x000fce0000000000 */
[----:B------:R-:W-:Y:S05]  /*31d10*/  WARPSYNC.COLLECTIVE R15, `(.L_x_3528) ;  /* 0x000000000f087348 */ /* 0x000fea0003c00000 */
[----:B------:R0:W1:Y:S02]  /*31d20*/  SHFL.IDX P6, R14, R13, R12, R11 ;  /* 0x0000000c0d0e7389 */ /* 0x00006400000c000b */
[----:B01----:R-:W-:Y:S01]  /*31d30*/  ENDCOLLECTIVE ;  /* 0x000000000000791b */ /* 0x003fe20003800000 */
.L_x_3528:
[----:B------:R-:W-:Y:S01]  /*31d40*/  ISETP.GE.OR P1, PT, R8, R37, P0 ;  /* 0x000000250800720c */ /* 0x000fe20000726670 */
[----:B------:R-:W-:Y:S02]  /*31d50*/  IMAD.MOV.U32 R13, RZ, RZ, R57 ;  /* 0x000000ffff0d7224 */ /* 0x000fe400078e0039 */
[----:B------:R-:W-:-:S10]  /*31d60*/  IMAD.MOV.U32 R21, RZ, RZ, R14 ;  /* 0x000000ffff157224 */ /* 0x000fd400078e000e */
[----:B------:R-:W-:Y:S05]  /*31d70*/  WARPSYNC.COLLECTIVE R15, `(.L_x_3529) ;  /* 0x000000000f087348 */ /* 0x000fea0003c00000 */
[----:B------:R0:W1:Y:S02]  /*31d80*/  SHFL.IDX P6, R14, R13, R12, R11 ;  /* 0x0000000c0d0e7389 */ /* 0x00006400000c000b */
[----:B01----:R-:W-:Y:S01]  /*31d90*/  ENDCOLLECTIVE ;  /* 0x000000000000791b */ /* 0x003fe20003800000 */
.L_x_3529:
[----:B------:R-:W-:-:S05]  /*31da0*/  @!P1 IADD3 R24, P2, R16, R21, RZ ;  /* 0x0000001510189210 */ /* 0x000fca0007f5e0ff */
[----:B------:R-:W-:Y:S02]  /*31db0*/  @!P1 IMAD.X R9, R9, 0x1, R17, P2 ;  /* 0x0000000109099824 */ /* 0x000fe400010e0611 */
[----:B------:R-:W-:Y:S01]  /*31dc0*/  IMAD.MOV.U32 R13, RZ, RZ, R59 ;  /* 0x000000ffff0d7224 */ /* 0x000fe200078e003b */
[----:B------:R-:W-:-:S07]  /*31dd0*/  MOV R25, R14 ;  /* 0x0000000e00197202 */ /* 0x000fce0000000f00 */
[----:B------:R-:W-:Y:S05]  /*31de0*/  WARPSYNC.COLLECTIVE R15, `(.L_x_3530) ;  /* 0x000000000f087348 */ /* 0x000fea0003c00000 */
[----:B------:R0:W1:Y:S02]  /*31df0*/  SHFL.IDX P6, R14, R13, R12, R11 ;  /* 0x0000000c0d0e7389 */ /* 0x00006400000c000b */
[----:B01----:R-:W-:Y:S01]  /*31e00*/  ENDCOLLECTIVE ;  /* 0x000000000000791b */ /* 0x003fe20003800000 */
.L_x_3530:
        /* <DEDUP_REMOVED lines=10> */
.L_x_3531:
[----:B------:R-:W-:Y:S01]  /*31eb0*/  IMAD.MOV.U32 R13, RZ, RZ, R55 ;  /* 0x000000ffff0d7224 */ /* 0x000fe200078e0037 */
[----:B------:R-:W-:-:S07]  /*31ec0*/  MOV R53, R14 ;  /* 0x0000000e00357202 */ /* 0x000fce0000000f00 */
[----:B------:R-:W-:Y:S05]  /*31ed0*/  WARPSYNC.COLLECTIVE R15, `(.L_x_3532) ;  /* 0x000000000f087348 */ /* 0x000fea0003c00000 */
[----:B------:R0:W1:Y:S02]  /*31ee0*/  SHFL.IDX P6, R14, R13, R12, R11 ;  /* 0x0000000c0d0e7389 */ /* 0x00006400000c000b */
[----:B01----:R-:W-:Y:S01]  /*31ef0*/  ENDCOLLECTIVE ;  /* 0x000000000000791b */ /* 0x003fe20003800000 */
.L_x_3532:
[----:B------:R-:W-:Y:S02]  /*31f00*/  IMAD.MOV.U32 R13, RZ, RZ, R57 ;  /* 0x000000ffff0d7224 */ /* 0x000fe400078e0039 */
[----:B------:R-:W-:-:S07]  /*31f10*/  IMAD.MOV.U32 R55, RZ, RZ, R14 ;  /* 0x000000ffff377224 */ /* 0x000fce00078e000e */
[----:B------:R-:W-:Y:S05]  /*31f20*/  WARPSYNC.COLLECTIVE R15, `(.L_x_3533) ;  /* 0x000000000f087348 */ /* 0x000fea0003c00000 */
[----:B------:R0:W1:Y:S02]  /*31f30*/  SHFL.IDX P6, R14, R13, R12, R11 ;  /* 0x0000000c0d0e7389 */ /* 0x00006400000c000b */
[----:B01----:R-:W-:Y:S01]  /*31f40*/  ENDCOLLECTIVE ;  /* 0x000000000000791b */ /* 0x003fe20003800000 */
.L_x_3533:
[----:B------:R-:W-:Y:S02]  /*31f50*/  IMAD.MOV.U32 R13, RZ, RZ, R59 ;  /* 0x000000ffff0d7224 */ /* 0x000fe400078e003b */
[----:B------:R-:W-:-:S07]  /*31f60*/  IMAD.MOV.U32 R57, RZ, RZ, R14 ;  /* 0x000000ffff397224 */ /* 0x000fce00078e000e */
[----:B------:R-:W-:Y:S05]  /*31f70*/  WARPSYNC.COLLECTIVE R15, `(.L_x_3534) ;  /* 0x000000000f087348 */ /* 0x000fea0003c00000 */
[----:B------:R0:W1:Y:S02]  /*31f80*/  SHFL.IDX P6, R14, R13, R12, R11 ;  /* 0x0000000c0d0e7389 */ /* 0x00006400000c000b */
[----:B01----:R-:W-:Y:S01]  /*31f90*/  ENDCOLLECTIVE ;  /* 0x000000000000791b */ /* 0x003fe20003800000 */
.L_x_3534:
        /* <DEDUP_REMOVED lines=8> */
[----:B------:R-:W-:Y:S01]  /*32020*/  @!P1 IMAD.MOV.U32 R20, RZ, RZ, R24 ;  /* 0x000000ffff149224 */ /* 0x000fe200078e0018 */
[----:B------:R-:W-:Y:S01]  /*32030*/  @!P1 MOV R21, R25 ;  /* 0x0000001900159202 */ /* 0x000fe20000000f00 */
[----:B------:R-:W-:Y:S02]  /*32040*/  @!P1 IMAD.MOV.U32 R38, RZ, RZ, R26 ;  /* 0x000000ffff269224 */ /* 0x000fe400078e001a */
[----:B------:R-:W-:Y:S02]  /*32050*/  @!P1 IMAD.MOV.U32 R39, RZ, RZ, R27 ;  /* 0x000000ffff279224 */ /* 0x000fe400078e001b */
[----:B------:R-:W-:Y:S02]  /*32060*/  @!P1 IMAD.MOV.U32 R42, RZ, RZ, R34 ;  /* 0x000000ffff2a9224 */ /* 0x000fe400078e0022 */
[----:B------:R-:W-:Y:S01]  /*32070*/  @!P1 IMAD.MOV.U32 R43, RZ, RZ, R35 ;  /* 0x000000ffff2b9224 */ /* 0x000fe200078e0023 */
[----:B------:R-:W-:Y:S06]  /*32080*/  BRA `(.L_x_3535) ;  /* 0xfffffe0c00587947 */ /* 0x000fec000383ffff */
.L_x_3216:
[----:B0-----:R0:W1:Y:S02]  /*32090*/  SYNCS.PHASECHK.TRANS64.TRYWAIT P4, [R216+URZ+0x38800], R25 ;  /* 0x03880019d80075a7 */ /* 0x001064000808017f */
[----:B-1----:R-:W-:Y:S05]  /*320a0*/  @!P4 NANOSLEEP.SYNCS 0x989680 ;  /* 0x009896800000c95d */ /* 0x002fea0003900000 */
[----:B------:R-:W1:Y:S02]  /*320b0*/  @!P4 SYNCS.PHASECHK.TRANS64 P4, [R216+URZ+0x38800], R25 ;  /* 0x03880019d800c5a7 */ /* 0x000e64000808007f */
[----:B-1----:R-:W-:Y:S05]  /*320c0*/  @!P4 BRA `(.L_x_3216) ;  /* 0xfffffffc00f0c947 */ /* 0x002fea000383ffff */
[----:B------:R-:W-:Y:S05]  /*320d0*/  BRA `(.L_x_3536) ;  /* 0xfffffe0c00d07947 */ /* 0x000fea000383ffff */
.L_x_3226:
[----:B--2---:R2:W3:Y:S02]  /*320e0*/  SYNCS.PHASECHK.TRANS64.TRYWAIT P1, [R4+URZ+0x38830], R14 ;  /* 0x0388300e040075a7 */ /* 0x0044e4000802017f */
[----:B---3--:R-:W-:Y:S05]  /*320f0*/  @!P1 NANOSLEEP.SYNCS 0x989680 ;  /* 0x009896800000995d */ /* 0x008fea0003900000 */
[----:B------:R-:W3:Y:S02]  /*32100*/  @!P1 SYNCS.PHASECHK.TRANS64 P1, [R4+URZ+0x38830], R14 ;  /* 0x0388300e040095a7 */ /* 0x000ee4000802007f */
[----:B---3--:R-:W-:Y:S05]  /*32110*/  @!P1 BRA `(.L_x_3226) ;  /* 0xfffffffc00f09947 */ /* 0x008fea000383ffff */
[----:B------:R-:W-:Y:S05]  /*32120*/  BRA `(.L_x_3225) ;  /* 0xfffffe5000787947 */ /* 0x000fea000383ffff */
.L_x_3232:
[----:B-1----:R1:W2:Y:S02]  /*32130*/  SYNCS.PHASECHK.TRANS64.TRYWAIT P1, [R4+URZ+0x38850], R14 ;  /* 0x0388500e040075a7 */ /* 0x0022a4000802017f */
[----:B--2---:R-:W-:Y:S05]  /*32140*/  @!P1 NANOSLEEP.SYNCS 0x989680 ;  /* 0x009896800000995d */ /* 0x004fea0003900000 */
[----:B------:R-:W2:Y:S02]  /*32150*/  @!P1 SYNCS.PHASECHK.TRANS64 P1, [R4+URZ+0x38850], R14 ;  /* 0x0388500e040095a7 */ /* 0x000ea4000802007f */
[----:B--2---:R-:W-:Y:S05]  /*32160*/  @!P1 BRA `(.L_x_3232) ;  /* 0xfffffffc00f09947 */ /* 0x004fea000383ffff */
[----:B------:R-:W-:Y:S05]  /*32170*/  BRA `(.L_x_3231) ;  /* 0xfffffe74003c7947 */ /* 0x000fea000383ffff */
.L_x_3238:
[----:B-1----:R1:W2:Y:S02]  /*32180*/  SYNCS.PHASECHK.TRANS64.TRYWAIT P1, [R5+URZ+0x38830], R6 ;  /* 0x03883006050075a7 */ /* 0x0022a4000802017f */
[----:B--2---:R-:W-:Y:S05]  /*32190*/  @!P1 NANOSLEEP.SYNCS 0x989680 ;  /* 0x009896800000995d */ /* 0x004fea0003900000 */
[----:B------:R-:W2:Y:S02]  /*321a0*/  @!P1 SYNCS.PHASECHK.TRANS64 P1, [R5+URZ+0x38830], R6 ;  /* 0x03883006050095a7 */ /* 0x000ea4000802007f */
[----:B--2---:R-:W-:Y:S05]  /*321b0*/  @!P1 BRA `(.L_x_3238) ;  /* 0xfffffffc00f09947 */ /* 0x004fea000383ffff */
[----:B------:R-:W-:Y:S05]  /*321c0*/  BRA `(.L_x_3237) ;  /* 0xfffffe7800807947 */ /* 0x000fea000383ffff */
.L_x_3244:
[----:B-1----:R1:W2:Y:S02]  /*321d0*/  SYNCS.PHASECHK.TRANS64.TRYWAIT P1, [R5+URZ+0x38850], R6 ;  /* 0x03885006050075a7 */ /* 0x0022a4000802017f */
[----:B--2---:R-:W-:Y:S05]  /*321e0*/  @!P1 NANOSLEEP.SYNCS 0x989680 ;  /* 0x009896800000995d */ /* 0x004fea0003900000 */
[----:B------:R-:W2:Y:S02]  /*321f0*/  @!P1 SYNCS.PHASECHK.TRANS64 P1, [R5+URZ+0x38850], R6 ;  /* 0x03885006050095a7 */ /* 0x000ea4000802007f */
[----:B--2---:R-:W-:Y:S05]  /*32200*/  @!P1 BRA `(.L_x_3244) ;  /* 0xfffffffc00f09947 */ /* 0x004fea000383ffff */
[----:B------:R-:W-:Y:S05]  /*32210*/  BRA `(.L_x_3243) ;  /* 0xfffffea400447947 */ /* 0x000fea000383ffff */
.L_x_3251:
[----:B-1----:R1:W2:Y:S02]  /*32220*/  SYNCS.PHASECHK.TRANS64.TRYWAIT P1, [R5+URZ+0x38830], R6 ;  /* 0x03883006050075a7 */ /* 0x0022a4000802017f */
[----:B--2---:R-:W-:Y:S05]  /*32230*/  @!P1 NANOSLEEP.SYNCS 0x989680 ;  /* 0x009896800000995d */ /* 0x004fea0003900000 */
[----:B------:R-:W2:Y:S02]  /*32240*/  @!P1 SYNCS.PHASECHK.TRANS64 P1, [R5+URZ+0x38830], R6 ;  /* 0x03883006050095a7 */ /* 0x000ea4000802007f */
[----:B--2---:R-:W-:Y:S05]  /*32250*/  @!P1 BRA `(.L_x_3251) ;  /* 0xfffffffc00f09947 */ /* 0x004fea000383ffff */
[----:B------:R-:W-:Y:S05]  /*32260*/  BRA `(.L_x_3250) ;  /* 0xfffffea8005c7947 */ /* 0x000fea000383ffff */
.L_x_3257:
[----:B-1----:R1:W2:Y:S02]  /*32270*/  SYNCS.PHASECHK.TRANS64.TRYWAIT P1, [R5+URZ+0x38850], R6 ;  /* 0x03885006050075a7 */ /* 0x0022a4000802017f */
[----:B--2---:R-:W-:Y:S05]  /*32280*/  @!P1 NANOSLEEP.SYNCS 0x989680 ;  /* 0x009896800000995d */ /* 0x004fea0003900000 */
[----:B------:R-:W2:Y:S02]  /*32290*/  @!P1 SYNCS.PHASECHK.TRANS64 P1, [R5+URZ+0x38850], R6 ;  /* 0x03885006050095a7 */ /* 0x000ea4000802007f */
[----:B--2---:R-:W-:Y:S05]  /*322a0*/  @!P1 BRA `(.L_x_3257) ;  /* 0xfffffffc00f09947 */ /* 0x004fea000383ffff */
[----:B------:R-:W-:Y:S05]  /*322b0*/  BRA `(.L_x_3256) ;  /* 0xfffffec800907947 */ /* 0x000fea000383ffff */
.L_x_3262:
[----:B-----5:R-:W-:Y:S01]  /*322c0*/  IMAD.MOV.U32 R12, RZ, RZ, R0 ;  /* 0x000000ffff0c7224 */ /* 0x020fe200078e0000 */
[----:B------:R-:W-:Y:S01]  /*322d0*/  MOV R11, 0x1c1f ;  /* 0x00001c1f000b7802 */ /* 0x000fe20000000f00 */
[----:B------:R-:W-:Y:S01]  /*322e0*/  IMAD.MOV.U32 R15, RZ, RZ, -0x1 ;  /* 0xffffffffff0f7424 */ /* 0x000fe200078e00ff */
[----:B0-----:R-:W-:Y:S02]  /*322f0*/  LOP3.LUT R2, R0, 0x2, RZ, 0x3c, !PT ;  /* 0x0000000200027812 */ /* 0x001fe400078e3cff */
[----:B------:R-:W-:-:S07]  /*32300*/  SEL R208, R6, R147, P0 ;  /* 0x0000009306d07207 */ /* 0x000fce0000000000 */
[----:B------:R-:W-:Y:S05]  /*32310*/  WARPSYNC.COLLECTIVE R15, `(.L_x_3537) ;  /* 0x000000000f087348 */ /* 0x000fea0003c00000 */
[----:B------:R0:W1:Y:S02]  /*32320*/  SHFL.IDX P6, R14, R13, R12, R11 ;  /* 0x0000000c0d0e7389 */ /* 0x00006400000c000b */
[----:B01----:R-:W-:Y:S01]  /*32330*/  ENDCOLLECTIVE ;  /* 0x000000000000791b */ /* 0x003fe20003800000 */
.L_x_3537:
        /* <DEDUP_REMOVED lines=18> */
.L_x_3538:
        /* <DEDUP_REMOVED lines=19> */
.L_x_3539:
[----:B------:R-:W-:Y:S02]  /*32590*/  SEL R36, R80, R81, P0 ;  /* 0x0000005150247207 */ /* 0x000fe40000000000 */
[----:B------:R-:W-:Y:S02]  /*325a0*/  SEL R84, R85, R84, P0 ;  /* 0x0000005455547207 */ /* 0x000fe40000000000 */
[----:B------:R-:W-:Y:S02]  /*325b0*/  SEL R80, R81, R80, P0 ;  /* 0x0000005051507207 */ /* 0x000fe40000000000 */
[----:B------:R-:W-:Y:S02]  /*325c0*/  SEL R47, R92, R93, P0 ;  /* 0x0000005d5c2f7207 */ /* 0x000fe40000000000 */
[----:B------:R-:W-:Y:S02]  /*325d0*/  SEL R46, R88, R89, P0 ;  /* 0x00000059582e7207 */ /* 0x000fe40000000000 */
[----:B------:R-:W-:-:S02]  /*325e0*/  SEL R92, R93, R92, P0 ;  /* 0x0000005c5d5c7207 */ /* 0x000fc40000000000 */
[----:B------:R-:W-:Y:S02]  /*325f0*/  SEL R88, R89, R88, P0 ;  /* 0x0000005859587207 */ /* 0x000fe40000000000 */
        /* <DEDUP_REMOVED lines=10> */
.L_x_3540:
        /* <DEDUP_REMOVED lines=19> */
.L_x_3541:
        /* <DEDUP_REMOVED lines=18> */
.L_x_3542:
        /* <DEDUP_REMOVED lines=18> */
.L_x_3543:
        /* <DEDUP_REMOVED lines=18> */
.L_x_3544:
        /* <DEDUP_REMOVED lines=19> */
.L_x_3545:
        /* <DEDUP_REMOVED lines=18> */
.L_x_3546:
        /* <DEDUP_REMOVED lines=13> */
[----:B------:R-:W-:-:S02]  /*32e50*/  SEL R205, R6, R3, P0 ;  /* 0x0000000306cd7207 */ /* 0x000fc40000000000 */
[----:B------:R-:W-:-:S07]  /*32e60*/  MOV R20, R14 ;  /* 0x0000000e00147202 */ /* 0x000fce0000000f00 */
[----:B------:R-:W-:Y:S05]  /*32e70*/  WARPSYNC.COLLECTIVE R15, `(.L_x_3547) ;  /* 0x000000000f087348 */ /* 0x000fea0003c00000 */
[----:B------:R0:W1:Y:S02]  /*32e80*/  SHFL.IDX P6, R14, R13, R12, R11 ;  /* 0x0000000c0d0e7389 */ /* 0x00006400000c000b */
[----:B01----:R-:W-:Y:S01]  /*32e90*/  ENDCOLLECTIVE ;  /* 0x000000000000791b */ /* 0x003fe20003800000 */
.L_x_3547:
[----:B------:R-:W-:Y:S02]  /*32ea0*/  SEL R202, R8, R9, P0 ;  /* 0x0000000908ca7207 */ /* 0x000fe40000000000 */
[----:B------:R-:W-:Y:S02]  /*32eb0*/  SEL R203, R9, R8, P0 ;  /* 0x0000000809cb7207 */ /* 0x000fe40000000000 */
[----:B------:R-:W-:Y:S02]  /*32ec0*/  SEL R200, R7, R10, P0 ;  /* 0x0000000a07c87207 */ /* 0x000fe40000000000 */
[----:B------:R-:W-:Y:S01]  /*32ed0*/  SEL R201, R10, R7, P0 ;  /* 0x000000070ac97207 */ /* 0x000fe20000000000 */
[----:B------:R-:W-:Y:S02]  /*32ee0*/  IMAD.MOV.U32 R13, RZ, RZ, R40 ;  /* 0x000000ffff0d7224 */ /* 0x000fe400078e0028 */
[----:B------:R-:W-:-:S07]  /*32ef0*/  IMAD.MOV.U32 R25, RZ, RZ, R14 ;  /* 0x000000ffff197224 */ /* 0x000fce00078e000e */
[----:B------:R-:W-:Y:S05]  /*32f00*/  WARPSYNC.COLLECTIVE R15, `(.L_x_3548) ;  /* 0x000000000f087348 */ /* 0x000fea0003c00000 */
[----:B------:R0:W1:Y:S02]  /*32f10*/  SHFL.IDX P6, R14, R13, R12, R11 ;  /* 0x0000000c0d0e7389 */ /* 0x00006400000c000b */
[----:B01----:R-:W-:Y:S01]  /*32f20*/  ENDCOLLECTIVE ;  /* 0x000000000000791b */ /* 0x003fe20003800000 */
.L_x_3548:
        /* <DEDUP_REMOVED lines=8> */
.L_x_3549:
[----:B------:R-:W-:Y:S02]  /*32fb0*/  SEL R198, R20, R24, P0 ;  /* 0x0000001814c67207 */ /* 0x000fe40000000000 */
[----:B------:R-:W-:Y:S01]  /*32fc0*/  SEL R199, R24, R20, P0 ;  /* 0x0000001418c77207 */ /* 0x000fe20000000000 */
[----:B------:R-:W-:Y:S01]  /*32fd0*/  IMAD.MOV.U32 R13, RZ, RZ, R32 ;  /* 0x000000ffff0d7224 */ /* 0x000fe200078e0020 */
[----:B------:R-:W-:-:S07]  /*32fe0*/  MOV R43, R14 ;  /* 0x0000000e002b7202 */ /* 0x000fce0000000f00 */
[----:B------:R-:W-:Y:S05]  /*32ff0*/  WARPSYNC.COLLECTIVE R15, `(.L_x_3550) ;  /* 0x000000000f087348 */ /* 0x000fea0003c00000 */
[----:B------:R0:W1:Y:S02]  /*33000*/  SHFL.IDX P6, R14, R13, R12, R11 ;  /* 0x0000000c0d0e7389 */ /* 0x00006400000c000b */
[----:B01----:R-:W-:Y:S01]  /*33010*/  ENDCOLLECTIVE ;  /* 0x000000000000791b */ /* 0x003fe20003800000 */
.L_x_3550:
[----:B------:R-:W-:Y:S02]  /*33020*/  IMAD.MOV.U32 R13, RZ, RZ, R52 ;  /* 0x000000ffff0d7224 */ /* 0x000fe400078e0034 */
[----:B------:R-:W-:Y:S02]  /*33030*/  IMAD.MOV.U32 R12, RZ, RZ, R2 ;  /* 0x000000ffff0c7224 */ /* 0x000fe400078e0002 */
[----:B------:R-:W-:-:S07]  /*33040*/  IMAD.MOV.U32 R32, RZ, RZ, R14 ;  /* 0x000000ffff207224 */ /* 0x000fce00078e000e */
[----:B------:R-:W-:Y:S05]  /*33050*/  WARPSYNC.COLLECTIVE R15, `(.L_x_3551) ;  /* 0x000000000f087348 */ /* 0x000fea0003c00000 */
[----:B------:R0:W1:Y:S02]  /*33060*/  SHFL.IDX P6, R14, R13, R12, R11 ;  /* 0x0000000c0d0e7389 */ /* 0x00006400000c000b */
[----:B01----:R-:W-:Y:S01]  /*33070*/  ENDCOLLECTIVE ;  /* 0x000000000000791b */ /* 0x003fe20003800000 */
.L_x_3551:
[----:B------:R-:W-:Y:S02]  /*33080*/  IMAD.MOV.U32 R13, RZ, RZ, R48 ;  /* 0x000000ffff0d7224 */ /* 0x000fe400078e0030 */
[----:B------:R-:W-:-:S07]  /*33090*/  IMAD.MOV.U32 R52, RZ, RZ, R14 ;  /* 0x000000ffff347224 */ /* 0x000fce00078e000e */
[----:B------:R-:W-:Y:S05]  /*330a0*/  WARPSYNC.COLLECTIVE R15, `(.L_x_3552) ;  /* 0x000000000f087348 */ /* 0x000fea0003c00000 */
[----:B------:R0:W1:Y:S02]  /*330b0*/  SHFL.IDX P6, R14, R13, R12, R11 ;  /* 0x0000000c0d0e7389 */ /* 0x00006400000c000b */
[----:B01----:R-:W-:Y:S01]  /*330c0*/  ENDCOLLECTIVE ;  /* 0x000000000000791b */ /* 0x003fe20003800000 */
.L_x_3552:
        /* <DEDUP_REMOVED lines=8> */
.L_x_3553:
[----:B------:R-:W-:Y:S02]  /*33150*/  SEL R194, R32, R48, P0 ;  /* 0x0000003020c27207 */ /* 0x000fe40000000000 */
[----:B------:R-:W-:Y:S01]  /*33160*/  SEL R195, R48, R32, P0 ;  /* 0x0000002030c37207 */ /* 0x000fe20000000000 */
[----:B------:R-:W-:Y:S02]  /*33170*/  IMAD.MOV.U32 R13, RZ, RZ, R31 ;  /* 0x000000ffff0d7224 */ /* 0x000fe400078e001f */
[----:B------:R-:W-:-:S07]  /*33180*/  IMAD.MOV.U32 R42, RZ, RZ, R14 ;  /* 0x000000ffff2a7224 */ /* 0x000fce00078e000e */
[----:B------:R-:W-:Y:S05]  /*33190*/  WARPSYNC.COLLECTIVE R15, `(.L_x_3554) ;  /* 0x000000000f087348 */ /* 0x000fea0003c00000 */
[----:B------:R0:W1:Y:S02]  /*331a0*/  SHFL.IDX P6, R14, R13, R12, R11 ;  /* 0x0000000c0d0e7389 */ /* 0x00006400000c000b */
[----:B01----:R-:W-:Y:S01]  /*331b0*/  ENDCOLLECTIVE ;  /* 0x000000000000791b */ /* 0x003fe20003800000 */
.L_x_3554:
[----:B------:R-:W-:Y:S02]  /*331c0*/  IMAD.MOV.U32 R13, RZ, RZ, R60 ;  /* 0x000000ffff0d7224 */ /* 0x000fe400078e003c */
[----:B------:R-:W-:Y:S02]  /*331d0*/  IMAD.MOV.U32 R12, RZ, RZ, R2 ;  /* 0x000000ffff0c7224 */ /* 0x000fe400078e0002 */
[----:B------:R-:W-:-:S07]  /*331e0*/  IMAD.MOV.U32 R31, RZ, RZ, R14 ;  /* 0x000000ffff1f7224 */ /* 0x000fce00078e000e */
[----:B------:R-:W-:Y:S05]  /*331f0*/  WARPSYNC.COLLECTIVE R15, `(.L_x_3555) ;  /* 0x000000000f087348 */ /* 0x000fea0003c00000 */
[----:B------:R0:W1:Y:S02]  /*33200*/  SHFL.IDX P6, R14, R13, R12, R11 ;  /* 0x0000000c0d0e7389 */ /* 0x00006400000c000b */
[----:B01----:R-:W-:Y:S01]  /*33210*/  ENDCOLLECTIVE ;  /* 0x000000000000791b */ /* 0x003fe20003800000 */
.L_x_3555:
[----:B------:R-:W-:Y:S01]  /*33220*/  MOV R13, R30 ;  /* 0x0000001e000d7202 */ /* 0x000fe20000000f00 */
[----:B------:R-:W-:-:S07]  /*33230*/  IMAD.MOV.U32 R60, RZ, RZ, R14 ;  /* 0x000000ffff3c7224 */ /* 0x000fce00078e000e */
[----:B------:R-:W-:Y:S05]  /*33240*/  WARPSYNC.COLLECTIVE R15, `(.L_x_3556) ;  /* 0x000000000f087348 */ /* 0x000fea0003c00000 */
[----:B------:R0:W1:Y:S02]  /*33250*/  SHFL.IDX P6, R14, R13, R12, R11 ;  /* 0x0000000c0d0e7389 */ /* 0x00006400000c000b */
[----:B01----:R-:W-:Y:S01]  /*33260*/  ENDCOLLECTIVE ;  /* 0x000000000000791b */ /* 0x003fe20003800000 */
.L_x_3556:
        /* <DEDUP_REMOVED lines=8> */
.L_x_3557:
[----:B------:R-:W-:Y:S02]  /*332f0*/  SEL R190, R31, R30, P0 ;  /* 0x0000001e1fbe7207 */ /* 0x000fe40000000000 */
[----:B------:R-:W-:Y:S01]  /*33300*/  SEL R191, R30, R31, P0 ;  /* 0x0000001f1ebf7207 */ /* 0x000fe20000000000 */
[----:B------:R-:W-:Y:S02]  /*33310*/  IMAD.MOV.U32 R13, RZ, RZ, R29 ;  /* 0x000000ffff0d7224 */ /* 0x000fe400078e001d */
[----:B------:R-:W-:-:S07]  /*33320*/  IMAD.MOV.U32 R41, RZ, RZ, R14 ;  /* 0x000000ffff297224 */ /* 0x000fce00078e000e */
[----:B------:R-:W-:Y:S05]  /*33330*/  WARPSYNC.COLLECTIVE R15, `(.L_x_3558) ;  /* 0x000000000f087348 */ /* 0x000fea0003c00000 */
[----:B------:R0:W1:Y:S02]  /*33340*/  SHFL.IDX P6, R14, R13, R12, R11 ;  /* 0x0000000c0d0e7389 */ /* 0x00006400000c000b */
[----:B01----:R-:W-:Y:S01]  /*33350*/  ENDCOLLECTIVE ;  /* 0x000000000000791b */ /* 0x003fe20003800000 */
.L_x_3558:
[----:B------:R-:W-:Y:S01]  /*33360*/  IMAD.MOV.U32 R13, RZ, RZ, R68 ;  /* 0x000000ffff0d7224 */ /* 0x000fe200078e0044 */
[----:B------:R-:W-:Y:S01]  /*33370*/  MOV R12, R2 ;  /* 0x00000002000c7202 */ /* 0x000fe20000000f00 */
[----:B------:R-:W-:-:S07]  /*33380*/  IMAD.MOV.U32 R29, RZ, RZ, R14 ;  /* 0x000000ffff1d7224 */ /* 0x000fce00078e000e */
[----:B------:R-:W-:Y:S05]  /*33390*/  WARPSYNC.COLLECTIVE R15, `(.L_x_3559) ;  /* 0x000000000f087348 */ /* 0x000fea0003c00000 */
[----:B------:R0:W1:Y:S02]  /*333a0*/  SHFL.IDX P6, R14, R13, R12, R11 ;  /* 0x0000000c0d0e7389 */ /* 0x00006400000c000b */
[----:B01----:R-:W-:Y:S01]  /*333b0*/  ENDCOLLECTIVE ;  /* 0x000000000000791b */ /* 0x003fe20003800000 */
.L_x_3559:
[----:B------:R-:W-:Y:S02]  /*333c0*/  IMAD.MOV.U32 R13, RZ, RZ, R28 ;  /* 0x000000ffff0d7224 */ /* 0x000fe400078e001c */
[----:B------:R-:W-:-:S07]  /*333d0*/  IMAD.MOV.U32 R68, RZ, RZ, R14 ;  /* 0x000000ffff447224 */ /* 0x000fce00078e000e */
[----:B------:R-:W-:Y:S05]  /*333e0*/  WARPSYNC.COLLECTIVE R15, `(.L_x_3560) ;  /* 0x000000000f087348 */ /* 0x000fea0003c00000 */
[----:B------:R0:W1:Y:S02]  /*333f0*/  SHFL.IDX P6, R14, R13, R12, R11 ;  /* 0x0000000c0d0e7389 */ /* 0x00006400000c000b */
[----:B01----:R-:W-:Y:S01]  /*33400*/  ENDCOLLECTIVE ;  /* 0x000000000000791b */ /* 0x003fe20003800000 */
.L_x_3560:
        /* <DEDUP_REMOVED lines=8> */
.L_x_3561:
[----:B------:R-:W-:Y:S02]  /*33490*/  SEL R187, R29, R28, P0 ;  /* 0x0000001c1dbb7207 */ /* 0x000fe40000000000 */
[----:B------:R-:W-:Y:S01]  /*334a0*/  SEL R186, R28, R29, P0 ;  /* 0x0000001d1cba7207 */ /* 0x000fe20000000000 */
[----:B------:R-:W-:Y:S02]  /*334b0*/  IMAD.MOV.U32 R13, RZ, RZ, R27 ;  /* 0x000000ffff0d7224 */ /* 0x000fe400078e001b */
[----:B------:R-:W-:-:S07]  /*334c0*/  IMAD.MOV.U32 R37, RZ, RZ, R14 ;  /* 0x000000ffff257224 */ /* 0x000fce00078e000e */
[----:B------:R-:W-:Y:S05]  /*334d0*/  WARPSYNC.COLLECTIVE R15, `(.L_x_3562) ;  /* 0x000000000f087348 */ /* 0x000fea0003c00000 */
[----:B------:R0:W1:Y:S02]  /*334e0*/  SHFL.IDX P6, R14, R13, R12, R11 ;  /* 0x0000000c0d0e7389 */ /* 0x00006400000c000b */
[----:B01----:R-:W-:Y:S01]  /*334f0*/  ENDCOLLECTIVE ;  /* 0x000000000000791b */ /* 0x003fe20003800000 */
.L_x_3562:
[----:B------:R-:W-:Y:S02]  /*33500*/  IMAD.MOV.U32 R13, RZ, RZ, R76 ;  /* 0x000000ffff0d7224 */ /* 0x000fe400078e004c */
[----:B------:R-:W-:Y:S01]  /*33510*/  IMAD.MOV.U32 R12, RZ, RZ, R2 ;  /* 0x000000ffff0c7224 */ /* 0x000fe200078e0002 */
[----:B------:R-:W-:-:S07]  /*33520*/  MOV R27, R14 ;  /* 0x0000000e001b7202 */ /* 0x000fce0000000f00 */
[----:B------:R-:W-:Y:S05]  /*33530*/  WARPSYNC.COLLECTIVE R15, `(.L_x_3563) ;  /* 0x000000000f087348 */ /* 0x000fea0003c00000 */
[----:B------:R0:W1:Y:S02]  /*33540*/  SHFL.IDX P6, R14, R13, R12, R11 ;  /* 0x0000000c0d0e7389 */ /* 0x00006400000c000b */
[----:B01----:R-:W-:Y:S01]  /*33550*/  ENDCOLLECTIVE ;  /* 0x000000000000791b */ /* 0x003fe20003800000 */
.L_x_3563:
[----:B------:R-:W-:Y:S02]  /*33560*/  IMAD.MOV.U32 R13, RZ, RZ, R26 ;  /* 0x000000ffff0d7224 */ /* 0x000fe400078e001a */
[----:B------:R-:W-:-:S07]  /*33570*/  IMAD.MOV.U32 R76, RZ, RZ, R14 ;  /* 0x000000ffff4c7224 */ /* 0x000fce00078e000e */
[----:B------:R-:W-:Y:S05]  /*33580*/  WARPSYNC.COLLECTIVE R15, `(.L_x_3564) ;  /* 0x000000000f087348 */ /* 0x000fea0003c00000 */
[----:B------:R0:W1:Y:S02]  /*33590*/  SHFL.IDX P6, R14, R13, R12, R11 ;  /* 0x0000000c0d0e7389 */ /* 0x00006400000c000b */
[----:B01----:R-:W-:Y:S01]  /*335a0*/  ENDCOLLECTIVE ;  /* 0x000000000000791b */ /* 0x003fe20003800000 */
.L_x_3564:
        /* <DEDUP_REMOVED lines=8> */
.L_x_3565:
[----:B------:R-:W-:Y:S02]  /*33630*/  SEL R183, R27, R26, P0 ;  /* 0x0000001a1bb77207 */ /* 0x000fe40000000000 */
[----:B------:R-:W-:Y:S01]  /*33640*/  SEL R182, R26, R27, P0 ;  /* 0x0000001b1ab67207 */ /* 0x000fe20000000000 */
[----:B------:R-:W-:Y:S01]  /*33650*/  IMAD.MOV.U32 R13, RZ, RZ, R36 ;  /* 0x000000ffff0d7224 */ /* 0x000fe200078e0024 */
[----:B------:R-:W-:-:S07]  /*33660*/  MOV R45, R14 ;  /* 0x0000000e002d7202 */ /* 0x000fce0000000f00 */
[----:B------:R-:W-:Y:S05]  /*33670*/  WARPSYNC.COLLECTIVE R15, `(.L_x_3566) ;  /* 0x000000000f087348 */ /* 0x000fea0003c00000 */
[----:B------:R0:W1:Y:S02]  /*33680*/  SHFL.IDX P6, R14, R13, R12, R11 ;  /* 0x0000000c0d0e7389 */ /* 0x00006400000c000b */
[----:B01----:R-:W-:Y:S01]  /*33690*/  ENDCOLLECTIVE ;  /* 0x000000000000791b */ /* 0x003fe20003800000 */
.L_x_3566:
[----:B------:R-:W-:Y:S02]  /*336a0*/  IMAD.MOV.U32 R13, RZ, RZ, R84 ;  /* 0x000000ffff0d7224 */ /* 0x000fe400078e0054 */
[----:B------:R-:W-:Y:S02]  /*336b0*/  IMAD.MOV.U32 R12, RZ, RZ, R2 ;  /* 0x000000ffff0c7224 */ /* 0x000fe400078e0002 */
[----:B------:R-:W-:-:S07]  /*336c0*/  IMAD.MOV.U32 R36, RZ, RZ, R14 ;  /* 0x000000ffff247224 */ /* 0x000fce00078e000e */
[----:B------:R-:W-:Y:S05]  /*336d0*/  WARPSYNC.COLLECTIVE R15, `(.L_x_3567) ;  /* 0x000000000f087348 */ /* 0x000fea0003c00000 */
[----:B------:R0:W1:Y:S02]  /*336e0*/  SHFL.IDX P6, R14, R13, R12, R11 ;  /* 0x0000000c0d0e7389 */ /* 0x00006400000c000b */
[----:B01----:R-:W-:Y:S01]  /*336f0*/  ENDCOLLECTIVE ;  /* 0x000000000000791b */ /* 0x003fe20003800000 */
.L_x_3567:
[----:B------:R-:W-:Y:S02]  /*33700*/  IMAD.MOV.U32 R13, RZ, RZ, R80 ;  /* 0x000000ffff0d7224 */ /* 0x000fe400078e0050 */
[----:B------:R-:W-:-:S07]  /*33710*/  IMAD.MOV.U32 R84, RZ, RZ, R14 ;  /* 0x000000ffff547224 */ /* 0x000fce00078e000e */
[----:B------:R-:W-:Y:S05]  /*33720*/  WARPSYNC.COLLECTIVE R15, `(.L_x_3568) ;  /* 0x000000000f087348 */ /* 0x000fea0003c00000 */
[----:B------:R0:W1:Y:S02]  /*33730*/  SHFL.IDX P6, R14, R13, R12, R11 ;  /* 0x0000000c0d0e7389 */ /* 0x00006400000c000b */
[----:B01----:R-:W-:Y:S01]  /*33740*/  ENDCOLLECTIVE ;  /* 0x000000000000791b */ /* 0x003fe20003800000 */
.L_x_3568:
        /* <DEDUP_REMOVED lines=8> */
.L_x_3569:
[----:B------:R-:W-:Y:S02]  /*337d0*/  SEL R179, R36, R80, P0 ;  /* 0x0000005024b37207 */ /* 0x000fe40000000000 */
[----:B------:R-:W-:Y:S01]  /*337e0*/  SEL R178, R80, R36, P0 ;  /* 0x0000002450b27207 */ /* 0x000fe20000000000 */
[----:B------:R-:W-:Y:S02]  /*337f0*/  IMAD.MOV.U32 R13, RZ, RZ, R46 ;  /* 0x000000ffff0d7224 */ /* 0x000fe400078e002e */
[----:B------:R-:W-:-:S07]  /*33800*/  IMAD.MOV.U32 R47, RZ, RZ, R14 ;  /* 0x000000ffff2f7224 */ /* 0x000fce00078e000e */
[----:B------:R-:W-:Y:S05]  /*33810*/  WARPSYNC.COLLECTIVE R15, `(.L_x_3570) ;  /* 0x000000000f087348 */ /* 0x000fea0003c00000 */
[----:B------:R0:W1:Y:S02]  /*33820*/  SHFL.IDX P6, R14, R13, R12, R11 ;  /* 0x0000000c0d0e7389 */ /* 0x00006400000c000b */
[----:B01----:R-:W-:Y:S01]  /*33830*/  ENDCOLLECTIVE ;  /* 0x000000000000791b */ /* 0x003fe20003800000 */
.L_x_3570:
[----:B------:R-:W-:Y:S02]  /*33840*/  IMAD.MOV.U32 R13, RZ, RZ, R92 ;  /* 0x000000ffff0d7224 */ /* 0x000fe400078e005c */
[----:B------:R-:W-:Y:S02]  /*33850*/  IMAD.MOV.U32 R12, RZ, RZ, R2 ;  /* 0x000000ffff0c7224 */ /* 0x000fe400078e0002 */
[----:B------:R-:W-:-:S07]  /*33860*/  IMAD.MOV.U32 R46, RZ, RZ, R14 ;  /* 0x000000ffff2e7224 */ /* 0x000fce00078e000e */
[----:B------:R-:W-:Y:S05]  /*33870*/  WARPSYNC.COLLECTIVE R15, `(.L_x_3571) ;  /* 0x000000000f087348 */ /* 0x000fea0003c00000 */
[----:B------:R0:W1:Y:S02]  /*33880*/  SHFL.IDX P6, R14, R13, R12, R11 ;  /* 0x0000000c0d0e7389 */ /* 0x00006400000c000b */
[----:B01----:R-:W-:Y:S01]  /*33890*/  ENDCOLLECTIVE ;  /* 0x000000000000791b */ /* 0x003fe20003800000 */
.L_x_3571:
[----:B------:R-:W-:Y:S01]  /*338a0*/  MOV R13, R88 ;  /* 0x00000058000d7202 */ /* 0x000fe20000000f00 */
[----:B------:R-:W-:-:S07]  /*338b0*/  IMAD.MOV.U32 R92, RZ, RZ, R14 ;  /* 0x000000ffff5c7224 */ /* 0x000fce00078e000e */
[----:B------:R-:W-:Y:S05]  /*338c0*/  WARPSYNC.COLLECTIVE R15, `(.L_x_3572) ;  /* 0x000000000f087348 */ /* 0x000fea0003c00000 */
[----:B------:R0:W1:Y:S02]  /*338d0*/  SHFL.IDX P6, R14, R13, R12, R11 ;  /* 0x0000000c0d0e7389 */ /* 0x00006400000c000b */
[----:B01----:R-:W-:Y:S01]  /*338e0*/  ENDCOLLECTIVE ;  /* 0x000000000000791b */ /* 0x003fe20003800000 */
.L_x_3572:
        /* <DEDUP_REMOVED lines=8> */
.L_x_3573:
[----:B------:R-:W-:Y:S02]  /*33970*/  SEL R175, R46, R88, P0 ;  /* 0x000000582eaf7207 */ /* 0x000fe40000000000 */
[----:B------:R-:W-:Y:S01]  /*33980*/  SEL R174, R88, R46, P0 ;  /* 0x0000002e58ae7207 */ /* 0x000fe20000000000 */
[----:B------:R-:W-:Y:S02]  /*33990*/  IMAD.MOV.U32 R13, RZ, RZ, R49 ;  /* 0x000000ffff0d7224 */ /* 0x000fe400078e0031 */
[----:B------:R-:W-:-:S07]  /*339a0*/  IMAD.MOV.U32 R50, RZ, RZ, R14 ;  /* 0x000000ffff327224 */ /* 0x000fce00078e000e */
[----:B------:R-:W-:Y:S05]  /*339b0*/  WARPSYNC.COLLECTIVE R15, `(.L_x_3574) ;  /* 0x000000000f087348 */ /* 0x000fea0003c00000 */
[----:B------:R0:W1:Y:S02]  /*339c0*/  SHFL.IDX P6, R14, R13, R12, R11 ;  /* 0x0000000c0d0e7389 */ /* 0x00006400000c000b */
[----:B01----:R-:W-:Y:S01]  /*339d0*/  ENDCOLLECTIVE ;  /* 0x000000000000791b */ /* 0x003fe20003800000 */
.L_x_3574:
[----:B------:R-:W-:Y:S01]  /*339e0*/  IMAD.MOV.U32 R13, RZ, RZ, R100 ;  /* 0x000000ffff0d7224 */ /* 0x000fe200078e0064 */
[----:B------:R-:W-:Y:S01]  /*339f0*/  MOV R12, R2 ;  /* 0x00000002000c7202 */ /* 0x000fe20000000f00 */
[----:B------:R-:W-:-:S07]  /*33a00*/  IMAD.MOV.U32 R49, RZ, RZ, R14 ;  /* 0x000000ffff317224 */ /* 0x000fce00078e000e */
[----:B------:R-:W-:Y:S05]  /*33a10*/  WARPSYNC.COLLECTIVE R15, `(.L_x_3575) ;  /* 0x000000000f087348 */ /* 0x000fea0003c00000 */
[----:B------:R0:W1:Y:S02]  /*33a20*/  SHFL.IDX P6, R14, R13, R12, R11 ;  /* 0x0000000c0d0e7389 */ /* 0x00006400000c000b */
[----:B01----:R-:W-:Y:S01]  /*33a30*/  ENDCOLLECTIVE ;  /* 0x000000000000791b */ /* 0x003fe20003800000 */
.L_x_3575:
[----:B------:R-:W-:Y:S02]  /*33a40*/  IMAD.MOV.U32 R13, RZ, RZ, R96 ;  /* 0x000000ffff0d7224 */ /* 0x000fe400078e0060 */
[----:B------:R-:W-:-:S07]  /*33a50*/  IMAD.MOV.U32 R100, RZ, RZ, R14 ;  /* 0x000000ffff647224 */ /* 0x000fce00078e000e */
[----:B------:R-:W-:Y:S05]  /*33a60*/  WARPSYNC.COLLECTIVE R15, `(.L_x_3576) ;  /* 0x000000000f087348 */ /* 0x000fea0003c00000 */
[----:B------:R0:W1:Y:S02]  /*33a70*/  SHFL.IDX P6, R14, R13, R12, R11 ;  /* 0x0000000c0d0e7389 */ /* 0x00006400000c000b */
[----:B01----:R-:W-:Y:S01]  /*33a80*/  ENDCOLLECTIVE ;  /* 0x000000000000791b */ /* 0x003fe20003800000 */
.L_x_3576:
        /* <DEDUP_REMOVED lines=8> */
.L_x_3577:
[----:B------:R-:W-:Y:S02]  /*33b10*/  SEL R171, R49, R96, P0 ;  /* 0x0000006031ab7207 */ /* 0x000fe40000000000 */
[----:B------:R-:W-:Y:S01]  /*33b20*/  SEL R170, R96, R49, P0 ;  /* 0x0000003160aa7207 */ /* 0x000fe20000000000 */
[----:B------:R-:W-:Y:S02]  /*33b30*/  IMAD.MOV.U32 R13, RZ, RZ, R51 ;  /* 0x000000ffff0d7224 */ /* 0x000fe400078e0033 */
[----:B------:R-:W-:-:S07]  /*33b40*/  IMAD.MOV.U32 R53, RZ, RZ, R14 ;  /* 0x000000ffff357224 */ /* 0x000fce00078e000e */
[----:B------:R-:W-:Y:S05]  /*33b50*/  WARPSYNC.COLLECTIVE R15, `(.L_x_3578) ;  /* 0x000000000f087348 */ /* 0x000fea0003c00000 */
[----:B------:R0:W1:Y:S02]  /*33b60*/  SHFL.IDX P6, R14, R13, R12, R11 ;  /* 0x0000000c0d0e7389 */ /* 0x00006400000c000b */
[----:B01----:R-:W-:Y:S01]  /*33b70*/  ENDCOLLECTIVE ;  /* 0x000000000000791b */ /* 0x003fe20003800000 */
.L_x_3578:
[----:B------:R-:W-:Y:S02]  /*33b80*/  IMAD.MOV.U32 R13, RZ, RZ, R108 ;  /* 0x000000ffff0d7224 */ /* 0x000fe400078e006c */
[----:B------:R-:W-:Y:S01]  /*33b90*/  IMAD.MOV.U32 R12, RZ, RZ, R2 ;  /* 0x000000ffff0c7224 */ /* 0x000fe200078e0002 */
[----:B------:R-:W-:-:S07]  /*33ba0*/  MOV R51, R14 ;  /* 0x0000000e00337202 */ /* 0x000fce0000000f00 */
[----:B------:R-:W-:Y:S05]  /*33bb0*/  WARPSYNC.COLLECTIVE R15, `(.L_x_3579) ;  /* 0x000000000f087348 */ /* 0x000fea0003c00000 */
[----:B------:R0:W1:Y:S02]  /*33bc0*/  SHFL.IDX P6, R14, R13, R12, R11 ;  /* 0x0000000c0d0e7389 */ /* 0x00006400000c000b */
[----:B01----:R-:W-:Y:S01]  /*33bd0*/  ENDCOLLECTIVE ;  /* 0x000000000000791b */ /* 0x003fe20003800000 */
.L_x_3579:
[----:B------:R-:W-:Y:S02]  /*33be0*/  IMAD.MOV.U32 R13, RZ, RZ, R104 ;  /* 0x000000ffff0d7224 */ /* 0x000fe400078e0068 */
[----:B------:R-:W-:-:S07]  /*33bf0*/  IMAD.MOV.U32 R108, RZ, RZ, R14 ;  /* 0x000000ffff6c7224 */ /* 0x000fce00078e000e */
[----:B------:R-:W-:Y:S05]  /*33c00*/  WARPSYNC.COLLECTIVE R15, `(.L_x_3580) ;  /* 0x000000000f087348 */ /* 0x000fea0003c00000 */
[----:B------:R0:W1:Y:S02]  /*33c10*/  SHFL.IDX P6, R14, R13, R12, R11 ;  /* 0x0000000c0d0e7389 */ /* 0x00006400000c000b */
[----:B01----:R-:W-:Y:S01]  /*33c20*/  ENDCOLLECTIVE ;  /* 0x000000000000791b */ /* 0x003fe20003800000 */
.L_x_3580:
        /* <DEDUP_REMOVED lines=8> */
.L_x_3581:
[----:B------:R-:W-:Y:S02]  /*33cb0*/  SEL R147, R51, R104, P0 ;  /* 0x0000006833937207 */ /* 0x000fe40000000000 */
[----:B------:R-:W-:Y:S01]  /*33cc0*/  SEL R104, R104, R51, P0 ;  /* 0x0000003368687207 */ /* 0x000fe20000000000 */
[----:B------:R-:W-:Y:S01]  /*33cd0*/  IMAD.MOV.U32 R13, RZ, RZ, R54 ;  /* 0x000000ffff0d7224 */ /* 0x000fe200078e0036 */
[----:B------:R-:W-:-:S07]  /*33ce0*/  MOV R55, R14 ;  /* 0x0000000e00377202 */ /* 0x000fce0000000f00 */
[----:B------:R-:W-:Y:S05]  /*33cf0*/  WARPSYNC.COLLECTIVE R15, `(.L_x_3582) ;  /* 0x000000000f087348 */ /* 0x000fea0003c00000 */
[----:B------:R0:W1:Y:S02]  /*33d00*/  SHFL.IDX P6, R14, R13, R12, R11 ;  /* 0x0000000c0d0e7389 */ /* 0x00006400000c000b */
[----:B01----:R-:W-:Y:S01]  /*33d10*/  ENDCOLLECTIVE ;  /* 0x000000000000791b */ /* 0x003fe20003800000 */
.L_x_3582:
[----:B------:R-:W-:Y:S02]  /*33d20*/  IMAD.MOV.U32 R13, RZ, RZ, R116 ;  /* 0x000000ffff0d7224 */ /* 0x000fe400078e0074 */
[----:B------:R-:W-:Y:S02]  /*33d30*/  IMAD.MOV.U32 R12, RZ, RZ, R2 ;  /* 0x000000ffff0c7224 */ /* 0x000fe400078e0002 */
[----:B------:R-:W-:-:S07]  /*33d40*/  IMAD.MOV.U32 R54, RZ, RZ, R14 ;  /* 0x000000ffff367224 */ /* 0x000fce00078e000e */
[----:B------:R-:W-:Y:S05]  /*33d50*/  WARPSYNC.COLLECTIVE R15, `(.L_x_3583) ;  /* 0x000000000f087348 */ /* 0x000fea0003c00000 */
[----:B------:R0:W1:Y:S02]  /*33d60*/  SHFL.IDX P6, R14, R13, R12, R11 ;  /* 0x0000000c0d0e7389 */ /* 0x00006400000c000b */
[----:B01----:R-:W-:Y:S01]  /*33d70*/  ENDCOLLECTIVE ;  /* 0x000000000000791b */ /* 0x003fe20003800000 */
.L_x_3583:
[----:B------:R-:W-:Y:S02]  /*33d80*/  IMAD.MOV.U32 R13, RZ, RZ, R112 ;  /* 0x000000ffff0d7224 */ /* 0x000fe400078e0070 */
[----:B------:R-:W-:-:S07]  /*33d90*/  IMAD.MOV.U32 R116, RZ, RZ, R14 ;  /* 0x000000ffff747224 */ /* 0x000fce00078e000e */
[----:B------:R-:W-:Y:S05]  /*33da0*/  WARPSYNC.COLLECTIVE R15, `(.L_x_3584) ;  /* 0x000000000f087348 */ /* 0x000fea0003c00000 */
[----:B------:R0:W1:Y:S02]  /*33db0*/  SHFL.IDX P6, R14, R13, R12, R11 ;  /* 0x0000000c0d0e7389 */ /* 0x00006400000c000b */
[----:B01----:R-:W-:Y:S01]  /*33dc0*/  ENDCOLLECTIVE ;  /* 0x000000000000791b */ /* 0x003fe20003800000 */
.L_x_3584:
        /* <DEDUP_REMOVED lines=8> */
.L_x_3585:
[----:B------:R-:W-:Y:S02]  /*33e50*/  SEL R3, R54, R112, P0 ;  /* 0x0000007036037207 */ /* 0x000fe40000000000 */
[----:B------:R-:W-:Y:S01]  /*33e60*/  SEL R54, R112, R54, P0 ;  /* 0x0000003670367207 */ /* 0x000fe20000000000 */
[----:B------:R-:W-:Y:S02]  /*33e70*/  IMAD.MOV.U32 R13, RZ, RZ, R56 ;  /* 0x000000ffff0d7224 */ /* 0x000fe400078e0038 */
[----:B------:R-:W-:-:S07]  /*33e80*/  IMAD.MOV.U32 R57, RZ, RZ, R14 ;  /* 0x000000ffff397224 */ /* 0x000fce00078e000e */
[----:B------:R-:W-:Y:S05]  /*33e90*/  WARPSYNC.COLLECTIVE R15, `(.L_x_3586) ;  /* 0x000000000f087348 */ /* 0x000fea0003c00000 */
[----:B------:R0:W1:Y:S02]  /*33ea0*/  SHFL.IDX P6, R14, R13, R12, R11 ;  /* 0x0000000c0d0e7389 */ /* 0x00006400000c000b */
[----:B01----:R-:W-:Y:S01]  /*33eb0*/  ENDCOLLECTIVE ;  /* 0x000000000000791b */ /* 0x003fe20003800000 */
.L_x_3586:
[----:B------:R-:W-:Y:S02]  /*33ec0*/  IMAD.MOV.U32 R13, RZ, RZ, R124 ;  /* 0x000000ffff0d7224 */ /* 0x000fe400078e007c */
[----:B------:R-:W-:Y:S02]  /*33ed0*/  IMAD.MOV.U32 R12, RZ, RZ, R2 ;  /* 0x000000ffff0c7224 */ /* 0x000fe400078e0002 */
[----:B------:R-:W-:-:S07]  /*33ee0*/  IMAD.MOV.U32 R56, RZ, RZ, R14 ;  /* 0x000000ffff387224 */ /* 0x000fce00078e000e */
[----:B------:R-:W-:Y:S05]  /*33ef0*/  WARPSYNC.COLLECTIVE R15, `(.L_x_3587) ;  /* 0x000000000f087348 */ /* 0x000fea0003c00000 */
[----:B------:R0:W1:Y:S02]  /*33f00*/  SHFL.IDX P6, R14, R13, R12, R11 ;  /* 0x0000000c0d0e7389 */ /* 0x00006400000c000b */
[----:B01----:R-:W-:Y:S01]  /*33f10*/  ENDCOLLECTIVE ;  /* 0x000000000000791b */ /* 0x003fe20003800000 */
.L_x_3587:
[----:B------:R-:W-:Y:S01]  /*33f20*/  MOV R13, R120 ;  /* 0x00000078000d7202 */ /* 0x000fe20000000f00 */
[----:B------:R-:W-:-:S07]  /*33f30*/  IMAD.MOV.U32 R124, RZ, RZ, R14 ;  /* 0x000000ffff7c7224 */ /* 0x000fce00078e000e */
[----:B------:R-:W-:Y:S05]  /*33f40*/  WARPSYNC.COLLECTIVE R15, `(.L_x_3588) ;  /* 0x000000000f087348 */ /* 0x000fea0003c00000 */
[----:B------:R0:W1:Y:S02]  /*33f50*/  SHFL.IDX P6, R14, R13, R12, R11 ;  /* 0x0000000c0d0e7389 */ /* 0x00006400000c000b */
[----:B01----:R-:W-:Y:S01]  /*33f60*/  ENDCOLLECTIVE ;  /* 0x000000000000791b */ /* 0x003fe20003800000 */
.L_x_3588:
        /* <DEDUP_REMOVED lines=8> */
.L_x_3589:
[----:B------:R-:W-:Y:S02]  /*33ff0*/  SEL R5, R56, R120, P0 ;  /* 0x0000007838057207 */ /* 0x000fe40000000000 */
[----:B------:R-:W-:Y:S01]  /*34000*/  SEL R56, R120, R56, P0 ;  /* 0x0000003878387207 */ /* 0x000fe20000000000 */
[----:B------:R-:W-:Y:S02]  /*34010*/  IMAD.MOV.U32 R13, RZ, RZ, R61 ;  /* 0x000000ffff0d7224 */ /* 0x000fe400078e003d */
[----:B------:R-:W-:-:S07]  /*34020*/  IMAD.MOV.U32 R64, RZ, RZ, R14 ;  /* 0x000000ffff407224 */ /* 0x000fce00078e000e */
[----:B------:R-:W-:Y:S05]  /*34030*/  WARPSYNC.COLLECTIVE R15, `(.L_x_3590) ;  /* 0x000000000f087348 */ /* 0x000fea0003c00000 */
[----:B------:R0:W1:Y:S02]  /*34040*/  SHFL.IDX P6, R14, R13, R12, R11 ;  /* 0x0000000c0d0e7389 */ /* 0x00006400000c000b */
[----:B01----:R-:W-:Y:S01]  /*34050*/  ENDCOLLECTIVE ;  /* 0x000000000000791b */ /* 0x003fe20003800000 */
.L_x_3590:
[----:B------:R-:W-:Y:S01]  /*34060*/  IMAD.MOV.U32 R13, RZ, RZ, R132 ;  /* 0x000000ffff0d7224 */ /* 0x000fe200078e0084 */
[----:B------:R-:W-:Y:S01]  /*34070*/  MOV R12, R2 ;  /* 0x00000002000c7202 */ /* 0x000fe20000000f00 */
[----:B------:R-:W-:-:S07]  /*34080*/  IMAD.MOV.U32 R61, RZ, RZ, R14 ;  /* 0x000000ffff3d7224 */ /* 0x000fce00078e000e */
[----:B------:R-:W-:Y:S05]  /*34090*/  WARPSYNC.COLLECTIVE R15, `(.L_x_3591) ;  /* 0x000000000f087348 */ /* 0x000fea0003c00000 */
[----:B------:R0:W1:Y:S02]  /*340a0*/  SHFL.IDX P6, R14, R13, R12, R11 ;  /* 0x0000000c0d0e7389 */ /* 0x00006400000c000b */
[----:B01----:R-:W-:Y:S01]  /*340b0*/  ENDCOLLECTIVE ;  /* 0x000000000000791b */ /* 0x003fe20003800000 */
.L_x_3591:
[----:B------:R-:W-:Y:S02]  /*340c0*/  IMAD.MOV.U32 R13, RZ, RZ, R128 ;  /* 0x000000ffff0d7224 */ /* 0x000fe400078e0080 */
[----:B------:R-:W-:-:S07]  /*340d0*/  IMAD.MOV.U32 R132, RZ, RZ, R14 ;  /* 0x000000ffff847224 */ /* 0x000fce00078e000e */
[----:B------:R-:W-:Y:S05]  /*340e0*/  WARPSYNC.COLLECTIVE R15, `(.L_x_3592) ;  /* 0x000000000f087348 */ /* 0x000fea0003c00000 */
[----:B------:R0:W1:Y:S02]  /*340f0*/  SHFL.IDX P6, R14, R13, R12, R11 ;  /* 0x0000000c0d0e7389 */ /* 0x00006400000c000b */
[----:B01----:R-:W-:Y:S01]  /*34100*/  ENDCOLLECTIVE ;  /* 0x000000000000791b */ /* 0x003fe20003800000 */
.L_x_3592:
        /* <DEDUP_REMOVED lines=8> */
.L_x_3593:
[----:B------:R-:W-:Y:S02]  /*34190*/  SEL R7, R61, R128, P0 ;  /* 0x000000803d077207 */ /* 0x000fe40000000000 */
[----:B------:R-:W-:Y:S01]  /*341a0*/  SEL R61, R128, R61, P0 ;  /* 0x0000003d803d7207 */ /* 0x000fe20000000000 */
[----:B------:R-:W-:Y:S02]  /*341b0*/  IMAD.MOV.U32 R13, RZ, RZ, R69 ;  /* 0x000000ffff0d7224 */ /* 0x000fe400078e0045 */
[----:B------:R-:W-:-:S07]  /*341c0*/  IMAD.MOV.U32 R72, RZ, RZ, R14 ;  /* 0x000000ffff487224 */ /* 0x000fce00078e000e */
[----:B------:R-:W-:Y:S05]  /*341d0*/  WARPSYNC.COLLECTIVE R15, `(.L_x_3594) ;  /* 0x000000000f087348 */ /* 0x000fea0003c00000 */
[----:B------:R0:W1:Y:S02]  /*341e0*/  SHFL.IDX P6, R14, R13, R12, R11 ;  /* 0x0000000c0d0e7389 */ /* 0x00006400000c000b */
[----:B01----:R-:W-:Y:S01]  /*341f0*/  ENDCOLLECTIVE ;  /* 0x000000000000791b */ /* 0x003fe20003800000 */
.L_x_3594:
[----:B------:R-:W-:Y:S02]  /*34200*/  IMAD.MOV.U32 R13, RZ, RZ, R140 ;  /* 0x000000ffff0d7224 */ /* 0x000fe400078e008c */
[----:B------:R-:W-:Y:S01]  /*34210*/  IMAD.MOV.U32 R12, RZ, RZ, R2 ;  /* 0x000000ffff0c7224 */ /* 0x000fe200078e0002 */
[----:B------:R-:W-:-:S07]  /*34220*/  MOV R69, R14 ;  /* 0x0000000e00457202 */ /* 0x000fce0000000f00 */
[----:B------:R-:W-:Y:S05]  /*34230*/  WARPSYNC.COLLECTIVE R15, `(.L_x_3595) ;  /* 0x000000000f087348 */ /* 0x000fea0003c00000 */
[----:B------:R0:W1:Y:S02]  /*34240*/  SHFL.IDX P6, R14, R13, R12, R11 ;  /* 0x0000000c0d0e7389 */ /* 0x00006400000c000b */
[----:B01----:R-:W-:Y:S01]  /*34250*/  ENDCOLLECTIVE ;  /* 0x000000000000791b */ /* 0x003fe20003800000 */
.L_x_3595:
[----:B------:R-:W-:Y:S02]  /*34260*/  IMAD.MOV.U32 R13, RZ, RZ, R136 ;  /* 0x000000ffff0d7224 */ /* 0x000fe400078e0088 */
[----:B------:R-:W-:-:S07]  /*34270*/  IMAD.MOV.U32 R140, RZ, RZ, R14 ;  /* 0x000000ffff8c7224 */ /* 0x000fce00078e000e */
[----:B------:R-:W-:Y:S05]  /*34280*/  WARPSYNC.COLLECTIVE R15, `(.L_x_3596) ;  /* 0x000000000f087348 */ /* 0x000fea0003c00000 */
[----:B------:R0:W1:Y:S02]  /*34290*/  SHFL.IDX P6, R14, R13, R12, R11 ;  /* 0x0000000c0d0e7389 */ /* 0x00006400000c000b */
[----:B01----:R-:W-:Y:S01]  /*342a0*/  ENDCOLLECTIVE ;  /* 0x000000000000791b */ /* 0x003fe20003800000 */
.L_x_3596:
        /* <DEDUP_REMOVED lines=8> */
.L_x_3597:
[----:B------:R-:W-:Y:S02]  /*34330*/  SEL R9, R69, R136, P0 ;  /* 0x0000008845097207 */ /* 0x000fe40000000000 */
[----:B------:R-:W-:Y:S01]  /*34340*/  SEL R69, R136, R69, P0 ;  /* 0x0000004588457207 */ /* 0x000fe20000000000 */
[----:B------:R-:W-:Y:S01]  /*34350*/  IMAD.MOV.U32 R13, RZ, RZ, R73 ;  /* 0x000000ffff0d7224 */ /* 0x000fe200078e0049 */
[----:B------:R-:W-:-:S07]  /*34360*/  MOV R77, R14 ;  /* 0x0000000e004d7202 */ /* 0x000fce0000000f00 */
[----:B------:R-:W-:Y:S05]  /*34370*/  WARPSYNC.COLLECTIVE R15, `(.L_x_3598) ;  /* 0x000000000f087348 */ /* 0x000fea0003c00000 */
[----:B------:R0:W1:Y:S02]  /*34380*/  SHFL.IDX P6, R14, R13, R12, R11 ;  /* 0x0000000c0d0e7389 */ /* 0x00006400000c000b */
[----:B01----:R-:W-:Y:S01]  /*34390*/  ENDCOLLECTIVE ;  /* 0x000000000000791b */ /* 0x003fe20003800000 */
.L_x_3598:
[----:B------:R-:W-:Y:S02]  /*343a0*/  IMAD.MOV.U32 R13, RZ, RZ, R148 ;  /* 0x000000ffff0d7224 */ /* 0x000fe400078e0094 */
[----:B------:R-:W-:Y:S02]  /*343b0*/  IMAD.MOV.U32 R12, RZ, RZ, R2 ;  /* 0x000000ffff0c7224 */ /* 0x000fe400078e0002 */
[----:B------:R-:W-:-:S07]  /*343c0*/  IMAD.MOV.U32 R73, RZ, RZ, R14 ;  /* 0x000000ffff497224 */ /* 0x000fce00078e000e */
[----:B------:R-:W-:Y:S05]  /*343d0*/  WARPSYNC.COLLECTIVE R15, `(.L_x_3599) ;  /* 0x000000000f087348 */ /* 0x000fea0003c00000 */
[----:B------:R0:W1:Y:S02]  /*343e0*/  SHFL.IDX P6, R14, R13, R12, R11 ;  /* 0x0000000c0d0e7389 */ /* 0x00006400000c000b */
[----:B01----:R-:W-:Y:S01]  /*343f0*/  ENDCOLLECTIVE ;  /* 0x000000000000791b */ /* 0x003fe20003800000 */
.L_x_3599:
[----:B------:R-:W-:Y:S02]  /*34400*/  IMAD.MOV.U32 R13, RZ, RZ, R144 ;  /* 0x000000ffff0d7224 */ /* 0x000fe400078e0090 */
[----:B------:R-:W-:-:S07]  /*34410*/  IMAD.MOV.U32 R148, RZ, RZ, R14 ;  /* 0x000000ffff947224 */ /* 0x000fce00078e000e */
[----:B------:R-:W-:Y:S05]  /*34420*/  WARPSYNC.COLLECTIVE R15, `(.L_x_3600) ;  /* 0x000000000f087348 */ /* 0x000fea0003c00000 */
[----:B------:R0:W1:Y:S02]  /*34430*/  SHFL.IDX P6, R14, R13, R12, R11 ;  /* 0x0000000c0d0e7389 */ /* 0x00006400000c000b */
[----:B01----:R-:W-:Y:S01]  /*34440*/  ENDCOLLECTIVE ;  /* 0x000000000000791b */ /* 0x003fe20003800000 */
.L_x_3600:
        /* <DEDUP_REMOVED lines=8> */
.L_x_3601:
[----:B------:R-:W-:Y:S02]  /*344d0*/  SEL R20, R73, R144, P0 ;  /* 0x0000009049147207 */ /* 0x000fe40000000000 */
[----:B------:R-:W-:Y:S01]  /*344e0*/  SEL R73, R144, R73, P0 ;  /* 0x0000004990497207 */ /* 0x000fe20000000000 */
[----:B------:R-:W-:Y:S02]  /*344f0*/  IMAD.MOV.U32 R13, RZ, RZ, R81 ;  /* 0x000000ffff0d7224 */ /* 0x000fe400078e0051 */
[----:B------:R-:W-:-:S07]  /*34500*/  IMAD.MOV.U32 R65, RZ, RZ, R14 ;  /* 0x000000ffff417224 */ /* 0x000fce00078e000e */
[----:B------:R-:W-:Y:S05]  /*34510*/  WARPSYNC.COLLECTIVE R15, `(.L_x_3602) ;  /* 0x000000000f087348 */ /* 0x000fea0003c00000 */
[----:B------:R0:W1:Y:S02]  /*34520*/  SHFL.IDX P6, R14, R13, R12, R11 ;  /* 0x0000000c0d0e7389 */ /* 0x00006400000c000b */
[----:B01----:R-:W-:Y:S01]  /*34530*/  ENDCOLLECTIVE ;  /* 0x000000000000791b */ /* 0x003fe20003800000 */
.L_x_3602:
[----:B------:R-:W-:Y:S02]  /*34540*/  IMAD.MOV.U32 R13, RZ, RZ, R146 ;  /* 0x000000ffff0d7224 */ /* 0x000fe400078e0092 */
[----:B------:R-:W-:Y:S02]  /*34550*/  IMAD.MOV.U32 R12, RZ, RZ, R2 ;  /* 0x000000ffff0c7224 */ /* 0x000fe400078e0002 */
[----:B------:R-:W-:-:S07]  /*34560*/  IMAD.MOV.U32 R81, RZ, RZ, R14 ;  /* 0x000000ffff517224 */ /* 0x000fce00078e000e */
[----:B------:R-:W-:Y:S05]  /*34570*/  WARPSYNC.COLLECTIVE R15, `(.L_x_3603) ;  /* 0x000000000f087348 */ /* 0x000fea0003c00000 */
[----:B------:R0:W1:Y:S02]  /*34580*/  SHFL.IDX P6, R14, R13, R12, R11 ;  /* 0x0000000c0d0e7389 */ /* 0x00006400000c000b */
[----:B01----:R-:W-:Y:S01]  /*34590*/  ENDCOLLECTIVE ;  /* 0x000000000000791b */ /* 0x003fe20003800000 */
.L_x_3603:
[----:B------:R-:W-:Y:S01]  /*345a0*/  MOV R13, R159 ;  /* 0x0000009f000d7202 */ /* 0x000fe20000000f00 */
[----:B------:R-:W-:-:S07]  /*345b0*/  IMAD.MOV.U32 R146, RZ, RZ, R14 ;  /* 0x000000ffff927224 */ /* 0x000fce00078e000e */
[----:B------:R-:W-:Y:S05]  /*345c0*/  WARPSYNC.COLLECTIVE R15, `(.L_x_3604) ;  /* 0x000000000f087348 */ /* 0x000fea0003c00000 */
[----:B------:R0:W1:Y:S02]  /*345d0*/  SHFL.IDX P6, R14, R13, R12, R11 ;  /* 0x0000000c0d0e7389 */ /* 0x00006400000c000b */
[----:B01----:R-:W-:Y:S01]  /*345e0*/  ENDCOLLECTIVE ;  /* 0x000000000000791b */ /* 0x003fe20003800000 */
.L_x_3604:
        /* <DEDUP_REMOVED lines=8> */
.L_x_3605:
[----:B------:R-:W-:Y:S02]  /*34670*/  SEL R24, R81, R159, P0 ;  /* 0x0000009f51187207 */ /* 0x000fe40000000000 */
[----:B------:R-:W-:Y:S01]  /*34680*/  SEL R81, R159, R81, P0 ;  /* 0x000000519f517207 */ /* 0x000fe20000000000 */
[----:B------:R-:W-:Y:S02]  /*34690*/  IMAD.MOV.U32 R13, RZ, RZ, R109 ;  /* 0x000000ffff0d7224 */ /* 0x000fe400078e006d */
[----:B------:R-:W-:-:S07]  /*346a0*/  IMAD.MOV.U32 R85, RZ, RZ, R14 ;  /* 0x000000ffff557224 */ /* 0x000fce00078e000e */
[----:B------:R-:W-:Y:S05]  /*346b0*/  WARPSYNC.COLLECTIVE R15, `(.L_x_3606) ;  /* 0x000000000f087348 */ /* 0x000fea0003c00000 */
[----:B------:R0:W1:Y:S02]  /*346c0*/  SHFL.IDX P6, R14, R13, R12, R11 ;  /* 0x0000000c0d0e7389 */ /* 0x00006400000c000b */
[----:B01----:R-:W-:Y:S01]  /*346d0*/  ENDCOLLECTIVE ;  /* 0x000000000000791b */ /* 0x003fe20003800000 */
.L_x_3606:
[----:B------:R-:W-:Y:S01]  /*346e0*/  IMAD.MOV.U32 R13, RZ, RZ, R154 ;  /* 0x000000ffff0d7224 */ /* 0x000fe200078e009a */
[----:B------:R-:W-:Y:S01]  /*346f0*/  MOV R12, R2 ;  /* 0x00000002000c7202 */ /* 0x000fe20000000f00 */
[----:B------:R-:W-:-:S07]  /*34700*/  IMAD.MOV.U32 R40, RZ, RZ, R14 ;  /* 0x000000ffff287224 */ /* 0x000fce00078e000e */
[----:B------:R-:W-:Y:S05]  /*34710*/  WARPSYNC.COLLECTIVE R15, `(.L_x_3607) ;  /* 0x000000000f087348 */ /* 0x000fea0003c00000 */
[----:B------:R0:W1:Y:S02]  /*34720*/  SHFL.IDX P6, R14, R13, R12, R11 ;  /* 0x0000000c0d0e7389 */ /* 0x00006400000c000b */
[----:B01----:R-:W-:Y:S01]  /*34730*/  ENDCOLLECTIVE ;  /* 0x000000000000791b */ /* 0x003fe20003800000 */
.L_x_3607:
[----:B------:R-:W-:Y:S02]  /*34740*/  IMAD.MOV.U32 R13, RZ, RZ, R153 ;  /* 0x000000ffff0d7224 */ /* 0x000fe400078e0099 */
[----:B------:R-:W-:-:S07]  /*34750*/  IMAD.MOV.U32 R154, RZ, RZ, R14 ;  /* 0x000000ffff9a7224 */ /* 0x000fce00078e000e */
[----:B------:R-:W-:Y:S05]  /*34760*/  WARPSYNC.COLLECTIVE R15, `(.L_x_3608) ;  /* 0x000000000f087348 */ /* 0x000fea0003c00000 */
[----:B------:R0:W1:Y:S02]  /*34770*/  SHFL.IDX P6, R14, R13, R12, R11 ;  /* 0x0000000c0d0e7389 */ /* 0x00006400000c000b */
[----:B01----:R-:W-:Y:S01]  /*34780*/  ENDCOLLECTIVE ;  /* 0x000000000000791b */ /* 0x003fe20003800000 */
.L_x_3608:
        /* <DEDUP_REMOVED lines=8> */
.L_x_3609:
[----:B------:R-:W-:Y:S02]  /*34810*/  SEL R26, R40, R44, P0 ;  /* 0x0000002c281a7207 */ /* 0x000fe40000000000 */
[----:B------:R-:W-:Y:S01]  /*34820*/  SEL R44, R44, R40, P0 ;  /* 0x000000282c2c7207 */ /* 0x000fe20000000000 */
[----:B------:R-:W-:Y:S02]  /*34830*/  IMAD.MOV.U32 R13, RZ, RZ, R89 ;  /* 0x000000ffff0d7224 */ /* 0x000fe400078e0059 */
[----:B------:R-:W-:-:S07]  /*34840*/  IMAD.MOV.U32 R93, RZ, RZ, R14 ;  /* 0x000000ffff5d7224 */ /* 0x000fce00078e000e */
[----:B------:R-:W-:Y:S05]  /*34850*/  WARPSYNC.COLLECTIVE R15, `(.L_x_3610) ;  /* 0x000000000f087348 */ /* 0x000fea0003c00000 */
[----:B------:R0:W1:Y:S02]  /*34860*/  SHFL.IDX P6, R14, R13, R12, R11 ;  /* 0x0000000c0d0e7389 */ /* 0x00006400000c000b */
[----:B01----:R-:W-:Y:S01]  /*34870*/  ENDCOLLECTIVE ;  /* 0x000000000000791b */ /* 0x003fe20003800000 */
.L_x_3610:
[----:B------:R-:W-:Y:S02]  /*34880*/  IMAD.MOV.U32 R13, RZ, RZ, R156 ;  /* 0x000000ffff0d7224 */ /* 0x000fe400078e009c */
[----:B------:R-:W-:Y:S01]  /*34890*/  IMAD.MOV.U32 R12, RZ, RZ, R2 ;  /* 0x000000ffff0c7224 */ /* 0x000fe200078e0002 */
[----:B------:R-:W-:-:S07]  /*348a0*/  MOV R109, R14 ;  /* 0x0000000e006d7202 */ /* 0x000fce0000000f00 */
[----:B------:R-:W-:Y:S05]  /*348b0*/  WARPSYNC.COLLECTIVE R15, `(.L_x_3611) ;  /* 0x000000000f087348 */ /* 0x000fea0003c00000 */
[----:B------:R0:W1:Y:S02]  /*348c0*/  SHFL.IDX P6, R14, R13, R12, R11 ;  /* 0x0000000c0d0e7389 */ /* 0x00006400000c000b */
[----:B01----:R-:W-:Y:S01]  /*348d0*/  ENDCOLLECTIVE ;  /* 0x000000000000791b */ /* 0x003fe20003800000 */
.L_x_3611:
[----:B------:R-:W-:Y:S02]  /*348e0*/  IMAD.MOV.U32 R13, RZ, RZ, R155 ;  /* 0x000000ffff0d7224 */ /* 0x000fe400078e009b */
[----:B------:R-:W-:-:S07]  /*348f0*/  IMAD.MOV.U32 R156, RZ, RZ, R14 ;  /* 0x000000ffff9c7224 */ /* 0x000fce00078e000e */
[----:B------:R-:W-:Y:S05]  /*34900*/  WARPSYNC.COLLECTIVE R15, `(.L_x_3612) ;  /* 0x000000000f087348 */ /* 0x000fea0003c00000 */
[----:B------:R0:W1:Y:S02]  /*34910*/  SHFL.IDX P6, R14, R13, R12, R11 ;  /* 0x0000000c0d0e7389 */ /* 0x00006400000c000b */
[----:B01----:R-:W-:Y:S01]  /*34920*/  ENDCOLLECTIVE ;  /* 0x000000000000791b */ /* 0x003fe20003800000 */
.L_x_3612:
        /* <DEDUP_REMOVED lines=8> */
.L_x_3613:
[----:B------:R-:W-:Y:S02]  /*349b0*/  SEL R32, R109, R89, P0 ;  /* 0x000000596d207207 */ /* 0x000fe40000000000 */
[----:B------:R-:W-:Y:S01]  /*349c0*/  SEL R89, R89, R109, P0 ;  /* 0x0000006d59597207 */ /* 0x000fe20000000000 */
[----:B------:R-:W-:Y:S01]  /*349d0*/  IMAD.MOV.U32 R13, RZ, RZ, R97 ;  /* 0x000000ffff0d7224 */ /* 0x000fe200078e0061 */
[----:B------:R-:W-:-:S07]  /*349e0*/  MOV R101, R14 ;  /* 0x0000000e00657202 */ /* 0x000fce0000000f00 */
[----:B------:R-:W-:Y:S05]  /*349f0*/  WARPSYNC.COLLECTIVE R15, `(.L_x_3614) ;  /* 0x000000000f087348 */ /* 0x000fea0003c00000 */
[----:B------:R0:W1:Y:S02]  /*34a00*/  SHFL.IDX P6, R14, R13, R12, R11 ;  /* 0x0000000c0d0e7389 */ /* 0x00006400000c000b */
[----:B01----:R-:W-:Y:S01]  /*34a10*/  ENDCOLLECTIVE ;  /* 0x000000000000791b */ /* 0x003fe20003800000 */
.L_x_3614:
[----:B------:R-:W-:Y:S02]  /*34a20*/  IMAD.MOV.U32 R13, RZ, RZ, R158 ;  /* 0x000000ffff0d7224 */ /* 0x000fe400078e009e */
[----:B------:R-:W-:Y:S02]  /*34a30*/  IMAD.MOV.U32 R12, RZ, RZ, R2 ;  /* 0x000000ffff0c7224 */ /* 0x000fe400078e0002 */
[----:B------:R-:W-:-:S07]  /*34a40*/  IMAD.MOV.U32 R97, RZ, RZ, R14 ;  /* 0x000000ffff617224 */ /* 0x000fce00078e000e */
[----:B------:R-:W-:Y:S05]  /*34a50*/  WARPSYNC.COLLECTIVE R15, `(.L_x_3615) ;  /* 0x000000000f087348 */ /* 0x000fea0003c00000 */
[----:B------:R0:W1:Y:S02]  /*34a60*/  SHFL.IDX P6, R14, R13, R12, R11 ;  /* 0x0000000c0d0e7389 */ /* 0x00006400000c000b */
[----:B01----:R-:W-:Y:S01]  /*34a70*/  ENDCOLLECTIVE ;  /* 0x000000000000791b */ /* 0x003fe20003800000 */
.L_x_3615:
[----:B------:R-:W-:Y:S02]  /*34a80*/  IMAD.MOV.U32 R13, RZ, RZ, R157 ;  /* 0x000000ffff0d7224 */ /* 0x000fe400078e009d */
[----:B------:R-:W-:-:S07]  /*34a90*/  IMAD.MOV.U32 R158, RZ, RZ, R14 ;  /* 0x000000ffff9e7224 */ /* 0x000fce00078e000e */
[----:B------:R-:W-:Y:S05]  /*34aa0*/  WARPSYNC.COLLECTIVE R15, `(.L_x_3616) ;  /* 0x000000000f087348 */ /* 0x000fea0003c00000 */
[----:B------:R0:W1:Y:S02]  /*34ab0*/  SHFL.IDX P6, R14, R13, R12, R11 ;  /* 0x0000000c0d0e7389 */ /* 0x00006400000c000b */
[----:B01----:R-:W-:Y:S01]  /*34ac0*/  ENDCOLLECTIVE ;  /* 0x000000000000791b */ /* 0x003fe20003800000 */
.L_x_3616:
        /* <DEDUP_REMOVED lines=8> */
.L_x_3617:
[----:B------:R-:W-:Y:S02]  /*34b50*/  SEL R37, R97, R157, P0 ;  /* 0x0000009d61257207 */ /* 0x000fe40000000000 */
[----:B------:R-:W-:Y:S01]  /*34b60*/  SEL R97, R157, R97, P0 ;  /* 0x000000619d617207 */ /* 0x000fe20000000000 */
[----:B------:R-:W-:Y:S02]  /*34b70*/  IMAD.MOV.U32 R13, RZ, RZ, R105 ;  /* 0x000000ffff0d7224 */ /* 0x000fe400078e0069 */
[----:B------:R-:W-:-:S07]  /*34b80*/  IMAD.MOV.U32 R58, RZ, RZ, R14 ;  /* 0x000000ffff3a7224 */ /* 0x000fce00078e000e */
[----:B------:R-:W-:Y:S05]  /*34b90*/  WARPSYNC.COLLECTIVE R15, `(.L_x_3618) ;  /* 0x000000000f087348 */ /* 0x000fea0003c00000 */
[----:B------:R0:W1:Y:S02]  /*34ba0*/  SHFL.IDX P6, R14, R13, R12, R11 ;  /* 0x0000000c0d0e7389 */ /* 0x00006400000c000b */
[----:B01----:R-:W-:Y:S01]  /*34bb0*/  ENDCOLLECTIVE ;  /* 0x000000000000791b */ /* 0x003fe20003800000 */
.L_x_3618:
[----:B------:R-:W-:Y:S02]  /*34bc0*/  IMAD.MOV.U32 R13, RZ, RZ, R62 ;  /* 0x000000ffff0d7224 */ /* 0x000fe400078e003e */
[----:B------:R-:W-:Y:S02]  /*34bd0*/  IMAD.MOV.U32 R12, RZ, RZ, R2 ;  /* 0x000000ffff0c7224 */ /* 0x000fe400078e0002 */
[----:B------:R-:W-:-:S07]  /*34be0*/  IMAD.MOV.U32 R105, RZ, RZ, R14 ;  /* 0x000000ffff697224 */ /* 0x000fce00078e000e */
[----:B------:R-:W-:Y:S05]  /*34bf0*/  WARPSYNC.COLLECTIVE R15, `(.L_x_3619) ;  /* 0x000000000f087348 */ /* 0x000fea0003c00000 */
[----:B------:R0:W1:Y:S02]  /*34c00*/  SHFL.IDX P6, R14, R13, R12, R11 ;  /* 0x0000000c0d0e7389 */ /* 0x00006400000c000b */
[----:B01----:R-:W-:Y:S01]  /*34c10*/  ENDCOLLECTIVE ;  /* 0x000000000000791b */ /* 0x003fe20003800000 */
.L_x_3619:
[----:B------:R-:W-:Y:S01]  /*34c20*/  MOV R13, R59 ;  /* 0x0000003b000d7202 */ /* 0x000fe20000000f00 */
[----:B------:R-:W-:-:S07]  /*34c30*/  IMAD.MOV.U32 R62, RZ, RZ, R14 ;  /* 0x000000ffff3e7224 */ /* 0x000fce00078e000e */
[----:B------:R-:W-:Y:S05]  /*34c40*/  WARPSYNC.COLLECTIVE R15, `(.L_x_3620) ;  /* 0x000000000f087348 */ /* 0x000fea0003c00000 */
[----:B------:R0:W1:Y:S02]  /*34c50*/  SHFL.IDX P6, R14, R13, R12, R11 ;  /* 0x0000000c0d0e7389 */ /* 0x00006400000c000b */
[----:B01----:R-:W-:Y:S01]  /*34c60*/  ENDCOLLECTIVE ;  /* 0x000000000000791b */ /* 0x003fe20003800000 */
.L_x_3620:
        /* <DEDUP_REMOVED lines=8> */
.L_x_3621:
[----:B------:R-:W-:Y:S02]  /*34cf0*/  SEL R46, R105, R59, P0 ;  /* 0x0000003b692e7207 */ /* 0x000fe40000000000 */
[----:B------:R-:W-:Y:S01]  /*34d00*/  SEL R59, R59, R105, P0 ;  /* 0x000000693b3b7207 */ /* 0x000fe20000000000 */
[----:B------:R-:W-:Y:S02]  /*34d10*/  IMAD.MOV.U32 R13, RZ, RZ, R117 ;  /* 0x000000ffff0d7224 */ /* 0x000fe400078e0075 */
[----:B------:R-:W-:-:S07]  /*34d20*/  IMAD.MOV.U32 R121, RZ, RZ, R14 ;  /* 0x000000ffff797224 */ /* 0x000fce00078e000e */
[----:B------:R-:W-:Y:S05]  /*34d30*/  WARPSYNC.COLLECTIVE R15, `(.L_x_3622) ;  /* 0x000000000f087348 */ /* 0x000fea0003c00000 */
[----:B------:R0:W1:Y:S02]  /*34d40*/  SHFL.IDX P6, R14, R13, R12, R11 ;  /* 0x0000000c0d0e7389 */ /* 0x00006400000c000b */
[----:B01----:R-:W-:Y:S01]  /*34d50*/  ENDCOLLECTIVE ;  /* 0x000000000000791b */ /* 0x003fe20003800000 */
.L_x_3622:
[----:B------:R-:W-:Y:S01]  /*34d60*/  IMAD.MOV.U32 R13, RZ, RZ, R70 ;  /* 0x000000ffff0d7224 */ /* 0x000fe200078e0046 */
[----:B------:R-:W-:Y:S01]  /*34d70*/  MOV R12, R2 ;  /* 0x00000002000c7202 */ /* 0x000fe20000000f00 */
[----:B------:R-:W-:-:S07]  /*34d80*/  IMAD.MOV.U32 R117, RZ, RZ, R14 ;  /* 0x000000ffff757224 */ /* 0x000fce00078e000e */
[----:B------:R-:W-:Y:S05]  /*34d90*/  WARPSYNC.COLLECTIVE R15, `(.L_x_3623) ;  /* 0x000000000f087348 */ /* 0x000fea0003c00000 */
[----:B------:R0:W1:Y:S02]  /*34da0*/  SHFL.IDX P6, R14, R13, R12, R11 ;  /* 0x0000000c0d0e7389 */ /* 0x00006400000c000b */
[----:B01----:R-:W-:Y:S01]  /*34db0*/  ENDCOLLECTIVE ;  /* 0x000000000000791b */ /* 0x003fe20003800000 */
.L_x_3623:
[----:B------:R-:W-:Y:S02]  /*34dc0*/  IMAD.MOV.U32 R13, RZ, RZ, R113 ;  /* 0x000000ffff0d7224 */ /* 0x000fe400078e0071 */
[----:B------:R-:W-:-:S07]  /*34dd0*/  IMAD.MOV.U32 R70, RZ, RZ, R14 ;  /* 0x000000ffff467224 */ /* 0x000fce00078e000e */
[----:B------:R-:W-:Y:S05]  /*34de0*/  WARPSYNC.COLLECTIVE R15, `(.L_x_3624) ;  /* 0x000000000f087348 */ /* 0x000fea0003c00000 */
[----:B------:R0:W1:Y:S02]  /*34df0*/  SHFL.IDX P6, R14, R13, R12, R11 ;  /* 0x0000000c0d0e7389 */ /* 0x00006400000c000b */
[----:B01----:R-:W-:Y:S01]  /*34e00*/  ENDCOLLECTIVE ;  /* 0x000000000000791b */ /* 0x003fe20003800000 */
.L_x_3624:
        /* <DEDUP_REMOVED lines=8> */
.L_x_3625:
[----:B------:R-:W-:Y:S02]  /*34e90*/  SEL R48, R117, R113, P0 ;  /* 0x0000007175307207 */ /* 0x000fe40000000000 */
[----:B------:R-:W-:Y:S01]  /*34ea0*/  SEL R113, R113, R117, P0 ;  /* 0x0000007571717207 */ /* 0x000fe20000000000 */
[----:B------:R-:W-:Y:S02]  /*34eb0*/  IMAD.MOV.U32 R13, RZ, RZ, R66 ;  /* 0x000000ffff0d7224 */ /* 0x000fe400078e0042 */
[----:B------:R-:W-:-:S07]  /*34ec0*/  IMAD.MOV.U32 R67, RZ, RZ, R14 ;  /* 0x000000ffff437224 */ /* 0x000fce00078e000e */
[----:B------:R-:W-:Y:S05]  /*34ed0*/  WARPSYNC.COLLECTIVE R15, `(.L_x_3626) ;  /* 0x000000000f087348 */ /* 0x000fea0003c00000 */
[----:B------:R0:W1:Y:S02]  /*34ee0*/  SHFL.IDX P6, R14, R13, R12, R11 ;  /* 0x0000000c0d0e7389 */ /* 0x00006400000c000b */
[----:B01----:R-:W-:Y:S01]  /*34ef0*/  ENDCOLLECTIVE ;  /* 0x000000000000791b */ /* 0x003fe20003800000 */
.L_x_3626:
[----:B------:R-:W-:Y:S02]  /*34f00*/  IMAD.MOV.U32 R13, RZ, RZ, R78 ;  /* 0x000000ffff0d7224 */ /* 0x000fe400078e004e */
[----:B------:R-:W-:Y:S01]  /*34f10*/  IMAD.MOV.U32 R12, RZ, RZ, R2 ;  /* 0x000000ffff0c7224 */ /* 0x000fe200078e0002 */
[----:B------:R-:W-:-:S07]  /*34f20*/  MOV R66, R14 ;  /* 0x0000000e00427202 */ /* 0x000fce0000000f00 */
[----:B------:R-:W-:Y:S05]  /*34f30*/  WARPSYNC.COLLECTIVE R15, `(.L_x_3627) ;  /* 0x000000000f087348 */ /* 0x000fea0003c00000 */
[----:B------:R0:W1:Y:S02]  /*34f40*/  SHFL.IDX P6, R14, R13, R12, R11 ;  /* 0x0000000c0d0e7389 */ /* 0x00006400000c000b */
[----:B01----:R-:W-:Y:S01]  /*34f50*/  ENDCOLLECTIVE ;  /* 0x000000000000791b */ /* 0x003fe20003800000 */
.L_x_3627:
[----:B------:R-:W-:Y:S02]  /*34f60*/  IMAD.MOV.U32 R13, RZ, RZ, R74 ;  /* 0x000000ffff0d7224 */ /* 0x000fe400078e004a */
[----:B------:R-:W-:-:S07]  /*34f70*/  IMAD.MOV.U32 R78, RZ, RZ, R14 ;  /* 0x000000ffff4e7224 */ /* 0x000fce00078e000e */
[----:B------:R-:W-:Y:S05]  /*34f80*/  WARPSYNC.COLLECTIVE R15, `(.L_x_3628) ;  /* 0x000000000f087348 */ /* 0x000fea0003c00000 */
[----:B------:R0:W1:Y:S02]  /*34f90*/  SHFL.IDX P6, R14, R13, R12, R11 ;  /* 0x0000000c0d0e7389 */ /* 0x00006400000c000b */
[----:B01----:R-:W-:Y:S01]  /*34fa0*/  ENDCOLLECTIVE ;  /* 0x000000000000791b */ /* 0x003fe20003800000 */
.L_x_3628:
        /* <DEDUP_REMOVED lines=8> */
.L_x_3629:
[----:B------:R-:W-:Y:S02]  /*35030*/  SEL R50, R66, R74, P0 ;  /* 0x0000004a42327207 */ /* 0x000fe40000000000 */
[----:B------:R-:W-:Y:S01]  /*35040*/  SEL R66, R74, R66, P0 ;  /* 0x000000424a427207 */ /* 0x000fe20000000000 */
[----:B------:R-:W-:Y:S01]  /*35050*/  IMAD.MOV.U32 R13, RZ, RZ, R71 ;  /* 0x000000ffff0d7224 */ /* 0x000fe200078e0047 */
[----:B------:R-:W-:-:S07]  /*35060*/  MOV R75, R14 ;  /* 0x0000000e004b7202 */ /* 0x000fce0000000f00 */
[----:B------:R-:W-:Y:S05]  /*35070*/  WARPSYNC.COLLECTIVE R15, `(.L_x_3630) ;  /* 0x000000000f087348 */ /* 0x000fea0003c00000 */
[----:B------:R0:W1:Y:S02]  /*35080*/  SHFL.IDX P6, R14, R13, R12, R11 ;  /* 0x0000000c0d0e7389 */ /* 0x00006400000c000b */
[----:B01----:R-:W-:Y:S01]  /*35090*/  ENDCOLLECTIVE ;  /* 0x000000000000791b */ /* 0x003fe20003800000 */
.L_x_3630:
[----:B------:R-:W-:Y:S02]  /*350a0*/  IMAD.MOV.U32 R13, RZ, RZ, R86 ;  /* 0x000000ffff0d7224 */ /* 0x000fe400078e0056 */
[----:B------:R-:W-:Y:S02]  /*350b0*/  IMAD.MOV.U32 R12, RZ, RZ, R2 ;  /* 0x000000ffff0c7224 */ /* 0x000fe400078e0002 */
[----:B------:R-:W-:-:S07]  /*350c0*/  IMAD.MOV.U32 R71, RZ, RZ, R14 ;  /* 0x000000ffff477224 */ /* 0x000fce00078e000e */
[----:B------:R-:W-:Y:S05]  /*350d0*/  WARPSYNC.COLLECTIVE R15, `(.L_x_3631) ;  /* 0x000000000f087348 */ /* 0x000fea0003c00000 */
[----:B------:R0:W1:Y:S02]  /*350e0*/  SHFL.IDX P6, R14, R13, R12, R11 ;  /* 0x0000000c0d0e7389 */ /* 0x00006400000c000b */
[----:B01----:R-:W-:Y:S01]  /*350f0*/  ENDCOLLECTIVE ;  /* 0x000000000000791b */ /* 0x003fe20003800000 */
.L_x_3631:
[----:B------:R-:W-:Y:S02]  /*35100*/  IMAD.MOV.U32 R13, RZ, RZ, R82 ;  /* 0x000000ffff0d7224 */ /* 0x000fe400078e0052 */
[----:B------:R-:W-:-:S07]  /*35110*/  IMAD.MOV.U32 R86, RZ, RZ, R14 ;  /* 0x000000ffff567224 */ /* 0x000fce00078e000e */
[----:B------:R-:W-:Y:S05]  /*35120*/  WARPSYNC.COLLECTIVE R15, `(.L_x_3632) ;  /* 0x000000000f087348 */ /* 0x000fea0003c00000 */
[----:B------:R0:W1:Y:S02]  /*35130*/  SHFL.IDX P6, R14, R13, R12, R11 ;  /* 0x0000000c0d0e7389 */ /* 0x00006400000c000b */
[----:B01----:R-:W-:Y:S01]  /*35140*/  ENDCOLLECTIVE ;  /* 0x000000000000791b */ /* 0x003fe20003800000 */
.L_x_3632:
        /* <DEDUP_REMOVED lines=8> */
.L_x_3633:
[----:B------:R-:W-:Y:S02]  /*351d0*/  SEL R52, R71, R82, P0 ;  /* 0x0000005247347207 */ /* 0x000fe40000000000 */
[----:B------:R-:W-:Y:S01]  /*351e0*/  SEL R71, R82, R71, P0 ;  /* 0x0000004752477207 */ /* 0x000fe20000000000 */
[----:B------:R-:W-:Y:S02]  /*351f0*/  IMAD.MOV.U32 R13, RZ, RZ, R79 ;  /* 0x000000ffff0d7224 */ /* 0x000fe400078e004f */
[----:B------:R-:W-:-:S07]  /*35200*/  IMAD.MOV.U32 R83, RZ, RZ, R14 ;  /* 0x000000ffff537224 */ /* 0x000fce00078e000e */
[----:B------:R-:W-:Y:S05]  /*35210*/  WARPSYNC.COLLECTIVE R15, `(.L_x_3634) ;  /* 0x000000000f087348 */ /* 0x000fea0003c00000 */
[----:B------:R0:W1:Y:S02]  /*35220*/  SHFL.IDX P6, R14, R13, R12, R11 ;  /* 0x0000000c0d0e7389 */ /* 0x00006400000c000b */
[----:B01----:R-:W-:Y:S01]  /*35230*/  ENDCOLLECTIVE ;  /* 0x000000000000791b */ /* 0x003fe20003800000 */
.L_x_3634:
[----:B------:R-:W-:Y:S02]  /*35240*/  IMAD.MOV.U32 R13, RZ, RZ, R94 ;  /* 0x000000ffff0d7224 */ /* 0x000fe400078e005e */
[----:B------:R-:W-:Y:S02]  /*35250*/  IMAD.MOV.U32 R12, RZ, RZ, R2 ;  /* 0x000000ffff0c7224 */ /* 0x000fe400078e0002 */
[----:B------:R-:W-:-:S07]  /*35260*/  IMAD.MOV.U32 R79, RZ, RZ, R14 ;  /* 0x000000ffff4f7224 */ /* 0x000fce00078e000e */
[----:B------:R-:W-:Y:S05]  /*35270*/  WARPSYNC.COLLECTIVE R15, `(.L_x_3635) ;  /* 0x000000000f087348 */ /* 0x000fea0003c00000 */
[----:B------:R0:W1:Y:S02]  /*35280*/  SHFL.IDX P6, R14, R13, R12, R11 ;  /* 0x0000000c0d0e7389 */ /* 0x00006400000c000b */
[----:B01----:R-:W-:Y:S01]  /*35290*/  ENDCOLLECTIVE ;  /* 0x000000000000791b */ /* 0x003fe20003800000 */
.L_x_3635:
[----:B------:R-:W-:Y:S01]  /*352a0*/  MOV R13, R90 ;  /* 0x0000005a000d7202 */ /* 0x000fe20000000f00 */
[----:B------:R-:W-:-:S07]  /*352b0*/  IMAD.MOV.U32 R94, RZ, RZ, R14 ;  /* 0x000000ffff5e7224 */ /* 0x000fce00078e000e */
[----:B------:R-:W-:Y:S05]  /*352c0*/  WARPSYNC.COLLECTIVE R15, `(.L_x_3636) ;  /* 0x000000000f087348 */ /* 0x000fea0003c00000 */
[----:B------:R0:W1:Y:S02]  /*352d0*/  SHFL.IDX P6, R14, R13, R12, R11 ;  /* 0x0000000c0d0e7389 */ /* 0x00006400000c000b */
[----:B01----:R-:W-:Y:S01]  /*352e0*/  ENDCOLLECTIVE ;  /* 0x000000000000791b */ /* 0x003fe20003800000 */
.L_x_3636:
        /* <DEDUP_REMOVED lines=8> */
.L_x_3637:
[----:B------:R-:W-:Y:S02]  /*35370*/  SEL R62, R79, R90, P0 ;  /* 0x0000005a4f3e7207 */ /* 0x000fe40000000000 */
[----:B------:R-:W-:Y:S01]  /*35380*/  SEL R79, R90, R79, P0 ;  /* 0x0000004f5a4f7207 */ /* 0x000fe20000000000 */
[----:B------:R-:W-:Y:S02]  /*35390*/  IMAD.MOV.U32 R13, RZ, RZ, R129 ;  /* 0x000000ffff0d7224 */ /* 0x000fe400078e0081 */
[----:B------:R-:W-:-:S07]  /*353a0*/  IMAD.MOV.U32 R87, RZ, RZ, R14 ;  /* 0x000000ffff577224 */ /* 0x000fce00078e000e */
[----:B------:R-:W-:Y:S05]  /*353b0*/  WARPSYNC.COLLECTIVE R15, `(.L_x_3638) ;  /* 0x000000000f087348 */ /* 0x000fea0003c00000 */
[----:B------:R0:W1:Y:S02]  /*353c0*/  SHFL.IDX P6, R14, R13, R12, R11 ;  /* 0x0000000c0d0e7389 */ /* 0x00006400000c000b */
[----:B01----:R-:W-:Y:S01]  /*353d0*/  ENDCOLLECTIVE ;  /* 0x000000000000791b */ /* 0x003fe20003800000 */
.L_x_3638:
[----:B------:R-:W-:Y:S01]  /*353e0*/  IMAD.MOV.U32 R13, RZ, RZ, R102 ;  /* 0x000000ffff0d7224 */ /* 0x000fe200078e0066 */
[----:B------:R-:W-:Y:S01]  /*353f0*/  MOV R12, R2 ;  /* 0x00000002000c7202 */ /* 0x000fe20000000f00 */
[----:B------:R-:W-:-:S07]  /*35400*/  IMAD.MOV.U32 R99, RZ, RZ, R14 ;  /* 0x000000ffff637224 */ /* 0x000fce00078e000e */
[----:B------:R-:W-:Y:S05]  /*35410*/  WARPSYNC.COLLECTIVE R15, `(.L_x_3639) ;  /* 0x000000000f087348 */ /* 0x000fea0003c00000 */
[----:B------:R0:W1:Y:S02]  /*35420*/  SHFL.IDX P6, R14, R13, R12, R11 ;  /* 0x0000000c0d0e7389 */ /* 0x00006400000c000b */
[----:B01----:R-:W-:Y:S01]  /*35430*/  ENDCOLLECTIVE ;  /* 0x000000000000791b */ /* 0x003fe20003800000 */
.L_x_3639:
[----:B------:R-:W-:Y:S02]  /*35440*/  IMAD.MOV.U32 R13, RZ, RZ, R98 ;  /* 0x000000ffff0d7224 */ /* 0x000fe400078e0062 */
[----:B------:R-:W-:-:S07]  /*35450*/  IMAD.MOV.U32 R102, RZ, RZ, R14 ;  /* 0x000000ffff667224 */ /* 0x000fce00078e000e */
[----:B------:R-:W-:Y:S05]  /*35460*/  WARPSYNC.COLLECTIVE R15, `(.L_x_3640) ;  /* 0x000000000f087348 */ /* 0x000fea0003c00000 */
[----:B------:R0:W1:Y:S02]  /*35470*/  SHFL.IDX P6, R14, R13, R12, R11 ;  /* 0x0000000c0d0e7389 */ /* 0x00006400000c000b */
[----:B01----:R-:W-:Y:S01]  /*35480*/  ENDCOLLECTIVE ;  /* 0x000000000000791b */ /* 0x003fe20003800000 */
.L_x_3640:
        /* <DEDUP_REMOVED lines=8> */
.L_x_3641:
[----:B------:R-:W-:Y:S02]  /*35510*/  SEL R74, R99, R98, P0 ;  /* 0x00000062634a7207 */ /* 0x000fe40000000000 */
[----:B------:R-:W-:Y:S01]  /*35520*/  SEL R98, R98, R99, P0 ;  /* 0x0000006362627207 */ /* 0x000fe20000000000 */
[----:B------:R-:W-:Y:S02]  /*35530*/  IMAD.MOV.U32 R13, RZ, RZ, R103 ;  /* 0x000000ffff0d7224 */ /* 0x000fe400078e0067 */
[----:B------:R-:W-:-:S07]  /*35540*/  IMAD.MOV.U32 R91, RZ, RZ, R14 ;  /* 0x000000ffff5b7224 */ /* 0x000fce00078e000e */
[----:B------:R-:W-:Y:S05]  /*35550*/  WARPSYNC.COLLECTIVE R15, `(.L_x_3642) ;  /* 0x000000000f087348 */ /* 0x000fea0003c00000 */
[----:B------:R0:W1:Y:S02]  /*35560*/  SHFL.IDX P6, R14, R13, R12, R11 ;  /* 0x0000000c0d0e7389 */ /* 0x00006400000c000b */
[----:B01----:R-:W-:Y:S01]  /*35570*/  ENDCOLLECTIVE ;  /* 0x000000000000791b */ /* 0x003fe20003800000 */
.L_x_3642:
[----:B------:R-:W-:Y:S02]  /*35580*/  IMAD.MOV.U32 R13, RZ, RZ, R110 ;  /* 0x000000ffff0d7224 */ /* 0x000fe400078e006e */
[----:B------:R-:W-:Y:S01]  /*35590*/  IMAD.MOV.U32 R12, RZ, RZ, R2 ;  /* 0x000000ffff0c7224 */ /* 0x000fe200078e0002 */
[----:B------:R-:W-:-:S07]  /*355a0*/  MOV R106, R14 ;  /* 0x0000000e006a7202 */ /* 0x000fce0000000f00 */
[----:B------:R-:W-:Y:S05]  /*355b0*/  WARPSYNC.COLLECTIVE R15, `(.L_x_3643) ;  /* 0x000000000f087348 */ /* 0x000fea0003c00000 */
[----:B------:R0:W1:Y:S02]  /*355c0*/  SHFL.IDX P6, R14, R13, R12, R11 ;  /* 0x0000000c0d0e7389 */ /* 0x00006400000c000b */
[----:B01----:R-:W-:Y:S01]  /*355d0*/  ENDCOLLECTIVE ;  /* 0x000000000000791b */ /* 0x003fe20003800000 */
.L_x_3643:
[----:B------:R-:W-:Y:S02]  /*355e0*/  IMAD.MOV.U32 R13, RZ, RZ, R107 ;  /* 0x000000ffff0d7224 */ /* 0x000fe400078e006b */
[----:B------:R-:W-:-:S07]  /*355f0*/  IMAD.MOV.U32 R110, RZ, RZ, R14 ;  /* 0x000000ffff6e7224 */ /* 0x000fce00078e000e */
[----:B------:R-:W-:Y:S05]  /*35600*/  WARPSYNC.COLLECTIVE R15, `(.L_x_3644) ;  /* 0x000000000f087348 */ /* 0x000fea0003c00000 */
[----:B------:R0:W1:Y:S02]  /*35610*/  SHFL.IDX P6, R14, R13, R12, R11 ;  /* 0x0000000c0d0e7389 */ /* 0x00006400000c000b */
[----:B01----:R-:W-:Y:S01]  /*35620*/  ENDCOLLECTIVE ;  /* 0x000000000000791b */ /* 0x003fe20003800000 */
.L_x_3644:
        /* <DEDUP_REMOVED lines=8> */
.L_x_3645:
[----:B------:R-:W-:Y:S02]  /*356b0*/  SEL R78, R106, R103, P0 ;  /* 0x000000676a4e7207 */ /* 0x000fe40000000000 */
[----:B------:R-:W-:Y:S01]  /*356c0*/  SEL R103, R103, R106, P0 ;  /* 0x0000006a67677207 */ /* 0x000fe20000000000 */
[----:B------:R-:W-:Y:S01]  /*356d0*/  IMAD.MOV.U32 R13, RZ, RZ, R111 ;  /* 0x000000ffff0d7224 */ /* 0x000fe200078e006f */
[----:B------:R-:W-:-:S07]  /*356e0*/  MOV R114, R14 ;  /* 0x0000000e00727202 */ /* 0x000fce0000000f00 */
[----:B------:R-:W-:Y:S05]  /*356f0*/  WARPSYNC.COLLECTIVE R15, `(.L_x_3646) ;  /* 0x000000000f087348 */ /* 0x000fea0003c00000 */
[----:B------:R0:W1:Y:S02]  /*35700*/  SHFL.IDX P6, R14, R13, R12, R11 ;  /* 0x0000000c0d0e7389 */ /* 0x00006400000c000b */
[----:B01----:R-:W-:Y:S01]  /*35710*/  ENDCOLLECTIVE ;  /* 0x000000000000791b */ /* 0x003fe20003800000 */
.L_x_3646:
[----:B------:R-:W-:Y:S02]  /*35720*/  IMAD.MOV.U32 R13, RZ, RZ, R118 ;  /* 0x000000ffff0d7224 */ /* 0x000fe400078e0076 */
[----:B------:R-:W-:Y:S02]  /*35730*/  IMAD.MOV.U32 R12, RZ, RZ, R2 ;  /* 0x000000ffff0c7224 */ /* 0x000fe400078e0002 */
[----:B------:R-:W-:-:S07]  /*35740*/  IMAD.MOV.U32 R111, RZ, RZ, R14 ;  /* 0x000000ffff6f7224 */ /* 0x000fce00078e000e */
[----:B------:R-:W-:Y:S05]  /*35750*/  WARPSYNC.COLLECTIVE R15, `(.L_x_3647) ;  /* 0x000000000f087348 */ /* 0x000fea0003c00000 */
[----:B------:R0:W1:Y:S02]  /*35760*/  SHFL.IDX P6, R14, R13, R12, R11 ;  /* 0x0000000c0d0e7389 */ /* 0x00006400000c000b */
[----:B01----:R-:W-:Y:S01]  /*35770*/  ENDCOLLECTIVE ;  /* 0x000000000000791b */ /* 0x003fe20003800000 */
.L_x_3647:
[----:B------:R-:W-:Y:S02]  /*35780*/  IMAD.MOV.U32 R13, RZ, RZ, R115 ;  /* 0x000000ffff0d7224 */ /* 0x000fe400078e0073 */
[----:B------:R-:W-:-:S07]  /*35790*/  IMAD.MOV.U32 R118, RZ, RZ, R14 ;  /* 0x000000ffff767224 */ /* 0x000fce00078e000e */
[----:B------:R-:W-:Y:S05]  /*357a0*/  WARPSYNC.COLLECTIVE R15, `(.L_x_3648) ;  /* 0x000000000f087348 */ /* 0x000fea0003c00000 */
[----:B------:R0:W1:Y:S02]  /*357b0*/  SHFL.IDX P6, R14, R13, R12, R11 ;  /* 0x0000000c0d0e7389 */ /* 0x00006400000c000b */
[----:B01----:R-:W-:Y:S01]  /*357c0*/  ENDCOLLECTIVE ;  /* 0x000000000000791b */ /* 0x003fe20003800000 */
.L_x_3648:
        /* <DEDUP_REMOVED lines=8> */
.L_x_3649:
[----:B------:R-:W-:Y:S02]  /*35850*/  SEL R82, R111, R107, P0 ;  /* 0x0000006b6f527207 */ /* 0x000fe40000000000 */
[----:B------:R-:W-:Y:S01]  /*35860*/  SEL R107, R107, R111, P0 ;  /* 0x0000006f6b6b7207 */ /* 0x000fe20000000000 */
[----:B------:R-:W-:Y:S02]  /*35870*/  IMAD.MOV.U32 R13, RZ, RZ, R119 ;  /* 0x000000ffff0d7224 */ /* 0x000fe400078e0077 */
[----:B------:R-:W-:-:S07]  /*35880*/  IMAD.MOV.U32 R122, RZ, RZ, R14 ;  /* 0x000000ffff7a7224 */ /* 0x000fce00078e000e */
[----:B------:R-:W-:Y:S05]  /*35890*/  WARPSYNC.COLLECTIVE R15, `(.L_x_3650) ;  /* 0x000000000f087348 */ /* 0x000fea0003c00000 */
[----:B------:R0:W1:Y:S02]  /*358a0*/  SHFL.IDX P6, R14, R13, R12, R11 ;  /* 0x0000000c0d0e7389 */ /* 0x00006400000c000b */
[----:B01----:R-:W-:Y:S01]  /*358b0*/  ENDCOLLECTIVE ;  /* 0x000000000000791b */ /* 0x003fe20003800000 */
.L_x_3650:
[----:B------:R-:W-:Y:S02]  /*358c0*/  IMAD.MOV.U32 R13, RZ, RZ, R126 ;  /* 0x000000ffff0d7224 */ /* 0x000fe400078e007e */
[----:B------:R-:W-:Y:S02]  /*358d0*/  IMAD.MOV.U32 R12, RZ, RZ, R2 ;  /* 0x000000ffff0c7224 */ /* 0x000fe400078e0002 */
[----:B------:R-:W-:-:S07]  /*358e0*/  IMAD.MOV.U32 R119, RZ, RZ, R14 ;  /* 0x000000ffff777224 */ /* 0x000fce00078e000e */
[----:B------:R-:W-:Y:S05]  /*358f0*/  WARPSYNC.COLLECTIVE R15, `(.L_x_3651) ;  /* 0x000000000f087348 */ /* 0x000fea0003c00000 */
[----:B------:R0:W1:Y:S02]  /*35900*/  SHFL.IDX P6, R14, R13, R12, R11 ;  /* 0x0000000c0d0e7389 */ /* 0x00006400000c000b */
[----:B01----:R-:W-:Y:S01]  /*35910*/  ENDCOLLECTIVE ;  /* 0x000000000000791b */ /* 0x003fe20003800000 */
.L_x_3651:
[----:B------:R-:W-:Y:S01]  /*35920*/  MOV R13, R123 ;  /* 0x0000007b000d7202 */ /* 0x000fe20000000f00 */
[----:B------:R-:W-:-:S07]  /*35930*/  IMAD.MOV.U32 R126, RZ, RZ, R14 ;  /* 0x000000ffff7e7224 */ /* 0x000fce00078e000e */
[----:B------:R-:W-:Y:S05]  /*35940*/  WARPSYNC.COLLECTIVE R15, `(.L_x_3652) ;  /* 0x000000000f087348 */ /* 0x000fea0003c00000 */
[----:B------:R0:W1:Y:S02]  /*35950*/  SHFL.IDX P6, R14, R13, R12, R11 ;  /* 0x0000000c0d0e7389 */ /* 0x00006400000c000b */
[----:B01----:R-:W-:Y:S01]  /*35960*/  ENDCOLLECTIVE ;  /* 0x000000000000791b */ /* 0x003fe20003800000 */
.L_x_3652:
        /* <DEDUP_REMOVED lines=8> */
.L_x_3653:
[----:B------:R-:W-:Y:S02]  /*359f0*/  SEL R86, R119, R115, P0 ;  /* 0x0000007377567207 */ /* 0x000fe40000000000 */
[----:B------:R-:W-:Y:S01]  /*35a00*/  SEL R115, R115, R119, P0 ;  /* 0x0000007773737207 */ /* 0x000fe20000000000 */
[----:B------:R-:W-:Y:S02]  /*35a10*/  IMAD.MOV.U32 R13, RZ, RZ, R127 ;  /* 0x000000ffff0d7224 */ /* 0x000fe400078e007f */
[----:B------:R-:W-:-:S07]  /*35a20*/  IMAD.MOV.U32 R125, RZ, RZ, R14 ;  /* 0x000000ffff7d7224 */ /* 0x000fce00078e000e */
[----:B------:R-:W-:Y:S05]  /*35a30*/  WARPSYNC.COLLECTIVE R15, `(.L_x_3654) ;  /* 0x000000000f087348 */ /* 0x000fea0003c00000 */
[----:B------:R0:W1:Y:S02]  /*35a40*/  SHFL.IDX P6, R14, R13, R12, R11 ;  /* 0x0000000c0d0e7389 */ /* 0x00006400000c000b */
[----:B01----:R-:W-:Y:S01]  /*35a50*/  ENDCOLLECTIVE ;  /* 0x000000000000791b */ /* 0x003fe20003800000 */
.L_x_3654:
[----:B------:R-:W-:Y:S01]  /*35a60*/  IMAD.MOV.U32 R13, RZ, RZ, R134 ;  /* 0x000000ffff0d7224 */ /* 0x000fe200078e0086 */
[----:B------:R-:W-:Y:S01]  /*35a70*/  MOV R12, R2 ;  /* 0x00000002000c7202 */ /* 0x000fe20000000f00 */
[----:B------:R-:W-:-:S07]  /*35a80*/  IMAD.MOV.U32 R123, RZ, RZ, R14 ;  /* 0x000000ffff7b7224 */ /* 0x000fce00078e000e */
[----:B------:R-:W-:Y:S05]  /*35a90*/  WARPSYNC.COLLECTIVE R15, `(.L_x_3655) ;  /* 0x000000000f087348 */ /* 0x000fea0003c00000 */
[----:B------:R0:W1:Y:S02]  /*35aa0*/  SHFL.IDX P6, R14, R13, R12, R11 ;  /* 0x0000000c0d0e7389 */ /* 0x00006400000c000b */
[----:B01----:R-:W-:Y:S01]  /*35ab0*/  ENDCOLLECTIVE ;  /* 0x000000000000791b */ /* 0x003fe20003800000 */
.L_x_3655:
[----:B------:R-:W-:Y:S02]  /*35ac0*/  IMAD.MOV.U32 R13, RZ, RZ, R130 ;  /* 0x000000ffff0d7224 */ /* 0x000fe400078e0082 */
[----:B------:R-:W-:-:S07]  /*35ad0*/  IMAD.MOV.U32 R134, RZ, RZ, R14 ;  /* 0x000000ffff867224 */ /* 0x000fce00078e000e */
[----:B------:R-:W-:Y:S05]  /*35ae0*/  WARPSYNC.COLLECTIVE R15, `(.L_x_3656) ;  /* 0x000000000f087348 */ /* 0x000fea0003c00000 */
[----:B------:R0:W1:Y:S02]  /*35af0*/  SHFL.IDX P6, R14, R13, R12, R11 ;  /* 0x0000000c0d0e7389 */ /* 0x00006400000c000b */
[----:B01----:R-:W-:Y:S01]  /*35b00*/  ENDCOLLECTIVE ;  /* 0x000000000000791b */ /* 0x003fe20003800000 */
.L_x_3656:
        /* <DEDUP_REMOVED lines=8> */
.L_x_3657:
[----:B------:R-:W-:Y:S02]  /*35b90*/  SEL R90, R123, R127, P0 ;  /* 0x0000007f7b5a7207 */ /* 0x000fe40000000000 */
[----:B------:R-:W-:Y:S01]  /*35ba0*/  SEL R123, R127, R123, P0 ;  /* 0x0000007b7f7b7207 */ /* 0x000fe20000000000 */
[----:B------:R-:W-:Y:S02]  /*35bb0*/  IMAD.MOV.U32 R13, RZ, RZ, R133 ;  /* 0x000000ffff0d7224 */ /* 0x000fe400078e0085 */
[----:B------:R-:W-:-:S07]  /*35bc0*/  IMAD.MOV.U32 R131, RZ, RZ, R14 ;  /* 0x000000ffff837224 */ /* 0x000fce00078e000e */
[----:B------:R-:W-:Y:S05]  /*35bd0*/  WARPSYNC.COLLECTIVE R15, `(.L_x_3658) ;  /* 0x000000000f087348 */ /* 0x000fea0003c00000 */
[----:B------:R0:W1:Y:S02]  /*35be0*/  SHFL.IDX P6, R14, R13, R12, R11 ;  /* 0x0000000c0d0e7389 */ /* 0x00006400000c000b */
[----:B01----:R-:W-:Y:S01]  /*35bf0*/  ENDCOLLECTIVE ;  /* 0x000000000000791b */ /* 0x003fe20003800000 */
.L_x_3658:
[----:B------:R-:W-:Y:S02]  /*35c00*/  IMAD.MOV.U32 R13, RZ, RZ, R142 ;  /* 0x000000ffff0d7224 */ /* 0x000fe400078e008e */
[----:B------:R-:W-:Y:S01]  /*35c10*/  IMAD.MOV.U32 R12, RZ, RZ, R2 ;  /* 0x000000ffff0c7224 */ /* 0x000fe200078e0002 */
[----:B------:R-:W-:-:S07]  /*35c20*/  MOV R130, R14 ;  /* 0x0000000e00827202 */ /* 0x000fce0000000f00 */
[----:B------:R-:W-:Y:S05]  /*35c30*/  WARPSYNC.COLLECTIVE R15, `(.L_x_3659) ;  /* 0x000000000f087348 */ /* 0x000fea0003c00000 */
[----:B------:R0:W1:Y:S02]  /*35c40*/  SHFL.IDX P6, R14, R13, R12, R11 ;  /* 0x0000000c0d0e7389 */ /* 0x00006400000c000b */
[----:B01----:R-:W-:Y:S01]  /*35c50*/  ENDCOLLECTIVE ;  /* 0x000000000000791b */ /* 0x003fe20003800000 */
.L_x_3659:
[----:B------:R-:W-:Y:S02]  /*35c60*/  IMAD.MOV.U32 R13, RZ, RZ, R138 ;  /* 0x000000ffff0d7224 */ /* 0x000fe400078e008a */
[----:B------:R-:W-:-:S07]  /*35c70*/  IMAD.MOV.U32 R142, RZ, RZ, R14 ;  /* 0x000000ffff8e7224 */ /* 0x000fce00078e000e */
[----:B------:R-:W-:Y:S05]  /*35c80*/  WARPSYNC.COLLECTIVE R15, `(.L_x_3660) ;  /* 0x000000000f087348 */ /* 0x000fea0003c00000 */
[----:B------:R0:W1:Y:S02]  /*35c90*/  SHFL.IDX P6, R14, R13, R12, R11 ;  /* 0x0000000c0d0e7389 */ /* 0x00006400000c000b */
[----:B01----:R-:W-:Y:S01]  /*35ca0*/  ENDCOLLECTIVE ;  /* 0x000000000000791b */ /* 0x003fe20003800000 */
.L_x_3660:
        /* <DEDUP_REMOVED lines=8> */
.L_x_3661:
[----:B------:R-:W-:Y:S02]  /*35d30*/  SEL R96, R130, R129, P0 ;  /* 0x0000008182607207 */ /* 0x000fe40000000000 */
[----:B------:R-:W-:Y:S01]  /*35d40*/  SEL R129, R129, R130, P0 ;  /* 0x0000008281817207 */ /* 0x000fe20000000000 */
[----:B------:R-:W-:Y:S01]  /*35d50*/  IMAD.MOV.U32 R13, RZ, RZ, R208 ;  /* 0x000000ffff0d7224 */ /* 0x000fe200078e00d0 */
[----:B------:R-:W-:-:S07]  /*35d60*/  MOV R95, R14 ;  /* 0x0000000e005f7202 */ /* 0x000fce0000000f00 */
[----:B------:R-:W-:Y:S05]  /*35d70*/  WARPSYNC.COLLECTIVE R15, `(.L_x_3662) ;  /* 0x000000000f087348 */ /* 0x000fea0003c00000 */
[----:B------:R0:W1:Y:S02]  /*35d80*/  SHFL.IDX P6, R14, R13, R12, R11 ;  /* 0x0000000c0d0e7389 */ /* 0x00006400000c000b */
[----:B01----:R-:W-:Y:S01]  /*35d90*/  ENDCOLLECTIVE ;  /* 0x000000000000791b */ /* 0x003fe20003800000 */
.L_x_3662:
[----:B------:R-:W-:Y:S02]  /*35da0*/  IMAD.MOV.U32 R13, RZ, RZ, R150 ;  /* 0x000000ffff0d7224 */ /* 0x000fe400078e0096 */
[----:B------:R-:W-:Y:S02]  /*35db0*/  IMAD.MOV.U32 R12, RZ, RZ, R2 ;  /* 0x000000ffff0c7224 */ /* 0x000fe400078e0002 */
[----:B------:R-:W-:-:S07]  /*35dc0*/  IMAD.MOV.U32 R63, RZ, RZ, R14 ;  /* 0x000000ffff3f7224 */ /* 0x000fce00078e000e */
[----:B------:R-:W-:Y:S05]  /*35dd0*/  WARPSYNC.COLLECTIVE R15, `(.L_x_3663) ;  /* 0x000000000f087348 */ /* 0x000fea0003c00000 */
[----:B------:R0:W1:Y:S02]  /*35de0*/  SHFL.IDX P6, R14, R13, R12, R11 ;  /* 0x0000000c0d0e7389 */ /* 0x00006400000c000b */
[----:B01----:R-:W-:Y:S01]  /*35df0*/  ENDCOLLECTIVE ;  /* 0x000000000000791b */ /* 0x003fe20003800000 */
.L_x_3663:
[----:B------:R-:W-:Y:S02]  /*35e00*/  IMAD.MOV.U32 R13, RZ, RZ, R209 ;  /* 0x000000ffff0d7224 */ /* 0x000fe400078e00d1 */
[----:B------:R-:W-:-:S07]  /*35e10*/  IMAD.MOV.U32 R150, RZ, RZ, R14 ;  /* 0x000000ffff967224 */ /* 0x000fce00078e000e */
[----:B------:R-:W-:Y:S05]  /*35e20*/  WARPSYNC.COLLECTIVE R15, `(.L_x_3664) ;  /* 0x000000000f087348 */ /* 0x000fea0003c00000 */
[----:B------:R0:W1:Y:S02]  /*35e30*/  SHFL.IDX P6, R14, R13, R12, R11 ;  /* 0x0000000c0d0e7389 */ /* 0x00006400000c000b */
[----:B01----:R-:W-:Y:S01]  /*35e40*/  ENDCOLLECTIVE ;  /* 0x000000000000791b */ /* 0x003fe20003800000 */
.L_x_3664:
[----:B------:R-:W-:Y:S01]  /*35e50*/  MOV R11, RZ ;  /* 0x000000ff000b7202 */ /* 0x000fe20000000f00 */
[----:B------:R-:W-:Y:S01]  /*35e60*/  IMAD.MOV.U32 R0, RZ, RZ, R14 ;  /* 0x000000ffff007224 */ /* 0x000fe200078e000e */
[----:B------:R-:W-:Y:S06]  /*35e70*/  BRA `(.L_x_3665) ;  /* 0xfffffebc004c7947 */ /* 0x000fec000383ffff */
.L_x_3265:
[----:B------:R-:W-:Y:S02]  /*35e80*/  IMAD.MOV.U32 R13, RZ, RZ, R32 ;  /* 0x000000ffff0d7224 */ /* 0x000fe400078e0020 */
[----:B------:R-:W-:Y:S02]  /*35e90*/  IMAD.MOV.U32 R12, RZ, RZ, RZ ;  /* 0x000000ffff0c7224 */ /* 0x000fe400078e00ff */
[----:B------:R-:W-:Y:S02]  /*35ea0*/  IMAD.MOV.U32 R11, RZ, RZ, 0x181f ;  /* 0x0000181fff0b7424 */ /* 0x000fe400078e00ff */
[----:B------:R-:W-:-:S07]  /*35eb0*/  IMAD.MOV.U32 R15, RZ, RZ, -0x1 ;  /* 0xffffffffff0f7424 */ /* 0x000fce00078e00ff */
[----:B-----5:R-:W-:Y:S05]  /*35ec0*/  WARPSYNC.COLLECTIVE R15, `(.L_x_3666) ;  /* 0x000000000f087348 */ /* 0x020fea0003c00000 */
[----:B------:R0:W1:Y:S02]  /*35ed0*/  SHFL.IDX P6, R14, R13, R12, R11 ;  /* 0x0000000c0d0e7389 */ /* 0x00006400000c000b */
[----:B01---5:R-:W-:Y:S01]  /*35ee0*/  ENDCOLLECTIVE ;  /* 0x000000000000791b */ /* 0x023fe20003800000 */
.L_x_3666:
[----:B------:R-:W-:Y:S02]  /*35ef0*/  IMAD.MOV.U32 R13, RZ, RZ, R21 ;  /* 0x000000ffff0d7224 */ /* 0x000fe400078e0015 */
[----:B------:R-:W-:-:S07]  /*35f00*/  IMAD.MOV.U32 R20, RZ, RZ, R14 ;  /* 0x000000ffff147224 */ /* 0x000fce00078e000e */
[----:B------:R-:W-:Y:S05]  /*35f10*/  WARPSYNC.COLLECTIVE R15, `(.L_x_3667) ;  /* 0x000000000f087348 */ /* 0x000fea0003c00000 */
[----:B------:R0:W1:Y:S02]  /*35f20*/  SHFL.IDX P6, R14, R13, R12, R11 ;  /* 0x0000000c0d0e7389 */ /* 0x00006400000c000b */
[----:B01----:R-:W-:Y:S01]  /*35f30*/  ENDCOLLECTIVE ;  /* 0x000000000000791b */ /* 0x003fe20003800000 */
.L_x_3667:
[----:B------:R-:W-:Y:S05]  /*35f40*/  BRA `(.L_x_3668) ;  /* 0xfffffed000607947 */ /* 0x000fea000383ffff */
.L_x_3268:
[----:B------:R-:W-:Y:S01]  /*35f50*/  BSSY B1, `(.L_x_3669) ;  /* 0x0000008000017945 */ /* 0x000fe20003800000 */
[----:B-1----:R-:W-:Y:S01]  /*35f60*/  IMAD.MOV.U32 R13, RZ, RZ, R32 ;  /* 0x000000ffff0d7224 */ /* 0x002fe200078e0020 */
[----:B------:R-:W-:Y:S01]  /*35f70*/  MOV R12, 0x1 ;  /* 0x00000001000c7802 */ /* 0x000fe20000000f00 */
[----:B------:R-:W-:Y:S02]  /*35f80*/  IMAD.MOV.U32 R11, RZ, RZ, 0x181f ;  /* 0x0000181fff0b7424 */ /* 0x000fe400078e00ff */
[----:B------:R-:W-:-:S07]  /*35f90*/  IMAD.MOV.U32 R15, RZ, RZ, -0x1 ;  /* 0xffffffffff0f7424 */ /* 0x000fce00078e00ff */
[----:B0-2--5:R-:W-:Y:S05]  /*35fa0*/  WARPSYNC.COLLECTIVE R15, `(.L_x_3670) ;  /* 0x000000000f087348 */ /* 0x025fea0003c00000 */
[----:B--2---:R1:W2:Y:S02]  /*35fb0*/  SHFL.IDX P6, R14, R13, R12, R11 ;  /* 0x0000000c0d0e7389 */ /* 0x0042a400000c000b */
[----:B012--5:R-:W-:Y:S01]  /*35fc0*/  ENDCOLLECTIVE ;  /* 0x000000000000791b */ /* 0x027fe20003800000 */
.L_x_3670:
[----:B------:R-:W-:Y:S05]  /*35fd0*/  BSYNC B1 ;  /* 0x0000000000017941 */ /* 0x000fea0003800000 */
.L_x_3669:
        /* <DEDUP_REMOVED lines=8> */
.L_x_3671:
[----:B------:R-:W-:Y:S05]  /*36060*/  BRA `(.L_x_3672) ;  /* 0xfffffed000907947 */ /* 0x000fea000383ffff */
.L_x_3271:
[----:B------:R-:W-:Y:S01]  /*36070*/  BSSY B1, `(.L_x_3673) ;  /* 0x0000008000017945 */ /* 0x000fe20003800000 */
[----:B------:R-:W-:Y:S01]  /*36080*/  MOV R13, R32 ;  /* 0x00000020000d7202 */ /* 0x000fe20000000f00 */
[----:B------:R-:W-:Y:S02]  /*36090*/  IMAD.MOV.U32 R12, RZ, RZ, 0x2 ;  /* 0x00000002ff0c7424 */ /* 0x000fe400078e00ff */
[----:B------:R-:W-:Y:S02]  /*360a0*/  IMAD.MOV.U32 R11, RZ, RZ, 0x181f ;  /* 0x0000181fff0b7424 */ /* 0x000fe400078e00ff */
[----:B------:R-:W-:-:S07]  /*360b0*/  IMAD.MOV.U32 R15, RZ, RZ, -0x1 ;  /* 0xffffffffff0f7424 */ /* 0x000fce00078e00ff */
[----:B0123-5:R-:W-:Y:S05]  /*360c0*/  WARPSYNC.COLLECTIVE R15, `(.L_x_3674) ;  /* 0x000000000f087348 */ /* 0x02ffea0003c00000 */
[----:B--2---:R2:W4:Y:S02]  /*360d0*/  SHFL.IDX P6, R14, R13, R12, R11 ;  /* 0x0000000c0d0e7389 */ /* 0x00452400000c000b */
[----:B012345:R-:W-:Y:S01]  /*360e0*/  ENDCOLLECTIVE ;  /* 0x000000000000791b */ /* 0x03ffe20003800000 */
.L_x_3674:
[----:B------:R-:W-:Y:S05]  /*360f0*/  BSYNC B1 ;  /* 0x0000000000017941 */ /* 0x000fea0003800000 */
.L_x_3673:
        /* <DEDUP_REMOVED lines=8> */
.L_x_3675:
[----:B------:R-:W-:Y:S05]  /*36180*/  BRA `(.L_x_3676) ;  /* 0xfffffed000c47947 */ /* 0x000fea000383ffff */
.L_x_3274:
[----:B------:R-:W-:Y:S01]  /*36190*/  BSSY B1, `(.L_x_3677) ;  /* 0x0000008000017945 */ /* 0x000fe20003800000 */
[----:B------:R-:W-:Y:S02]  /*361a0*/  IMAD.MOV.U32 R13, RZ, RZ, R32 ;  /* 0x000000ffff0d7224 */ /* 0x000fe400078e0020 */
[----:B------:R-:W-:Y:S02]  /*361b0*/  IMAD.MOV.U32 R12, RZ, RZ, 0x3 ;  /* 0x00000003ff0c7424 */ /* 0x000fe400078e00ff */
[----:B------:R-:W-:Y:S02]  /*361c0*/  IMAD.MOV.U32 R11, RZ, RZ, 0x181f ;  /* 0x0000181fff0b7424 */ /* 0x000fe400078e00ff */
[----:B------:R-:W-:-:S07]  /*361d0*/  IMAD.MOV.U32 R15, RZ, RZ, -0x1 ;  /* 0xffffffffff0f7424 */ /* 0x000fce00078e00ff */
[----:B012345:R-:W-:Y:S05]  /*361e0*/  WARPSYNC.COLLECTIVE R15, `(.L_x_3678) ;  /* 0x000000000f087348 */ /* 0x03ffea0003c00000 */
[----:B----4-:R4:W0:Y:S02]  /*361f0*/  SHFL.IDX P6, R14, R13, R12, R11 ;  /* 0x0000000c0d0e7389 */ /* 0x01082400000c000b */
[----:B012345:R-:W-:Y:S01]  /*36200*/  ENDCOLLECTIVE ;  /* 0x000000000000791b */ /* 0x03ffe20003800000 */
.L_x_3678:
[----:B------:R-:W-:Y:S05]  /*36210*/  BSYNC B1 ;  /* 0x0000000000017941 */ /* 0x000fea0003800000 */
.L_x_3677:
        /* <DEDUP_REMOVED lines=8> */
.L_x_3679:
[----:B------:R-:W-:Y:S05]  /*362a0*/  BRA `(.L_x_3680) ;  /* 0xfffffed000f87947 */ /* 0x000fea000383ffff */
.L_x_3276:
[----:B------:R-:W-:Y:S02]  /*362b0*/  IMAD.MOV.U32 R13, RZ, RZ, R41 ;  /* 0x000000ffff0d7224 */ /* 0x000fe400078e0029 */
[----:B------:R-:W-:Y:S02]  /*362c0*/  IMAD.MOV.U32 R12, RZ, RZ, RZ ;  /* 0x000000ffff0c7224 */ /* 0x000fe400078e00ff */
[----:B------:R-:W-:Y:S02]  /*362d0*/  IMAD.MOV.U32 R11, RZ, RZ, 0x1c1f ;  /* 0x00001c1fff0b7424 */ /* 0x000fe400078e00ff */
[----:B------:R-:W-:-:S07]  /*362e0*/  IMAD.MOV.U32 R15, RZ, RZ, -0x1 ;  /* 0xffffffffff0f7424 */ /* 0x000fce00078e00ff */
[----:B------:R-:W-:Y:S05]  /*362f0*/  WARPSYNC.COLLECTIVE R15, `(.L_x_3681) ;  /* 0x000000000f087348 */ /* 0x000fea0003c00000 */
[----:B------:R0:W1:Y:S02]  /*36300*/  SHFL.IDX P6, R14, R13, R12, R11 ;  /* 0x0000000c0d0e7389 */ /* 0x00006400000c000b */
[----:B01----:R-:W-:Y:S01]  /*36310*/  ENDCOLLECTIVE ;  /* 0x000000000000791b */ /* 0x003fe20003800000 */
.L_x_3681:
[----:B------:R-:W-:Y:S02]  /*36320*/  IMAD.MOV.U32 R13, RZ, RZ, R40 ;  /* 0x000000ffff0d7224 */ /* 0x000fe400078e0028 */
[----:B------:R-:W-:-:S07]  /*36330*/  IMAD.MOV.U32 R42, RZ, RZ, R14 ;  /* 0x000000ffff2a7224 */ /* 0x000fce00078e000e */
[----:B------:R-:W-:Y:S05]  /*36340*/  WARPSYNC.COLLECTIVE R15, `(.L_x_3682) ;  /* 0x000000000f087348 */ /* 0x000fea0003c00000 */
[----:B------:R0:W1:Y:S02]  /*36350*/  SHFL.IDX P6, R14, R13, R12, R11 ;  /* 0x0000000c0d0e7389 */ /* 0x00006400000c000b */
[----:B01----:R-:W-:Y:S01]  /*36360*/  ENDCOLLECTIVE ;  /* 0x000000000000791b */ /* 0x003fe20003800000 */
.L_x_3682:
[----:B------:R-:W-:Y:S01]  /*36370*/  MOV R11, R14 ;  /* 0x0000000e000b7202 */ /* 0x000fe20000000f00 */
[----:B------:R-:W-:Y:S06]  /*36380*/  BRA `(.L_x_3683) ;  /* 0xfffffed400e47947 */ /* 0x000fec000383ffff */
.L_x_3279:
[----:B------:R-:W-:Y:S01]  /*36390*/  BSSY B1, `(.L_x_3684) ;  /* 0x0000008000017945 */ /* 0x000fe20003800000 */
[----:B------:R-:W-:Y:S02]  /*363a0*/  IMAD.MOV.U32 R13, RZ, RZ, R41 ;  /* 0x000000ffff0d7224 */ /* 0x000fe400078e0029 */
[----:B------:R-:W-:Y:S02]  /*363b0*/  IMAD.MOV.U32 R12, RZ, RZ, 0x1 ;  /* 0x00000001ff0c7424 */ /* 0x000fe400078e00ff */
[----:B--2---:R-:W-:Y:S02]  /*363c0*/  IMAD.MOV.U32 R11, RZ, RZ, 0x1c1f ;  /* 0x00001c1fff0b7424 */ /* 0x004fe400078e00ff */
[----:B------:R-:W-:-:S07]  /*363d0*/  IMAD.MOV.U32 R15, RZ, RZ, -0x1 ;  /* 0xffffffffff0f7424 */ /* 0x000fce00078e00ff */
[----:B01-3--:R-:W-:Y:S05]  /*363e0*/  WARPSYNC.COLLECTIVE R15, `(.L_x_3685) ;  /* 0x000000000f087348 */ /* 0x00bfea0003c00000 */
[----:B------:R2:W4:Y:S02]  /*363f0*/  SHFL.IDX P6, R14, R13, R12, R11 ;  /* 0x0000000c0d0e7389 */ /* 0x00052400000c000b */
[----:B01234-:R-:W-:Y:S01]  /*36400*/  ENDCOLLECTIVE ;  /* 0x000000000000791b */ /* 0x01ffe20003800000 */
.L_x_3685:
[----:B------:R-:W-:Y:S05]  /*36410*/  BSYNC B1 ;  /* 0x0000000000017941 */ /* 0x000fea0003800000 */
.L_x_3684:
        /* <DEDUP_REMOVED lines=8> */
.L_x_3686:
[----:B------:R-:W-:Y:S01]  /*364a0*/  IMAD.MOV.U32 R40, RZ, RZ, R14 ;  /* 0x000000ffff287224 */ /* 0x000fe200078e000e */
[----:B------:R-:W-:Y:S06]  /*364b0*/  BRA `(.L_x_3687) ;  /* 0xfffffee400a47947 */ /* 0x000fec000383ffff */
.L_x_3283:
[----:B------:R-:W-:Y:S02]  /*364c0*/  IMAD.MOV.U32 R13, RZ, RZ, R3 ;  /* 0x000000ffff0d7224 */ /* 0x000fe400078e0003 */
[----:B------:R-:W-:Y:S02]  /*364d0*/  IMAD.MOV.U32 R12, RZ, RZ, RZ ;  /* 0x000000ffff0c7224 */ /* 0x000fe400078e00ff */
[----:B------:R-:W-:Y:S02]  /*364e0*/  IMAD.MOV.U32 R11, RZ, RZ, 0x181f ;  /* 0x0000181fff0b7424 */ /* 0x000fe400078e00ff */
[----:B------:R-:W-:-:S07]  /*364f0*/  IMAD.MOV.U32 R15, RZ, RZ, -0x1 ;  /* 0xffffffffff0f7424 */ /* 0x000fce00078e00ff */
[----:B------:R-:W-:Y:S05]  /*36500*/  WARPSYNC.COLLECTIVE R15, `(.L_x_3688) ;  /* 0x000000000f087348 */ /* 0x000fea0003c00000 */
[----:B------:R0:W1:Y:S02]  /*36510*/  SHFL.IDX P6, R14, R13, R12, R11 ;  /* 0x0000000c0d0e7389 */ /* 0x00006400000c000b */
[----:B01----:R-:W-:Y:S01]  /*36520*/  ENDCOLLECTIVE ;  /* 0x000000000000791b */ /* 0x003fe20003800000 */
.L_x_3688:
[----:B------:R-:W-:Y:S01]  /*36530*/  MOV R13, R2 ;  /* 0x00000002000d7202 */ /* 0x000fe20000000f00 */
[----:B------:R-:W-:-:S07]  /*36540*/  IMAD.MOV.U32 R0, RZ, RZ, R14 ;  /* 0x000000ffff007224 */ /* 0x000fce00078e000e */
[----:B------:R-:W-:Y:S05]  /*36550*/  WARPSYNC.COLLECTIVE R15, `(.L_x_3689) ;  /* 0x000000000f087348 */ /* 0x000fea0003c00000 */
[----:B------:R0:W1:Y:S02]  /*36560*/  SHFL.IDX P6, R14, R13, R12, R11 ;  /* 0x0000000c0d0e7389 */ /* 0x00006400000c000b */
[----:B01----:R-:W-:Y:S01]  /*36570*/  ENDCOLLECTIVE ;  /* 0x000000000000791b */ /* 0x003fe20003800000 */
.L_x_3689:
[----:B------:R-:W-:Y:S05]  /*36580*/  BRA `(.L_x_3690) ;  /* 0xffffff04008c7947 */ /* 0x000fea000383ffff */
.L_x_3286:
[----:B------:R-:W-:Y:S01]  /*36590*/  BSSY B1, `(.L_x_3691) ;  /* 0x0000008000017945 */ /* 0x000fe20003800000 */
[----:B------:R-:W-:Y:S02]  /*365a0*/  IMAD.MOV.U32 R13, RZ, RZ, R3 ;  /* 0x000000ffff0d7224 */ /* 0x000fe400078e0003 */
[----:B------:R-:W-:Y:S02]  /*365b0*/  IMAD.MOV.U32 R12, RZ, RZ, 0x1 ;  /* 0x00000001ff0c7424 */ /* 0x000fe400078e00ff */
[----:B------:R-:W-:Y:S02]  /*365c0*/  IMAD.MOV.U32 R11, RZ, RZ, 0x181f ;  /* 0x0000181fff0b7424 */ /* 0x000fe400078e00ff */
[----:B-1----:R-:W-:-:S07]  /*365d0*/  IMAD.MOV.U32 R15, RZ, RZ, -0x1 ;  /* 0xffffffffff0f7424 */ /* 0x002fce00078e00ff */
[----:B0-2---:R-:W-:Y:S05]  /*365e0*/  WARPSYNC.COLLECTIVE R15, `(.L_x_3692) ;  /* 0x000000000f087348 */ /* 0x005fea0003c00000 */
[----:B--2---:R1:W2:Y:S02]  /*365f0*/  SHFL.IDX P6, R14, R13, R12, R11 ;  /* 0x0000000c0d0e7389 */ /* 0x0042a400000c000b */
[----:B012---:R-:W-:Y:S01]  /*36600*/  ENDCOLLECTIVE ;  /* 0x000000000000791b */ /* 0x007fe20003800000 */
.L_x_3692:
[----:B------:R-:W-:Y:S05]  /*36610*/  BSYNC B1 ;  /* 0x0000000000017941 */ /* 0x000fea0003800000 */
.L_x_3691:
        /* <DEDUP_REMOVED lines=8> */
.L_x_3693:
[----:B------:R-:W-:Y:S05]  /*366a0*/  BRA `(.L_x_3694) ;  /* 0xffffff0400c07947 */ /* 0x000fea000383ffff */
.L_x_3289:
[----:B------:R-:W-:Y:S01]  /*366b0*/  BSSY B1, `(.L_x_3695) ;  /* 0x0000008000017945 */ /* 0x000fe20003800000 */
[----:B------:R-:W-:Y:S02]  /*366c0*/  IMAD.MOV.U32 R13, RZ, RZ, R3 ;  /* 0x000000ffff0d7224 */ /* 0x000fe400078e0003 */
[----:B------:R-:W-:Y:S02]  /*366d0*/  IMAD.MOV.U32 R12, RZ, RZ, 0x2 ;  /* 0x00000002ff0c7424 */ /* 0x000fe400078e00ff */
[----:B------:R-:W-:Y:S02]  /*366e0*/  IMAD.MOV.U32 R11, RZ, RZ, 0x181f ;  /* 0x0000181fff0b7424 */ /* 0x000fe400078e00ff */
[----:B--2---:R-:W-:-:S07]  /*366f0*/  IMAD.MOV.U32 R15, RZ, RZ, -0x1 ;  /* 0xffffffffff0f7424 */ /* 0x004fce00078e00ff */
[----:B01-3--:R-:W-:Y:S05]  /*36700*/  WARPSYNC.COLLECTIVE R15, `(.L_x_3696) ;  /* 0x000000000f087348 */ /* 0x00bfea0003c00000 */
[----:B------:R2:W4:Y:S02]  /*36710*/  SHFL.IDX P6, R14, R13, R12, R11 ;  /* 0x0000000c0d0e7389 */ /* 0x00052400000c000b */
[----:B01234-:R-:W-:Y:S01]  /*36720*/  ENDCOLLECTIVE ;  /* 0x000000000000791b */ /* 0x01ffe20003800000 */
.L_x_3696:
[----:B------:R-:W-:Y:S05]  /*36730*/  BSYNC B1 ;  /* 0x0000000000017941 */ /* 0x000fea0003800000 */
.L_x_3695:
        /* <DEDUP_REMOVED lines=8> */
.L_x_3697:
[----:B------:R-:W-:Y:S05]  /*367c0*/  BRA `(.L_x_3698) ;  /* 0xffffff0400f47947 */ /* 0x000fea000383ffff */
.L_x_3292:
[----:B------:R-:W-:Y:S01]  /*367d0*/  BSSY B1, `(.L_x_3699) ;  /* 0x0000008000017945 */ /* 0x000fe20003800000 */
[----:B------:R-:W-:Y:S02]  /*367e0*/  IMAD.MOV.U32 R13, RZ, RZ, R3 ;  /* 0x000000ffff0d7224 */ /* 0x000fe400078e0003 */
[----:B------:R-:W-:Y:S02]  /*367f0*/  IMAD.MOV.U32 R12, RZ, RZ, 0x3 ;  /* 0x00000003ff0c7424 */ /* 0x000fe400078e00ff */
[----:B------:R-:W-:Y:S02]  /*36800*/  IMAD.MOV.U32 R11, RZ, RZ, 0x181f ;  /* 0x0000181fff0b7424 */ /* 0x000fe400078e00ff */
[----:B--2---:R-:W-:-:S07]  /*36810*/  IMAD.MOV.U32 R15, RZ, RZ, -0x1 ;  /* 0xffffffffff0f7424 */ /* 0x004fce00078e00ff */
[----:B01-34-:R-:W-:Y:S05]  /*36820*/  WARPSYNC.COLLECTIVE R15, `(.L_x_3700) ;  /* 0x000000000f087348 */ /* 0x01bfea0003c00000 */
[----:B------:R2:W0:Y:S02]  /*36830*/  SHFL.IDX P6, R14, R13, R12, R11 ;  /* 0x0000000c0d0e7389 */ /* 0x00042400000c000b */
[----:B01234-:R-:W-:Y:S01]  /*36840*/  ENDCOLLECTIVE ;  /* 0x000000000000791b */ /* 0x01ffe20003800000 */
.L_x_3700:
[----:B------:R-:W-:Y:S05]  /*36850*/  BSYNC B1 ;  /* 0x0000000000017941 */ /* 0x000fea0003800000 */
.L_x_3699:
        /* <DEDUP_REMOVED lines=8> */
.L_x_3701:
[----:B------:R-:W-:Y:S05]  /*368e0*/  BRA `(.L_x_3702) ;  /* 0xffffff0800287947 */ /* 0x000fea000383ffff */
.L_x_3310:
        /* <DEDUP_REMOVED lines=11> */
.L_x_3704:
[----:B------:R-:W-:Y:S05]  /*369a0*/  BSYNC B1 ;  /* 0x0000000000017941 */ /* 0x000fea0003800000 */
.L_x_3703:
[----:B------:R-:W-:Y:S05]  /*369b0*/  BRA `(.L_x_3705) ;  /* 0xffffff24009c7947 */ /* 0x000fea000383ffff */
.L_x_3312:
[----:B------:R-:W-:Y:S01]  /*369c0*/  BSSY B1, `(.L_x_3706) ;  /* 0x0000006000017945 */ /* 0x000fe20003800000 */
[----:B------:R-:W-:-:S07]  /*369d0*/  MOV R15, 0xffffffff ;  /* 0xffffffff000f7802 */ /* 0x000fce0000000f00 */
[----:B012---:R-:W-:Y:S05]  /*369e0*/  WARPSYNC.COLLECTIVE R15, `(.L_x_3707) ;  /* 0x000000000f0c7348 */ /* 0x007fea0003c00000 */
[----:B------:R-:W-:Y:S02]  /*369f0*/  ELECT P6, UR62, PT ;  /* 0x00000000003e782f */ /* 0x000fe400038c0000 */
[----:B------:R-:W-:Y:S01]  /*36a00*/  MOV R14, UR62 ;  /* 0x0000003e000e7c02 */ /* 0x000fe20008000f00 */
[----:B012---:R-:W-:Y:S10]  /*36a10*/  ENDCOLLECTIVE ;  /* 0x000000000000791b */ /* 0x007ff40003800000 */
.L_x_3707:
[----:B------:R-:W-:Y:S05]  /*36a20*/  BSYNC B1 ;  /* 0x0000000000017941 */ /* 0x000fea0003800000 */
.L_x_3706:
[----:B------:R-:W-:Y:S05]  /*36a30*/  BRA `(.L_x_3311) ;  /* 0xffffff2400947947 */ /* 0x000fea000383ffff */
.L_x_3314:
[----:B--2---:R2:W3:Y:S02]  /*36a40*/  SYNCS.PHASECHK.TRANS64.TRYWAIT P0, [R22+URZ+0x38820], R6 ;  /* 0x03882006160075a7 */ /* 0x0044e4000800017f */
[----:B---3--:R-:W-:Y:S05]  /*36a50*/  @!P0 NANOSLEEP.SYNCS 0x989680 ;  /* 0x009896800000895d */ /* 0x008fea0003900000 */
[----:B------:R-:W3:Y:S02]  /*36a60*/  @!P0 SYNCS.PHASECHK.TRANS64 P0, [R22+URZ+0x38820], R6 ;  /* 0x03882006160085a7 */ /* 0x000ee4000800007f */
[----:B---3--:R-:W-:Y:S05]  /*36a70*/  @!P0 BRA `(.L_x_3314) ;  /* 0xfffffffc00f08947 */ /* 0x008fea000383ffff */
[----:B------:R-:W-:Y:S05]  /*36a80*/  BRA `(.L_x_3708) ;  /* 0xffffff2400a47947 */ /* 0x000fea000383ffff */
.L_x_3318:
[----:B0-----:R0:W1:Y:S02]  /*36a90*/  SYNCS.PHASECHK.TRANS64.TRYWAIT P0, [R10+URZ+0x388a0], R9 ;  /* 0x0388a0090a0075a7 */ /* 0x001064000800017f */
[----:B-1----:R-:W-:Y:S05]  /*36aa0*/  @!P0 NANOSLEEP.SYNCS 0x989680 ;  /* 0x009896800000895d */ /* 0x002fea0003900000 */
[----:B------:R-:W1:Y:S02]  /*36ab0*/  @!P0 SYNCS.PHASECHK.TRANS64 P0, [R10+URZ+0x388a0], R9 ;  /* 0x0388a0090a0085a7 */ /* 0x000e64000800007f */
[----:B-1----:R-:W-:Y:S05]  /*36ac0*/  @!P0 BRA `(.L_x_3318) ;  /* 0xfffffffc00f08947 */ /* 0x002fea000383ffff */
[----:B------:R-:W-:Y:S05]  /*36ad0*/  BRA `(.L_x_3709) ;  /* 0xffffff2400bc7947 */ /* 0x000fea000383ffff */
.L_x_3324:
[----:B-1----:R1:W2:Y:S02]  /*36ae0*/  SYNCS.PHASECHK.TRANS64.TRYWAIT P0, [R10+URZ+0x388c0], R9 ;  /* 0x0388c0090a0075a7 */ /* 0x0022a4000800017f */
[----:B--2---:R-:W-:Y:S05]  /*36af0*/  @!P0 NANOSLEEP.SYNCS 0x989680 ;  /* 0x009896800000895d */ /* 0x004fea0003900000 */
[----:B------:R-:W2:Y:S02]  /*36b00*/  @!P0 SYNCS.PHASECHK.TRANS64 P0, [R10+URZ+0x388c0], R9 ;  /* 0x0388c0090a0085a7 */ /* 0x000ea4000800007f */
[----:B--2---:R-:W-:Y:S05]  /*36b10*/  @!P0 BRA `(.L_x_3324) ;  /* 0xfffffffc00f08947 */ /* 0x004fea000383ffff */
[----:B------:R-:W-:Y:S05]  /*36b20*/  BRA `(.L_x_3710) ;  /* 0xffffff2800787947 */ /* 0x000fea000383ffff */
.L_x_3332:
[----:B0-----:R0:W1:Y:S02]  /*36b30*/  SYNCS.PHASECHK.TRANS64.TRYWAIT P1, [R9+URZ+0x388a0], R8 ;  /* 0x0388a008090075a7 */ /* 0x001064000802017f */
[----:B-1----:R-:W-:Y:S05]  /*36b40*/  @!P1 NANOSLEEP.SYNCS 0x989680 ;  /* 0x009896800000995d */ /* 0x002fea0003900000 */
[----:B------:R-:W1:Y:S02]  /*36b50*/  @!P1 SYNCS.PHASECHK.TRANS64 P1, [R9+URZ+0x388a0], R8 ;  /* 0x0388a008090095a7 */ /* 0x000e64000802007f */
[----:B-1----:R-:W-:Y:S05]  /*36b60*/  @!P1 BRA `(.L_x_3332) ;  /* 0xfffffffc00f09947 */ /* 0x002fea000383ffff */
[----:B------:R-:W-:Y:S05]  /*36b70*/  BRA `(.L_x_3711) ;  /* 0xffffff2c00707947 */ /* 0x000fea000383ffff */
.L_x_3338:
[----:B-1----:R1:W2:Y:S02]  /*36b80*/  SYNCS.PHASECHK.TRANS64.TRYWAIT P1, [R9+URZ+0x388c0], R8 ;  /* 0x0388c008090075a7 */ /* 0x0022a4000802017f */
[----:B--2---:R-:W-:Y:S05]  /*36b90*/  @!P1 NANOSLEEP.SYNCS 0x989680 ;  /* 0x009896800000995d */ /* 0x004fea0003900000 */
[----:B------:R-:W2:Y:S02]  /*36ba0*/  @!P1 SYNCS.PHASECHK.TRANS64 P1, [R9+URZ+0x388c0], R8 ;  /* 0x0388c008090095a7 */ /* 0x000ea4000802007f */
[----:B--2---:R-:W-:Y:S05]  /*36bb0*/  @!P1 BRA `(.L_x_3338) ;  /* 0xfffffffc00f09947 */ /* 0x004fea000383ffff */
[----:B------:R-:W-:Y:S05]  /*36bc0*/  BRA `(.L_x_3712) ;  /* 0xffffff3000287947 */ /* 0x000fea000383ffff */
.L_x_3356:
        /* <DEDUP_REMOVED lines=8> */
[----:B-1---5:R-:W-:Y:S05]  /*36c50*/  WARPSYNC.COLLECTIVE R15, `(.L_x_3714) ;  /* 0x000000000f087348 */ /* 0x022fea0003c00000 */
[----:B------:R0:W2:Y:S02]  /*36c60*/  SHFL.IDX P6, R14, R13, R12, R11 ;  /* 0x0000000c0d0e7389 */ /* 0x0000a400000c000b */
[----:B012--5:R-:W-:Y:S01]  /*36c70*/  ENDCOLLECTIVE ;  /* 0x000000000000791b */ /* 0x027fe20003800000 */
.L_x_3714:
[----:B------:R-:W-:Y:S05]  /*36c80*/  BSYNC B0 ;  /* 0x0000000000007941 */ /* 0x000fea0003800000 */
.L_x_3713:
[----:B------:R-:W-:Y:S05]  /*36c90*/  BRA `(.L_x_3715) ;  /* 0xffffff4000147947 */ /* 0x000fea000383ffff */
.L_x_3359:
[----:B0-----:R0:W2:Y:S02]  /*36ca0*/  SYNCS.PHASECHK.TRANS64.TRYWAIT P0, [R6+URZ+0x38880], R20 ;  /* 0x03888014060075a7 */ /* 0x0010a4000800017f */
[----:B--2---:R-:W-:Y:S05]  /*36cb0*/  @!P0 NANOSLEEP.SYNCS 0x989680 ;  /* 0x009896800000895d */ /* 0x004fea0003900000 */
[----:B------:R-:W2:Y:S02]  /*36cc0*/  @!P0 SYNCS.PHASECHK.TRANS64 P0, [R6+URZ+0x38880], R20 ;  /* 0x03888014060085a7 */ /* 0x000ea4000800007f */
[----:B--2---:R-:W-:Y:S05]  /*36cd0*/  @!P0 BRA `(.L_x_3359) ;  /* 0xfffffffc00f08947 */ /* 0x004fea000383ffff */
[----:B------:R-:W-:Y:S05]  /*36ce0*/  BRA `(.L_x_3716) ;  /* 0xffffff4000307947 */ /* 0x000fea000383ffff */
.L_x_3360:
[----:B------:R-:W-:Y:S01]  /*36cf0*/  BSSY B0, `(.L_x_3717) ;  /* 0x0000008000007945 */ /* 0x000fe20003800000 */
[----:B------:R-:W-:Y:S01]  /*36d00*/  IMAD.MOV.U32 R13, RZ, RZ, R8 ;  /* 0x000000ffff0d7224 */ /* 0x000fe200078e0008 */
[----:B------:R-:W-:Y:S01]  /*36d10*/  MOV R15, 0xffffffff ;  /* 0xffffffff000f7802 */ /* 0x000fe20000000f00 */
[----:B------:R-:W-:Y:S02]  /*36d20*/  IMAD.MOV.U32 R12, RZ, RZ, RZ ;  /* 0x000000ffff0c7224 */ /* 0x000fe400078e00ff */
[----:B------:R-:W-:-:S07]  /*36d30*/  IMAD.MOV.U32 R11, RZ, RZ, 0x181f ;  /* 0x0000181fff0b7424 */ /* 0x000fce00078e00ff */
[----:B0-----:R-:W-:Y:S05]  /*36d40*/  WARPSYNC.COLLECTIVE R15, `(.L_x_3718) ;  /* 0x000000000f087348 */ /* 0x001fea0003c00000 */
[----:B------:R1:W2:Y:S02]  /*36d50*/  SHFL.IDX P6, R14, R13, R12, R11 ;  /* 0x0000000c0d0e7389 */ /* 0x0002a400000c000b */
[----:B012---:R-:W-:Y:S01]  /*36d60*/  ENDCOLLECTIVE ;  /* 0x000000000000791b */ /* 0x007fe20003800000 */
.L_x_3718:
[----:B------:R-:W-:Y:S05]  /*36d70*/  BSYNC B0 ;  /* 0x0000000000007941 */ /* 0x000fea0003800000 */
.L_x_3717:
[----:B------:R-:W-:Y:S01]  /*36d80*/  IMAD.MOV.U32 R13, RZ, RZ, R7 ;  /* 0x000000ffff0d7224 */ /* 0x000fe200078e0007 */
[----:B------:R-:W0:Y:S01]  /*36d90*/  LDC R25, c[0x0][0x2f4] ;  /* 0x0000bd00ff197b82 */ /* 0x000e220000000800 */
[----:B------:R-:W-:Y:S01]  /*36da0*/  IMAD.MOV.U32 R12, RZ, RZ, RZ ;  /* 0x000000ffff0c7224 */ /* 0x000fe200078e00ff */
[----:B------:R-:W-:Y:S01]  /*36db0*/  LOP3.LUT R21, R31, 0x80, RZ, 0xfc, !PT ;  /* 0x000000801f157812 */ /* 0x000fe200078efcff */
[----:B------:R-:W-:Y:S01]  /*36dc0*/  IMAD.MOV.U32 R11, RZ, RZ, 0x181f ;  /* 0x0000181fff0b7424 */ /* 0x000fe200078e00ff */
[----:B------:R-:W-:Y:S01]  /*36dd0*/  IADD3 R5, R22, R5, RZ ;  /* 0x0000000516057210 */ /* 0x000fe20007ffe0ff */
[----:B------:R-:W-:Y:S01]  /*36de0*/  IMAD.MOV.U32 R15, RZ, RZ, -0x1 ;  /* 0xffffffffff0f7424 */ /* 0x000fe200078e00ff */
[----:B------:R-:W-:Y:S01]  /*36df0*/  ISETP.GE.AND P3, PT, R27, 0x11, PT ;  /* 0x000000111b00780c */ /* 0x000fe20003f66270 */
[----:B------:R-:W-:Y:S01]  /*36e00*/  IMAD.MOV.U32 R3, RZ, RZ, R14 ;  /* 0x000000ffff037224 */ /* 0x000fe200078e000e */
[----:B------:R-:W-:-:S11]  /*36e10*/  LOP3.LUT R23, R23, 0xffffffef, RZ, 0xc0, !PT ;  /* 0xffffffef17177812 */ /* 0x000fd600078ec0ff */
[----:B0-----:R-:W-:Y:S05]  /*36e20*/  WARPSYNC.COLLECTIVE R15, `(.L_x_3719) ;  /* 0x000000000f087348 */ /* 0x001fea0003c00000 */
[----:B------:R1:W2:Y:S02]  /*36e30*/  SHFL.IDX P6, R14, R13, R12, R11 ;  /* 0x0000000c0d0e7389 */ /* 0x0002a400000c000b */
[----:B012---:R-:W-:Y:S01]  /*36e40*/  ENDCOLLECTIVE ;  /* 0x000000000000791b */ /* 0x007fe20003800000 */
.L_x_3719:
[C---:B------:R-:W-:Y:S02]  /*36e50*/  ISETP.GE.AND P5, PT, R27.reuse, 0x31, PT ;  /* 0x000000311b00780c */ /* 0x040fe40003fa6270 */
[----:B------:R-:W-:Y:S02]  /*36e60*/  ISETP.GE.AND P4, PT, R27, 0x41, PT ;  /* 0x000000411b00780c */ /* 0x000fe40003f86270 */
[----:B------:R-:W-:Y:S02]  /*36e70*/  @P3 LOP3.LUT R23, R23, 0x10, RZ, 0xfc, !PT ;  /* 0x0000001017173812 */ /* 0x000fe400078efcff */
[----:B------:R-:W-:Y:S02]  /*36e80*/  ISETP.GE.AND P3, PT, R27, 0x51, PT ;  /* 0x000000511b00780c */ /* 0x000fe40003f66270 */
[----:B------:R-:W-:Y:S01]  /*36e90*/  LOP3.LUT R23, R23, 0xfffffff7, RZ, 0xc0, !PT ;  /* 0xfffffff717177812 */ /* 0x000fe200078ec0ff */
[----:B------:R-:W-:Y:S01]  /*36ea0*/  IMAD.MOV.U32 R13, RZ, RZ, R8 ;  /* 0x000000ffff0d7224 */ /* 0x000fe200078e0008 */
[----:B------:R-:W-:Y:S01]  /*36eb0*/  ISETP.GE.AND P1, PT, R31, R25, PT ;  /* 0x000000191f00720c */ /* 0x000fe20003f26270 */
[----:B------:R-:W-:-:S03]  /*36ec0*/  IMAD.MOV.U32 R12, RZ, RZ, 0x1 ;  /* 0x00000001ff0c7424 */ /* 0x000fc600078e00ff */
[----:B------:R-:W-:Y:S01]  /*36ed0*/  ISETP.LT.OR P2, PT, R27, 0x1, P1 ;  /* 0x000000011b00780c */ /* 0x000fe20000f41670 */
[----:B------:R-:W-:-:S12]  /*36ee0*/  IMAD.MOV.U32 R2, RZ, RZ, R14 ;  /* 0x000000ffff027224 */ /* 0x000fd800078e000e */
[----:B------:R-:W-:Y:S05]  /*36ef0*/  WARPSYNC.COLLECTIVE R15, `(.L_x_3720) ;  /* 0x000000000f087348 */ /* 0x000fea0003c00000 */
[----:B------:R0:W1:Y:S02]  /*36f00*/  SHFL.IDX P6, R14, R13, R12, R11 ;  /* 0x0000000c0d0e7389 */ /* 0x00006400000c000b */
[----:B01----:R-:W-:Y:S01]  /*36f10*/  ENDCOLLECTIVE ;  /* 0x000000000000791b */ /* 0x003fe20003800000 */
.L_x_3720:
        /* <DEDUP_REMOVED lines=14> */
.L_x_3721:
[----:B------:R-:W-:Y:S01]  /*37000*/  IMAD.MOV.U32 R13, RZ, RZ, R8 ;  /* 0x000000ffff0d7224 */ /* 0x000fe200078e0008 */
[----:B------:R-:W-:Y:S01]  /*37010*/  MOV R12, 0x2 ;  /* 0x00000002000c7802 */ /* 0x000fe20000000f00 */
[----:B------:R-:W-:-:S07]  /*37020*/  IMAD.MOV.U32 R2, RZ, RZ, R14 ;  /* 0x000000ffff027224 */ /* 0x000fce00078e000e */
[----:B------:R-:W-:Y:S05]  /*37030*/  WARPSYNC.COLLECTIVE R15, `(.L_x_3722) ;  /* 0x000000000f087348 */ /* 0x000fea0003c00000 */
[----:B------:R0:W1:Y:S02]  /*37040*/  SHFL.IDX P6, R14, R13, R12, R11 ;  /* 0x0000000c0d0e7389 */ /* 0x00006400000c000b */
[----:B01----:R-:W-:Y:S01]  /*37050*/  ENDCOLLECTIVE ;  /* 0x000000000000791b */ /* 0x003fe20003800000 */
.L_x_3722:
        /* <DEDUP_REMOVED lines=14> */
.L_x_3723:
[----:B------:R-:W-:Y:S02]  /*37140*/  IMAD.MOV.U32 R13, RZ, RZ, R8 ;  /* 0x000000ffff0d7224 */ /* 0x000fe400078e0008 */
[----:B------:R-:W-:Y:S02]  /*37150*/  IMAD.MOV.U32 R12, RZ, RZ, 0x3 ;  /* 0x00000003ff0c7424 */ /* 0x000fe400078e00ff */
[----:B------:R-:W-:-:S07]  /*37160*/  IMAD.MOV.U32 R2, RZ, RZ, R14 ;  /* 0x000000ffff027224 */ /* 0x000fce00078e000e */
[----:B------:R-:W-:Y:S05]  /*37170*/  WARPSYNC.COLLECTIVE R15, `(.L_x_3724) ;  /* 0x000000000f087348 */ /* 0x000fea0003c00000 */
[----:B------:R0:W1:Y:S02]  /*37180*/  SHFL.IDX P6, R14, R13, R12, R11 ;  /* 0x0000000c0d0e7389 */ /* 0x00006400000c000b */
[----:B01----:R-:W-:Y:S01]  /*37190*/  ENDCOLLECTIVE ;  /* 0x000000000000791b */ /* 0x003fe20003800000 */
.L_x_3724:
        /* <DEDUP_REMOVED lines=14> */
.L_x_3725:
[----:B------:R-:W-:Y:S02]  /*37280*/  IMAD.MOV.U32 R13, RZ, RZ, R8 ;  /* 0x000000ffff0d7224 */ /* 0x000fe400078e0008 */
[----:B------:R-:W-:Y:S02]  /*37290*/  IMAD.MOV.U32 R12, RZ, RZ, 0x4 ;  /* 0x00000004ff0c7424 */ /* 0x000fe400078e00ff */
[----:B------:R-:W-:-:S07]  /*372a0*/  IMAD.MOV.U32 R2, RZ, RZ, R14 ;  /* 0x000000ffff027224 */ /* 0x000fce00078e000e */
[----:B------:R-:W-:Y:S05]  /*372b0*/  WARPSYNC.COLLECTIVE R15, `(.L_x_3726) ;  /* 0x000000000f087348 */ /* 0x000fea0003c00000 */
[----:B------:R0:W1:Y:S02]  /*372c0*/  SHFL.IDX P6, R14, R13, R12, R11 ;  /* 0x0000000c0d0e7389 */ /* 0x00006400000c000b */
[----:B01----:R-:W-:Y:S01]  /*372d0*/  ENDCOLLECTIVE ;  /* 0x000000000000791b */ /* 0x003fe20003800000 */
.L_x_3726:
        /* <DEDUP_REMOVED lines=14> */
.L_x_3727:
[----:B------:R-:W-:Y:S02]  /*373c0*/  IMAD.MOV.U32 R13, RZ, RZ, R8 ;  /* 0x000000ffff0d7224 */ /* 0x000fe400078e0008 */
[----:B------:R-:W-:Y:S02]  /*373d0*/  IMAD.MOV.U32 R12, RZ, RZ, 0x5 ;  /* 0x00000005ff0c7424 */ /* 0x000fe400078e00ff */
[----:B------:R-:W-:-:S07]  /*373e0*/  IMAD.MOV.U32 R2, RZ, RZ, R14 ;  /* 0x000000ffff027224 */ /* 0x000fce00078e000e */
[----:B------:R-:W-:Y:S05]  /*373f0*/  WARPSYNC.COLLECTIVE R15, `(.L_x_3728) ;  /* 0x000000000f087348 */ /* 0x000fea0003c00000 */
[----:B------:R0:W1:Y:S02]  /*37400*/  SHFL.IDX P6, R14, R13, R12, R11 ;  /* 0x0000000c0d0e7389 */ /* 0x00006400000c000b */
[----:B01----:R-:W-:Y:S01]  /*37410*/  ENDCOLLECTIVE ;  /* 0x000000000000791b */ /* 0x003fe20003800000 */
.L_x_3728:
        /* <DEDUP_REMOVED lines=14> */
.L_x_3729:
[----:B------:R-:W-:Y:S01]  /*37500*/  IMAD.MOV.U32 R13, RZ, RZ, R8 ;  /* 0x000000ffff0d7224 */ /* 0x000fe200078e0008 */
[----:B------:R-:W-:Y:S01]  /*37510*/  MOV R12, 0x6 ;  /* 0x00000006000c7802 */ /* 0x000fe20000000f00 */
[----:B------:R-:W-:-:S07]  /*37520*/  IMAD.MOV.U32 R2, RZ, RZ, R14 ;  /* 0x000000ffff027224 */ /* 0x000fce00078e000e */
[----:B------:R-:W-:Y:S05]  /*37530*/  WARPSYNC.COLLECTIVE R15, `(.L_x_3730) ;  /* 0x000000000f087348 */ /* 0x000fea0003c00000 */
[----:B------:R0:W1:Y:S02]  /*37540*/  SHFL.IDX P6, R14, R13, R12, R11 ;  /* 0x0000000c0d0e7389 */ /* 0x00006400000c000b */
[----:B01----:R-:W-:Y:S01]  /*37550*/  ENDCOLLECTIVE ;  /* 0x000000000000791b */ /* 0x003fe20003800000 */
.L_x_3730:
        /* <DEDUP_REMOVED lines=14> */
.L_x_3731:
[----:B------:R-:W-:Y:S02]  /*37640*/  IMAD.MOV.U32 R13, RZ, RZ, R8 ;  /* 0x000000ffff0d7224 */ /* 0x000fe400078e0008 */
[----:B------:R-:W-:Y:S02]  /*37650*/  IMAD.MOV.U32 R12, RZ, RZ, 0x7 ;  /* 0x00000007ff0c7424 */ /* 0x000fe400078e00ff */
[----:B------:R-:W-:-:S07]  /*37660*/  IMAD.MOV.U32 R2, RZ, RZ, R14 ;  /* 0x000000ffff027224 */ /* 0x000fce00078e000e */
[----:B------:R-:W-:Y:S05]  /*37670*/  WARPSYNC.COLLECTIVE R15, `(.L_x_3732) ;  /* 0x000000000f087348 */ /* 0x000fea0003c00000 */
[----:B------:R0:W1:Y:S02]  /*37680*/  SHFL.IDX P6, R14, R13, R12, R11 ;  /* 0x0000000c0d0e7389 */ /* 0x00006400000c000b */
[----:B01----:R-:W-:Y:S01]  /*37690*/  ENDCOLLECTIVE ;  /* 0x000000000000791b */ /* 0x003fe20003800000 */
.L_x_3732:
[----:B------:R-:W-:-:S05]  /*376a0*/  IADD3 R2, P2, R31, R2, RZ ;  /* 0x000000021f027210 */ /* 0x000fca0007f5e0ff */
[----:B------:R-:W-:Y:S01]  /*376b0*/  IMAD.X R3, RZ, RZ, R3, P2 ;  /* 0x000000ffff037224 */ /* 0x000fe200010e0603 */
[----:B------:R-:W-:Y:S02]  /*376c0*/  ISETP.LT.OR P2, PT, R27, 0x61, P1 ;  /* 0x000000611b00780c */ /* 0x000fe40000f41670 */
[----:B------:R-:W-:-:S11]  /*376d0*/  MOV R13, R7 ;  /* 0x00000007000d7202 */ /* 0x000fd60000000f00 */
        /* <DEDUP_REMOVED lines=9> */
.L_x_3733:
        /* <DEDUP_REMOVED lines=12> */
.L_x_3365:
[----:B--2---:R2:W3:Y:S02]  /*37830*/  SYNCS.PHASECHK.TRANS64.TRYWAIT P0, [R6+URZ+0x38840], R20 ;  /* 0x03884014060075a7 */ /* 0x0044e4000800017f */
[----:B---3--:R-:W-:Y:S05]  /*37840*/  @!P0 NANOSLEEP.SYNCS 0x989680 ;  /* 0x009896800000895d */ /* 0x008fea0003900000 */
[----:B------:R-:W3:Y:S02]  /*37850*/  @!P0 SYNCS.PHASECHK.TRANS64 P0, [R6+URZ+0x38840], R20 ;  /* 0x03884014060085a7 */ /* 0x000ee4000800007f */
[----:B---3--:R-:W-:Y:S05]  /*37860*/  @!P0 BRA `(.L_x_3365) ;  /* 0xfffffffc00f08947 */ /* 0x008fea000383ffff */
[----:B------:R-:W-:Y:S05]  /*37870*/  BRA `(.L_x_3735) ;  /* 0xffffff3c00547947 */ /* 0x000fea000383ffff */
.L_x_3366:
        /* <DEDUP_REMOVED lines=8> */
.L_x_3737:
[----:B------:R-:W-:Y:S05]  /*37900*/  BSYNC B0 ;  /* 0x0000000000007941 */ /* 0x000fea0003800000 */
.L_x_3736:
        /* <DEDUP_REMOVED lines=8> */
.L_x_3738:
        /* <DEDUP_REMOVED lines=18> */
.L_x_3739:
[----:B------:R-:W-:Y:S01]  /*37ab0*/  MOV R13, R4 ;  /* 0x00000004000d7202 */ /* 0x000fe20000000f00 */
[----:B------:R-:W-:-:S07]  /*37ac0*/  IMAD.MOV.U32 R2, RZ, RZ, R14 ;  /* 0x000000ffff027224 */ /* 0x000fce00078e000e */
[----:B------:R-:W-:Y:S05]  /*37ad0*/  WARPSYNC.COLLECTIVE R15, `(.L_x_3740) ;  /* 0x000000000f087348 */ /* 0x000fea0003c00000 */
[----:B------:R0:W1:Y:S02]  /*37ae0*/  SHFL.IDX P6, R14, R13, R12, R11 ;  /* 0x0000000c0d0e7389 */ /* 0x00006400000c000b */
[----:B01----:R-:W-:Y:S01]  /*37af0*/  ENDCOLLECTIVE ;  /* 0x000000000000791b */ /* 0x003fe20003800000 */
.L_x_3740:
        /* <DEDUP_REMOVED lines=18> */
.L_x_3741:
[----:B------:R-:W-:Y:S02]  /*37c20*/  IMAD.MOV.U32 R13, RZ, RZ, R4 ;  /* 0x000000ffff0d7224 */ /* 0x000fe400078e0004 */
[----:B------:R-:W-:-:S07]  /*37c30*/  IMAD.MOV.U32 R2, RZ, RZ, R14 ;  /* 0x000000ffff027224 */ /* 0x000fce00078e000e */
[----:B------:R-:W-:Y:S05]  /*37c40*/  WARPSYNC.COLLECTIVE R15, `(.L_x_3742) ;  /* 0x000000000f087348 */ /* 0x000fea0003c00000 */
[----:B------:R0:W1:Y:S02]  /*37c50*/  SHFL.IDX P6, R14, R13, R12, R11 ;  /* 0x0000000c0d0e7389 */ /* 0x00006400000c000b */
[----:B01----:R-:W-:Y:S01]  /*37c60*/  ENDCOLLECTIVE ;  /* 0x000000000000791b */ /* 0x003fe20003800000 */
.L_x_3742:
[----:B------:R-:W-:Y:S02]  /*37c70*/  IMAD.MOV.U32 R13, RZ, RZ, R0 ;  /* 0x000000ffff0d7224 */ /* 0x000fe400078e0000 */
[----:B------:R-:W-:Y:S01]  /*37c80*/  IMAD.MOV.U32 R12, RZ, RZ, 0x3 ;  /* 0x00000003ff0c7424 */ /* 0x000fe200078e00ff */
[----:B------:R-:W-:Y:S01]  /*37c90*/  LOP3.LUT P6, RZ, R23, 0x8, RZ, 0xc0, !PT ;  /* 0x0000000817ff7812 */ /* 0x000fe200078cc0ff */
[----:B------:R-:W-:-:S12]  /*37ca0*/  IMAD.MOV.U32 R3, RZ, RZ, R14 ;  /* 0x000000ffff037224 */ /* 0x000fd800078e000e */
[----:B------:R-:W-:-:S04]  /*37cb0*/  @P6 IADD3 R3, P0, R31, R3, RZ ;  /* 0x000000031f036210 */ /* 0x000fc80007f1e0ff */
[----:B------:R-:W-:Y:S02]  /*37cc0*/  @P6 IADD3.X R2, RZ, R2, RZ, P0, !PT ;  /* 0x00000002ff026210 */ /* 0x000fe400007fe4ff */
[----:B------:R-:W-:Y:S02]  /*37cd0*/  ISETP.GE.AND P0, PT, R31, R8, PT ;  /* 0x000000081f00720c */ /* 0x000fe40003f06270 */
        /* <DEDUP_REMOVED lines=11> */
.L_x_3743:
[----:B------:R-:W-:Y:S02]  /*37d90*/  IMAD.MOV.U32 R13, RZ, RZ, R4 ;  /* 0x000000ffff0d7224 */ /* 0x000fe400078e0004 */
[----:B------:R-:W-:-:S07]  /*37da0*/  IMAD.MOV.U32 R2, RZ, RZ, R14 ;  /* 0x000000ffff027224 */ /* 0x000fce00078e000e */
[----:B------:R-:W-:Y:S05]  /*37db0*/  WARPSYNC.COLLECTIVE R15, `(.L_x_3744) ;  /* 0x000000000f087348 */ /* 0x000fea0003c00000 */
[----:B------:R0:W1:Y:S02]  /*37dc0*/  SHFL.IDX P6, R14, R13, R12, R11 ;  /* 0x0000000c0d0e7389 */ /* 0x00006400000c000b */
[----:B01----:R-:W-:Y:S01]  /*37dd0*/  ENDCOLLECTIVE ;  /* 0x000000000000791b */ /* 0x003fe20003800000 */
.L_x_3744:
[----:B------:R-:W-:Y:S01]  /*37de0*/  IMAD.MOV.U32 R13, RZ, RZ, R0 ;  /* 0x000000ffff0d7224 */ /* 0x000fe200078e0000 */
[----:B------:R-:W-:Y:S01]  /*37df0*/  MOV R12, 0x4 ;  /* 0x00000004000c7802 */ /* 0x000fe20000000f00 */
        /* <DEDUP_REMOVED lines=14> */
.L_x_3745:
        /* <DEDUP_REMOVED lines=10> */
.L_x_3746:
[----:B------:R-:W-:Y:S02]  /*37f80*/  IMAD.MOV.U32 R13, RZ, RZ, R0 ;  /* 0x000000ffff0d7224 */ /* 0x000fe400078e0000 */
[----:B------:R-:W-:Y:S02]  /*37f90*/  IMAD.MOV.U32 R12, RZ, RZ, 0x5 ;  /* 0x00000005ff0c7424 */ /* 0x000fe400078e00ff */
[----:B------:R-:W-:-:S07]  /*37fa0*/  IMAD.MOV.U32 R3, RZ, RZ, R14 ;  /* 0x000000ffff037224 */ /* 0x000fce00078e000e */
[----:B------:R-:W-:Y:S05]  /*37fb0*/  WARPSYNC.COLLECTIVE R15, `(.L_x_3747) ;  /* 0x000000000f087348 */ /* 0x000fea0003c00000 */
[----:B------:R0:W1:Y:S02]  /*37fc0*/  SHFL.IDX P6, R14, R13, R12, R11 ;  /* 0x0000000c0d0e7389 */ /* 0x00006400000c000b */
[----:B01----:R-:W-:Y:S01]  /*37fd0*/  ENDCOLLECTIVE ;  /* 0x000000000000791b */ /* 0x003fe20003800000 */
.L_x_3747:
        /* <DEDUP_REMOVED lines=15> */
.L_x_3748:
[----:B------:R-:W-:Y:S02]  /*380d0*/  IMAD.MOV.U32 R13, RZ, RZ, R0 ;  /* 0x000000ffff0d7224 */ /* 0x000fe400078e0000 */
[----:B------:R-:W-:Y:S02]  /*380e0*/  IMAD.MOV.U32 R12, RZ, RZ, 0x6 ;  /* 0x00000006ff0c7424 */ /* 0x000fe400078e00ff */
[----:B------:R-:W-:-:S07]  /*380f0*/  IMAD.MOV.U32 R3, RZ, RZ, R14 ;  /* 0x000000ffff037224 */ /* 0x000fce00078e000e */
[----:B------:R-:W-:Y:S05]  /*38100*/  WARPSYNC.COLLECTIVE R15, `(.L_x_3749) ;  /* 0x000000000f087348 */ /* 0x000fea0003c00000 */
[----:B------:R0:W1:Y:S02]  /*38110*/  SHFL.IDX P6, R14, R13, R12, R11 ;  /* 0x0000000c0d0e7389 */ /* 0x00006400000c000b */
[----:B01----:R-:W-:Y:S01]  /*38120*/  ENDCOLLECTIVE ;  /* 0x000000000000791b */ /* 0x003fe20003800000 */
.L_x_3749:
        /* <DEDUP_REMOVED lines=15> */
.L_x_3750:
[----:B------:R-:W-:Y:S02]  /*38220*/  IMAD.MOV.U32 R13, RZ, RZ, R0 ;  /* 0x000000ffff0d7224 */ /* 0x000fe400078e0000 */
[----:B------:R-:W-:Y:S02]  /*38230*/  IMAD.MOV.U32 R12, RZ, RZ, 0x7 ;  /* 0x00000007ff0c7424 */ /* 0x000fe400078e00ff */
[----:B------:R-:W-:-:S07]  /*38240*/  IMAD.MOV.U32 R3, RZ, RZ, R14 ;  /* 0x000000ffff037224 */ /* 0x000fce00078e000e */
[----:B------:R-:W-:Y:S05]  /*38250*/  WARPSYNC.COLLECTIVE R15, `(.L_x_3751) ;  /* 0x000000000f087348 */ /* 0x000fea0003c00000 */
[----:B------:R0:W1:Y:S02]  /*38260*/  SHFL.IDX P6, R14, R13, R12, R11 ;  /* 0x0000000c0d0e7389 */ /* 0x00006400000c000b */
[----:B01----:R-:W-:Y:S01]  /*38270*/  ENDCOLLECTIVE ;  /* 0x000000000000791b */ /* 0x003fe20003800000 */
.L_x_3751:
[----:B------:R-:W-:-:S04]  /*38280*/  @P2 IADD3 R3, P0, R31, R3, RZ ;  /* 0x000000031f032210 */ /* 0x000fc80007f1e0ff */
[----:B------:R-:W-:-:S04]  /*38290*/  @P2 IADD3.X R2, RZ, R2, RZ, P0, !PT ;  /* 0x00000002ff022210 */ /* 0x000fc800007fe4ff */
        /* <DEDUP_REMOVED lines=8> */
[----:B------:R0:W-:Y:S03]  /*38320*/  @P2 LDGSTS.E.BYPASS.LTC128B.128 [R5+0x2b400], desc[UR42][R2.64], !P5 ;  /* 0x2b40000002052fae */ /* 0x0001e6000e901d6a */
[----:B0-----:R-:W-:Y:S05]  /*38330*/  WARPSYNC.COLLECTIVE R15, `(.L_x_3752) ;  /* 0x000000000f087348 */ /* 0x001fea0003c00000 */
[----:B------:R1:W2:Y:S02]  /*38340*/  SHFL.IDX P6, R14, R13, R12, R11 ;  /* 0x0000000c0d0e7389 */ /* 0x0002a400000c000b */
[----:B012---:R-:W-:Y:S01]  /*38350*/  ENDCOLLECTIVE ;  /* 0x000000000000791b */ /* 0x007fe20003800000 */
.L_x_3752:
[----:B------:R-:W-:Y:S01]  /*38360*/  @!PT LDS RZ, [RZ] ;  /* 0x00000000fffff984 */ /* 0x000fe20000000800 */
[----:B------:R-:W-:Y:S01]  /*38370*/  @!PT LDS RZ, [RZ] ;  /* 0x00000000fffff984 */ /* 0x000fe20000000800 */
[----:B------:R-:W-:Y:S01]  /*38380*/  @!PT LDS RZ, [RZ] ;  /* 0x00000000fffff984 */ /* 0x000fe20000000800 */
[----:B------:R0:W-:Y:S01]  /*38390*/  @P2 LDGSTS.E.BYPASS.LTC128B.128 [R5+0x2f400], desc[UR42][R2.64+0x80], !P1 ;  /* 0x2f40008002052fae */ /* 0x0001e2000c901d6a */
[----:B------:R-:W-:Y:S01]  /*383a0*/  IMAD.MOV.U32 R4, RZ, RZ, R14 ;  /* 0x000000ffff047224 */ /* 0x000fe200078e000e */
[----:B------:R-:W-:Y:S06]  /*383b0*/  BRA `(.L_x_3753) ;  /* 0xffffff3800187947 */ /* 0x000fec000383ffff */
.L_x_3371:
[----:B------:R-:W-:Y:S01]  /*383c0*/  IMAD.MOV.U32 R13, RZ, RZ, R4 ;  /* 0x000000ffff0d7224 */ /* 0x000fe200078e0004 */
[----:B------:R-:W-:Y:S01]  /*383d0*/  MOV R11, 0x181f ;  /* 0x0000181f000b7802 */ /* 0x000fe20000000f00 */
[----:B------:R-:W-:Y:S02]  /*383e0*/  IMAD.MOV.U32 R12, RZ, RZ, RZ ;  /* 0x000000ffff0c7224 */ /* 0x000fe400078e00ff */
[----:B------:R-:W-:Y:S02]  /*383f0*/  IMAD.MOV.U32 R15, RZ, RZ, -0x1 ;  /* 0xffffffffff0f7424 */ /* 0x000fe400078e00ff */
[----:B-----5:R-:W-:Y:S02]  /*38400*/  IMAD R5, R20, R7, RZ ;  /* 0x0000000714057224 */ /* 0x020fe400078e02ff */
[----:B------:R-:W-:-:S07]  /*38410*/  IMAD R17, R17, 0x80, R9 ;  /* 0x0000008011117824 */ /* 0x000fce00078e0209 */
[----:B------:R-:W-:Y:S05]  /*38420*/  WARPSYNC.COLLECTIVE R15, `(.L_x_3754) ;  /* 0x000000000f087348 */ /* 0x000fea0003c00000 */
[----:B------:R0:W1:Y:S02]  /*38430*/  SHFL.IDX P6, R14, R13, R12, R11 ;  /* 0x0000000c0d0e7389 */ /* 0x00006400000c000b */
[----:B01----:R-:W-:Y:S01]  /*38440*/  ENDCOLLECTIVE ;  /* 0x000000000000791b */ /* 0x003fe20003800000 */
.L_x_3754:
[----:B------:R-:W-:Y:S01]  /*38450*/  ISETP.GE.AND P3, PT, R17, R5, PT ;  /* 0x000000051100720c */ /* 0x000fe20003f66270 */
[----:B------:R-:W-:Y:S02]  /*38460*/  IMAD.MOV.U32 R13, RZ, RZ, R0 ;  /* 0x000000ffff0d7224 */ /* 0x000fe400078e0000 */
[----:B------:R-:W-:-:S10]  /*38470*/  IMAD.MOV.U32 R2, RZ, RZ, R14 ;  /* 0x000000ffff027224 */ /* 0x000fd400078e000e */
[----:B------:R-:W-:Y:S05]  /*38480*/  WARPSYNC.COLLECTIVE R15, `(.L_x_3755) ;  /* 0x000000000f087348 */ /* 0x000fea0003c00000 */
[----:B------:R0:W1:Y:S02]  /*38490*/  SHFL.IDX P6, R14, R13, R12, R11 ;  /* 0x0000000c0d0e7389 */ /* 0x00006400000c000b */
[----:B01----:R-:W-:Y:S01]  /*384a0*/  ENDCOLLECTIVE ;  /* 0x000000000000791b */ /* 0x003fe20003800000 */
.L_x_3755:
[----:B------:R-:W-:Y:S02]  /*384b0*/  IMAD.MOV.U32 R13, RZ, RZ, R4 ;  /* 0x000000ffff0d7224 */ /* 0x000fe400078e0004 */
[----:B------:R-:W-:Y:S02]  /*384c0*/  IMAD.MOV.U32 R12, RZ, RZ, 0x1 ;  /* 0x00000001ff0c7424 */ /* 0x000fe400078e00ff */
[----:B------:R-:W-:-:S07]  /*384d0*/  IMAD.MOV.U32 R3, RZ, RZ, R14 ;  /* 0x000000ffff037224 */ /* 0x000fce00078e000e */
[----:B------:R-:W-:Y:S05]  /*384e0*/  WARPSYNC.COLLECTIVE R15, `(.L_x_3756) ;  /* 0x000000000f087348 */ /* 0x000fea0003c00000 */
[----:B------:R0:W1:Y:S02]  /*384f0*/  SHFL.IDX P6, R14, R13, R12, R11 ;  /* 0x0000000c0d0e7389 */ /* 0x00006400000c000b */
[----:B01----:R-:W-:Y:S01]  /*38500*/  ENDCOLLECTIVE ;  /* 0x000000000000791b */ /* 0x003fe20003800000 */
.L_x_3756:
[----:B------:R-:W-:-:S05]  /*38510*/  @!P3 IADD3 R6, P2, R31, R3, RZ ;  /* 0x000000031f06b210 */ /* 0x000fca0007f5e0ff */
[----:B------:R-:W-:Y:S02]  /*38520*/  @!P3 IMAD.X R3, RZ, RZ, R2, P2 ;  /* 0x000000ffff03b224 */ /* 0x000fe400010e0602 */
[----:B------:R-:W-:Y:S01]  /*38530*/  @!P3 IMAD.MOV.U32 R2, RZ, RZ, R6 ;  /* 0x000000ffff02b224 */ /* 0x000fe200078e0006 */
[----:B------:R-:W-:Y:S01]  /*38540*/  IADD3 R6, R17, 0x10, RZ ;  /* 0x0000001011067810 */ /* 0x000fe20007ffe0ff */
[----:B------:R-:W-:-:S03]  /*38550*/  IMAD.MOV.U32 R13, RZ, RZ, R0 ;  /* 0x000000ffff0d7224 */ /* 0x000fc600078e0000 */
        /* <DEDUP_REMOVED lines=10> */
.L_x_3757:
[----:B------:R-:W-:Y:S02]  /*38600*/  IMAD.MOV.U32 R13, RZ, RZ, R4 ;  /* 0x000000ffff0d7224 */ /* 0x000fe400078e0004 */
[----:B------:R-:W-:Y:S01]  /*38610*/  IMAD.MOV.U32 R12, RZ, RZ, 0x2 ;  /* 0x00000002ff0c7424 */ /* 0x000fe200078e00ff */
[----:B------:R-:W-:-:S13]  /*38620*/  @!P3 IADD3 R6, P2, R31, R14, RZ ;  /* 0x0000000e1f06b210 */ /* 0x000fda0007f5e0ff */
[----:B------:R-:W-:Y:S05]  /*38630*/  WARPSYNC.COLLECTIVE R15, `(.L_x_3758) ;  /* 0x000000000f087348 */ /* 0x000fea0003c00000 */
[----:B------:R0:W1:Y:S02]  /*38640*/  SHFL.IDX P6, R14, R13, R12, R11 ;  /* 0x0000000c0d0e7389 */ /* 0x00006400000c000b */
[----:B01----:R-:W-:Y:S01]  /*38650*/  ENDCOLLECTIVE ;  /* 0x000000000000791b */ /* 0x003fe20003800000 */
.L_x_3758:
        /* <DEDUP_REMOVED lines=15> */
.L_x_3759:
[----:B------:R-:W-:Y:S02]  /*38750*/  IMAD.MOV.U32 R13, RZ, RZ, R4 ;  /* 0x000000ffff0d7224 */ /* 0x000fe400078e0004 */
[----:B------:R-:W-:Y:S01]  /*38760*/  IMAD.MOV.U32 R12, RZ, RZ, 0x3 ;  /* 0x00000003ff0c7424 */ /* 0x000fe200078e00ff */
[----:B------:R-:W-:-:S13]  /*38770*/  @!P3 IADD3 R6, P2, R31, R14, RZ ;  /* 0x0000000e1f06b210 */ /* 0x000fda0007f5e0ff */
[----:B------:R-:W-:Y:S05]  /*38780*/  WARPSYNC.COLLECTIVE R15, `(.L_x_3760) ;  /* 0x000000000f087348 */ /* 0x000fea0003c00000 */
[----:B------:R0:W1:Y:S02]  /*38790*/  SHFL.IDX P6, R14, R13, R12, R11 ;  /* 0x0000000c0d0e7389 */ /* 0x00006400000c000b */
[----:B01----:R-:W-:Y:S01]  /*387a0*/  ENDCOLLECTIVE ;  /* 0x000000000000791b */ /* 0x003fe20003800000 */
.L_x_3760:
        /* <DEDUP_REMOVED lines=15> */
.L_x_3761:
[----:B------:R-:W-:Y:S02]  /*388a0*/  IMAD.MOV.U32 R13, RZ, RZ, R4 ;  /* 0x000000ffff0d7224 */ /* 0x000fe400078e0004 */
[----:B------:R-:W-:Y:S01]  /*388b0*/  IMAD.MOV.U32 R12, RZ, RZ, 0x4 ;  /* 0x00000004ff0c7424 */ /* 0x000fe200078e00ff */
[----:B------:R-:W-:-:S13]  /*388c0*/  @!P3 IADD3 R6, P2, R31, R14, RZ ;  /* 0x0000000e1f06b210 */ /* 0x000fda0007f5e0ff */
[----:B------:R-:W-:Y:S05]  /*388d0*/  WARPSYNC.COLLECTIVE R15, `(.L_x_3762) ;  /* 0x000000000f087348 */ /* 0x000fea0003c00000 */
[----:B------:R0:W1:Y:S02]  /*388e0*/  SHFL.IDX P6, R14, R13, R12, R11 ;  /* 0x0000000c0d0e7389 */ /* 0x00006400000c000b */
[----:B01----:R-:W-:Y:S01]  /*388f0*/  ENDCOLLECTIVE ;  /* 0x000000000000791b */ /* 0x003fe20003800000 */
.L_x_3762:
        /* <DEDUP_REMOVED lines=15> */
.L_x_3763:
[----:B------:R-:W-:Y:S02]  /*389f0*/  IMAD.MOV.U32 R13, RZ, RZ, R4 ;  /* 0x000000ffff0d7224 */ /* 0x000fe400078e0004 */
[----:B------:R-:W-:Y:S01]  /*38a00*/  IMAD.MOV.U32 R12, RZ, RZ, 0x5 ;  /* 0x00000005ff0c7424 */ /* 0x000fe200078e00ff */
[----:B------:R-:W-:-:S13]  /*38a10*/  @!P3 IADD3 R6, P2, R31, R14, RZ ;  /* 0x0000000e1f06b210 */ /* 0x000fda0007f5e0ff */
[----:B------:R-:W-:Y:S05]  /*38a20*/  WARPSYNC.COLLECTIVE R15, `(.L_x_3764) ;  /* 0x000000000f087348 */ /* 0x000fea0003c00000 */
[----:B------:R0:W1:Y:S02]  /*38a30*/  SHFL.IDX P6, R14, R13, R12, R11 ;  /* 0x0000000c0d0e7389 */ /* 0x00006400000c000b */
[----:B01----:R-:W-:Y:S01]  /*38a40*/  ENDCOLLECTIVE ;  /* 0x000000000000791b */ /* 0x003fe20003800000 */
.L_x_3764:
        /* <DEDUP_REMOVED lines=15> */
.L_x_3765:
[----:B------:R-:W-:Y:S01]  /*38b40*/  MOV R13, R4 ;  /* 0x00000004000d7202 */ /* 0x000fe20000000f00 */
[----:B------:R-:W-:Y:S01]  /*38b50*/  IMAD.MOV.U32 R12, RZ, RZ, 0x6 ;  /* 0x00000006ff0c7424 */ /* 0x000fe200078e00ff */
[----:B------:R-:W-:-:S13]  /*38b60*/  @!P3 IADD3 R6, P2, R31, R14, RZ ;  /* 0x0000000e1f06b210 */ /* 0x000fda0007f5e0ff */
[----:B------:R-:W-:Y:S05]  /*38b70*/  WARPSYNC.COLLECTIVE R15, `(.L_x_3766) ;  /* 0x000000000f087348 */ /* 0x000fea0003c00000 */
[----:B------:R0:W1:Y:S02]  /*38b80*/  SHFL.IDX P6, R14, R13, R12, R11 ;  /* 0x0000000c0d0e7389 */ /* 0x00006400000c000b */
[----:B01----:R-:W-:Y:S01]  /*38b90*/  ENDCOLLECTIVE ;  /* 0x000000000000791b */ /* 0x003fe20003800000 */
.L_x_3766:
        /* <DEDUP_REMOVED lines=15> */
.L_x_3767:
[----:B------:R-:W-:Y:S02]  /*38c90*/  IMAD.MOV.U32 R13, RZ, RZ, R4 ;  /* 0x000000ffff0d7224 */ /* 0x000fe400078e0004 */
[----:B------:R-:W-:Y:S02]  /*38ca0*/  IMAD.MOV.U32 R12, RZ, RZ, 0x7 ;  /* 0x00000007ff0c7424 */ /* 0x000fe400078e00ff */
[----:B------:R-:W-:-:S07]  /*38cb0*/  IMAD.MOV.U32 R3, RZ, RZ, R14 ;  /* 0x000000ffff037224 */ /* 0x000fce00078e000e */
[----:B------:R-:W-:Y:S05]  /*38cc0*/  WARPSYNC.COLLECTIVE R15, `(.L_x_3768) ;  /* 0x000000000f087348 */ /* 0x000fea0003c00000 */
[----:B------:R0:W1:Y:S02]  /*38cd0*/  SHFL.IDX P6, R14, R13, R12, R11 ;  /* 0x0000000c0d0e7389 */ /* 0x00006400000c000b */
[----:B01----:R-:W-:Y:S01]  /*38ce0*/  ENDCOLLECTIVE ;  /* 0x000000000000791b */ /* 0x003fe20003800000 */
.L_x_3768:
[----:B------:R-:W-:-:S05]  /*38cf0*/  @!P3 IADD3 R6, P2, R31, R3, RZ ;  /* 0x000000031f06b210 */ /* 0x000fca0007f5e0ff */
[----:B------:R-:W-:Y:S02]  /*38d00*/  @!P3 IMAD.X R7, RZ, RZ, R2, P2 ;  /* 0x000000ffff07b224 */ /* 0x000fe400010e0602 */
[----:B------:R-:W-:-:S03]  /*38d10*/  @!P3 IMAD.MOV.U32 R2, RZ, RZ, R6 ;  /* 0x000000ffff02b224 */ /* 0x000fc600078e0006 */
[----:B------:R-:W-:Y:S01]  /*38d20*/  @!P3 MOV R3, R7 ;  /* 0x000000070003b202 */ /* 0x000fe20000000f00 */
[----:B------:R-:W-:-:S04]  /*38d30*/  IMAD.MOV.U32 R13, RZ, RZ, R0 ;  /* 0x000000ffff0d7224 */ /* 0x000fc800078e0000 */
        /* <DEDUP_REMOVED lines=9> */
.L_x_3769:
[----:B------:R-:W-:Y:S05]  /*38dd0*/  BRA `(.L_x_3770) ;  /* 0xffffff3800647947 */ /* 0x000fea000383ffff */
.L_x_3376:
[----:B0-----:R0:W1:Y:S02]  /*38de0*/  SYNCS.PHASECHK.TRANS64.TRYWAIT P0, [R22+URZ+0x38820], R3 ;  /* 0x03882003160075a7 */ /* 0x001064000800017f */
[----:B-1----:R-:W-:Y:S05]  /*38df0*/  @!P0 NANOSLEEP.SYNCS 0x989680 ;  /* 0x009896800000895d */ /* 0x002fea0003900000 */
[----:B------:R-:W1:Y:S02]  /*38e00*/  @!P0 SYNCS.PHASECHK.TRANS64 P0, [R22+URZ+0x38820], R3 ;  /* 0x03882003160085a7 */ /* 0x000e64000800007f */
[----:B-1----:R-:W-:Y:S05]  /*38e10*/  @!P0 BRA `(.L_x_3376) ;  /* 0xfffffffc00f08947 */ /* 0x002fea000383ffff */
[----:B------:R-:W-:Y:S05]  /*38e20*/  BRA `(.L_x_3771) ;  /* 0xffffff3800dc7947 */ /* 0x000fea000383ffff */
.L_x_3380:
[----:B0-----:R0:W1:Y:S02]  /*38e30*/  SYNCS.PHASECHK.TRANS64.TRYWAIT P0, [R0+URZ+0x38880], R21 ;  /* 0x03888015000075a7 */ /* 0x001064000800017f */
[----:B-1----:R-:W-:Y:S05]  /*38e40*/  @!P0 NANOSLEEP.SYNCS 0x989680 ;  /* 0x009896800000895d */ /* 0x002fea0003900000 */
[----:B------:R-:W1:Y:S02]  /*38e50*/  @!P0 SYNCS.PHASECHK.TRANS64 P0, [R0+URZ+0x38880], R21 ;  /* 0x03888015000085a7 */ /* 0x000e64000800007f */
[----:B-1----:R-:W-:Y:S05]  /*38e60*/  @!P0 BRA `(.L_x_3380) ;  /* 0xfffffffc00f08947 */ /* 0x002fea000383ffff */
[----:B------:R-:W-:Y:S05]  /*38e70*/  BRA `(.L_x_3772) ;  /* 0xffffff3c008c7947 */ /* 0x000fea000383ffff */
.L_x_3381:
        /* <DEDUP_REMOVED lines=8> */
.L_x_3774:
[----:B------:R-:W-:Y:S05]  /*38f00*/  BSYNC B0 ;  /* 0x0000000000007941 */ /* 0x000fea0003800000 */
.L_x_3773:
[----:B------:R-:W-:Y:S01]  /*38f10*/  IMAD.MOV.U32 R13, RZ, RZ, R8 ;  /* 0x000000ffff0d7224 */ /* 0x000fe200078e0008 */
[----:B------:R-:W-:Y:S01]  /*38f20*/  IADD3 R4, R22, R4, RZ ;  /* 0x0000000416047210 */ /* 0x000fe20007ffe0ff */
[----:B------:R-:W-:Y:S02]  /*38f30*/  IMAD.MOV.U32 R12, RZ, RZ, RZ ;  /* 0x000000ffff0c7224 */ /* 0x000fe400078e00ff */
[----:B------:R-:W-:Y:S02]  /*38f40*/  IMAD.MOV.U32 R11, RZ, RZ, 0x181f ;  /* 0x0000181fff0b7424 */ /* 0x000fe400078e00ff */
[----:B------:R-:W-:Y:S02]  /*38f50*/  IMAD.MOV.U32 R15, RZ, RZ, -0x1 ;  /* 0xffffffffff0f7424 */ /* 0x000fe400078e00ff */
[----:B------:R-:W-:-:S07]  /*38f60*/  IMAD.MOV.U32 R3, RZ, RZ, R14 ;  /* 0x000000ffff037224 */ /* 0x000fce00078e000e */
[----:B------:R-:W-:Y:S05]  /*38f70*/  WARPSYNC.COLLECTIVE R15, `(.L_x_3775) ;  /* 0x000000000f087348 */ /* 0x000fea0003c00000 */
[----:B------:R0:W1:Y:S02]  /*38f80*/  SHFL.IDX P6, R14, R13, R12, R11 ;  /* 0x0000000c0d0e7389 */ /* 0x00006400000c000b */
[----:B01----:R-:W-:Y:S01]  /*38f90*/  ENDCOLLECTIVE ;  /* 0x000000000000791b */ /* 0x003fe20003800000 */
.L_x_3775:
[----:B------:R-:W-:Y:S02]  /*38fa0*/  IMAD.MOV.U32 R13, RZ, RZ, R7 ;  /* 0x000000ffff0d7224 */ /* 0x000fe400078e0007 */
[----:B------:R-:W-:Y:S02]  /*38fb0*/  IMAD.MOV.U32 R12, RZ, RZ, 0x1 ;  /* 0x00000001ff0c7424 */ /* 0x000fe400078e00ff */
[----:B------:R-:W-:-:S07]  /*38fc0*/  IMAD.MOV.U32 R2, RZ, RZ, R14 ;  /* 0x000000ffff027224 */ /* 0x000fce00078e000e */
[----:B------:R-:W-:Y:S05]  /*38fd0*/  WARPSYNC.COLLECTIVE R15, `(.L_x_3776) ;  /* 0x000000000f087348 */ /* 0x000fea0003c00000 */
[----:B------:R0:W1:Y:S02]  /*38fe0*/  SHFL.IDX P6, R14, R13, R12, R11 ;  /* 0x0000000c0d0e7389 */ /* 0x00006400000c000b */
[----:B01----:R-:W-:Y:S01]  /*38ff0*/  ENDCOLLECTIVE ;  /* 0x000000000000791b */ /* 0x003fe20003800000 */
.L_x_3776:
        /* <DEDUP_REMOVED lines=12> */
.L_x_3777:
[----:B------:R-:W-:Y:S01]  /*390c0*/  IMAD.MOV.U32 R13, RZ, RZ, R7 ;  /* 0x000000ffff0d7224 */ /* 0x000fe200078e0007 */
[----:B------:R-:W-:Y:S01]  /*390d0*/  MOV R12, 0x2 ;  /* 0x00000002000c7802 */ /* 0x000fe20000000f00 */
[----:B------:R-:W-:-:S07]  /*390e0*/  IMAD.MOV.U32 R2, RZ, RZ, R14 ;  /* 0x000000ffff027224 */ /* 0x000fce00078e000e */
[----:B------:R-:W-:Y:S05]  /*390f0*/  WARPSYNC.COLLECTIVE R15, `(.L_x_3778) ;  /* 0x000000000f087348 */ /* 0x000fea0003c00000 */
[----:B------:R0:W1:Y:S02]  /*39100*/  SHFL.IDX P6, R14, R13, R12, R11 ;  /* 0x0000000c0d0e7389 */ /* 0x00006400000c000b */
[----:B01----:R-:W-:Y:S01]  /*39110*/  ENDCOLLECTIVE ;  /* 0x000000000000791b */ /* 0x003fe20003800000 */
.L_x_3778:
        /* <DEDUP_REMOVED lines=12> */
.L_x_3779:
[----:B------:R-:W-:Y:S02]  /*391e0*/  IMAD.MOV.U32 R13, RZ, RZ, R7 ;  /* 0x000000ffff0d7224 */ /* 0x000fe400078e0007 */
[----:B------:R-:W-:Y:S02]  /*391f0*/  IMAD.MOV.U32 R12, RZ, RZ, 0x3 ;  /* 0x00000003ff0c7424 */ /* 0x000fe400078e00ff */
[----:B------:R-:W-:-:S07]  /*39200*/  IMAD.MOV.U32 R2, RZ, RZ, R14 ;  /* 0x000000ffff027224 */ /* 0x000fce00078e000e */
[----:B------:R-:W-:Y:S05]  /*39210*/  WARPSYNC.COLLECTIVE R15, `(.L_x_3780) ;  /* 0x000000000f087348 */ /* 0x000fea0003c00000 */
[----:B------:R0:W1:Y:S02]  /*39220*/  SHFL.IDX P6, R14, R13, R12, R11 ;  /* 0x0000000c0d0e7389 */ /* 0x00006400000c000b */
[----:B01----:R-:W-:Y:S01]  /*39230*/  ENDCOLLECTIVE ;  /* 0x000000000000791b */ /* 0x003fe20003800000 */
.L_x_3780:
        /* <DEDUP_REMOVED lines=12> */
.L_x_3781:
[----:B------:R-:W-:Y:S02]  /*39300*/  IMAD.MOV.U32 R13, RZ, RZ, R7 ;  /* 0x000000ffff0d7224 */ /* 0x000fe400078e0007 */
[----:B------:R-:W-:Y:S02]  /*39310*/  IMAD.MOV.U32 R12, RZ, RZ, 0x4 ;  /* 0x00000004ff0c7424 */ /* 0x000fe400078e00ff */
[----:B------:R-:W-:-:S07]  /*39320*/  IMAD.MOV.U32 R2, RZ, RZ, R14 ;  /* 0x000000ffff027224 */ /* 0x000fce00078e000e */
[----:B------:R-:W-:Y:S05]  /*39330*/  WARPSYNC.COLLECTIVE R15, `(.L_x_3782) ;  /* 0x000000000f087348 */ /* 0x000fea0003c00000 */
[----:B------:R0:W1:Y:S02]  /*39340*/  SHFL.IDX P6, R14, R13, R12, R11 ;  /* 0x0000000c0d0e7389 */ /* 0x00006400000c000b */
[----:B01----:R-:W-:Y:S01]  /*39350*/  ENDCOLLECTIVE ;  /* 0x000000000000791b */ /* 0x003fe20003800000 */
.L_x_3782:
        /* <DEDUP_REMOVED lines=12> */
.L_x_3783:
[----:B------:R-:W-:Y:S02]  /*39420*/  IMAD.MOV.U32 R13, RZ, RZ, R7 ;  /* 0x000000ffff0d7224 */ /* 0x000fe400078e0007 */
[----:B------:R-:W-:Y:S02]  /*39430*/  IMAD.MOV.U32 R12, RZ, RZ, 0x5 ;  /* 0x00000005ff0c7424 */ /* 0x000fe400078e00ff */
[----:B------:R-:W-:-:S07]  /*39440*/  IMAD.MOV.U32 R2, RZ, RZ, R14 ;  /* 0x000000ffff027224 */ /* 0x000fce00078e000e */
[----:B------:R-:W-:Y:S05]  /*39450*/  WARPSYNC.COLLECTIVE R15, `(.L_x_3784) ;  /* 0x000000000f087348 */ /* 0x000fea0003c00000 */
[----:B------:R0:W1:Y:S02]  /*39460*/  SHFL.IDX P6, R14, R13, R12, R11 ;  /* 0x0000000c0d0e7389 */ /* 0x00006400000c000b */
[----:B01----:R-:W-:Y:S01]  /*39470*/  ENDCOLLECTIVE ;  /* 0x000000000000791b */ /* 0x003fe20003800000 */
.L_x_3784:
        /* <DEDUP_REMOVED lines=12> */
.L_x_3785:
[----:B------:R-:W-:Y:S01]  /*39540*/  MOV R13, R7 ;  /* 0x00000007000d7202 */ /* 0x000fe20000000f00 */
[----:B------:R-:W-:Y:S02]  /*39550*/  IMAD.MOV.U32 R12, RZ, RZ, 0x6 ;  /* 0x00000006ff0c7424 */ /* 0x000fe400078e00ff */
[----:B------:R-:W-:-:S07]  /*39560*/  IMAD.MOV.U32 R2, RZ, RZ, R14 ;  /* 0x000000ffff027224 */ /* 0x000fce00078e000e */
[----:B------:R-:W-:Y:S05]  /*39570*/  WARPSYNC.COLLECTIVE R15, `(.L_x_3786) ;  /* 0x000000000f087348 */ /* 0x000fea0003c00000 */
[----:B------:R0:W1:Y:S02]  /*39580*/  SHFL.IDX P6, R14, R13, R12, R11 ;  /* 0x0000000c0d0e7389 */ /* 0x00006400000c000b */
[----:B01----:R-:W-:Y:S01]  /*39590*/  ENDCOLLECTIVE ;  /* 0x000000000000791b */ /* 0x003fe20003800000 */
.L_x_3786:
        /* <DEDUP_REMOVED lines=12> */
.L_x_3787:
[----:B------:R-:W-:Y:S01]  /*39660*/  IMAD.MOV.U32 R13, RZ, RZ, R7 ;  /* 0x000000ffff0d7224 */ /* 0x000fe200078e0007 */
[----:B------:R-:W-:Y:S01]  /*39670*/  MOV R12, 0x7 ;  /* 0x00000007000c7802 */ /* 0x000fe20000000f00 */
[----:B------:R-:W-:-:S07]  /*39680*/  IMAD.MOV.U32 R2, RZ, RZ, R14 ;  /* 0x000000ffff027224 */ /* 0x000fce00078e000e */
[----:B------:R-:W-:Y:S05]  /*39690*/  WARPSYNC.COLLECTIVE R15, `(.L_x_3788) ;  /* 0x000000000f087348 */ /* 0x000fea0003c00000 */
[----:B------:R0:W1:Y:S02]  /*396a0*/  SHFL.IDX P6, R14, R13, R12, R11 ;  /* 0x0000000c0d0e7389 */ /* 0x00006400000c000b */
[----:B01----:R-:W-:Y:S01]  /*396b0*/  ENDCOLLECTIVE ;  /* 0x000000000000791b */ /* 0x003fe20003800000 */
.L_x_3788:
        /* <DEDUP_REMOVED lines=12> */
.L_x_3789:
[----:B------:R-:W-:Y:S01]  /*39780*/  IMAD.MOV.U32 R2, RZ, RZ, R14 ;  /* 0x000000ffff027224 */ /* 0x000fe200078e000e */
[----:B------:R-:W-:Y:S06]  /*39790*/  BRA `(.L_x_3790) ;  /* 0xffffff3800607947 */ /* 0x000fec000383ffff */
.L_x_3386:
[----:B---3--:R3:W4:Y:S02]  /*397a0*/  SYNCS.PHASECHK.TRANS64.TRYWAIT P0, [R0+URZ+0x38840], R21 ;  /* 0x03884015000075a7 */ /* 0x008724000800017f */
[----:B----4-:R-:W-:Y:S05]  /*397b0*/  @!P0 NANOSLEEP.SYNCS 0x989680 ;  /* 0x009896800000895d */ /* 0x010fea0003900000 */
[----:B------:R-:W4:Y:S02]  /*397c0*/  @!P0 SYNCS.PHASECHK.TRANS64 P0, [R0+URZ+0x38840], R21 ;  /* 0x03884015000085a7 */ /* 0x000f24000800007f */
[----:B----4-:R-:W-:Y:S05]  /*397d0*/  @!P0 BRA `(.L_x_3386) ;  /* 0xfffffffc00f08947 */ /* 0x010fea000383ffff */
[----:B------:R-:W-:Y:S05]  /*397e0*/  BRA `(.L_x_3791) ;  /* 0xffffff3800b47947 */ /* 0x000fea000383ffff */
.L_x_3387:
[----:B------:R-:W-:Y:S01]  /*397f0*/  BSSY B0, `(.L_x_3792) ;  /* 0x0000008000007945 */ /* 0x000fe20003800000 */
[----:B------:R-:W-:Y:S01]  /*39800*/  IMAD.MOV.U32 R13, RZ, RZ, R5 ;  /* 0x000000ffff0d7224 */ /* 0x000fe200078e0005 */
[----:B------:R-:W-:Y:S01]  /*39810*/  MOV R15, 0xffffffff ;  /* 0xffffffff000f7802 */ /* 0x000fe20000000f00 */
[----:B------:R-:W-:Y:S02]  /*39820*/  IMAD.MOV.U32 R12, RZ, RZ, RZ ;  /* 0x000000ffff0c7224 */ /* 0x000fe400078e00ff */
[----:B------:R-:W-:-:S07]  /*39830*/  IMAD.MOV.U32 R11, RZ, RZ, 0x181f ;  /* 0x0000181fff0b7424 */ /* 0x000fce00078e00ff */
[----:B0-23--:R-:W-:Y:S05]  /*39840*/  WARPSYNC.COLLECTIVE R15, `(.L_x_3793) ;  /* 0x000000000f087348 */ /* 0x00dfea0003c00000 */
[----:B------:R1:W4:Y:S02]  /*39850*/  SHFL.IDX P6, R14, R13, R12, R11 ;  /* 0x0000000c0d0e7389 */ /* 0x00032400000c000b */
[----:B01234-:R-:W-:Y:S01]  /*39860*/  ENDCOLLECTIVE ;  /* 0x000000000000791b */ /* 0x01ffe20003800000 */
.L_x_3793:
[----:B------:R-:W-:Y:S05]  /*39870*/  BSYNC B0 ;  /* 0x0000000000007941 */ /* 0x000fea0003800000 */
.L_x_3792:
        /* <DEDUP_REMOVED lines=8> */
.L_x_3794:
[----:B------:R-:W-:Y:S02]  /*39900*/  IMAD.MOV.U32 R13, RZ, RZ, R5 ;  /* 0x000000ffff0d7224 */ /* 0x000fe400078e0005 */
[----:B------:R-:W-:Y:S02]  /*39910*/  IMAD.MOV.U32 R12, RZ, RZ, 0x1 ;  /* 0x00000001ff0c7424 */ /* 0x000fe400078e00ff */
[----:B------:R-:W-:-:S07]  /*39920*/  IMAD.MOV.U32 R2, RZ, RZ, R14 ;  /* 0x000000ffff027224 */ /* 0x000fce00078e000e */
[----:B------:R-:W-:Y:S05]  /*39930*/  WARPSYNC.COLLECTIVE R15, `(.L_x_3795) ;  /* 0x000000000f087348 */ /* 0x000fea0003c00000 */
[----:B------:R0:W1:Y:S02]  /*39940*/  SHFL.IDX P6, R14, R13, R12, R11 ;  /* 0x0000000c0d0e7389 */ /* 0x00006400000c000b */
[----:B01----:R-:W-:Y:S01]  /*39950*/  ENDCOLLECTIVE ;  /* 0x000000000000791b */ /* 0x003fe20003800000 */
.L_x_3795:
        /* <DEDUP_REMOVED lines=12> */
.L_x_3796:
[----:B------:R-:W-:Y:S01]  /*39a20*/  MOV R13, R5 ;  /* 0x00000005000d7202 */ /* 0x000fe20000000f00 */
[----:B------:R-:W-:Y:S02]  /*39a30*/  IMAD.MOV.U32 R12, RZ, RZ, 0x2 ;  /* 0x00000002ff0c7424 */ /* 0x000fe400078e00ff */
[----:B------:R-:W-:-:S07]  /*39a40*/  IMAD.MOV.U32 R2, RZ, RZ, R14 ;  /* 0x000000ffff027224 */ /* 0x000fce00078e000e */
[----:B------:R-:W-:Y:S05]  /*39a50*/  WARPSYNC.COLLECTIVE R15, `(.L_x_3797) ;  /* 0x000000000f087348 */ /* 0x000fea0003c00000 */
[----:B------:R0:W1:Y:S02]  /*39a60*/  SHFL.IDX P6, R14, R13, R12, R11 ;  /* 0x0000000c0d0e7389 */ /* 0x00006400000c000b */
[----:B01----:R-:W-:Y:S01]  /*39a70*/  ENDCOLLECTIVE ;  /* 0x000000000000791b */ /* 0x003fe20003800000 */
.L_x_3797:
        /* <DEDUP_REMOVED lines=12> */
.L_x_3798:
[----:B------:R-:W-:Y:S01]  /*39b40*/  IMAD.MOV.U32 R13, RZ, RZ, R5 ;  /* 0x000000ffff0d7224 */ /* 0x000fe200078e0005 */
[----:B------:R-:W-:Y:S01]  /*39b50*/  MOV R12, 0x3 ;  /* 0x00000003000c7802 */ /* 0x000fe20000000f00 */
[----:B------:R-:W-:-:S07]  /*39b60*/  IMAD.MOV.U32 R2, RZ, RZ, R14 ;  /* 0x000000ffff027224 */ /* 0x000fce00078e000e */
[----:B------:R-:W-:Y:S05]  /*39b70*/  WARPSYNC.COLLECTIVE R15, `(.L_x_3799) ;  /* 0x000000000f087348 */ /* 0x000fea0003c00000 */
[----:B------:R0:W1:Y:S02]  /*39b80*/  SHFL.IDX P6, R14, R13, R12, R11 ;  /* 0x0000000c0d0e7389 */ /* 0x00006400000c000b */
[----:B01----:R-:W-:Y:S01]  /*39b90*/  ENDCOLLECTIVE ;  /* 0x000000000000791b */ /* 0x003fe20003800000 */
.L_x_3799:
        /* <DEDUP_REMOVED lines=12> */
.L_x_3800:
[----:B------:R-:W-:Y:S02]  /*39c60*/  IMAD.MOV.U32 R13, RZ, RZ, R5 ;  /* 0x000000ffff0d7224 */ /* 0x000fe400078e0005 */
[----:B------:R-:W-:Y:S02]  /*39c70*/  IMAD.MOV.U32 R12, RZ, RZ, 0x4 ;  /* 0x00000004ff0c7424 */ /* 0x000fe400078e00ff */
[----:B------:R-:W-:-:S07]  /*39c80*/  IMAD.MOV.U32 R2, RZ, RZ, R14 ;  /* 0x000000ffff027224 */ /* 0x000fce00078e000e */
[----:B------:R-:W-:Y:S05]  /*39c90*/  WARPSYNC.COLLECTIVE R15, `(.L_x_3801) ;  /* 0x000000000f087348 */ /* 0x000fea0003c00000 */
[----:B------:R0:W1:Y:S02]  /*39ca0*/  SHFL.IDX P6, R14, R13, R12, R11 ;  /* 0x0000000c0d0e7389 */ /* 0x00006400000c000b */
[----:B01----:R-:W-:Y:S01]  /*39cb0*/  ENDCOLLECTIVE ;  /* 0x000000000000791b */ /* 0x003fe20003800000 */
.L_x_3801:
        /* <DEDUP_REMOVED lines=12> */
.L_x_3802:
[----:B------:R-:W-:Y:S02]  /*39d80*/  IMAD.MOV.U32 R13, RZ, RZ, R5 ;  /* 0x000000ffff0d7224 */ /* 0x000fe400078e0005 */
[----:B------:R-:W-:Y:S02]  /*39d90*/  IMAD.MOV.U32 R12, RZ, RZ, 0x5 ;  /* 0x00000005ff0c7424 */ /* 0x000fe400078e00ff */
[----:B------:R-:W-:-:S07]  /*39da0*/  IMAD.MOV.U32 R2, RZ, RZ, R14 ;  /* 0x000000ffff027224 */ /* 0x000fce00078e000e */
[----:B------:R-:W-:Y:S05]  /*39db0*/  WARPSYNC.COLLECTIVE R15, `(.L_x_3803) ;  /* 0x000000000f087348 */ /* 0x000fea0003c00000 */
[----:B------:R0:W1:Y:S02]  /*39dc0*/  SHFL.IDX P6, R14, R13, R12, R11 ;  /* 0x0000000c0d0e7389 */ /* 0x00006400000c000b */
[----:B01----:R-:W-:Y:S01]  /*39dd0*/  ENDCOLLECTIVE ;  /* 0x000000000000791b */ /* 0x003fe20003800000 */
.L_x_3803:
        /* <DEDUP_REMOVED lines=12> */
.L_x_3804:
[----:B------:R-:W-:Y:S02]  /*39ea0*/  IMAD.MOV.U32 R13, RZ, RZ, R5 ;  /* 0x000000ffff0d7224 */ /* 0x000fe400078e0005 */
[----:B------:R-:W-:Y:S02]  /*39eb0*/  IMAD.MOV.U32 R12, RZ, RZ, 0x6 ;  /* 0x00000006ff0c7424 */ /* 0x000fe400078e00ff */
[----:B------:R-:W-:-:S07]  /*39ec0*/  IMAD.MOV.U32 R2, RZ, RZ, R14 ;  /* 0x000000ffff027224 */ /* 0x000fce00078e000e */
[----:B------:R-:W-:Y:S05]  /*39ed0*/  WARPSYNC.COLLECTIVE R15, `(.L_x_3805) ;  /* 0x000000000f087348 */ /* 0x000fea0003c00000 */
[----:B------:R0:W1:Y:S02]  /*39ee0*/  SHFL.IDX P6, R14, R13, R12, R11 ;  /* 0x0000000c0d0e7389 */ /* 0x00006400000c000b */
[----:B01----:R-:W-:Y:S01]  /*39ef0*/  ENDCOLLECTIVE ;  /* 0x000000000000791b */ /* 0x003fe20003800000 */
.L_x_3805:
        /* <DEDUP_REMOVED lines=12> */
.L_x_3806:
[----:B------:R-:W-:Y:S02]  /*39fc0*/  IMAD.MOV.U32 R13, RZ, RZ, R5 ;  /* 0x000000ffff0d7224 */ /* 0x000fe400078e0005 */
[----:B------:R-:W-:Y:S01]  /*39fd0*/  IMAD.MOV.U32 R12, RZ, RZ, 0x7 ;  /* 0x00000007ff0c7424 */ /* 0x000fe200078e00ff */
[----:B------:R-:W-:-:S07]  /*39fe0*/  MOV R2, R14 ;  /* 0x0000000e00027202 */ /* 0x000fce0000000f00 */
[----:B------:R-:W-:Y:S05]  /*39ff0*/  WARPSYNC.COLLECTIVE R15, `(.L_x_3807) ;  /* 0x000000000f087348 */ /* 0x000fea0003c00000 */
[----:B------:R0:W1:Y:S02]  /*3a000*/  SHFL.IDX P6, R14, R13, R12, R11 ;  /* 0x0000000c0d0e7389 */ /* 0x00006400000c000b */
[----:B01----:R-:W-:Y:S01]  /*3a010*/  ENDCOLLECTIVE ;  /* 0x000000000000791b */ /* 0x003fe20003800000 */
.L_x_3807:
        /* <DEDUP_REMOVED lines=12> */
.L_x_3808:
[----:B------:R-:W-:Y:S01]  /*3a0e0*/  IMAD.MOV.U32 R2, RZ, RZ, R14 ;  /* 0x000000ffff027224 */ /* 0x000fe200078e000e */
[----:B------:R-:W-:Y:S06]  /*3a0f0*/  BRA `(.L_x_3809) ;  /* 0xffffff3400807947 */ /* 0x000fec000383ffff */
.L_x_3392:
[----:B0-----:R0:W2:Y:S02]  /*3a100*/  SYNCS.PHASECHK.TRANS64.TRYWAIT P2, [R17+URZ+0x38870], R0 ;  /* 0x03887000110075a7 */ /* 0x0010a4000804017f */
[----:B--2---:R-:W-:Y:S05]  /*3a110*/  @!P2 NANOSLEEP.SYNCS 0x989680 ;  /* 0x009896800000a95d */ /* 0x004fea0003900000 */
[----:B------:R-:W2:Y:S02]  /*3a120*/  @!P2 SYNCS.PHASECHK.TRANS64 P2, [R17+URZ+0x38870], R0 ;  /* 0x038870001100a5a7 */ /* 0x000ea4000804007f */
[----:B--2---:R-:W-:Y:S05]  /*3a130*/  @!P2 BRA `(.L_x_3392) ;  /* 0xfffffffc00f0a947 */ /* 0x004fea000383ffff */
[----:B------:R-:W-:Y:S05]  /*3a140*/  BRA `(.L_x_3810) ;  /* 0xffffff3400e87947 */ /* 0x000fea000383ffff */
.L_x_3394:
[----:B0-----:R0:W2:Y:S02]  /*3a150*/  SYNCS.PHASECHK.TRANS64.TRYWAIT P2, [R17+URZ+0x38860], R0 ;  /* 0x03886000110075a7 */ /* 0x0010a4000804017f */
[----:B--2---:R-:W-:Y:S05]  /*3a160*/  @!P2 NANOSLEEP.SYNCS 0x989680 ;  /* 0x009896800000a95d */ /* 0x004fea0003900000 */
[----:B------:R-:W2:Y:S02]  /*3a170*/  @!P2 SYNCS.PHASECHK.TRANS64 P2, [R17+URZ+0x38860], R0 ;  /* 0x038860001100a5a7 */ /* 0x000ea4000804007f */
[----:B--2---:R-:W-:Y:S05]  /*3a180*/  @!P2 BRA `(.L_x_3394) ;  /* 0xfffffffc00f0a947 */ /* 0x004fea000383ffff */
[----:B------:R-:W-:Y:S05]  /*3a190*/  BRA `(.L_x_3811) ;  /* 0xffffff3400f87947 */ /* 0x000fea000383ffff */
.L_x_3402:
[----:B0-----:R0:W2:Y:S02]  /*3a1a0*/  SYNCS.PHASECHK.TRANS64.TRYWAIT P1, [R18+URZ+0x38870], R3 ;  /* 0x03887003120075a7 */ /* 0x0010a4000802017f */
[----:B--2---:R-:W-:Y:S05]  /*3a1b0*/  @!P1 NANOSLEEP.SYNCS 0x989680 ;  /* 0x009896800000995d */ /* 0x004fea0003900000 */
[----:B------:R-:W2:Y:S02]  /*3a1c0*/  @!P1 SYNCS.PHASECHK.TRANS64 P1, [R18+URZ+0x38870], R3 ;  /* 0x03887003120095a7 */ /* 0x000ea4000802007f */
[----:B--2---:R-:W-:Y:S05]  /*3a1d0*/  @!P1 BRA `(.L_x_3402) ;  /* 0xfffffffc00f09947 */ /* 0x004fea000383ffff */
[----:B------:R-:W-:Y:S05]  /*3a1e0*/  BRA `(.L_x_3812) ;  /* 0xffffff4000547947 */ /* 0x000fea000383ffff */
.L_x_3404:
[----:B0-----:R0:W2:Y:S02]  /*3a1f0*/  SYNCS.PHASECHK.TRANS64.TRYWAIT P1, [R18+URZ+0x38860], R3 ;  /* 0x03886003120075a7 */ /* 0x0010a4000802017f */
[----:B--2---:R-:W-:Y:S05]  /*3a200*/  @!P1 NANOSLEEP.SYNCS 0x989680 ;  /* 0x009896800000995d */ /* 0x004fea0003900000 */
[----:B------:R-:W2:Y:S02]  /*3a210*/  @!P1 SYNCS.PHASECHK.TRANS64 P1, [R18+URZ+0x38860], R3 ;  /* 0x03886003120095a7 */ /* 0x000ea4000802007f */
[----:B--2---:R-:W-:Y:S05]  /*3a220*/  @!P1 BRA `(.L_x_3404) ;  /* 0xfffffffc00f09947 */ /* 0x004fea000383ffff */
[----:B------:R-:W-:Y:S05]  /*3a230*/  BRA `(.L_x_3813) ;  /* 0xffffff4000607947 */ /* 0x000fea000383ffff */
.L_x_3409:
[----:B------:R-:W-:Y:S01]  /*3a240*/  BSSY B0, `(.L_x_3814) ;  /* 0x0000008000007945 */ /* 0x000fe20003800000 */
[----:B------:R-:W-:Y:S01]  /*3a250*/  MOV R13, R16 ;  /* 0x00000010000d7202 */ /* 0x000fe20000000f00 */
[----:B------:R-:W-:Y:S02]  /*3a260*/  IMAD.MOV.U32 R12, RZ, RZ, RZ ;  /* 0x000000ffff0c7224 */ /* 0x000fe400078e00ff */
[----:B------:R-:W-:Y:S02]  /*3a270*/  IMAD.MOV.U32 R11, RZ, RZ, 0x1f ;  /* 0x0000001fff0b7424 */ /* 0x000fe400078e00ff */
[----:B------:R-:W-:-:S07]  /*3a280*/  IMAD.MOV.U32 R15, RZ, RZ, -0x1 ;  /* 0xffffffffff0f7424 */ /* 0x000fce00078e00ff */
[----:B012---:R-:W-:Y:S05]  /*3a290*/  WARPSYNC.COLLECTIVE R15, `(.L_x_3815) ;  /* 0x000000000f087348 */ /* 0x007fea0003c00000 */
[----:B------:R3:W4:Y:S02]  /*3a2a0*/  SHFL.IDX P6, R14, R13, R12, R11 ;  /* 0x0000000c0d0e7389 */ /* 0x00072400000c000b */
[----:B01234-:R-:W-:Y:S01]  /*3a2b0*/  ENDCOLLECTIVE ;  /* 0x000000000000791b */ /* 0x01ffe20003800000 */
.L_x_3815:
[----:B------:R-:W-:Y:S05]  /*3a2c0*/  BSYNC B0 ;  /* 0x0000000000007941 */ /* 0x000fea0003800000 */
.L_x_3814:
        /* <DEDUP_REMOVED lines=9> */
.L_x_3816:
[----:B------:R-:W-:Y:S02]  /*3a360*/  ULDC UR4, c[0x0][0xc3c] ;  /* 0x00030f0000047ab9 */ /* 0x000fe40000000800 */
[----:B------:R-:W-:-:S13]  /*3a370*/  ISETP.GE.OR P1, PT, R9, UR4, !P0 ;  /* 0x0000000409007c0c */ /* 0x000fda000c726670 */
[----:B------:R-:W0:Y:S08]  /*3a380*/  @!P1 LDC.64 R2, c[0x0][0xc80] ;  /* 0x00032000ff029b82 */ /* 0x000e300000000a00 */
[----:B------:R-:W1:Y:S01]  /*3a390*/  @!P1 LDC.64 R4, c[0x0][0xc78] ;  /* 0x00031e00ff049b82 */ /* 0x000e620000000a00 */
[----:B------:R-:W-:Y:S02]  /*3a3a0*/  CS2R R16, SRZ ;  /* 0x0000000000107805 */ /* 0x000fe4000001ff00 */
[----:B------:R-:W-:Y:S01]  /*3a3b0*/  MOV R11, RZ ;  /* 0x000000ff000b7202 */ /* 0x000fe20000000f00 */
[----:B------:R-:W-:-:S02]  /*3a3c0*/  IMAD.MOV.U32 R6, RZ, RZ, R14 ;  /* 0x000000ffff067224 */ /* 0x000fc400078e000e */
        /* <DEDUP_REMOVED lines=16> */
.L_x_3817:
[----:B------:R-:W-:Y:S01]  /*3a4d0*/  IMAD.MOV.U32 R12, RZ, RZ, 0x2 ;  /* 0x00000002ff0c7424 */ /* 0x000fe200078e00ff */
[----:B------:R-:W-:-:S05]  /*3a4e0*/  SEL R4, R14, RZ, P1 ;  /* 0x000000ff0e047207 */ /* 0x000fca0000800000 */
[----:B------:R-:W-:-:S04]  /*3a4f0*/  IMAD.IADD R4, R13, 0x1, R4 ;  /* 0x000000010d047824 */ /* 0x000fc800078e0204 */
[----:B------:R-:W-:-:S07]  /*3a500*/  IMAD.MOV.U32 R13, RZ, RZ, R4 ;  /* 0x000000ffff0d7224 */ /* 0x000fce00078e0004 */
[----:B------:R-:W-:Y:S05]  /*3a510*/  WARPSYNC.COLLECTIVE R15, `(.L_x_3818) ;  /* 0x000000000f087348 */ /* 0x000fea0003c00000 */
[----:B------:R0:W1:Y:S02]  /*3a520*/  SHFL.UP P6, R14, R13, R12, R11 ;  /* 0x0400000c0d0e7389 */ /* 0x00006400000c000b */
[----:B01----:R-:W-:Y:S01]  /*3a530*/  ENDCOLLECTIVE ;  /* 0x000000000000791b */ /* 0x003fe20003800000 */
.L_x_3818:
[----:B------:R-:W-:Y:S01]  /*3a540*/  IMAD.MOV.U32 R12, RZ, RZ, 0x4 ;  /* 0x00000004ff0c7424 */ /* 0x000fe200078e00ff */
[----:B------:R-:W-:-:S05]  /*3a550*/  SEL R3, R14, RZ, P2 ;  /* 0x000000ff0e037207 */ /* 0x000fca0001000000 */
[----:B------:R-:W-:-:S04]  /*3a560*/  IMAD.IADD R2, R4, 0x1, R3 ;  /* 0x0000000104027824 */ /* 0x000fc800078e0203 */
[----:B------:R-:W-:-:S07]  /*3a570*/  IMAD.MOV.U32 R13, RZ, RZ, R2 ;  /* 0x000000ffff0d7224 */ /* 0x000fce00078e0002 */
[----:B------:R-:W-:Y:S05]  /*3a580*/  WARPSYNC.COLLECTIVE R15, `(.L_x_3819) ;  /* 0x000000000f087348 */ /* 0x000fea0003c00000 */
[----:B------:R0:W1:Y:S02]  /*3a590*/  SHFL.UP P6, R14, R13, R12, R11 ;  /* 0x0400000c0d0e7389 */ /* 0x00006400000c000b */
[----:B01----:R-:W-:Y:S01]  /*3a5a0*/  ENDCOLLECTIVE ;  /* 0x000000000000791b */ /* 0x003fe20003800000 */
.L_x_3819:
[----:B------:R-:W-:Y:S01]  /*3a5b0*/  IMAD.MOV.U32 R12, RZ, RZ, 0x8 ;  /* 0x00000008ff0c7424 */ /* 0x000fe200078e00ff */
[----:B------:R-:W-:-:S04]  /*3a5c0*/  SEL R3, R14, RZ, P3 ;  /* 0x000000ff0e037207 */ /* 0x000fc80001800000 */
[----:B------:R-:W-:-:S05]  /*3a5d0*/  IADD3 R3, R2, R3, RZ ;  /* 0x0000000302037210 */ /* 0x000fca0007ffe0ff */
[----:B------:R-:W-:-:S07]  /*3a5e0*/  IMAD.MOV.U32 R13, RZ, RZ, R3 ;  /* 0x000000ffff0d7224 */ /* 0x000fce00078e0003 */
[----:B------:R-:W-:Y:S05]  /*3a5f0*/  WARPSYNC.COLLECTIVE R15, `(.L_x_3820) ;  /* 0x000000000f087348 */ /* 0x000fea0003c00000 */
[----:B------:R0:W1:Y:S02]  /*3a600*/  SHFL.UP P6, R14, R13, R12, R11 ;  /* 0x0400000c0d0e7389 */ /* 0x00006400000c000b */
[----:B01----:R-:W-:Y:S01]  /*3a610*/  ENDCOLLECTIVE ;  /* 0x000000000000791b */ /* 0x003fe20003800000 */
.L_x_3820:
[----:B------:R-:W-:Y:S01]  /*3a620*/  IMAD.MOV.U32 R12, RZ, RZ, 0x10 ;  /* 0x00000010ff0c7424 */ /* 0x000fe200078e00ff */
[----:B------:R-:W-:-:S05]  /*3a630*/  SEL R4, R14, RZ, P4 ;  /* 0x000000ff0e047207 */ /* 0x000fca0002000000 */
[----:B------:R-:W-:-:S04]  /*3a640*/  IMAD.IADD R4, R3, 0x1, R4 ;  /* 0x0000000103047824 */ /* 0x000fc800078e0204 */
[----:B------:R-:W-:-:S07]  /*3a650*/  IMAD.MOV.U32 R13, RZ, RZ, R4 ;  /* 0x000000ffff0d7224 */ /* 0x000fce00078e0004 */
[----:B------:R-:W-:Y:S05]  /*3a660*/  WARPSYNC.COLLECTIVE R15, `(.L_x_3821) ;  /* 0x000000000f087348 */ /* 0x000fea0003c00000 */
[----:B------:R0:W1:Y:S02]  /*3a670*/  SHFL.UP P6, R14, R13, R12, R11 ;  /* 0x0400000c0d0e7389 */ /* 0x00006400000c000b */
[----:B01----:R-:W-:Y:S01]  /*3a680*/  ENDCOLLECTIVE ;  /* 0x000000000000791b */ /* 0x003fe20003800000 */
.L_x_3821:
[----:B------:R-:W-:Y:S02]  /*3a690*/  IMAD.MOV.U32 R12, RZ, RZ, 0x1f ;  /* 0x0000001fff0c7424 */ /* 0x000fe400078e00ff */
[----:B------:R-:W-:Y:S01]  /*3a6a0*/  IMAD.MOV.U32 R11, RZ, RZ, 0x1f ;  /* 0x0000001fff0b7424 */ /* 0x000fe200078e00ff */
[----:B------:R-:W-:-:S05]  /*3a6b0*/  SEL R3, R14, RZ, P5 ;  /* 0x000000ff0e037207 */ /* 0x000fca0002800000 */
[----:B------:R-:W-:-:S05]  /*3a6c0*/  IMAD.IADD R3, R4, 0x1, R3 ;  /* 0x0000000104037824 */ /* 0x000fca00078e0203 */
[----:B------:R-:W-:-:S07]  /*3a6d0*/  MOV R13, R3 ;  /* 0x00000003000d7202 */ /* 0x000fce0000000f00 */
[----:B------:R-:W-:Y:S05]  /*3a6e0*/  WARPSYNC.COLLECTIVE R15, `(.L_x_3822) ;  /* 0x000000000f087348 */ /* 0x000fea0003c00000 */
[----:B------:R0:W1:Y:S02]  /*3a6f0*/  SHFL.IDX P6, R14, R13, R12, R11 ;  /* 0x0000000c0d0e7389 */ /* 0x00006400000c000b */
[----:B01----:R-:W-:Y:S01]  /*3a700*/  ENDCOLLECTIVE ;  /* 0x000000000000791b */ /* 0x003fe20003800000 */
.L_x_3822:
[----:B------:R-:W-:Y:S05]  /*3a710*/  BRA `(.L_x_3823) ;  /* 0xffffff4800107947 */ /* 0x000fea000383ffff */
.L_x_3412:
[----:B------:R-:W-:Y:S01]  /*3a720*/  BSSY B0, `(.L_x_3824) ;  /* 0x0000007000007945 */ /* 0x000fe20003800000 */
[----:B------:R-:W-:Y:S02]  /*3a730*/  IMAD.MOV.U32 R12, RZ, RZ, 0x1 ;  /* 0x00000001ff0c7424 */ /* 0x000fe400078e00ff */
[----:B------:R-:W-:Y:S02]  /*3a740*/  IMAD.MOV.U32 R11, RZ, RZ, RZ ;  /* 0x000000ffff0b7224 */ /* 0x000fe400078e00ff */
[----:B------:R-:W-:-:S07]  /*3a750*/  IMAD.MOV.U32 R15, RZ, RZ, -0x1 ;  /* 0xffffffffff0f7424 */ /* 0x000fce00078e00ff */
[----:B-1----:R-:W-:Y:S05]  /*3a760*/  WARPSYNC.COLLECTIVE R15, `(.L_x_3825) ;  /* 0x000000000f087348 */ /* 0x002fea0003c00000 */
[----:B------:R0:W2:Y:S02]  /*3a770*/  SHFL.UP P6, R14, R13, R12, R11 ;  /* 0x0400000c0d0e7389 */ /* 0x0000a400000c000b */
[----:B012---:R-:W-:Y:S01]  /*3a780*/  ENDCOLLECTIVE ;  /* 0x000000000000791b */ /* 0x007fe20003800000 */
.L_x_3825:
[----:B------:R-:W-:Y:S05]  /*3a790*/  BSYNC B0 ;  /* 0x0000000000007941 */ /* 0x000fea0003800000 */
.L_x_3824:
[----:B------:R-:W-:Y:S01]  /*3a7a0*/  SEL R14, R14, RZ, P1 ;  /* 0x000000ff0e0e7207 */ /* 0x000fe20000800000 */
[----:B------:R-:W-:Y:S01]  /*3a7b0*/  IMAD.MOV.U32 R11, RZ, RZ, RZ ;  /* 0x000000ffff0b7224 */ /* 0x000fe200078e00ff */
[----:B------:R-:W-:Y:S01]  /*3a7c0*/  MOV R12, 0x2 ;  /* 0x00000002000c7802 */ /* 0x000fe20000000f00 */
[----:B------:R-:W-:Y:S02]  /*3a7d0*/  IMAD.MOV.U32 R15, RZ, RZ, -0x1 ;  /* 0xffffffffff0f7424 */ /* 0x000fe400078e00ff */
[----:B------:R-:W-:-:S07]  /*3a7e0*/  IMAD.IADD R13, R13, 0x1, R14 ;  /* 0x000000010d0d7824 */ /* 0x000fce00078e020e */
[----:B------:R-:W-:Y:S05]  /*3a7f0*/  WARPSYNC.COLLECTIVE R15, `(.L_x_3826) ;  /* 0x000000000f087348 */ /* 0x000fea0003c00000 */
[----:B------:R0:W1:Y:S02]  /*3a800*/  SHFL.UP P6, R14, R13, R12, R11 ;  /* 0x0400000c0d0e7389 */ /* 0x00006400000c000b */
[----:B01----:R-:W-:Y:S01]  /*3a810*/  ENDCOLLECTIVE ;  /* 0x000000000000791b */ /* 0x003fe20003800000 */
.L_x_3826:
[----:B------:R-:W-:Y:S01]  /*3a820*/  IMAD.MOV.U32 R12, RZ, RZ, 0x4 ;  /* 0x00000004ff0c7424 */ /* 0x000fe200078e00ff */
[----:B------:R-:W-:-:S05]  /*3a830*/  SEL R2, R14, RZ, P2 ;  /* 0x000000ff0e027207 */ /* 0x000fca0001000000 */
[----:B------:R-:W-:-:S04]  /*3a840*/  IMAD.IADD R2, R13, 0x1, R2 ;  /* 0x000000010d027824 */ /* 0x000fc800078e0202 */
[----:B------:R-:W-:-:S07]  /*3a850*/  IMAD.MOV.U32 R13, RZ, RZ, R2 ;  /* 0x000000ffff0d7224 */ /* 0x000fce00078e0002 */
[----:B------:R-:W-:Y:S05]  /*3a860*/  WARPSYNC.COLLECTIVE R15, `(.L_x_3827) ;  /* 0x000000000f087348 */ /* 0x000fea0003c00000 */
[----:B------:R0:W1:Y:S02]  /*3a870*/  SHFL.UP P6, R14, R13, R12, R11 ;  /* 0x0400000c0d0e7389 */ /* 0x00006400000c000b */
[----:B01----:R-:W-:Y:S01]  /*3a880*/  ENDCOLLECTIVE ;  /* 0x000000000000791b */ /* 0x003fe20003800000 */
.L_x_3827:
[----:B------:R-:W-:Y:S01]  /*3a890*/  IMAD.MOV.U32 R12, RZ, RZ, 0x8 ;  /* 0x00000008ff0c7424 */ /* 0x000fe200078e00ff */
[----:B------:R-:W-:-:S05]  /*3a8a0*/  SEL R3, R14, RZ, P3 ;  /* 0x000000ff0e037207 */ /* 0x000fca0001800000 */
[----:B------:R-:W-:-:S05]  /*3a8b0*/  IMAD.IADD R3, R2, 0x1, R3 ;  /* 0x0000000102037824 */ /* 0x000fca00078e0203 */
[----:B------:R-:W-:-:S07]  /*3a8c0*/  MOV R13, R3 ;  /* 0x00000003000d7202 */ /* 0x000fce0000000f00 */
[----:B------:R-:W-:Y:S05]  /*3a8d0*/  WARPSYNC.COLLECTIVE R15, `(.L_x_3828) ;  /* 0x000000000f087348 */ /* 0x000fea0003c00000 */
[----:B------:R0:W1:Y:S02]  /*3a8e0*/  SHFL.UP P6, R14, R13, R12, R11 ;  /* 0x0400000c0d0e7389 */ /* 0x00006400000c000b */
[----:B01----:R-:W-:Y:S01]  /*3a8f0*/  ENDCOLLECTIVE ;  /* 0x000000000000791b */ /* 0x003fe20003800000 */
.L_x_3828:
[----:B------:R-:W-:Y:S01]  /*3a900*/  IMAD.MOV.U32 R12, RZ, RZ, 0x10 ;  /* 0x00000010ff0c7424 */ /* 0x000fe200078e00ff */
[----:B------:R-:W-:-:S05]  /*3a910*/  SEL R4, R14, RZ, P4 ;  /* 0x000000ff0e047207 */ /* 0x000fca0002000000 */
[----:B------:R-:W-:-:S04]  /*3a920*/  IMAD.IADD R4, R3, 0x1, R4 ;  /* 0x0000000103047824 */ /* 0x000fc800078e0204 */
[----:B------:R-:W-:-:S07]  /*3a930*/  IMAD.MOV.U32 R13, RZ, RZ, R4 ;  /* 0x000000ffff0d7224 */ /* 0x000fce00078e0004 */
[----:B------:R-:W-:Y:S05]  /*3a940*/  WARPSYNC.COLLECTIVE R15, `(.L_x_3829) ;  /* 0x000000000f087348 */ /* 0x000fea0003c00000 */
[----:B------:R0:W1:Y:S02]  /*3a950*/  SHFL.UP P6, R14, R13, R12, R11 ;  /* 0x0400000c0d0e7389 */ /* 0x00006400000c000b */
[----:B01----:R-:W-:Y:S01]  /*3a960*/  ENDCOLLECTIVE ;  /* 0x000000000000791b */ /* 0x003fe20003800000 */
.L_x_3829:
[----:B------:R-:W-:Y:S01]  /*3a970*/  MOV R12, 0x1f ;  /* 0x0000001f000c7802 */ /* 0x000fe20000000f00 */
[----:B------:R-:W-:Y:S01]  /*3a980*/  IMAD.MOV.U32 R11, RZ, RZ, 0x1f ;  /* 0x0000001fff0b7424 */ /* 0x000fe200078e00ff */
[----:B------:R-:W-:-:S05]  /*3a990*/  SEL R3, R14, RZ, P5 ;  /* 0x000000ff0e037207 */ /* 0x000fca0002800000 */
[----:B------:R-:W-:-:S04]  /*3a9a0*/  IMAD.IADD R3, R4, 0x1, R3 ;  /* 0x0000000104037824 */ /* 0x000fc800078e0203 */
[----:B------:R-:W-:-:S07]  /*3a9b0*/  IMAD.MOV.U32 R13, RZ, RZ, R3 ;  /* 0x000000ffff0d7224 */ /* 0x000fce00078e0003 */
[----:B------:R-:W-:Y:S05]  /*3a9c0*/  WARPSYNC.COLLECTIVE R15, `(.L_x_3830) ;  /* 0x000000000f087348 */ /* 0x000fea0003c00000 */
[----:B------:R0:W1:Y:S02]  /*3a9d0*/  SHFL.IDX P6, R14, R13, R12, R11 ;  /* 0x0000000c0d0e7389 */ /* 0x00006400000c000b */
[----:B01----:R-:W-:Y:S01]  /*3a9e0*/  ENDCOLLECTIVE ;  /* 0x000000000000791b */ /* 0x003fe20003800000 */
.L_x_3830:
[----:B------:R-:W-:Y:S05]  /*3a9f0*/  BRA `(.L_x_3831) ;  /* 0xffffff4400fc7947 */ /* 0x000fea000383ffff */
.L_x_3414:
[----:B------:R-:W-:Y:S01]  /*3aa00*/  BSSY B0, `(.L_x_3832) ;  /* 0x0000006000007945 */ /* 0x000fe20003800000 */
[----:B------:R-:W-:Y:S01]  /*3aa10*/  PLOP3.LUT P6, PT, P6, PT, PT, 0x8, 0x0 ;  /* 0x000000000000781c */ /* 0x000fe200037ce170 */
[----:B------:R-:W-:-:S12]  /*3aa20*/  IMAD.MOV.U32 R15, RZ, RZ, -0x1 ;  /* 0xffffffffff0f7424 */ /* 0x000fd800078e00ff */
[----:B01----:R-:W-:Y:S05]  /*3aa30*/  WARPSYNC.COLLECTIVE R15, `(.L_x_3833) ;  /* 0x000000000f087348 */ /* 0x003fea0003c00000 */
[----:B------:R-:W-:Y:S01]  /*3aa40*/  VOTE.ANY R14, PT, P6 ;  /* 0x00000000000e7806 */ /* 0x000fe200030e0100 */
[----:B01----:R-:W-:Y:S06]  /*3aa50*/  ENDCOLLECTIVE ;  /* 0x000000000000791b */ /* 0x003fec0003800000 */
.L_x_3833:
[----:B------:R-:W-:Y:S05]  /*3aa60*/  BSYNC B0 ;  /* 0x0000000000007941 */ /* 0x000fea0003800000 */
.L_x_3832:
[----:B------:R-:W-:Y:S02]  /*3aa70*/  IMAD.MOV.U32 R2, RZ, RZ, R14 ;  /* 0x000000ffff027224 */ /* 0x000fe400078e000e */
[----:B------:R-:W-:Y:S02]  /*3aa80*/  IMAD.MOV.U32 R13, RZ, RZ, R17 ;  /* 0x000000ffff0d7224 */ /* 0x000fe400078e0011 */
[----:B------:R0:W1:Y:S01]  /*3aa90*/  POPC R12, R2 ;  /* 0x00000002000c7309 */ /* 0x0000620000000000 */
[----:B------:R-:W-:Y:S02]  /*3aaa0*/  IMAD.MOV.U32 R11, RZ, RZ, 0x1f ;  /* 0x0000001fff0b7424 */ /* 0x000fe400078e00ff */
[----:B------:R-:W-:-:S07]  /*3aab0*/  IMAD.MOV.U32 R15, RZ, RZ, -0x1 ;  /* 0xffffffffff0f7424 */ /* 0x000fce00078e00ff */
[----:B01----:R-:W-:Y:S05]  /*3aac0*/  WARPSYNC.COLLECTIVE R15, `(.L_x_3834) ;  /* 0x000000000f087348 */ /* 0x003fea0003c00000 */
[----:B-1----:R1:W2:Y:S02]  /*3aad0*/  SHFL.IDX P6, R14, R13, R12, R11 ;  /* 0x0000000c0d0e7389 */ /* 0x0022a400000c000b */
[----:B012---:R-:W-:Y:S01]  /*3aae0*/  ENDCOLLECTIVE ;  /* 0x000000000000791b */ /* 0x007fe20003800000 */
.L_x_3834:
[----:B------:R-:W-:Y:S02]  /*3aaf0*/  IMAD.IADD R19, R12, 0x1, R19 ;  /* 0x000000010c137824 */ /* 0x000fe400078e0213 */
[----:B------:R-:W-:Y:S01]  /*3ab00*/  IMAD.MOV.U32 R13, RZ, RZ, R5 ;  /* 0x000000ffff0d7224 */ /* 0x000fe200078e0005 */
[----:B------:R-:W-:-:S07]  /*3ab10*/  MOV R17, R14 ;  /* 0x0000000e00117202 */ /* 0x000fce0000000f00 */
[----:B------:R-:W-:Y:S05]  /*3ab20*/  WARPSYNC.COLLECTIVE R15, `(.L_x_3835) ;  /* 0x000000000f087348 */ /* 0x000fea0003c00000 */
[----:B------:R0:W1:Y:S02]  /*3ab30*/  SHFL.IDX P6, R14, R13, R12, R11 ;  /* 0x0000000c0d0e7389 */ /* 0x00006400000c000b */
[----:B01----:R-:W-:Y:S01]  /*3ab40*/  ENDCOLLECTIVE ;  /* 0x000000000000791b */ /* 0x003fe20003800000 */
.L_x_3835:
[----:B------:R-:W-:Y:S01]  /*3ab50*/  IMAD.MOV.U32 R5, RZ, RZ, R14 ;  /* 0x000000ffff057224 */ /* 0x000fe200078e000e */
[----:B------:R-:W-:Y:S06]  /*3ab60*/  BRA `(.L_x_3836) ;  /* 0xffffff4400e07947 */ /* 0x000fec000383ffff */
.L_x_3416:
[----:B------:R-:W-:Y:S01]  /*3ab70*/  BSSY B0, `(.L_x_3837) ;  /* 0x0000007000007945 */ /* 0x000fe20003800000 */
[----:B------:R-:W-:Y:S02]  /*3ab80*/  IMAD.MOV.U32 R13, RZ, RZ, R3 ;  /* 0x000000ffff0d7224 */ /* 0x000fe400078e0003 */
[----:B------:R-:W-:Y:S02]  /*3ab90*/  IMAD.MOV.U32 R11, RZ, RZ, 0x1f ;  /* 0x0000001fff0b7424 */ /* 0x000fe400078e00ff */
[----:B------:R-:W-:-:S07]  /*3aba0*/  IMAD.MOV.U32 R15, RZ, RZ, -0x1 ;  /* 0xffffffffff0f7424 */ /* 0x000fce00078e00ff */
[----:B01-34-:R-:W-:Y:S05]  /*3abb0*/  WARPSYNC.COLLECTIVE R15, `(.L_x_3838) ;  /* 0x000000000f087348 */ /* 0x01bfea0003c00000 */
[----:B------:R2:W0:Y:S02]  /*3abc0*/  SHFL.IDX P6, R14, R13, R12, R11 ;  /* 0x0000000c0d0e7389 */ /* 0x00042400000c000b */
[----:B01234-:R-:W-:Y:S01]  /*3abd0*/  ENDCOLLECTIVE ;  /* 0x000000000000791b */ /* 0x01ffe20003800000 */
.L_x_3838:
[----:B------:R-:W-:Y:S05]  /*3abe0*/  BSYNC B0 ;  /* 0x0000000000007941 */ /* 0x000fea0003800000 */
.L_x_3837:
[----:B------:R-:W-:Y:S01]  /*3abf0*/  MOV R16, R14 ;  /* 0x0000000e00107202 */ /* 0x000fe20000000f00 */
[----:B------:R-:W-:Y:S06]  /*3ac00*/  BRA `(.L_x_3415) ;  /* 0xffffff4400d07947 */ /* 0x000fec000383ffff */
.L_x_3422:
[----:B0-----:R0:W2:Y:S02]  /*3ac10*/  SYNCS.PHASECHK.TRANS64.TRYWAIT P0, [R7+URZ+0x38820], R0 ;  /* 0x03882000070075a7 */ /* 0x0010a4000800017f */
[----:B--2---:R-:W-:Y:S05]  /*3ac20*/  @!P0 NANOSLEEP.SYNCS 0x989680 ;  /* 0x009896800000895d */ /* 0x004fea0003900000 */
[----:B------:R-:W2:Y:S02]  /*3ac30*/  @!P0 SYNCS.PHASECHK.TRANS64 P0, [R7+URZ+0x38820], R0 ;  /* 0x03882000070085a7 */ /* 0x000ea4000800007f */
[----:B--2---:R-:W-:Y:S05]  /*3ac40*/  @!P0 BRA `(.L_x_3422) ;  /* 0xfffffffc00f08947 */ /* 0x004fea000383ffff */
[----:B------:R-:W-:Y:S05]  /*3ac50*/  BRA `(.L_x_3839) ;  /* 0xffffff5000307947 */ /* 0x000fea000383ffff */
.L_x_3423:
        /* <DEDUP_REMOVED lines=11> */
.L_x_3841:
[----:B------:R-:W-:Y:S05]  /*3ad10*/  BSYNC B0 ;  /* 0x0000000000007941 */ /* 0x000fea0003800000 */
.L_x_3840:
[----:B------:R-:W-:Y:S05]  /*3ad20*/  BRA `(.L_x_3842) ;  /* 0xffffff5000187947 */ /* 0x000fea000383ffff */
.L_x_3424:
[----:B------:R-:W-:Y:S01]  /*3ad30*/  BSSY B0, `(.L_x_3843) ;  /* 0x0000006000007945 */ /* 0x000fe20003800000 */
[----:B------:R-:W-:-:S07]  /*3ad40*/  IMAD.MOV.U32 R15, RZ, RZ, -0x1 ;  /* 0xffffffffff0f7424 */ /* 0x000fce00078e00ff */
[----:B01----:R-:W-:Y:S05]  /*3ad50*/  WARPSYNC.COLLECTIVE R15, `(.L_x_3844) ;  /* 0x000000000f0c7348 */ /* 0x003fea0003c00000 */
[----:B------:R-:W-:Y:S02]  /*3ad60*/  ELECT P6, UR62, PT ;  /* 0x00000000003e782f */ /* 0x000fe400038c0000 */
[----:B------:R-:W-:Y:S01]  /*3ad70*/  MOV R14, UR62 ;  /* 0x0000003e000e7c02 */ /* 0x000fe20008000f00 */
[----:B01----:R-:W-:Y:S10]  /*3ad80*/  ENDCOLLECTIVE ;  /* 0x000000000000791b */ /* 0x003ff40003800000 */
.L_x_3844:
[----:B------:R-:W-:Y:S05]  /*3ad90*/  BSYNC B0 ;  /* 0x0000000000007941 */ /* 0x000fea0003800000 */
.L_x_3843:
[----:B------:R-:W-:Y:S05]  /*3ada0*/  BRA `(.L_x_3845) ;  /* 0xffffff50000c7947 */ /* 0x000fea000383ffff */
.L_x_3426:
[----:B0-----:R0:W2:Y:S02]  /*3adb0*/  SYNCS.PHASECHK.TRANS64.TRYWAIT P1, [R5+URZ+0x38840], R0 ;  /* 0x03884000050075a7 */ /* 0x0010a4000802017f */
[----:B--2---:R-:W-:Y:S05]  /*3adc0*/  @!P1 NANOSLEEP.SYNCS 0x989680 ;  /* 0x009896800000995d */ /* 0x004fea0003900000 */
[----:B------:R-:W2:Y:S02]  /*3add0*/  @!P1 SYNCS.PHASECHK.TRANS64 P1, [R5+URZ+0x38840], R0 ;  /* 0x03884000050095a7 */ /* 0x000ea4000802007f */
[----:B--2---:R-:W-:Y:S05]  /*3ade0*/  @!P1 BRA `(.L_x_3426) ;  /* 0xfffffffc00f09947 */ /* 0x004fea000383ffff */
[----:B------:R-:W-:Y:S05]  /*3adf0*/  BRA `(.L_x_3846) ;  /* 0xffffff50002c7947 */ /* 0x000fea000383ffff */
.L_x_3428:
[----:B--2---:R2:W3:Y:S02]  /*3ae00*/  SYNCS.PHASECHK.TRANS64.TRYWAIT P1, [R3+URZ+0x38840], R2 ;  /* 0x03884002030075a7 */ /* 0x0044e4000802017f */
[----:B---3--:R-:W-:Y:S05]  /*3ae10*/  @!P1 NANOSLEEP.SYNCS 0x989680 ;  /* 0x009896800000995d */ /* 0x008fea0003900000 */
[----:B------:R-:W3:Y:S02]  /*3ae20*/  @!P1 SYNCS.PHASECHK.TRANS64 P1, [R3+URZ+0x38840], R2 ;  /* 0x03884002030095a7 */ /* 0x000ee4000802007f */
[----:B---3--:R-:W-:Y:S05]  /*3ae30*/  @!P1 BRA `(.L_x_3428) ;  /* 0xfffffffc00f09947 */ /* 0x008fea000383ffff */
[----:B------:R-:W-:Y:S05]  /*3ae40*/  BRA `(.L_x_3847) ;  /* 0xffffff5000387947 */ /* 0x000fea000383ffff */
.L_x_3430:
[----:B---3--:R3:W4:Y:S02]  /*3ae50*/  SYNCS.PHASECHK.TRANS64.TRYWAIT P1, [R5+URZ+0x38860], R0 ;  /* 0x03886000050075a7 */ /* 0x008724000802017f */
[----:B----4-:R-:W-:Y:S05]  /*3ae60*/  @!P1 NANOSLEEP.SYNCS 0x989680 ;  /* 0x009896800000995d */ /* 0x010fea0003900000 */
[----:B------:R-:W4:Y:S02]  /*3ae70*/  @!P1 SYNCS.PHASECHK.TRANS64 P1, [R5+URZ+0x38860], R0 ;  /* 0x03886000050095a7 */ /* 0x000f24000802007f */
[----:B----4-:R-:W-:Y:S05]  /*3ae80*/  @!P1 BRA `(.L_x_3430) ;  /* 0xfffffffc00f09947 */ /* 0x010fea000383ffff */
[----:B------:R-:W-:Y:S05]  /*3ae90*/  BRA `(.L_x_3848) ;  /* 0xffffff5000347947 */ /* 0x000fea000383ffff */
.L_x_3432:
[----:B----4-:R4:W0:Y:S02]  /*3aea0*/  SYNCS.PHASECHK.TRANS64.TRYWAIT P1, [R3+URZ+0x38860], R2 ;  /* 0x03886002030075a7 */ /* 0x010824000802017f */
[----:B0-----:R-:W-:Y:S05]  /*3aeb0*/  @!P1 NANOSLEEP.SYNCS 0x989680 ;  /* 0x009896800000995d */ /* 0x001fea0003900000 */
[----:B------:R-:W0:Y:S02]  /*3aec0*/  @!P1 SYNCS.PHASECHK.TRANS64 P1, [R3+URZ+0x38860], R2 ;  /* 0x03886002030095a7 */ /* 0x000e24000802007f */
[----:B0-----:R-:W-:Y:S05]  /*3aed0*/  @!P1 BRA `(.L_x_3432) ;  /* 0xfffffffc00f09947 */ /* 0x001fea000383ffff */
[----:B------:R-:W-:Y:S05]  /*3aee0*/  BRA `(.L_x_3849) ;  /* 0xffffff5000307947 */ /* 0x000fea000383ffff */
.L_x_3434:
[----:B------:R0:W0:Y:S02]  /*3aef0*/  SYNCS.PHASECHK.TRANS64.TRYWAIT P1, [R5+URZ+0x38880], R0 ;  /* 0x03888000050075a7 */ /* 0x000024000802017f */
[----:B0-----:R-:W-:Y:S05]  /*3af00*/  @!P1 NANOSLEEP.SYNCS 0x989680 ;  /* 0x009896800000995d */ /* 0x001fea0003900000 */
[----:B------:R-:W0:Y:S02]  /*3af10*/  @!P1 SYNCS.PHASECHK.TRANS64 P1, [R5+URZ+0x38880], R0 ;  /* 0x03888000050095a7 */ /* 0x000e24000802007f */
[----:B0-----:R-:W-:Y:S05]  /*3af20*/  @!P1 BRA `(.L_x_3434) ;  /* 0xfffffffc00f09947 */ /* 0x001fea000383ffff */
[----:B------:R-:W-:Y:S05]  /*3af30*/  BRA `(.L_x_3850) ;  /* 0xffffff50002c7947 */ /* 0x000fea000383ffff */
.L_x_3851:
        /* <DEDUP_REMOVED lines=12> */
.L_x_3860:


//--------------------- .nv.global.init           --------------------------
	.section	.nv.global.init,"aw",@progbits
	.align	4
.nv.global.init:
	.type		_ZZN5flash28permute_output_fp8_VcolmajorIN4cute6TensorINS1_11ArrayEngineIfLm128EEENS1_6LayoutINS1_5tupleIJNS6_IJNS1_1CILi2EEES8_NS7_ILi32EEEEEENS7_ILi1EEESB_EEENS6_IJNS6_IJSB_S8_NS7_ILi4EEEEEENS7_ILi0EEESF_EEEEEEEEEvRT_E9upper_map,@object
	.size		_ZZN5flash28permute_output_fp8_VcolmajorIN4cute6TensorINS1_11ArrayEngineIfLm128EEENS1_6LayoutINS1_5tupleIJNS6_IJNS1_1CILi2EEES8_NS7_ILi32EEEEEENS7_ILi1EEESB_EEENS6_IJNS6_IJSB_S8_NS7_ILi4EEEEEENS7_ILi0EEESF_EEEEEEEEEvRT_E9upper_map,($str$23 - _ZZN5flash28permute_output_fp8_VcolmajorIN4cute6TensorINS1_11ArrayEngineIfLm128EEENS1_6LayoutINS1_5tupleIJNS6_IJNS1_1CILi2EEES8_NS7_ILi32EEEEEENS7_ILi1EEESB_EEENS6_IJNS6_IJSB_S8_NS7_ILi4EEEEEENS7_ILi0EEESF_EEEEEEEEEvRT_E9upper_map)
_ZZN5flash28permute_output_fp8_VcolmajorIN4cute6TensorINS1_11ArrayEngineIfLm128EEENS1_6LayoutINS1_5tupleIJNS6_IJNS1_1CILi2EEES8_NS7_ILi32EEEEEENS7_ILi1EEESB_EEENS6_IJNS6_IJSB_S8_NS7_ILi4EEEEEENS7_ILi0EEESF_EEEEEEEEEvRT_E9upper_map:
        /*0000*/ 	.byte	0x00, 0x00, 0x00, 0x00, 0x02, 0x00, 0x00, 0x00, 0x03, 0x00, 0x00, 0x00, 0x01, 0x00, 0x00, 0x00
	.type		$str$23,@object
	.size		$str$23,($str$24 - $str$23)
$str$23:
        /*0010*/ 	.byte	0x28, 0x61, 0x64, 0x64, 0x72, 0x65, 0x73, 0x73, 0x20, 0x26, 0x20, 0x6d, 0x61, 0x73, 0x6b, 0x29
        /*0020*/ 	.byte	0x20, 0x3d, 0x3d, 0x20, 0x30, 0x00
	.type		$str$24,@object
	.size		$str$24,(__unnamed_11 - $str$24)
$str$24:
        /*0026*/ 	.byte	0x2f, 0x74, 0x6d, 0x70, 0x2f, 0x6f, 0x73, 0x73, 0x5f, 0x6b, 0x65, 0x72, 0x6e, 0x65, 0x6c, 0x73
        /*0036*/ 	.byte	0x5f, 0x73, 0x72, 0x63, 0x2f, 0x66, 0x6c, 0x61, 0x73, 0x68, 0x5f, 0x61, 0x74, 0x74, 0x65, 0x6e
        /*0046*/ 	.byte	0x74, 0x69, 0x6f, 0x6e, 0x2f, 0x63, 0x73, 0x72, 0x63, 0x2f, 0x63, 0x75, 0x74, 0x6c, 0x61, 0x73
        /*0056*/ 	.byte	0x73, 0x2f, 0x69, 0x6e, 0x63, 0x6c, 0x75, 0x64, 0x65, 0x2f, 0x63, 0x75, 0x74, 0x65, 0x2f, 0x70
        /*0066*/ 	.byte	0x6f, 0x69, 0x6e, 0x74, 0x65, 0x72, 0x5f, 0x66, 0x6c, 0x61, 0x67, 0x67, 0x65, 0x64, 0x2e, 0x68
        /*0076*/ 	.byte	0x70, 0x70, 0x00
	.type		__unnamed_11,@object
	.size		__unnamed_11,(__unnamed_6 - __unnamed_11)
__unnamed_11:
        /* <DEDUP_REMOVED lines=24> */
        /*01f9*/ 	.byte	0x26, 0x5d, 0x00
	.type		__unnamed_6,@object
	.size		__unnamed_6,(__unnamed_5 - __unnamed_6)
__unnamed_6:
        /* <DEDUP_REMOVED lines=24> */
        /*037c*/ 	.byte	0x3e, 0x3e, 0x20, 0x26, 0x5d, 0x00
	.type		__unnamed_5,@object
	.size		__unnamed_5,(__unnamed_9 - __unnamed_5)
__unnamed_5:
        /* <DEDUP_REMOVED lines=24> */
        /*0502*/ 	.byte	0x34, 0x3e, 0x3e, 0x3e, 0x3e, 0x3e, 0x20, 0x26, 0x5d, 0x00
	.type		__unnamed_9,@object
	.size		__unnamed_9,(__unnamed_3 - __unnamed_9)
__unnamed_9:
        /* <DEDUP_REMOVED lines=28> */
        /*06cc*/ 	.byte	0x3a, 0x43, 0x3c, 0x31, 0x36, 0x33, 0x38, 0x34, 0x3e, 0x3e, 0x3e, 0x3e, 0x3e, 0x5d, 0x00
	.type		__unnamed_3,@object
	.size		__unnamed_3,(__unnamed_8 - __unnamed_3)
__unnamed_3:
        /* <DEDUP_REMOVED lines=29> */
        /*08ab*/ 	.byte	0x5d, 0x00
	.type		__unnamed_8,@object
	.size		__unnamed_8,(__unnamed_10 - __unnamed_8)
__unnamed_8:
        /* <DEDUP_REMOVED lines=30> */
	.type		__unnamed_10,@object
	.size		__unnamed_10,(__unnamed_2 - __unnamed_10)
__unnamed_10:
        /* <DEDUP_REMOVED lines=30> */
	.type		__unnamed_2,@object
	.size		__unnamed_2,(__unnamed_4 - __unnamed_2)
__unnamed_2:
        /* <DEDUP_REMOVED lines=30> */
	.type		__unnamed_4,@object
	.size		__unnamed_4,(__unnamed_7 - __unnamed_4)
__unnamed_4:
        /* <DEDUP_REMOVED lines=30> */
	.type		__unnamed_7,@object
	.size		__unnamed_7,(__unnamed_1 - __unnamed_7)
__unnamed_7:
        /* <DEDUP_REMOVED lines=30> */
	.type		__unnamed_1,@object
	.size		__unnamed_1,(.L_0 - __unnamed_1)
__unnamed_1:
        /* <DEDUP_REMOVED lines=29> */
        /*13a7*/ 	.byte	0x3e, 0x3e, 0x3e, 0x3e, 0x20, 0x26, 0x5d, 0x00
.L_0:


//--------------------- .nv.shared._ZN7cutlass13device_kernelIN5flash11enable_sm90INS1_16FlashAttnFwdSm90INS1_25CollectiveMainloopFwdSm90ILi2EN4cute5tupleIJNS5_1CILi1EEES8_S8_EEENS6_IJNS7_ILi128EEESA_NS7_ILi256EEEEEELi256ENS_12float_e4m3_tEfNS_4arch4Sm90ELb0ELb0ELb0ELb0ELb1ELb0ELb0ELb1ELb0ELb1ELb1ELb0EEENS1_21CollectiveEpilogueFwdINS6_IJSA_SB_SA_EEES9_NS_10bfloat16_tESF_Li256ELb0ELb1ELb1ELb1EEENS1_19SingleTileSchedulerILb0ELb1ELb1ELi128EEEEEEEEEvNT_6ParamsE --------------------------
	.section	.nv.shared._ZN7cutlass13device_kernelIN5flash11enable_sm90INS1_16FlashAttnFwdSm90INS1_25CollectiveMainloopFwdSm90ILi2EN4cute5tupleIJNS5_1CILi1EEES8_S8_EEENS6_IJNS7_ILi128EEESA_NS7_ILi256EEEEEELi256ENS_12float_e4m3_tEfNS_4arch4Sm90ELb0ELb0ELb0ELb0ELb1ELb0ELb0ELb1ELb0ELb1ELb1ELb0EEENS1_21CollectiveEpilogueFwdINS6_IJSA_SB_SA_EEES9_NS_10bfloat16_tESF_Li256ELb0ELb1ELb1ELb1EEENS1_19SingleTileSchedulerILb0ELb1ELb1ELi128EEEEEEEEEvNT_6ParamsE,"aw",@nobits
	.sectionflags	@""
	.align	16
	.zero		1024


//--------------------- .nv.shared.reserved.0     --------------------------
	.section	.nv.shared.reserved.0,"aw",@nobits
	.weak		__nv_reservedSMEM_offset_0_alias
	.size		__nv_reservedSMEM_offset_0_alias, 0, 0
	.other		__nv_reservedSMEM_offset_0_alias,@"STO_CUDA_RESERVED_SHARED STV_DEFAULT"
__nv_reservedSMEM_offset_0_alias:
	.zero		0


//--------------------- .nv.global                --------------------------
	.section	.nv.global,"aw",@nobits
.nv.global:
	.type		_ZN78_INTERNAL_15aef12b_42_flash_fwd_hdim256_e4m3_paged_split_sm90_cu_526fb41a_32264cute1_E,@object
	.size		_ZN78_INTERNAL_15aef12b_42_flash_fwd_hdim256_e4m3_paged_split_sm90_cu_526fb41a_32264cute1_E,(_ZN78_INTERNAL_15aef12b_42_flash_fwd_hdim256_e4m3_paged_split_sm90_cu_526fb41a_32264cuda3std3__45__cpo6cbeginE - _ZN78_INTERNAL_15aef12b_42_flash_fwd_hdim256_e4m3_paged_split_sm90_cu_526fb41a_32264cute1_E)
_ZN78_INTERNAL_15aef12b_42_flash_fwd_hdim256_e4m3_paged_split_sm90_cu_526fb41a_32264cute1_E:
	.zero		1
	.type		_ZN78_INTERNAL_15aef12b_42_flash_fwd_hdim256_e4m3_paged_split_sm90_cu_526fb41a_32264cuda3std3__45__cpo6cbeginE,@object
	.size		_ZN78_INTERNAL_15aef12b_42_flash_fwd_hdim256_e4m3_paged_split_sm90_cu_526fb41a_32264cuda3std3__45__cpo6cbeginE,(_ZN78_INTERNAL_15aef12b_42_flash_fwd_hdim256_e4m3_paged_split_sm90_cu_526fb41a_32264cuda3std3__48in_placeE - _ZN78_INTERNAL_15aef12b_42_flash_fwd_hdim256_e4m3_paged_split_sm90_cu_526fb41a_32264cuda3std3__45__cpo6cbeginE)
_ZN78_INTERNAL_15aef12b_42_flash_fwd_hdim256_e4m3_paged_split_sm90_cu_526fb41a_32264cuda3std3__45__cpo6cbeginE:
	.zero		1
	.type		_ZN78_INTERNAL_15aef12b_42_flash_fwd_hdim256_e4m3_paged_split_sm90_cu_526fb41a_32264cuda3std3__48in_placeE,@object
	.size		_ZN78_INTERNAL_15aef12b_42_flash_fwd_hdim256_e4m3_paged_split_sm90_cu_526fb41a_32264cuda3std3__48in_placeE,(_ZN78_INTERNAL_15aef12b_42_flash_fwd_hdim256_e4m3_paged_split_sm90_cu_526fb41a_32264cuda3std6ranges3__45__cpo9iter_moveE - _ZN78_INTERNAL_15aef12b_42_flash_fwd_hdim256_e4m3_paged_split_sm90_cu_526fb41a_32264cuda3std3__48in_placeE)
_ZN78_INTERNAL_15aef12b_42_flash_fwd_hdim256_e4m3_paged_split_sm90_cu_526fb41a_32264cuda3std3__48in_placeE:
	.zero		1
	.type		_ZN78_INTERNAL_15aef12b_42_flash_fwd_hdim256_e4m3_paged_split_sm90_cu_526fb41a_32264cuda3std6ranges3__45__cpo9iter_moveE,@object
	.size		_ZN78_INTERNAL_15aef12b_42_flash_fwd_hdim256_e4m3_paged_split_sm90_cu_526fb41a_32264cuda3std6ranges3__45__cpo9iter_moveE,(_ZN78_INTERNAL_15aef12b_42_flash_fwd_hdim256_e4m3_paged_split_sm90_cu_526fb41a_32264cuda3std3__45__cpo5beginE - _ZN78_INTERNAL_15aef12b_42_flash_fwd_hdim256_e4m3_paged_split_sm90_cu_526fb41a_32264cuda3std6ranges3__45__cpo9iter_moveE)
_ZN78_INTERNAL_15aef12b_42_flash_fwd_hdim256_e4m3_paged_split_sm90_cu_526fb41a_32264cuda3std6ranges3__45__cpo9iter_moveE:
	.zero		1
	.type		_ZN78_INTERNAL_15aef12b_42_flash_fwd_hdim256_e4m3_paged_split_sm90_cu_526fb41a_32264cuda3std3__45__cpo5beginE,@object
	.size		_ZN78_INTERNAL_15aef12b_42_flash_fwd_hdim256_e4m3_paged_split_sm90_cu_526fb41a_32264cuda3std3__45__cpo5beginE,(_ZN78_INTERNAL_15aef12b_42_flash_fwd_hdim256_e4m3_paged_split_sm90_cu_526fb41a_32264cuda3std3__480_GLOBAL__N__15aef12b_42_flash_fwd_hdim256_e4m3_paged_split_sm90_cu_526fb41a_32266ignoreE - _ZN78_INTERNAL_15aef12b_42_flash_fwd_hdim256_e4m3_paged_split_sm90_cu_526fb41a_32264cuda3std3__45__cpo5beginE)
_ZN78_INTERNAL_15aef12b_42_flash_fwd_hdim256_e4m3_paged_split_sm90_cu_526fb41a_32264cuda3std3__45__cpo5beginE:
	.zero		1
	.type		_ZN78_INTERNAL_15aef12b_42_flash_fwd_hdim256_e4m3_paged_split_sm90_cu_526fb41a_32264cuda3std3__480_GLOBAL__N__15aef12b_42_flash_fwd_hdim256_e4m3_paged_split_sm90_cu_526fb41a_32266ignoreE,@object
	.size		_ZN78_INTERNAL_15aef12b_42_flash_fwd_hdim256_e4m3_paged_split_sm90_cu_526fb41a_32264cuda3std3__480_GLOBAL__N__15aef12b_42_flash_fwd_hdim256_e4m3_paged_split_sm90_cu_526fb41a_32266ignoreE,(_ZN78_INTERNAL_15aef12b_42_flash_fwd_hdim256_e4m3_paged_split_sm90_cu_526fb41a_32264cute7productE - _ZN78_INTERNAL_15aef12b_42_flash_fwd_hdim256_e4m3_paged_split_sm90_cu_526fb41a_32264cuda3std3__480_GLOBAL__N__15aef12b_42_flash_fwd_hdim256_e4m3_paged_split_sm90_cu_526fb41a_32266ignoreE)
_ZN78_INTERNAL_15aef12b_42_flash_fwd_hdim256_e4m3_paged_split_sm90_cu_526fb41a_32264cuda3std3__480_GLOBAL__N__15aef12b_42_flash_fwd_hdim256_e4m3_paged_split_sm90_cu_526fb41a_32266ignoreE:
	.zero		1
	.type		_ZN78_INTERNAL_15aef12b_42_flash_fwd_hdim256_e4m3_paged_split_sm90_cu_526fb41a_32264cute7productE,@object
	.size		_ZN78_INTERNAL_15aef12b_42_flash_fwd_hdim256_e4m3_paged_split_sm90_cu_526fb41a_32264cute7productE,(_ZN78_INTERNAL_15aef12b_42_flash_fwd_hdim256_e4m3_paged_split_sm90_cu_526fb41a_32264cuda3std3__45__cpo3endE - _ZN78_INTERNAL_15aef12b_42_flash_fwd_hdim256_e4m3_paged_split_sm90_cu_526fb41a_32264cute7productE)
_ZN78_INTERNAL_15aef12b_42_flash_fwd_hdim256_e4m3_paged_split_sm90_cu_526fb41a_32264cute7productE:
	.zero		1
	.type		_ZN78_INTERNAL_15aef12b_42_flash_fwd_hdim256_e4m3_paged_split_sm90_cu_526fb41a_32264cuda3std3__45__cpo3endE,@object
	.size		_ZN78_INTERNAL_15aef12b_42_flash_fwd_hdim256_e4m3_paged_split_sm90_cu_526fb41a_32264cuda3std3__45__cpo3endE,(_ZN78_INTERNAL_15aef12b_42_flash_fwd_hdim256_e4m3_paged_split_sm90_cu_526fb41a_32264cuda3std3__419piecewise_constructE - _ZN78_INTERNAL_15aef12b_42_flash_fwd_hdim256_e4m3_paged_split_sm90_cu_526fb41a_32264cuda3std3__45__cpo3endE)
_ZN78_INTERNAL_15aef12b_42_flash_fwd_hdim256_e4m3_paged_split_sm90_cu_526fb41a_32264cuda3std3__45__cpo3endE:
	.zero		1
	.type		_ZN78_INTERNAL_15aef12b_42_flash_fwd_hdim256_e4m3_paged_split_sm90_cu_526fb41a_32264cuda3std3__419piecewise_constructE,@object
	.size		_ZN78_INTERNAL_15aef12b_42_flash_fwd_hdim256_e4m3_paged_split_sm90_cu_526fb41a_32264cuda3std3__419piecewise_constructE,(_ZN78_INTERNAL_15aef12b_42_flash_fwd_hdim256_e4m3_paged_split_sm90_cu_526fb41a_32264cuda3std3__45__cpo4cendE - _ZN78_INTERNAL_15aef12b_42_flash_fwd_hdim256_e4m3_paged_split_sm90_cu_526fb41a_32264cuda3std3__419piecewise_constructE)
_ZN78_INTERNAL_15aef12b_42_flash_fwd_hdim256_e4m3_paged_split_sm90_cu_526fb41a_32264cuda3std3__419piecewise_constructE:
	.zero		1
	.type		_ZN78_INTERNAL_15aef12b_42_flash_fwd_hdim256_e4m3_paged_split_sm90_cu_526fb41a_32264cuda3std3__45__cpo4cendE,@object
	.size		_ZN78_INTERNAL_15aef12b_42_flash_fwd_hdim256_e4m3_paged_split_sm90_cu_526fb41a_32264cuda3std3__45__cpo4cendE,(_ZN78_INTERNAL_15aef12b_42_flash_fwd_hdim256_e4m3_paged_split_sm90_cu_526fb41a_32264cuda3std6ranges3__45__cpo4swapE - _ZN78_INTERNAL_15aef12b_42_flash_fwd_hdim256_e4m3_paged_split_sm90_cu_526fb41a_32264cuda3std3__45__cpo4cendE)
_ZN78_INTERNAL_15aef12b_42_flash_fwd_hdim256_e4m3_paged_split_sm90_cu_526fb41a_32264cuda3std3__45__cpo4cendE:
	.zero		1
	.type		_ZN78_INTERNAL_15aef12b_42_flash_fwd_hdim256_e4m3_paged_split_sm90_cu_526fb41a_32264cuda3std6ranges3__45__cpo4swapE,@object
	.size		_ZN78_INTERNAL_15aef12b_42_flash_fwd_hdim256_e4m3_paged_split_sm90_cu_526fb41a_32264cuda3std6ranges3__45__cpo4swapE,(.L_19 - _ZN78_INTERNAL_15aef12b_42_flash_fwd_hdim256_e4m3_paged_split_sm90_cu_526fb41a_32264cuda3std6ranges3__45__cpo4swapE)
_ZN78_INTERNAL_15aef12b_42_flash_fwd_hdim256_e4m3_paged_split_sm90_cu_526fb41a_32264cuda3std6ranges3__45__cpo4swapE:
	.zero		1
.L_19:


//--------------------- .nv.shared._ZN7cutlass13device_kernelIN5flash11enable_sm90INS1_16FlashAttnFwdSm90INS1_25CollectiveMainloopFwdSm90ILi2EN4cute5tupleIJNS5_1CILi1EEES8_S8_EEENS6_IJNS7_ILi128EEESA_NS7_ILi256EEEEEELi256ENS_12float_e4m3_tEfNS_4arch4Sm90ELb0ELb0ELb0ELb1ELb1ELb0ELb0ELb1ELb0ELb1ELb1ELb0EEENS1_21CollectiveEpilogueFwdINS6_IJSA_SB_SA_EEES9_NS_10bfloat16_tESF_Li256ELb1ELb1ELb1ELb1EEENS1_36VarlenDynamicPersistentTileSchedulerILi128ELi128ELi256ELi128ELb1ELb1ELb1ELb0ELb1ELb1EEEEEEEEEvNT_6ParamsE --------------------------
	.section	.nv.shared._ZN7cutlass13device_kernelIN5flash11enable_sm90INS1_16FlashAttnFwdSm90INS1_25CollectiveMainloopFwdSm90ILi2EN4cute5tupleIJNS5_1CILi1EEES8_S8_EEENS6_IJNS7_ILi128EEESA_NS7_ILi256EEEEEELi256ENS_12float_e4m3_tEfNS_4arch4Sm90ELb0ELb0ELb0ELb1ELb1ELb0ELb0ELb1ELb0ELb1ELb1ELb0EEENS1_21CollectiveEpilogueFwdINS6_IJSA_SB_SA_EEES9_NS_10bfloat16_tESF_Li256ELb1ELb1ELb1ELb1EEENS1_36VarlenDynamicPersistentTileSchedulerILi128ELi128ELi256ELi128ELb1ELb1ELb1ELb0ELb1ELb1EEEEEEEEEvNT_6ParamsE,"aw",@nobits
	.sectionflags	@""
	.align	16
	.zero		1024


//--------------------- .nv.shared._ZN7cutlass13device_kernelIN5flash11enable_sm90INS1_16FlashAttnFwdSm90INS1_25CollectiveMainloopFwdSm90ILi2EN4cute5tupleIJNS5_1CILi1EEES8_S8_EEENS6_IJNS7_ILi128EEESA_NS7_ILi256EEEEEELi256ENS_12float_e4m3_tEfNS_4arch4Sm90ELb0ELb0ELb0ELb1ELb1ELb1ELb0ELb1ELb0ELb1ELb1ELb0EEENS1_21CollectiveEpilogueFwdINS6_IJSA_SB_SA_EEES9_NS_10bfloat16_tESF_Li256ELb1ELb1ELb1ELb1EEENS1_36VarlenDynamicPersistentTileSchedulerILi128ELi128ELi256ELi128ELb1ELb1ELb1ELb0ELb1ELb1EEEEEEEEEvNT_6ParamsE --------------------------
	.section	.nv.shared._ZN7cutlass13device_kernelIN5flash11enable_sm90INS1_16FlashAttnFwdSm90INS1_25CollectiveMainloopFwdSm90ILi2EN4cute5tupleIJNS5_1CILi1EEES8_S8_EEENS6_IJNS7_ILi128EEESA_NS7_ILi256EEEEEELi256ENS_12float_e4m3_tEfNS_4arch4Sm90ELb0ELb0ELb0ELb1ELb1ELb1ELb0ELb1ELb0ELb1ELb1ELb0EEENS1_21CollectiveEpilogueFwdINS6_IJSA_SB_SA_EEES9_NS_10bfloat16_tESF_Li256ELb1ELb1ELb1ELb1EEENS1_36VarlenDynamicPersistentTileSchedulerILi128ELi128ELi256ELi128ELb1ELb1ELb1ELb0ELb1ELb1EEEEEEEEEvNT_6ParamsE,"aw",@nobits
	.sectionflags	@""
	.align	16
	.zero		1024


//--------------------- .nv.shared._ZN7cutlass13device_kernelIN5flash11enable_sm90INS1_16FlashAttnFwdSm90INS1_25CollectiveMainloopFwdSm90ILi2EN4cute5tupleIJNS5_1CILi1EEES8_S8_EEENS6_IJNS7_ILi128EEENS7_ILi64EEENS7_ILi256EEEEEELi256ENS_12float_e4m3_tEfNS_4arch4Sm90ELb0ELb1ELb0ELb0ELb1ELb0ELb0ELb1ELb0ELb1ELb1ELb0EEENS1_21CollectiveEpilogueFwdINS6_IJSA_SC_SB_EEES9_NS_10bfloat16_tESG_Li256ELb0ELb1ELb1ELb1EEENS1_19SingleTileSchedulerILb0ELb1ELb1ELi128EEEEEEEEEvNT_6ParamsE --------------------------
	.section	.nv.shared._ZN7cutlass13device_kernelIN5flash11enable_sm90INS1_16FlashAttnFwdSm90INS1_25CollectiveMainloopFwdSm90ILi2EN4cute5tupleIJNS5_1CILi1EEES8_S8_EEENS6_IJNS7_ILi128EEENS7_ILi64EEENS7_ILi256EEEEEELi256ENS_12float_e4m3_tEfNS_4arch4Sm90ELb0ELb1ELb0ELb0ELb1ELb0ELb0ELb1ELb0ELb1ELb1ELb0EEENS1_21CollectiveEpilogueFwdINS6_IJSA_SC_SB_EEES9_NS_10bfloat16_tESG_Li256ELb0ELb1ELb1ELb1EEENS1_19SingleTileSchedulerILb0ELb1ELb1ELi128EEEEEEEEEvNT_6ParamsE,"aw",@nobits
	.sectionflags	@""
	.align	16
	.zero		1024


//--------------------- .nv.shared._ZN7cutlass13device_kernelIN5flash11enable_sm90INS1_16FlashAttnFwdSm90INS1_25CollectiveMainloopFwdSm90ILi2EN4cute5tupleIJNS5_1CILi1EEES8_S8_EEENS6_IJNS7_ILi128EEENS7_ILi64EEENS7_ILi256EEEEEELi256ENS_12float_e4m3_tEfNS_4arch4Sm90ELb0ELb1ELb0ELb1ELb1ELb0ELb0ELb1ELb0ELb1ELb1ELb0EEENS1_21CollectiveEpilogueFwdINS6_IJSA_SC_SB_EEES9_NS_10bfloat16_tESG_Li256ELb1ELb1ELb1ELb1EEENS1_36VarlenDynamicPersistentTileSchedulerILi128ELi64ELi256ELi128ELb1ELb1ELb1ELb1ELb0ELb1EEEEEEEEEvNT_6ParamsE --------------------------
	.section	.nv.shared._ZN7cutlass13device_kernelIN5flash11enable_sm90INS1_16FlashAttnFwdSm90INS1_25CollectiveMainloopFwdSm90ILi2EN4cute5tupleIJNS5_1CILi1EEES8_S8_EEENS6_IJNS7_ILi128EEENS7_ILi64EEENS7_ILi256EEEEEELi256ENS_12float_e4m3_tEfNS_4arch4Sm90ELb0ELb1ELb0ELb1ELb1ELb0ELb0ELb1ELb0ELb1ELb1ELb0EEENS1_21CollectiveEpilogueFwdINS6_IJSA_SC_SB_EEES9_NS_10bfloat16_tESG_Li256ELb1ELb1ELb1ELb1EEENS1_36VarlenDynamicPersistentTileSchedulerILi128ELi64ELi256ELi128ELb1ELb1ELb1ELb1ELb0ELb1EEEEEEEEEvNT_6ParamsE,"aw",@nobits
	.sectionflags	@""
	.align	16
	.zero		1024


//--------------------- .nv.shared._ZN7cutlass13device_kernelIN5flash11enable_sm90INS1_16FlashAttnFwdSm90INS1_25CollectiveMainloopFwdSm90ILi2EN4cute5tupleIJNS5_1CILi1EEES8_S8_EEENS6_IJNS7_ILi128EEENS7_ILi64EEENS7_ILi256EEEEEELi256ENS_12float_e4m3_tEfNS_4arch4Sm90ELb0ELb1ELb0ELb1ELb1ELb1ELb0ELb1ELb0ELb1ELb1ELb0EEENS1_21CollectiveEpilogueFwdINS6_IJSA_SC_SB_EEES9_NS_10bfloat16_tESG_Li256ELb1ELb1ELb1ELb1EEENS1_36VarlenDynamicPersistentTileSchedulerILi128ELi64ELi256ELi128ELb1ELb1ELb1ELb1ELb0ELb1EEEEEEEEEvNT_6ParamsE --------------------------
	.section	.nv.shared._ZN7cutlass13device_kernelIN5flash11enable_sm90INS1_16FlashAttnFwdSm90INS1_25CollectiveMainloopFwdSm90ILi2EN4cute5tupleIJNS5_1CILi1EEES8_S8_EEENS6_IJNS7_ILi128EEENS7_ILi64EEENS7_ILi256EEEEEELi256ENS_12float_e4m3_tEfNS_4arch4Sm90ELb0ELb1ELb0ELb1ELb1ELb1ELb0ELb1ELb0ELb1ELb1ELb0EEENS1_21CollectiveEpilogueFwdINS6_IJSA_SC_SB_EEES9_NS_10bfloat16_tESG_Li256ELb1ELb1ELb1ELb1EEENS1_36VarlenDynamicPersistentTileSchedulerILi128ELi64ELi256ELi128ELb1ELb1ELb1ELb1ELb0ELb1EEEEEEEEEvNT_6ParamsE,"aw",@nobits
	.sectionflags	@""
	.align	16
	.zero		1024


//--------------------- .nv.shared._ZN7cutlass13device_kernelIN5flash11enable_sm90INS1_16FlashAttnFwdSm90INS1_25CollectiveMainloopFwdSm90ILi2EN4cute5tupleIJNS5_1CILi1EEES8_S8_EEENS6_IJNS7_ILi128EEESA_NS7_ILi256EEEEEELi256ENS_12float_e4m3_tEfNS_4arch4Sm90ELb1ELb0ELb0ELb0ELb1ELb0ELb0ELb1ELb0ELb1ELb1ELb0EEENS1_21CollectiveEpilogueFwdINS6_IJSA_SB_SA_EEES9_NS_10bfloat16_tESF_Li256ELb0ELb1ELb1ELb1EEENS1_19SingleTileSchedulerILb0ELb1ELb1ELi128EEEEEEEEEvNT_6ParamsE --------------------------
	.section	.nv.shared._ZN7cutlass13device_kernelIN5flash11enable_sm90INS1_16FlashAttnFwdSm90INS1_25CollectiveMainloopFwdSm90ILi2EN4cute5tupleIJNS5_1CILi1EEES8_S8_EEENS6_IJNS7_ILi128EEESA_NS7_ILi256EEEEEELi256ENS_12float_e4m3_tEfNS_4arch4Sm90ELb1ELb0ELb0ELb0ELb1ELb0ELb0ELb1ELb0ELb1ELb1ELb0EEENS1_21CollectiveEpilogueFwdINS6_IJSA_SB_SA_EEES9_NS_10bfloat16_tESF_Li256ELb0ELb1ELb1ELb1EEENS1_19SingleTileSchedulerILb0ELb1ELb1ELi128EEEEEEEEEvNT_6ParamsE,"aw",@nobits
	.sectionflags	@""
	.align	16
	.zero		1024


//--------------------- .nv.shared._ZN7cutlass13device_kernelIN5flash11enable_sm90INS1_16FlashAttnFwdSm90INS1_25CollectiveMainloopFwdSm90ILi2EN4cute5tupleIJNS5_1CILi1EEES8_S8_EEENS6_IJNS7_ILi128EEESA_NS7_ILi256EEEEEELi256ENS_12float_e4m3_tEfNS_4arch4Sm90ELb1ELb0ELb0ELb1ELb1ELb0ELb0ELb1ELb0ELb1ELb1ELb0EEENS1_21CollectiveEpilogueFwdINS6_IJSA_SB_SA_EEES9_NS_10bfloat16_tESF_Li256ELb1ELb1ELb1ELb1EEENS1_36VarlenDynamicPersistentTileSchedulerILi128ELi128ELi256ELi128ELb1ELb1ELb1ELb1ELb1ELb1EEEEEEEEEvNT_6ParamsE --------------------------
	.section	.nv.shared._ZN7cutlass13device_kernelIN5flash11enable_sm90INS1_16FlashAttnFwdSm90INS1_25CollectiveMainloopFwdSm90ILi2EN4cute5tupleIJNS5_1CILi1EEES8_S8_EEENS6_IJNS7_ILi128EEESA_NS7_ILi256EEEEEELi256ENS_12float_e4m3_tEfNS_4arch4Sm90ELb1ELb0ELb0ELb1ELb1ELb0ELb0ELb1ELb0ELb1ELb1ELb0EEENS1_21CollectiveEpilogueFwdINS6_IJSA_SB_SA_EEES9_NS_10bfloat16_tESF_Li256ELb1ELb1ELb1ELb1EEENS1_36VarlenDynamicPersistentTileSchedulerILi128ELi128ELi256ELi128ELb1ELb1ELb1ELb1ELb1ELb1EEEEEEEEEvNT_6ParamsE,"aw",@nobits
	.sectionflags	@""
	.align	16
	.zero		1024


//--------------------- .nv.shared._ZN7cutlass13device_kernelIN5flash11enable_sm90INS1_16FlashAttnFwdSm90INS1_25CollectiveMainloopFwdSm90ILi2EN4cute5tupleIJNS5_1CILi1EEES8_S8_EEENS6_IJNS7_ILi128EEESA_NS7_ILi256EEEEEELi256ENS_12float_e4m3_tEfNS_4arch4Sm90ELb1ELb0ELb0ELb1ELb1ELb1ELb0ELb1ELb0ELb1ELb1ELb0EEENS1_21CollectiveEpilogueFwdINS6_IJSA_SB_SA_EEES9_NS_10bfloat16_tESF_Li256ELb1ELb1ELb1ELb1EEENS1_36VarlenDynamicPersistentTileSchedulerILi128ELi128ELi256ELi128ELb1ELb1ELb1ELb1ELb1ELb1EEEEEEEEEvNT_6ParamsE --------------------------
	.section	.nv.shared._ZN7cutlass13device_kernelIN5flash11enable_sm90INS1_16FlashAttnFwdSm90INS1_25CollectiveMainloopFwdSm90ILi2EN4cute5tupleIJNS5_1CILi1EEES8_S8_EEENS6_IJNS7_ILi128EEESA_NS7_ILi256EEEEEELi256ENS_12float_e4m3_tEfNS_4arch4Sm90ELb1ELb0ELb0ELb1ELb1ELb1ELb0ELb1ELb0ELb1ELb1ELb0EEENS1_21CollectiveEpilogueFwdINS6_IJSA_SB_SA_EEES9_NS_10bfloat16_tESF_Li256ELb1ELb1ELb1ELb1EEENS1_36VarlenDynamicPersistentTileSchedulerILi128ELi128ELi256ELi128ELb1ELb1ELb1ELb1ELb1ELb1EEEEEEEEEvNT_6ParamsE,"aw",@nobits
	.sectionflags	@""
	.align	16
	.zero		1024


//--------------------- .nv.constant0._ZN7cutlass13device_kernelIN5flash11enable_sm90INS1_16FlashAttnFwdSm90INS1_25CollectiveMainloopFwdSm90ILi2EN4cute5tupleIJNS5_1CILi1EEES8_S8_EEENS6_IJNS7_ILi128EEESA_NS7_ILi256EEEEEELi256ENS_12float_e4m3_tEfNS_4arch4Sm90ELb0ELb0ELb0ELb0ELb1ELb0ELb0ELb1ELb0ELb1ELb1ELb0EEENS1_21CollectiveEpilogueFwdINS6_IJSA_SB_SA_EEES9_NS_10bfloat16_tESF_Li256ELb0ELb1ELb1ELb1EEENS1_19SingleTileSchedulerILb0ELb1ELb1ELi128EEEEEEEEEvNT_6ParamsE --------------------------
	.section	.nv.constant0._ZN7cutlass13device_kernelIN5flash11enable_sm90INS1_16FlashAttnFwdSm90INS1_25CollectiveMainloopFwdSm90ILi2EN4cute5tupleIJNS5_1CILi1EEES8_S8_EEENS6_IJNS7_ILi128EEESA_NS7_ILi256EEEEEELi256ENS_12float_e4m3_tEfNS_4arch4Sm90ELb0ELb0ELb0ELb0ELb1ELb0ELb0ELb1ELb0ELb1ELb1ELb0EEENS1_21CollectiveEpilogueFwdINS6_IJSA_SB_SA_EEES9_NS_10bfloat16_tESF_Li256ELb0ELb1ELb1ELb1EEENS1_19SingleTileSchedulerILb0ELb1ELb1ELi128EEEEEEEEEvNT_6ParamsE,"a",@progbits
	.sectionflags	@""
	.align	4
.nv.constant0._ZN7cutlass13device_kernelIN5flash11enable_sm90INS1_16FlashAttnFwdSm90INS1_25CollectiveMainloopFwdSm90ILi2EN4cute5tupleIJNS5_1CILi1EEES8_S8_EEENS6_IJNS7_ILi128EEESA_NS7_ILi256EEEEEELi256ENS_12float_e4m3_tEfNS_4arch4Sm90ELb0ELb0ELb0ELb0ELb1ELb0ELb0ELb1ELb0ELb1ELb1ELb0EEENS1_21CollectiveEpilogueFwdINS6_IJSA_SB_SA_EEES9_NS_10bfloat16_tESF_Li256ELb0ELb1ELb1ELb1EEENS1_19SingleTileSchedulerILb0ELb1ELb1ELi128EEEEEEEEEvNT_6ParamsE:
	.zero		3200


//--------------------- .nv.constant0._ZN7cutlass13device_kernelIN5flash11enable_sm90INS1_16FlashAttnFwdSm90INS1_25CollectiveMainloopFwdSm90ILi2EN4cute5tupleIJNS5_1CILi1EEES8_S8_EEENS6_IJNS7_ILi128EEESA_NS7_ILi256EEEEEELi256ENS_12float_e4m3_tEfNS_4arch4Sm90ELb0ELb0ELb0ELb1ELb1ELb0ELb0ELb1ELb0ELb1ELb1ELb0EEENS1_21CollectiveEpilogueFwdINS6_IJSA_SB_SA_EEES9_NS_10bfloat16_tESF_Li256ELb1ELb1ELb1ELb1EEENS1_36VarlenDynamicPersistentTileSchedulerILi128ELi128ELi256ELi128ELb1ELb1ELb1ELb0ELb1ELb1EEEEEEEEEvNT_6ParamsE --------------------------
	.section	.nv.constant0._ZN7cutlass13device_kernelIN5flash11enable_sm90INS1_16FlashAttnFwdSm90INS1_25CollectiveMainloopFwdSm90ILi2EN4cute5tupleIJNS5_1CILi1EEES8_S8_EEENS6_IJNS7_ILi128EEESA_NS7_ILi256EEEEEELi256ENS_12float_e4m3_tEfNS_4arch4Sm90ELb0ELb0ELb0ELb1ELb1ELb0ELb0ELb1ELb0ELb1ELb1ELb0EEENS1_21CollectiveEpilogueFwdINS6_IJSA_SB_SA_EEES9_NS_10bfloat16_tESF_Li256ELb1ELb1ELb1ELb1EEENS1_36VarlenDynamicPersistentTileSchedulerILi128ELi128ELi256ELi128ELb1ELb1ELb1ELb0ELb1ELb1EEEEEEEEEvNT_6ParamsE,"a",@progbits
	.sectionflags	@""
	.align	4
.nv.constant0._ZN7cutlass13device_kernelIN5flash11enable_sm90INS1_16FlashAttnFwdSm90INS1_25CollectiveMainloopFwdSm90ILi2EN4cute5tupleIJNS5_1CILi1EEES8_S8_EEENS6_IJNS7_ILi128EEESA_NS7_ILi256EEEEEELi256ENS_12float_e4m3_tEfNS_4arch4Sm90ELb0ELb0ELb0ELb1ELb1ELb0ELb0ELb1ELb0ELb1ELb1ELb0EEENS1_21CollectiveEpilogueFwdINS6_IJSA_SB_SA_EEES9_NS_10bfloat16_tESF_Li256ELb1ELb1ELb1ELb1EEENS1_36VarlenDynamicPersistentTileSchedulerILi128ELi128ELi256ELi128ELb1ELb1ELb1ELb0ELb1ELb1EEEEEEEEEvNT_6ParamsE:
	.zero		3328


//--------------------- .nv.constant0._ZN7cutlass13device_kernelIN5flash11enable_sm90INS1_16FlashAttnFwdSm90INS1_25CollectiveMainloopFwdSm90ILi2EN4cute5tupleIJNS5_1CILi1EEES8_S8_EEENS6_IJNS7_ILi128EEESA_NS7_ILi256EEEEEELi256ENS_12float_e4m3_tEfNS_4arch4Sm90ELb0ELb0ELb0ELb1ELb1ELb1ELb0ELb1ELb0ELb1ELb1ELb0EEENS1_21CollectiveEpilogueFwdINS6_IJSA_SB_SA_EEES9_NS_10bfloat16_tESF_Li256ELb1ELb1ELb1ELb1EEENS1_36VarlenDynamicPersistentTileSchedulerILi128ELi128ELi256ELi128ELb1ELb1ELb1ELb0ELb1ELb1EEEEEEEEEvNT_6ParamsE --------------------------
	.section	.nv.constant0._ZN7cutlass13device_kernelIN5flash11enable_sm90INS1_16FlashAttnFwdSm90INS1_25CollectiveMainloopFwdSm90ILi2EN4cute5tupleIJNS5_1CILi1EEES8_S8_EEENS6_IJNS7_ILi128EEESA_NS7_ILi256EEEEEELi256ENS_12float_e4m3_tEfNS_4arch4Sm90ELb0ELb0ELb0ELb1ELb1ELb1ELb0ELb1ELb0ELb1ELb1ELb0EEENS1_21CollectiveEpilogueFwdINS6_IJSA_SB_SA_EEES9_NS_10bfloat16_tESF_Li256ELb1ELb1ELb1ELb1EEENS1_36VarlenDynamicPersistentTileSchedulerILi128ELi128ELi256ELi128ELb1ELb1ELb1ELb0ELb1ELb1EEEEEEEEEvNT_6ParamsE,"a",@progbits
	.sectionflags	@""
	.align	4
.nv.constant0._ZN7cutlass13device_kernelIN5flash11enable_sm90INS1_16FlashAttnFwdSm90INS1_25CollectiveMainloopFwdSm90ILi2EN4cute5tupleIJNS5_1CILi1EEES8_S8_EEENS6_IJNS7_ILi128EEESA_NS7_ILi256EEEEEELi256ENS_12float_e4m3_tEfNS_4arch4Sm90ELb0ELb0ELb0ELb1ELb1ELb1ELb0ELb1ELb0ELb1ELb1ELb0EEENS1_21CollectiveEpilogueFwdINS6_IJSA_SB_SA_EEES9_NS_10bfloat16_tESF_Li256ELb1ELb1ELb1ELb1EEENS1_36VarlenDynamicPersistentTileSchedulerILi128ELi128ELi256ELi128ELb1ELb1ELb1ELb0ELb1ELb1EEEEEEEEEvNT_6ParamsE:
	.zero		3328


//--------------------- .nv.constant0._ZN7cutlass13device_kernelIN5flash11enable_sm90INS1_16FlashAttnFwdSm90INS1_25CollectiveMainloopFwdSm90ILi2EN4cute5tupleIJNS5_1CILi1EEES8_S8_EEENS6_IJNS7_ILi128EEENS7_ILi64EEENS7_ILi256EEEEEELi256ENS_12float_e4m3_tEfNS_4arch4Sm90ELb0ELb1ELb0ELb0ELb1ELb0ELb0ELb1ELb0ELb1ELb1ELb0EEENS1_21CollectiveEpilogueFwdINS6_IJSA_SC_SB_EEES9_NS_10bfloat16_tESG_Li256ELb0ELb1ELb1ELb1EEENS1_19SingleTileSchedulerILb0ELb1ELb1ELi128EEEEEEEEEvNT_6ParamsE --------------------------
	.section	.nv.constant0._ZN7cutlass13device_kernelIN5flash11enable_sm90INS1_16FlashAttnFwdSm90INS1_25CollectiveMainloopFwdSm90ILi2EN4cute5tupleIJNS5_1CILi1EEES8_S8_EEENS6_IJNS7_ILi128EEENS7_ILi64EEENS7_ILi256EEEEEELi256ENS_12float_e4m3_tEfNS_4arch4Sm90ELb0ELb1ELb0ELb0ELb1ELb0ELb0ELb1ELb0ELb1ELb1ELb0EEENS1_21CollectiveEpilogueFwdINS6_IJSA_SC_SB_EEES9_NS_10bfloat16_tESG_Li256ELb0ELb1ELb1ELb1EEENS1_19SingleTileSchedulerILb0ELb1ELb1ELi128EEEEEEEEEvNT_6ParamsE,"a",@progbits
	.sectionflags	@""
	.align	4
.nv.constant0._ZN7cutlass13device_kernelIN5flash11enable_sm90INS1_16FlashAttnFwdSm90INS1_25CollectiveMainloopFwdSm90ILi2EN4cute5tupleIJNS5_1CILi1EEES8_S8_EEENS6_IJNS7_ILi128EEENS7_ILi64EEENS7_ILi256EEEEEELi256ENS_12float_e4m3_tEfNS_4arch4Sm90ELb0ELb1ELb0ELb0ELb1ELb0ELb0ELb1ELb0ELb1ELb1ELb0EEENS1_21CollectiveEpilogueFwdINS6_IJSA_SC_SB_EEES9_NS_10bfloat16_tESG_Li256ELb0ELb1ELb1ELb1EEENS1_19SingleTileSchedulerILb0ELb1ELb1ELi128EEEEEEEEEvNT_6ParamsE:
	.zero		3200


//--------------------- .nv.constant0._ZN7cutlass13device_kernelIN5flash11enable_sm90INS1_16FlashAttnFwdSm90INS1_25CollectiveMainloopFwdSm90ILi2EN4cute5tupleIJNS5_1CILi1EEES8_S8_EEENS6_IJNS7_ILi128EEENS7_ILi64EEENS7_ILi256EEEEEELi256ENS_12float_e4m3_tEfNS_4arch4Sm90ELb0ELb1ELb0ELb1ELb1ELb0ELb0ELb1ELb0ELb1ELb1ELb0EEENS1_21CollectiveEpilogueFwdINS6_IJSA_SC_SB_EEES9_NS_10bfloat16_tESG_Li256ELb1ELb1ELb1ELb1EEENS1_36VarlenDynamicPersistentTileSchedulerILi128ELi64ELi256ELi128ELb1ELb1ELb1ELb1ELb0ELb1EEEEEEEEEvNT_6ParamsE --------------------------
	.section	.nv.constant0._ZN7cutlass13device_kernelIN5flash11enable_sm90INS1_16FlashAttnFwdSm90INS1_25CollectiveMainloopFwdSm90ILi2EN4cute5tupleIJNS5_1CILi1EEES8_S8_EEENS6_IJNS7_ILi128EEENS7_ILi64EEENS7_ILi256EEEEEELi256ENS_12float_e4m3_tEfNS_4arch4Sm90ELb0ELb1ELb0ELb1ELb1ELb0ELb0ELb1ELb0ELb1ELb1ELb0EEENS1_21CollectiveEpilogueFwdINS6_IJSA_SC_SB_EEES9_NS_10bfloat16_tESG_Li256ELb1ELb1ELb1ELb1EEENS1_36VarlenDynamicPersistentTileSchedulerILi128ELi64ELi256ELi128ELb1ELb1ELb1ELb1ELb0ELb1EEEEEEEEEvNT_6ParamsE,"a",@progbits
	.sectionflags	@""
	.align	4
.nv.constant0._ZN7cutlass13device_kernelIN5flash11enable_sm90INS1_16FlashAttnFwdSm90INS1_25CollectiveMainloopFwdSm90ILi2EN4cute5tupleIJNS5_1CILi1EEES8_S8_EEENS6_IJNS7_ILi128EEENS7_ILi64EEENS7_ILi256EEEEEELi256ENS_12float_e4m3_tEfNS_4arch4Sm90ELb0ELb1ELb0ELb1ELb1ELb0ELb0ELb1ELb0ELb1ELb1ELb0EEENS1_21CollectiveEpilogueFwdINS6_IJSA_SC_SB_EEES9_NS_10bfloat16_tESG_Li256ELb1ELb1ELb1ELb1EEENS1_36VarlenDynamicPersistentTileSchedulerILi128ELi64ELi256ELi128ELb1ELb1ELb1ELb1ELb0ELb1EEEEEEEEEvNT_6ParamsE:
	.zero		3328


//--------------------- .nv.constant0._ZN7cutlass13device_kernelIN5flash11enable_sm90INS1_16FlashAttnFwdSm90INS1_25CollectiveMainloopFwdSm90ILi2EN4cute5tupleIJNS5_1CILi1EEES8_S8_EEENS6_IJNS7_ILi128EEENS7_ILi64EEENS7_ILi256EEEEEELi256ENS_12float_e4m3_tEfNS_4arch4Sm90ELb0ELb1ELb0ELb1ELb1ELb1ELb0ELb1ELb0ELb1ELb1ELb0EEENS1_21CollectiveEpilogueFwdINS6_IJSA_SC_SB_EEES9_NS_10bfloat16_tESG_Li256ELb1ELb1ELb1ELb1EEENS1_36VarlenDynamicPersistentTileSchedulerILi128ELi64ELi256ELi128ELb1ELb1ELb1ELb1ELb0ELb1EEEEEEEEEvNT_6ParamsE --------------------------
	.section	.nv.constant0._ZN7cutlass13device_kernelIN5flash11enable_sm90INS1_16FlashAttnFwdSm90INS1_25CollectiveMainloopFwdSm90ILi2EN4cute5tupleIJNS5_1CILi1EEES8_S8_EEENS6_IJNS7_ILi128EEENS7_ILi64EEENS7_ILi256EEEEEELi256ENS_12float_e4m3_tEfNS_4arch4Sm90ELb0ELb1ELb0ELb1ELb1ELb1ELb0ELb1ELb0ELb1ELb1ELb0EEENS1_21CollectiveEpilogueFwdINS6_IJSA_SC_SB_EEES9_NS_10bfloat16_tESG_Li256ELb1ELb1ELb1ELb1EEENS1_36VarlenDynamicPersistentTileSchedulerILi128ELi64ELi256ELi128ELb1ELb1ELb1ELb1ELb0ELb1EEEEEEEEEvNT_6ParamsE,"a",@progbits
	.sectionflags	@""
	.align	4
.nv.constant0._ZN7cutlass13device_kernelIN5flash11enable_sm90INS1_16FlashAttnFwdSm90INS1_25CollectiveMainloopFwdSm90ILi2EN4cute5tupleIJNS5_1CILi1EEES8_S8_EEENS6_IJNS7_ILi128EEENS7_ILi64EEENS7_ILi256EEEEEELi256ENS_12float_e4m3_tEfNS_4arch4Sm90ELb0ELb1ELb0ELb1ELb1ELb1ELb0ELb1ELb0ELb1ELb1ELb0EEENS1_21CollectiveEpilogueFwdINS6_IJSA_SC_SB_EEES9_NS_10bfloat16_tESG_Li256ELb1ELb1ELb1ELb1EEENS1_36VarlenDynamicPersistentTileSchedulerILi128ELi64ELi256ELi128ELb1ELb1ELb1ELb1ELb0ELb1EEEEEEEEEvNT_6ParamsE:
	.zero		3328


//--------------------- .nv.constant0._ZN7cutlass13device_kernelIN5flash11enable_sm90INS1_16FlashAttnFwdSm90INS1_25CollectiveMainloopFwdSm90ILi2EN4cute5tupleIJNS5_1CILi1EEES8_S8_EEENS6_IJNS7_ILi128EEESA_NS7_ILi256EEEEEELi256ENS_12float_e4m3_tEfNS_4arch4Sm90ELb1ELb0ELb0ELb0ELb1ELb0ELb0ELb1ELb0ELb1ELb1ELb0EEENS1_21CollectiveEpilogueFwdINS6_IJSA_SB_SA_EEES9_NS_10bfloat16_tESF_Li256ELb0ELb1ELb1ELb1EEENS1_19SingleTileSchedulerILb0ELb1ELb1ELi128EEEEEEEEEvNT_6ParamsE --------------------------
	.section	.nv.constant0._ZN7cutlass13device_kernelIN5flash11enable_sm90INS1_16FlashAttnFwdSm90INS1_25CollectiveMainloopFwdSm90ILi2EN4cute5tupleIJNS5_1CILi1EEES8_S8_EEENS6_IJNS7_ILi128EEESA_NS7_ILi256EEEEEELi256ENS_12float_e4m3_tEfNS_4arch4Sm90ELb1ELb0ELb0ELb0ELb1ELb0ELb0ELb1ELb0ELb1ELb1ELb0EEENS1_21CollectiveEpilogueFwdINS6_IJSA_SB_SA_EEES9_NS_10bfloat16_tESF_Li256ELb0ELb1ELb1ELb1EEENS1_19SingleTileSchedulerILb0ELb1ELb1ELi128EEEEEEEEEvNT_6ParamsE,"a",@progbits
	.sectionflags	@""
	.align	4
.nv.constant0._ZN7cutlass13device_kernelIN5flash11enable_sm90INS1_16FlashAttnFwdSm90INS1_25CollectiveMainloopFwdSm90ILi2EN4cute5tupleIJNS5_1CILi1EEES8_S8_EEENS6_IJNS7_ILi128EEESA_NS7_ILi256EEEEEELi256ENS_12float_e4m3_tEfNS_4arch4Sm90ELb1ELb0ELb0ELb0ELb1ELb0ELb0ELb1ELb0ELb1ELb1ELb0EEENS1_21CollectiveEpilogueFwdINS6_IJSA_SB_SA_EEES9_NS_10bfloat16_tESF_Li256ELb0ELb1ELb1ELb1EEENS1_19SingleTileSchedulerILb0ELb1ELb1ELi128EEEEEEEEEvNT_6ParamsE:
	.zero		3200


//--------------------- .nv.constant0._ZN7cutlass13device_kernelIN5flash11enable_sm90INS1_16FlashAttnFwdSm90INS1_25CollectiveMainloopFwdSm90ILi2EN4cute5tupleIJNS5_1CILi1EEES8_S8_EEENS6_IJNS7_ILi128EEESA_NS7_ILi256EEEEEELi256ENS_12float_e4m3_tEfNS_4arch4Sm90ELb1ELb0ELb0ELb1ELb1ELb0ELb0ELb1ELb0ELb1ELb1ELb0EEENS1_21CollectiveEpilogueFwdINS6_IJSA_SB_SA_EEES9_NS_10bfloat16_tESF_Li256ELb1ELb1ELb1ELb1EEENS1_36VarlenDynamicPersistentTileSchedulerILi128ELi128ELi256ELi128ELb1ELb1ELb1ELb1ELb1ELb1EEEEEEEEEvNT_6ParamsE --------------------------
	.section	.nv.constant0._ZN7cutlass13device_kernelIN5flash11enable_sm90INS1_16FlashAttnFwdSm90INS1_25CollectiveMainloopFwdSm90ILi2EN4cute5tupleIJNS5_1CILi1EEES8_S8_EEENS6_IJNS7_ILi128EEESA_NS7_ILi256EEEEEELi256ENS_12float_e4m3_tEfNS_4arch4Sm90ELb1ELb0ELb0ELb1ELb1ELb0ELb0ELb1ELb0ELb1ELb1ELb0EEENS1_21CollectiveEpilogueFwdINS6_IJSA_SB_SA_EEES9_NS_10bfloat16_tESF_Li256ELb1ELb1ELb1ELb1EEENS1_36VarlenDynamicPersistentTileSchedulerILi128ELi128ELi256ELi128ELb1ELb1ELb1ELb1ELb1ELb1EEEEEEEEEvNT_6ParamsE,"a",@progbits
	.sectionflags	@""
	.align	4
.nv.constant0._ZN7cutlass13device_kernelIN5flash11enable_sm90INS1_16FlashAttnFwdSm90INS1_25CollectiveMainloopFwdSm90ILi2EN4cute5tupleIJNS5_1CILi1EEES8_S8_EEENS6_IJNS7_ILi128EEESA_NS7_ILi256EEEEEELi256ENS_12float_e4m3_tEfNS_4arch4Sm90ELb1ELb0ELb0ELb1ELb1ELb0ELb0ELb1ELb0ELb1ELb1ELb0EEENS1_21CollectiveEpilogueFwdINS6_IJSA_SB_SA_EEES9_NS_10bfloat16_tESF_Li256ELb1ELb1ELb1ELb1EEENS1_36VarlenDynamicPersistentTileSchedulerILi128ELi128ELi256ELi128ELb1ELb1ELb1ELb1ELb1ELb1EEEEEEEEEvNT_6ParamsE:
	.zero		3328


//--------------------- .nv.constant0._ZN7cutlass13device_kernelIN5flash11enable_sm90INS1_16FlashAttnFwdSm90INS1_25CollectiveMainloopFwdSm90ILi2EN4cute5tupleIJNS5_1CILi1EEES8_S8_EEENS6_IJNS7_ILi128EEESA_NS7_ILi256EEEEEELi256ENS_12float_e4m3_tEfNS_4arch4Sm90ELb1ELb0ELb0ELb1ELb1ELb1ELb0ELb1ELb0ELb1ELb1ELb0EEENS1_21CollectiveEpilogueFwdINS6_IJSA_SB_SA_EEES9_NS_10bfloat16_tESF_Li256ELb1ELb1ELb1ELb1EEENS1_36VarlenDynamicPersistentTileSchedulerILi128ELi128ELi256ELi128ELb1ELb1ELb1ELb1ELb1ELb1EEEEEEEEEvNT_6ParamsE --------------------------
	.section	.nv.constant0._ZN7cutlass13device_kernelIN5flash11enable_sm90INS1_16FlashAttnFwdSm90INS1_25CollectiveMainloopFwdSm90ILi2EN4cute5tupleIJNS5_1CILi1EEES8_S8_EEENS6_IJNS7_ILi128EEESA_NS7_ILi256EEEEEELi256ENS_12float_e4m3_tEfNS_4arch4Sm90ELb1ELb0ELb0ELb1ELb1ELb1ELb0ELb1ELb0ELb1ELb1ELb0EEENS1_21CollectiveEpilogueFwdINS6_IJSA_SB_SA_EEES9_NS_10bfloat16_tESF_Li256ELb1ELb1ELb1ELb1EEENS1_36VarlenDynamicPersistentTileSchedulerILi128ELi128ELi256ELi128ELb1ELb1ELb1ELb1ELb1ELb1EEEEEEEEEvNT_6ParamsE,"a",@progbits
	.sectionflags	@""
	.align	4
.nv.constant0._ZN7cutlass13device_kernelIN5flash11enable_sm90INS1_16FlashAttnFwdSm90INS1_25CollectiveMainloopFwdSm90ILi2EN4cute5tupleIJNS5_1CILi1EEES8_S8_EEENS6_IJNS7_ILi128EEESA_NS7_ILi256EEEEEELi256ENS_12float_e4m3_tEfNS_4arch4Sm90ELb1ELb0ELb0ELb1ELb1ELb1ELb0ELb1ELb0ELb1ELb1ELb0EEENS1_21CollectiveEpilogueFwdINS6_IJSA_SB_SA_EEES9_NS_10bfloat16_tESF_Li256ELb1ELb1ELb1ELb1EEENS1_36VarlenDynamicPersistentTileSchedulerILi128ELi128ELi256ELi128ELb1ELb1ELb1ELb1ELb1ELb1EEEEEEEEEvNT_6ParamsE:
	.zero		3328


//--------------------- SYMBOLS --------------------------

	.type		.nv.reservedSmem.offset0,@object
	.size		.nv.reservedSmem.offset0,0x4
	.type		__assertfail,@function
